	.target	sm_100a

	.elftype	@"ET_EXEC"


//--------------------- .note.nv.tkinfo           --------------------------
	.section	.note.nv.tkinfo,"",@"SHT_NOTE"
	.sectionflags	@"SHF_NOTE_NV_TKINFO"
	.tkinfo
        /*0018*/ 	.word	0x00000002
        /*0030*/ 	.string	""
        /*0030*/ 	.string	"ptxas"
        /*0030*/ 	.string	"Cuda compilation tools, release 13.0, V13.0.88"
        /*0030*/ 	.string	"Build cuda_13.0.r13.0/compiler.36424714_0"
        /*0030*/ 	.string	"-arch sm_100a -m 64 "



//--------------------- .note.nv.cuinfo           --------------------------
	.section	.note.nv.cuinfo,"",@"SHT_NOTE"
	.sectionflags	@"SHF_NOTE_NV_CUINFO"
        /*0018*/ 	.short	0x0002
        /*001a*/ 	.short	0x0064
        /*001c*/ 	.short	0x0082
	.zero		2


//--------------------- .nv.info                  --------------------------
	.section	.nv.info,"",@"SHT_CUDA_INFO"
	.align	4


	//----- nvinfo : EIATTR_REGCOUNT
	.align		4
        /*0000*/ 	.byte	0x04, 0x2f
        /*0002*/ 	.short	(.L_12 - .L_11)
	.align		4
.L_11:
        /*0004*/ 	.word	index@(_ZN5flash16flash_fwd_kernelI23Flash_fwd_kernel_traitsILi192ELi64ELi64ELi4ELb0ELb0EN7cutlass10bfloat16_tE19Flash_kernel_traitsILi192ELi64ELi64ELi4ES3_EELb0ELb1ELb0ELb1ELb0ELb0ELb1ELb0EEEvNS_16Flash_fwd_paramsE)
        /*0008*/ 	.word	0x000000ff


	//----- nvinfo : EIATTR_FRAME_SIZE
	.align		4
.L_12:
        /*000c*/ 	.byte	0x04, 0x11
        /*000e*/ 	.short	(.L_14 - .L_13)
	.align		4
.L_13:
        /*0010*/ 	.word	index@(_ZN5flash16flash_fwd_kernelI23Flash_fwd_kernel_traitsILi192ELi64ELi64ELi4ELb0ELb0EN7cutlass10bfloat16_tE19Flash_kernel_traitsILi192ELi64ELi64ELi4ES3_EELb0ELb1ELb0ELb1ELb0ELb0ELb1ELb0EEEvNS_16Flash_fwd_paramsE)
        /*0014*/ 	.word	0x00000000


	//----- nvinfo : EIATTR_REGCOUNT
	.align		4
.L_14:
        /*0018*/ 	.byte	0x04, 0x2f
        /*001a*/ 	.short	(.L_16 - .L_15)
	.align		4
.L_15:
        /*001c*/ 	.word	index@(_ZN5flash16flash_fwd_kernelI23Flash_fwd_kernel_traitsILi192ELi64ELi64ELi4ELb0ELb0EN7cutlass10bfloat16_tE19Flash_kernel_traitsILi192ELi64ELi64ELi4ES3_EELb1ELb1ELb0ELb1ELb0ELb0ELb0ELb1EEEvNS_16Flash_fwd_paramsE)
        /*0020*/ 	.word	0x000000ff


	//----- nvinfo : EIATTR_FRAME_SIZE
	.align		4
.L_16:
        /*0024*/ 	.byte	0x04, 0x11
        /*0026*/ 	.short	(.L_18 - .L_17)
	.align		4
.L_17:
        /*0028*/ 	.word	index@(_ZN5flash16flash_fwd_kernelI23Flash_fwd_kernel_traitsILi192ELi64ELi64ELi4ELb0ELb0EN7cutlass10bfloat16_tE19Flash_kernel_traitsILi192ELi64ELi64ELi4ES3_EELb1ELb1ELb0ELb1ELb0ELb0ELb0ELb1EEEvNS_16Flash_fwd_paramsE)
        /*002c*/ 	.word	0x00000078


	//----- nvinfo : EIATTR_REGCOUNT
	.align		4
.L_18:
        /*0030*/ 	.byte	0x04, 0x2f
        /*0032*/ 	.short	(.L_20 - .L_19)
	.align		4
.L_19:
        /*0034*/ 	.word	index@(_ZN5flash16flash_fwd_kernelI23Flash_fwd_kernel_traitsILi192ELi64ELi64ELi4ELb0ELb0EN7cutlass10bfloat16_tE19Flash_kernel_traitsILi192ELi64ELi64ELi4ES3_EELb0ELb1ELb0ELb0ELb0ELb0ELb1ELb0EEEvNS_16Flash_fwd_paramsE)
        /*0038*/ 	.word	0x000000fe


	//----- nvinfo : EIATTR_FRAME_SIZE
	.align		4
.L_20:
        /*003c*/ 	.byte	0x04, 0x11
        /*003e*/ 	.short	(.L_22 - .L_21)
	.align		4
.L_21:
        /*0040*/ 	.word	index@(_ZN5flash16flash_fwd_kernelI23Flash_fwd_kernel_traitsILi192ELi64ELi64ELi4ELb0ELb0EN7cutlass10bfloat16_tE19Flash_kernel_traitsILi192ELi64ELi64ELi4ES3_EELb0ELb1ELb0ELb0ELb0ELb0ELb1ELb0EEEvNS_16Flash_fwd_paramsE)
        /*0044*/ 	.word	0x00000000


	//----- nvinfo : EIATTR_REGCOUNT
	.align		4
.L_22:
        /*0048*/ 	.byte	0x04, 0x2f
        /*004a*/ 	.short	(.L_24 - .L_23)
	.align		4
.L_23:
        /*004c*/ 	.word	index@(_ZN5flash16flash_fwd_kernelI23Flash_fwd_kernel_traitsILi192ELi64ELi64ELi4ELb0ELb0EN7cutlass10bfloat16_tE19Flash_kernel_traitsILi192ELi64ELi64ELi4ES3_EELb1ELb1ELb0ELb0ELb0ELb0ELb0ELb1EEEvNS_16Flash_fwd_paramsE)
        /*0050*/ 	.word	0x000000ff


	//----- nvinfo : EIATTR_FRAME_SIZE
	.align		4
.L_24:
        /*0054*/ 	.byte	0x04, 0x11
        /*0056*/ 	.short	(.L_26 - .L_25)
	.align		4
.L_25:
        /*0058*/ 	.word	index@(_ZN5flash16flash_fwd_kernelI23Flash_fwd_kernel_traitsILi192ELi64ELi64ELi4ELb0ELb0EN7cutlass10bfloat16_tE19Flash_kernel_traitsILi192ELi64ELi64ELi4ES3_EELb1ELb1ELb0ELb0ELb0ELb0ELb0ELb1EEEvNS_16Flash_fwd_paramsE)
        /*005c*/ 	.word	0x000000c0


	//----- nvinfo : EIATTR_REGCOUNT
	.align		4
.L_26:
        /*0060*/ 	.byte	0x04, 0x2f
        /*0062*/ 	.short	(.L_28 - .L_27)
	.align		4
.L_27:
        /*0064*/ 	.word	index@(_ZN5flash16flash_fwd_kernelI23Flash_fwd_kernel_traitsILi192ELi64ELi64ELi4ELb0ELb0EN7cutlass10bfloat16_tE19Flash_kernel_traitsILi192ELi64ELi64ELi4ES3_EELb1ELb1ELb0ELb1ELb0ELb0ELb0ELb0EEEvNS_16Flash_fwd_paramsE)
        /*0068*/ 	.word	0x000000ee


	//----- nvinfo : EIATTR_FRAME_SIZE
	.align		4
.L_28:
        /*006c*/ 	.byte	0x04, 0x11
        /*006e*/ 	.short	(.L_30 - .L_29)
	.align		4
.L_29:
        /*0070*/ 	.word	index@(_ZN5flash16flash_fwd_kernelI23Flash_fwd_kernel_traitsILi192ELi64ELi64ELi4ELb0ELb0EN7cutlass10bfloat16_tE19Flash_kernel_traitsILi192ELi64ELi64ELi4ES3_EELb1ELb1ELb0ELb1ELb0ELb0ELb0ELb0EEEvNS_16Flash_fwd_paramsE)
        /*0074*/ 	.word	0x00000000


	//----- nvinfo : EIATTR_REGCOUNT
	.align		4
.L_30:
        /*0078*/ 	.byte	0x04, 0x2f
        /*007a*/ 	.short	(.L_32 - .L_31)
	.align		4
.L_31:
        /*007c*/ 	.word	index@(_ZN5flash16flash_fwd_kernelI23Flash_fwd_kernel_traitsILi192ELi64ELi64ELi4ELb0ELb0EN7cutlass10bfloat16_tE19Flash_kernel_traitsILi192ELi64ELi64ELi4ES3_EELb0ELb1ELb0ELb0ELb0ELb1ELb1ELb0EEEvNS_16Flash_fwd_paramsE)
        /*0080*/ 	.word	0x000000f3


	//----- nvinfo : EIATTR_FRAME_SIZE
	.align		4
.L_32:
        /*0084*/ 	.byte	0x04, 0x11
        /*0086*/ 	.short	(.L_34 - .L_33)
	.align		4
.L_33:
        /*0088*/ 	.word	index@(_ZN5flash16flash_fwd_kernelI23Flash_fwd_kernel_traitsILi192ELi64ELi64ELi4ELb0ELb0EN7cutlass10bfloat16_tE19Flash_kernel_traitsILi192ELi64ELi64ELi4ES3_EELb0ELb1ELb0ELb0ELb0ELb1ELb1ELb0EEEvNS_16Flash_fwd_paramsE)
        /*008c*/ 	.word	0x00000000


	//----- nvinfo : EIATTR_REGCOUNT
	.align		4
.L_34:
        /*0090*/ 	.byte	0x04, 0x2f
        /*0092*/ 	.short	(.L_36 - .L_35)
	.align		4
.L_35:
        /*0094*/ 	.word	index@(_ZN5flash16flash_fwd_kernelI23Flash_fwd_kernel_traitsILi192ELi64ELi64ELi4ELb0ELb0EN7cutlass10bfloat16_tE19Flash_kernel_traitsILi192ELi64ELi64ELi4ES3_EELb1ELb1ELb0ELb0ELb0ELb1ELb0ELb0EEEvNS_16Flash_fwd_paramsE)
        /*0098*/ 	.word	0x000000fa


	//----- nvinfo : EIATTR_FRAME_SIZE
	.align		4
.L_36:
        /*009c*/ 	.byte	0x04, 0x11
        /*009e*/ 	.short	(.L_38 - .L_37)
	.align		4
.L_37:
        /*00a0*/ 	.word	index@(_ZN5flash16flash_fwd_kernelI23Flash_fwd_kernel_traitsILi192ELi64ELi64ELi4ELb0ELb0EN7cutlass10bfloat16_tE19Flash_kernel_traitsILi192ELi64ELi64ELi4ES3_EELb1ELb1ELb0ELb0ELb0ELb1ELb0ELb0EEEvNS_16Flash_fwd_paramsE)
        /*00a4*/ 	.word	0x00000000


	//----- nvinfo : EIATTR_REGCOUNT
	.align		4
.L_38:
        /*00a8*/ 	.byte	0x04, 0x2f
        /*00aa*/ 	.short	(.L_40 - .L_39)
	.align		4
.L_39:
        /*00ac*/ 	.word	index@(_ZN5flash16flash_fwd_kernelI23Flash_fwd_kernel_traitsILi192ELi64ELi64ELi4ELb0ELb0EN7cutlass10bfloat16_tE19Flash_kernel_traitsILi192ELi64ELi64ELi4ES3_EELb1ELb1ELb0ELb0ELb0ELb0ELb0ELb0EEEvNS_16Flash_fwd_paramsE)
        /*00b0*/ 	.word	0x000000f2


	//----- nvinfo : EIATTR_FRAME_SIZE
	.align		4
.L_40:
        /*00b4*/ 	.byte	0x04, 0x11
        /*00b6*/ 	.short	(.L_42 - .L_41)
	.align		4
.L_41:
        /*00b8*/ 	.word	index@(_ZN5flash16flash_fwd_kernelI23Flash_fwd_kernel_traitsILi192ELi64ELi64ELi4ELb0ELb0EN7cutlass10bfloat16_tE19Flash_kernel_traitsILi192ELi64ELi64ELi4ES3_EELb1ELb1ELb0ELb0ELb0ELb0ELb0ELb0EEEvNS_16Flash_fwd_paramsE)
        /*00bc*/ 	.word	0x00000000


	//----- nvinfo : EIATTR_REGCOUNT
	.align		4
.L_42:
        /*00c0*/ 	.byte	0x04, 0x2f
        /*00c2*/ 	.short	(.L_44 - .L_43)
	.align		4
.L_43:
        /*00c4*/ 	.word	index@(_ZN5flash16flash_fwd_kernelI23Flash_fwd_kernel_traitsILi192ELi128ELi64ELi8ELb0ELb0EN7cutlass10bfloat16_tE19Flash_kernel_traitsILi192ELi128ELi64ELi8ES3_EELb0ELb1ELb0ELb1ELb0ELb0ELb1ELb0EEEvNS_16Flash_fwd_paramsE)
        /*00c8*/ 	.word	0x000000fa


	//----- nvinfo : EIATTR_FRAME_SIZE
	.align		4
.L_44:
        /*00cc*/ 	.byte	0x04, 0x11
        /*00ce*/ 	.short	(.L_46 - .L_45)
	.align		4
.L_45:
        /*00d0*/ 	.word	index@(_ZN5flash16flash_fwd_kernelI23Flash_fwd_kernel_traitsILi192ELi128ELi64ELi8ELb0ELb0EN7cutlass10bfloat16_tE19Flash_kernel_traitsILi192ELi128ELi64ELi8ES3_EELb0ELb1ELb0ELb1ELb0ELb0ELb1ELb0EEEvNS_16Flash_fwd_paramsE)
        /*00d4*/ 	.word	0x00000000


	//----- nvinfo : EIATTR_REGCOUNT
	.align		4
.L_46:
        /*00d8*/ 	.byte	0x04, 0x2f
        /*00da*/ 	.short	(.L_48 - .L_47)
	.align		4
.L_47:
        /*00dc*/ 	.word	index@(_ZN5flash16flash_fwd_kernelI23Flash_fwd_kernel_traitsILi192ELi128ELi64ELi8ELb0ELb0EN7cutlass10bfloat16_tE19Flash_kernel_traitsILi192ELi128ELi64ELi8ES3_EELb0ELb1ELb0ELb1ELb0ELb0ELb0ELb0EEEvNS_16Flash_fwd_paramsE)
        /*00e0*/ 	.word	0x000000e0


	//----- nvinfo : EIATTR_FRAME_SIZE
	.align		4
.L_48:
        /*00e4*/ 	.byte	0x04, 0x11
        /*00e6*/ 	.short	(.L_50 - .L_49)
	.align		4
.L_49:
        /*00e8*/ 	.word	index@(_ZN5flash16flash_fwd_kernelI23Flash_fwd_kernel_traitsILi192ELi128ELi64ELi8ELb0ELb0EN7cutlass10bfloat16_tE19Flash_kernel_traitsILi192ELi128ELi64ELi8ES3_EELb0ELb1ELb0ELb1ELb0ELb0ELb0ELb0EEEvNS_16Flash_fwd_paramsE)
        /*00ec*/ 	.word	0x00000000


	//----- nvinfo : EIATTR_REGCOUNT
	.align		4
.L_50:
        /*00f0*/ 	.byte	0x04, 0x2f
        /*00f2*/ 	.short	(.L_52 - .L_51)
	.align		4
.L_51:
        /*00f4*/ 	.word	index@(_ZN5flash16flash_fwd_kernelI23Flash_fwd_kernel_traitsILi192ELi128ELi64ELi8ELb0ELb0EN7cutlass10bfloat16_tE19Flash_kernel_traitsILi192ELi128ELi64ELi8ES3_EELb0ELb1ELb0ELb0ELb0ELb0ELb1ELb0EEEvNS_16Flash_fwd_paramsE)
        /*00f8*/ 	.word	0x000000f6


	//----- nvinfo : EIATTR_FRAME_SIZE
	.align		4
.L_52:
        /*00fc*/ 	.byte	0x04, 0x11
        /*00fe*/ 	.short	(.L_54 - .L_53)
	.align		4
.L_53:
        /*0100*/ 	.word	index@(_ZN5flash16flash_fwd_kernelI23Flash_fwd_kernel_traitsILi192ELi128ELi64ELi8ELb0ELb0EN7cutlass10bfloat16_tE19Flash_kernel_traitsILi192ELi128ELi64ELi8ES3_EELb0ELb1ELb0ELb0ELb0ELb0ELb1ELb0EEEvNS_16Flash_fwd_paramsE)
        /*0104*/ 	.word	0x00000000


	//----- nvinfo : EIATTR_REGCOUNT
	.align		4
.L_54:
        /*0108*/ 	.byte	0x04, 0x2f
        /*010a*/ 	.short	(.L_56 - .L_55)
	.align		4
.L_55:
        /*010c*/ 	.word	index@(_ZN5flash16flash_fwd_kernelI23Flash_fwd_kernel_traitsILi192ELi128ELi64ELi8ELb0ELb0EN7cutlass10bfloat16_tE19Flash_kernel_traitsILi192ELi128ELi64ELi8ES3_EELb0ELb1ELb0ELb0ELb0ELb0ELb0ELb0EEEvNS_16Flash_fwd_paramsE)
        /*0110*/ 	.word	0x000000e0


	//----- nvinfo : EIATTR_FRAME_SIZE
	.align		4
.L_56:
        /*0114*/ 	.byte	0x04, 0x11
        /*0116*/ 	.short	(.L_58 - .L_57)
	.align		4
.L_57:
        /*0118*/ 	.word	index@(_ZN5flash16flash_fwd_kernelI23Flash_fwd_kernel_traitsILi192ELi128ELi64ELi8ELb0ELb0EN7cutlass10bfloat16_tE19Flash_kernel_traitsILi192ELi128ELi64ELi8ES3_EELb0ELb1ELb0ELb0ELb0ELb0ELb0ELb0EEEvNS_16Flash_fwd_paramsE)
        /*011c*/ 	.word	0x00000000


	//----- nvinfo : EIATTR_REGCOUNT
	.align		4
.L_58:
        /*0120*/ 	.byte	0x04, 0x2f
        /*0122*/ 	.short	(.L_60 - .L_59)
	.align		4
.L_59:
        /*0124*/ 	.word	index@(_ZN5flash16flash_fwd_kernelI23Flash_fwd_kernel_traitsILi192ELi128ELi64ELi8ELb0ELb0EN7cutlass10bfloat16_tE19Flash_kernel_traitsILi192ELi128ELi64ELi8ES3_EELb0ELb1ELb0ELb0ELb0ELb1ELb1ELb0EEEvNS_16Flash_fwd_paramsE)
        /*0128*/ 	.word	0x000000ec


	//----- nvinfo : EIATTR_FRAME_SIZE
	.align		4
.L_60:
        /*012c*/ 	.byte	0x04, 0x11
        /*012e*/ 	.short	(.L_62 - .L_61)
	.align		4
.L_61:
        /*0130*/ 	.word	index@(_ZN5flash16flash_fwd_kernelI23Flash_fwd_kernel_traitsILi192ELi128ELi64ELi8ELb0ELb0EN7cutlass10bfloat16_tE19Flash_kernel_traitsILi192ELi128ELi64ELi8ES3_EELb0ELb1ELb0ELb0ELb0ELb1ELb1ELb0EEEvNS_16Flash_fwd_paramsE)
        /*0134*/ 	.word	0x00000000


	//----- nvinfo : EIATTR_REGCOUNT
	.align		4
.L_62:
        /*0138*/ 	.byte	0x04, 0x2f
        /*013a*/ 	.short	(.L_64 - .L_63)
	.align		4
.L_63:
        /*013c*/ 	.word	index@(_ZN5flash16flash_fwd_kernelI23Flash_fwd_kernel_traitsILi192ELi128ELi64ELi8ELb0ELb0EN7cutlass10bfloat16_tE19Flash_kernel_traitsILi192ELi128ELi64ELi8ES3_EELb0ELb1ELb0ELb0ELb0ELb1ELb0ELb0EEEvNS_16Flash_fwd_paramsE)
        /*0140*/ 	.word	0x000000df


	//----- nvinfo : EIATTR_FRAME_SIZE
	.align		4
.L_64:
        /*0144*/ 	.byte	0x04, 0x11
        /*0146*/ 	.short	(.L_66 - .L_65)
	.align		4
.L_65:
        /*0148*/ 	.word	index@(_ZN5flash16flash_fwd_kernelI23Flash_fwd_kernel_traitsILi192ELi128ELi64ELi8ELb0ELb0EN7cutlass10bfloat16_tE19Flash_kernel_traitsILi192ELi128ELi64ELi8ES3_EELb0ELb1ELb0ELb0ELb0ELb1ELb0ELb0EEEvNS_16Flash_fwd_paramsE)
        /*014c*/ 	.word	0x00000000


	//----- nvinfo : EIATTR_MIN_STACK_SIZE
	.align		4
.L_66:
        /*0150*/ 	.byte	0x04, 0x12
        /*0152*/ 	.short	(.L_68 - .L_67)
	.align		4
.L_67:
        /*0154*/ 	.word	index@(_ZN5flash16flash_fwd_kernelI23Flash_fwd_kernel_traitsILi192ELi128ELi64ELi8ELb0ELb0EN7cutlass10bfloat16_tE19Flash_kernel_traitsILi192ELi128ELi64ELi8ES3_EELb0ELb1ELb0ELb0ELb0ELb1ELb0ELb0EEEvNS_16Flash_fwd_paramsE)
        /*0158*/ 	.word	0x00000000


	//----- nvinfo : EIATTR_MIN_STACK_SIZE
	.align		4
.L_68:
        /*015c*/ 	.byte	0x04, 0x12
        /*015e*/ 	.short	(.L_70 - .L_69)
	.align		4
.L_69:
        /*0160*/ 	.word	index@(_ZN5flash16flash_fwd_kernelI23Flash_fwd_kernel_traitsILi192ELi128ELi64ELi8ELb0ELb0EN7cutlass10bfloat16_tE19Flash_kernel_traitsILi192ELi128ELi64ELi8ES3_EELb0ELb1ELb0ELb0ELb0ELb1ELb1ELb0EEEvNS_16Flash_fwd_paramsE)
        /*0164*/ 	.word	0x00000000


	//----- nvinfo : EIATTR_MIN_STACK_SIZE
	.align		4
.L_70:
        /*0168*/ 	.byte	0x04, 0x12
        /*016a*/ 	.short	(.L_72 - .L_71)
	.align		4
.L_71:
        /*016c*/ 	.word	index@(_ZN5flash16flash_fwd_kernelI23Flash_fwd_kernel_traitsILi192ELi128ELi64ELi8ELb0ELb0EN7cutlass10bfloat16_tE19Flash_kernel_traitsILi192ELi128ELi64ELi8ES3_EELb0ELb1ELb0ELb0ELb0ELb0ELb0ELb0EEEvNS_16Flash_fwd_paramsE)
        /*0170*/ 	.word	0x00000000


	//----- nvinfo : EIATTR_MIN_STACK_SIZE
	.align		4
.L_72:
        /*0174*/ 	.byte	0x04, 0x12
        /*0176*/ 	.short	(.L_74 - .L_73)
	.align		4
.L_73:
        /*0178*/ 	.word	index@(_ZN5flash16flash_fwd_kernelI23Flash_fwd_kernel_traitsILi192ELi128ELi64ELi8ELb0ELb0EN7cutlass10bfloat16_tE19Flash_kernel_traitsILi192ELi128ELi64ELi8ES3_EELb0ELb1ELb0ELb0ELb0ELb0ELb1ELb0EEEvNS_16Flash_fwd_paramsE)
        /*017c*/ 	.word	0x00000000


	//----- nvinfo : EIATTR_MIN_STACK_SIZE
	.align		4
.L_74:
        /*0180*/ 	.byte	0x04, 0x12
        /*0182*/ 	.short	(.L_76 - .L_75)
	.align		4
.L_75:
        /*0184*/ 	.word	index@(_ZN5flash16flash_fwd_kernelI23Flash_fwd_kernel_traitsILi192ELi128ELi64ELi8ELb0ELb0EN7cutlass10bfloat16_tE19Flash_kernel_traitsILi192ELi128ELi64ELi8ES3_EELb0ELb1ELb0ELb1ELb0ELb0ELb0ELb0EEEvNS_16Flash_fwd_paramsE)
        /*0188*/ 	.word	0x00000000


	//----- nvinfo : EIATTR_MIN_STACK_SIZE
	.align		4
.L_76:
        /*018c*/ 	.byte	0x04, 0x12
        /*018e*/ 	.short	(.L_78 - .L_77)
	.align		4
.L_77:
        /*0190*/ 	.word	index@(_ZN5flash16flash_fwd_kernelI23Flash_fwd_kernel_traitsILi192ELi128ELi64ELi8ELb0ELb0EN7cutlass10bfloat16_tE19Flash_kernel_traitsILi192ELi128ELi64ELi8ES3_EELb0ELb1ELb0ELb1ELb0ELb0ELb1ELb0EEEvNS_16Flash_fwd_paramsE)
        /*0194*/ 	.word	0x00000000


	//----- nvinfo : EIATTR_MIN_STACK_SIZE
	.align		4
.L_78:
        /*0198*/ 	.byte	0x04, 0x12
        /*019a*/ 	.short	(.L_80 - .L_79)
	.align		4
.L_79:
        /*019c*/ 	.word	index@(_ZN5flash16flash_fwd_kernelI23Flash_fwd_kernel_traitsILi192ELi64ELi64ELi4ELb0ELb0EN7cutlass10bfloat16_tE19Flash_kernel_traitsILi192ELi64ELi64ELi4ES3_EELb1ELb1ELb0ELb0ELb0ELb0ELb0ELb0EEEvNS_16Flash_fwd_paramsE)
        /*01a0*/ 	.word	0x00000000


	//----- nvinfo : EIATTR_MIN_STACK_SIZE
	.align		4
.L_80:
        /*01a4*/ 	.byte	0x04, 0x12
        /*01a6*/ 	.short	(.L_82 - .L_81)
	.align		4
.L_81:
        /*01a8*/ 	.word	index@(_ZN5flash16flash_fwd_kernelI23Flash_fwd_kernel_traitsILi192ELi64ELi64ELi4ELb0ELb0EN7cutlass10bfloat16_tE19Flash_kernel_traitsILi192ELi64ELi64ELi4ES3_EELb1ELb1ELb0ELb0ELb0ELb1ELb0ELb0EEEvNS_16Flash_fwd_paramsE)
        /*01ac*/ 	.word	0x00000000


	//----- nvinfo : EIATTR_MIN_STACK_SIZE
	.align		4
.L_82:
        /*01b0*/ 	.byte	0x04, 0x12
        /*01b2*/ 	.short	(.L_84 - .L_83)
	.align		4
.L_83:
        /*01b4*/ 	.word	index@(_ZN5flash16flash_fwd_kernelI23Flash_fwd_kernel_traitsILi192ELi64ELi64ELi4ELb0ELb0EN7cutlass10bfloat16_tE19Flash_kernel_traitsILi192ELi64ELi64ELi4ES3_EELb0ELb1ELb0ELb0ELb0ELb1ELb1ELb0EEEvNS_16Flash_fwd_paramsE)
        /*01b8*/ 	.word	0x00000000


	//----- nvinfo : EIATTR_MIN_STACK_SIZE
	.align		4
.L_84:
        /*01bc*/ 	.byte	0x04, 0x12
        /*01be*/ 	.short	(.L_86 - .L_85)
	.align		4
.L_85:
        /*01c0*/ 	.word	index@(_ZN5flash16flash_fwd_kernelI23Flash_fwd_kernel_traitsILi192ELi64ELi64ELi4ELb0ELb0EN7cutlass10bfloat16_tE19Flash_kernel_traitsILi192ELi64ELi64ELi4ES3_EELb1ELb1ELb0ELb1ELb0ELb0ELb0ELb0EEEvNS_16Flash_fwd_paramsE)
        /*01c4*/ 	.word	0x00000000


	//----- nvinfo : EIATTR_MIN_STACK_SIZE
	.align		4
.L_86:
        /*01c8*/ 	.byte	0x04, 0x12
        /*01ca*/ 	.short	(.L_88 - .L_87)
	.align		4
.L_87:
        /*01cc*/ 	.word	index@(_ZN5flash16flash_fwd_kernelI23Flash_fwd_kernel_traitsILi192ELi64ELi64ELi4ELb0ELb0EN7cutlass10bfloat16_tE19Flash_kernel_traitsILi192ELi64ELi64ELi4ES3_EELb1ELb1ELb0ELb0ELb0ELb0ELb0ELb1EEEvNS_16Flash_fwd_paramsE)
        /*01d0*/ 	.word	0x000000c0


	//----- nvinfo : EIATTR_MIN_STACK_SIZE
	.align		4
.L_88:
        /*01d4*/ 	.byte	0x04, 0x12
        /*01d6*/ 	.short	(.L_90 - .L_89)
	.align		4
.L_89:
        /*01d8*/ 	.word	index@(_ZN5flash16flash_fwd_kernelI23Flash_fwd_kernel_traitsILi192ELi64ELi64ELi4ELb0ELb0EN7cutlass10bfloat16_tE19Flash_kernel_traitsILi192ELi64ELi64ELi4ES3_EELb0ELb1ELb0ELb0ELb0ELb0ELb1ELb0EEEvNS_16Flash_fwd_paramsE)
        /*01dc*/ 	.word	0x00000000


	//----- nvinfo : EIATTR_MIN_STACK_SIZE
	.align		4
.L_90:
        /*01e0*/ 	.byte	0x04, 0x12
        /*01e2*/ 	.short	(.L_92 - .L_91)
	.align		4
.L_91:
        /*01e4*/ 	.word	index@(_ZN5flash16flash_fwd_kernelI23Flash_fwd_kernel_traitsILi192ELi64ELi64ELi4ELb0ELb0EN7cutlass10bfloat16_tE19Flash_kernel_traitsILi192ELi64ELi64ELi4ES3_EELb1ELb1ELb0ELb1ELb0ELb0ELb0ELb1EEEvNS_16Flash_fwd_paramsE)
        /*01e8*/ 	.word	0x00000078


	//----- nvinfo : EIATTR_MIN_STACK_SIZE
	.align		4
.L_92:
        /*01ec*/ 	.byte	0x04, 0x12
        /*01ee*/ 	.short	(.L_94 - .L_93)
	.align		4
.L_93:
        /*01f0*/ 	.word	index@(_ZN5flash16flash_fwd_kernelI23Flash_fwd_kernel_traitsILi192ELi64ELi64ELi4ELb0ELb0EN7cutlass10bfloat16_tE19Flash_kernel_traitsILi192ELi64ELi64ELi4ES3_EELb0ELb1ELb0ELb1ELb0ELb0ELb1ELb0EEEvNS_16Flash_fwd_paramsE)
        /*01f4*/ 	.word	0x00000000
.L_94:


//--------------------- .nv.compat                --------------------------
	.section	.nv.compat,"",@"SHT_CUDA_COMPAT_INFO"
	.align	4
        /*0000*/ 	.byte	0x02, 0x09, 0x01, 0x00, 0x02, 0x02, 0x01, 0x00, 0x02, 0x05, 0x05, 0x00, 0x03, 0x07, 0x01, 0x01
        /*0010*/ 	.byte	0x02, 0x03, 0x00, 0x00, 0x02, 0x06, 0x01, 0x00, 0x04, 0x0b, 0x08, 0x00, 0x01, 0x00, 0x00, 0x00
        /*0020*/ 	.byte	0x00, 0x00, 0x00, 0x00


//--------------------- .nv.info._ZN5flash16flash_fwd_kernelI23Flash_fwd_kernel_traitsILi192ELi128ELi64ELi8ELb0ELb0EN7cutlass10bfloat16_tE19Flash_kernel_traitsILi192ELi128ELi64ELi8ES3_EELb0ELb1ELb0ELb0ELb0ELb1ELb0ELb0EEEvNS_16Flash_fwd_paramsE --------------------------
	.section	.nv.info._ZN5flash16flash_fwd_kernelI23Flash_fwd_kernel_traitsILi192ELi128ELi64ELi8ELb0ELb0EN7cutlass10bfloat16_tE19Flash_kernel_traitsILi192ELi128ELi64ELi8ES3_EELb0ELb1ELb0ELb0ELb0ELb1ELb0ELb0EEEvNS_16Flash_fwd_paramsE,"",@"SHT_CUDA_INFO"
	.sectionflags	@""
	.align	4


	//----- nvinfo : EIATTR_CUDA_API_VERSION
	.align		4
        /*0000*/ 	.byte	0x04, 0x37
        /*0002*/ 	.short	(.L_96 - .L_95)
.L_95:
        /*0004*/ 	.word	0x00000082


	//----- nvinfo : EIATTR_KPARAM_INFO
	.align		4
.L_96:
        /*0008*/ 	.byte	0x04, 0x17
        /*000a*/ 	.short	(.L_98 - .L_97)
.L_97:
        /*000c*/ 	.word	0x00000000
        /*0010*/ 	.short	0x0000
        /*0012*/ 	.short	0x0000
        /*0014*/ 	.byte	0x00, 0xf0, 0x41, 0x07


	//----- nvinfo : EIATTR_SPARSE_MMA_MASK
	.align		4
.L_98:
        /*0018*/ 	.byte	0x03, 0x50
        /*001a*/ 	.short	0x0000


	//----- nvinfo : EIATTR_MAXREG_COUNT
	.align		4
        /*001c*/ 	.byte	0x03, 0x1b
        /*001e*/ 	.short	0x00ff


	//----- nvinfo : EIATTR_NUM_BARRIERS
	.align		4
        /*0020*/ 	.byte	0x02, 0x4c
        /*0022*/ 	.byte	0x01
	.zero		1


	//----- nvinfo : EIATTR_MERCURY_ISA_VERSION
	.align		4
        /*0024*/ 	.byte	0x03, 0x5f
        /*0026*/ 	.short	0x0101


	//----- nvinfo : EIATTR_COOP_GROUP_MASK_REGIDS
	.align		4
        /*0028*/ 	.byte	0x04, 0x29
        /*002a*/ 	.short	(.L_100 - .L_99)


	//   ....[0]....
.L_99:
        /*002c*/ 	.word	0xffffffff


	//   ....[1]....
        /*0030*/ 	.word	0xffffffff


	//   ....[2]....
        /*0034*/ 	.word	0xffffffff


	//   ....[3]....
        /*0038*/ 	.word	0xffffffff


	//   ....[4]....
        /*003c*/ 	.word	0xffffffff


	//   ....[5]....
        /*0040*/ 	.word	0xffffffff


	//   ....[6]....
        /*0044*/ 	.word	0xffffffff


	//   ....[7]....
        /*0048*/ 	.word	0xffffffff


	//   ....[8]....
        /*004c*/ 	.word	0xffffffff


	//   ....[9]....
        /*0050*/ 	.word	0xffffffff


	//   ....[10]....
        /*0054*/ 	.word	0xffffffff


	//   ....[11]....
        /*0058*/ 	.word	0xffffffff


	//   ....[12]....
        /*005c*/ 	.word	0xffffffff


	//   ....[13]....
        /*0060*/ 	.word	0xffffffff


	//   ....[14]....
        /*0064*/ 	.word	0xffffffff


	//   ....[15]....
        /*0068*/ 	.word	0xffffffff


	//   ....[16]....
        /*006c*/ 	.word	0xffffffff


	//   ....[17]....
        /*0070*/ 	.word	0xffffffff


	//   ....[18]....
        /*0074*/ 	.word	0xffffffff


	//   ....[19]....
        /*0078*/ 	.word	0xffffffff


	//----- nvinfo : EIATTR_COOP_GROUP_INSTR_OFFSETS
	.align		4
.L_100:
        /*007c*/ 	.byte	0x04, 0x28
        /*007e*/ 	.short	(.L_102 - .L_101)


	//   ....[0]....
.L_101:
        /*0080*/ 	.word	0x000030c0


	//   ....[1]....
        /*0084*/ 	.word	0x00003200


	//   ....[2]....
        /*0088*/ 	.word	0x00003220


	//   ....[3]....
        /*008c*/ 	.word	0x00003310


	//   ....[4]....
        /*0090*/ 	.word	0x00005650


	//   ....[5]....
        /*0094*/ 	.word	0x00005780


	//   ....[6]....
        /*0098*/ 	.word	0x000057a0


	//   ....[7]....
        /*009c*/ 	.word	0x00005860


	//   ....[8]....
        /*00a0*/ 	.word	0x00008360


	//   ....[9]....
        /*00a4*/ 	.word	0x00008420


	//   ....[10]....
        /*00a8*/ 	.word	0x00008460


	//   ....[11]....
        /*00ac*/ 	.word	0x00008480


	//   ....[12]....
        /*00b0*/ 	.word	0x0000aba0


	//   ....[13]....
        /*00b4*/ 	.word	0x0000abb0


	//   ....[14]....
        /*00b8*/ 	.word	0x0000ac10


	//   ....[15]....
        /*00bc*/ 	.word	0x0000ac20


	//   ....[16]....
        /*00c0*/ 	.word	0x0000c370


	//   ....[17]....
        /*00c4*/ 	.word	0x0000c3a0


	//   ....[18]....
        /*00c8*/ 	.word	0x0000c420


	//   ....[19]....
        /*00cc*/ 	.word	0x0000c430


	//----- nvinfo : EIATTR_VRC_CTA_INIT_COUNT
	.align		4
.L_102:
        /*00d0*/ 	.byte	0x02, 0x4a
	.zero		1
	.zero		1


	//----- nvinfo : EIATTR_EXIT_INSTR_OFFSETS
	.align		4
        /*00d4*/ 	.byte	0x04, 0x1c
        /*00d6*/ 	.short	(.L_104 - .L_103)


	//   ....[0]....
.L_103:
        /*00d8*/ 	.word	0x00000330


	//   ....[1]....
        /*00dc*/ 	.word	0x00000ef0


	//   ....[2]....
        /*00e0*/ 	.word	0x00000f80


	//   ....[3]....
        /*00e4*/ 	.word	0x0000dc40


	//   ....[4]....
        /*00e8*/ 	.word	0x0000dd40


	//----- nvinfo : EIATTR_CRS_STACK_SIZE
	.align		4
.L_104:
        /*00ec*/ 	.byte	0x04, 0x1e
        /*00ee*/ 	.short	(.L_106 - .L_105)
.L_105:
        /*00f0*/ 	.word	0x00000000


	//----- nvinfo : EIATTR_CBANK_PARAM_SIZE
	.align		4
.L_106:
        /*00f4*/ 	.byte	0x03, 0x19
        /*00f6*/ 	.short	0x01d0


	//----- nvinfo : EIATTR_PARAM_CBANK
	.align		4
        /*00f8*/ 	.byte	0x04, 0x0a
        /*00fa*/ 	.short	(.L_108 - .L_107)
	.align		4
.L_107:
        /*00fc*/ 	.word	index@(.nv.constant0._ZN5flash16flash_fwd_kernelI23Flash_fwd_kernel_traitsILi192ELi128ELi64ELi8ELb0ELb0EN7cutlass10bfloat16_tE19Flash_kernel_traitsILi192ELi128ELi64ELi8ES3_EELb0ELb1ELb0ELb0ELb0ELb1ELb0ELb0EEEvNS_16Flash_fwd_paramsE)
        /*0100*/ 	.short	0x0380
        /*0102*/ 	.short	0x01d0


	//----- nvinfo : EIATTR_SW_WAR
	.align		4
.L_108:
        /*0104*/ 	.byte	0x04, 0x36
        /*0106*/ 	.short	(.L_110 - .L_109)
.L_109:
        /*0108*/ 	.word	0x00000008
.L_110:


//--------------------- .nv.info._ZN5flash16flash_fwd_kernelI23Flash_fwd_kernel_traitsILi192ELi128ELi64ELi8ELb0ELb0EN7cutlass10bfloat16_tE19Flash_kernel_traitsILi192ELi128ELi64ELi8ES3_EELb0ELb1ELb0ELb0ELb0ELb1ELb1ELb0EEEvNS_16Flash_fwd_paramsE --------------------------
	.section	.nv.info._ZN5flash16flash_fwd_kernelI23Flash_fwd_kernel_traitsILi192ELi128ELi64ELi8ELb0ELb0EN7cutlass10bfloat16_tE19Flash_kernel_traitsILi192ELi128ELi64ELi8ES3_EELb0ELb1ELb0ELb0ELb0ELb1ELb1ELb0EEEvNS_16Flash_fwd_paramsE,"",@"SHT_CUDA_INFO"
	.sectionflags	@""
	.align	4


	//----- nvinfo : EIATTR_CUDA_API_VERSION
	.align		4
        /*0000*/ 	.byte	0x04, 0x37
        /*0002*/ 	.short	(.L_112 - .L_111)
.L_111:
        /*0004*/ 	.word	0x00000082


	//----- nvinfo : EIATTR_KPARAM_INFO
	.align		4
.L_112:
        /*0008*/ 	.byte	0x04, 0x17
        /*000a*/ 	.short	(.L_114 - .L_113)
.L_113:
        /*000c*/ 	.word	0x00000000
        /*0010*/ 	.short	0x0000
        /*0012*/ 	.short	0x0000
        /*0014*/ 	.byte	0x00, 0xf0, 0x41, 0x07


	//----- nvinfo : EIATTR_SPARSE_MMA_MASK
	.align		4
.L_114:
        /*0018*/ 	.byte	0x03, 0x50
        /*001a*/ 	.short	0x0000


	//----- nvinfo : EIATTR_MAXREG_COUNT
	.align		4
        /*001c*/ 	.byte	0x03, 0x1b
        /*001e*/ 	.short	0x00ff


	//----- nvinfo : EIATTR_NUM_BARRIERS
	.align		4
        /*0020*/ 	.byte	0x02, 0x4c
        /*0022*/ 	.byte	0x01
	.zero		1


	//----- nvinfo : EIATTR_MERCURY_ISA_VERSION
	.align		4
        /*0024*/ 	.byte	0x03, 0x5f
        /*0026*/ 	.short	0x0101


	//----- nvinfo : EIATTR_COOP_GROUP_MASK_REGIDS
	.align		4
        /*0028*/ 	.byte	0x04, 0x29
        /*002a*/ 	.short	(.L_116 - .L_115)


	//   ....[0]....
.L_115:
        /*002c*/ 	.word	0xffffffff


	//   ....[1]....
        /*0030*/ 	.word	0xffffffff


	//   ....[2]....
        /*0034*/ 	.word	0xffffffff


	//   ....[3]....
        /*0038*/ 	.word	0xffffffff


	//   ....[4]....
        /*003c*/ 	.word	0xffffffff


	//   ....[5]....
        /*0040*/ 	.word	0xffffffff


	//   ....[6]....
        /*0044*/ 	.word	0xffffffff


	//   ....[7]....
        /*0048*/ 	.word	0xffffffff


	//   ....[8]....
        /*004c*/ 	.word	0xffffffff


	//   ....[9]....
        /*0050*/ 	.word	0xffffffff


	//   ....[10]....
        /*0054*/ 	.word	0xffffffff


	//   ....[11]....
        /*0058*/ 	.word	0xffffffff


	//   ....[12]....
        /*005c*/ 	.word	0xffffffff


	//   ....[13]....
        /*0060*/ 	.word	0xffffffff


	//   ....[14]....
        /*0064*/ 	.word	0xffffffff


	//   ....[15]....
        /*0068*/ 	.word	0xffffffff


	//   ....[16]....
        /*006c*/ 	.word	0xffffffff


	//   ....[17]....
        /*0070*/ 	.word	0xffffffff


	//   ....[18]....
        /*0074*/ 	.word	0xffffffff


	//   ....[19]....
        /*0078*/ 	.word	0xffffffff


	//----- nvinfo : EIATTR_COOP_GROUP_INSTR_OFFSETS
	.align		4
.L_116:
        /*007c*/ 	.byte	0x04, 0x28
        /*007e*/ 	.short	(.L_118 - .L_117)


	//   ....[0]....
.L_117:
        /*0080*/ 	.word	0x000034a0


	//   ....[1]....
        /*0084*/ 	.word	0x000035e0


	//   ....[2]....
        /*0088*/ 	.word	0x00003600


	//   ....[3]....
        /*008c*/ 	.word	0x000036f0


	//   ....[4]....
        /*0090*/ 	.word	0x00005f50


	//   ....[5]....
        /*0094*/ 	.word	0x00005f80


	//   ....[6]....
        /*0098*/ 	.word	0x00006010


	//   ....[7]....
        /*009c*/ 	.word	0x00006020


	//   ....[8]....
        /*00a0*/ 	.word	0x00008fe0


	//   ....[9]....
        /*00a4*/ 	.word	0x00009010


	//   ....[10]....
        /*00a8*/ 	.word	0x000090a0


	//   ....[11]....
        /*00ac*/ 	.word	0x000090b0


	//   ....[12]....
        /*00b0*/ 	.word	0x0000bba0


	//   ....[13]....
        /*00b4*/ 	.word	0x0000bc00


	//   ....[14]....
        /*00b8*/ 	.word	0x0000bca0


	//   ....[15]....
        /*00bc*/ 	.word	0x0000bcb0


	//   ....[16]....
        /*00c0*/ 	.word	0x0000d380


	//   ....[17]....
        /*00c4*/ 	.word	0x0000d3b0


	//   ....[18]....
        /*00c8*/ 	.word	0x0000d430


	//   ....[19]....
        /*00cc*/ 	.word	0x0000d440


	//----- nvinfo : EIATTR_VRC_CTA_INIT_COUNT
	.align		4
.L_118:
        /*00d0*/ 	.byte	0x02, 0x4a
	.zero		1
	.zero		1


	//----- nvinfo : EIATTR_EXIT_INSTR_OFFSETS
	.align		4
        /*00d4*/ 	.byte	0x04, 0x1c
        /*00d6*/ 	.short	(.L_120 - .L_119)


	//   ....[0]....
.L_119:
        /*00d8*/ 	.word	0x00000330


	//   ....[1]....
        /*00dc*/ 	.word	0x00000ef0


	//   ....[2]....
        /*00e0*/ 	.word	0x00000f80


	//   ....[3]....
        /*00e4*/ 	.word	0x0000ec50


	//   ....[4]....
        /*00e8*/ 	.word	0x0000ed50


	//----- nvinfo : EIATTR_CRS_STACK_SIZE
	.align		4
.L_120:
        /*00ec*/ 	.byte	0x04, 0x1e
        /*00ee*/ 	.short	(.L_122 - .L_121)
.L_121:
        /*00f0*/ 	.word	0x00000000


	//----- nvinfo : EIATTR_CBANK_PARAM_SIZE
	.align		4
.L_122:
        /*00f4*/ 	.byte	0x03, 0x19
        /*00f6*/ 	.short	0x01d0


	//----- nvinfo : EIATTR_PARAM_CBANK
	.align		4
        /*00f8*/ 	.byte	0x04, 0x0a
        /*00fa*/ 	.short	(.L_124 - .L_123)
	.align		4
.L_123:
        /*00fc*/ 	.word	index@(.nv.constant0._ZN5flash16flash_fwd_kernelI23Flash_fwd_kernel_traitsILi192ELi128ELi64ELi8ELb0ELb0EN7cutlass10bfloat16_tE19Flash_kernel_traitsILi192ELi128ELi64ELi8ES3_EELb0ELb1ELb0ELb0ELb0ELb1ELb1ELb0EEEvNS_16Flash_fwd_paramsE)
        /*0100*/ 	.short	0x0380
        /*0102*/ 	.short	0x01d0


	//----- nvinfo : EIATTR_SW_WAR
	.align		4
.L_124:
        /*0104*/ 	.byte	0x04, 0x36
        /*0106*/ 	.short	(.L_126 - .L_125)
.L_125:
        /*0108*/ 	.word	0x00000008
.L_126:


//--------------------- .nv.info._ZN5flash16flash_fwd_kernelI23Flash_fwd_kernel_traitsILi192ELi128ELi64ELi8ELb0ELb0EN7cutlass10bfloat16_tE19Flash_kernel_traitsILi192ELi128ELi64ELi8ES3_EELb0ELb1ELb0ELb0ELb0ELb0ELb0ELb0EEEvNS_16Flash_fwd_paramsE --------------------------
	.section	.nv.info._ZN5flash16flash_fwd_kernelI23Flash_fwd_kernel_traitsILi192ELi128ELi64ELi8ELb0ELb0EN7cutlass10bfloat16_tE19Flash_kernel_traitsILi192ELi128ELi64ELi8ES3_EELb0ELb1ELb0ELb0ELb0ELb0ELb0ELb0EEEvNS_16Flash_fwd_paramsE,"",@"SHT_CUDA_INFO"
	.sectionflags	@""
	.align	4


	//----- nvinfo : EIATTR_CUDA_API_VERSION
	.align		4
        /*0000*/ 	.byte	0x04, 0x37
        /*0002*/ 	.short	(.L_128 - .L_127)
.L_127:
        /*0004*/ 	.word	0x00000082


	//----- nvinfo : EIATTR_KPARAM_INFO
	.align		4
.L_128:
        /*0008*/ 	.byte	0x04, 0x17
        /*000a*/ 	.short	(.L_130 - .L_129)
.L_129:
        /*000c*/ 	.word	0x00000000
        /*0010*/ 	.short	0x0000
        /*0012*/ 	.short	0x0000
        /*0014*/ 	.byte	0x00, 0xf0, 0x41, 0x07


	//----- nvinfo : EIATTR_SPARSE_MMA_MASK
	.align		4
.L_130:
        /*0018*/ 	.byte	0x03, 0x50
        /*001a*/ 	.short	0x0000


	//----- nvinfo : EIATTR_MAXREG_COUNT
	.align		4
        /*001c*/ 	.byte	0x03, 0x1b
        /*001e*/ 	.short	0x00ff


	//----- nvinfo : EIATTR_NUM_BARRIERS
	.align		4
        /*0020*/ 	.byte	0x02, 0x4c
        /*0022*/ 	.byte	0x01
	.zero		1


	//----- nvinfo : EIATTR_MERCURY_ISA_VERSION
	.align		4
        /*0024*/ 	.byte	0x03, 0x5f
        /*0026*/ 	.short	0x0101


	//----- nvinfo : EIATTR_COOP_GROUP_MASK_REGIDS
	.align		4
        /*0028*/ 	.byte	0x04, 0x29
        /*002a*/ 	.short	(.L_132 - .L_131)


	//   ....[0]....
.L_131:
        /*002c*/ 	.word	0xffffffff


	//   ....[1]....
        /*0030*/ 	.word	0xffffffff


	//   ....[2]....
        /*0034*/ 	.word	0xffffffff


	//   ....[3]....
        /*0038*/ 	.word	0xffffffff


	//   ....[4]....
        /*003c*/ 	.word	0xffffffff


	//   ....[5]....
        /*0040*/ 	.word	0xffffffff


	//   ....[6]....
        /*0044*/ 	.word	0xffffffff


	//   ....[7]....
        /*0048*/ 	.word	0xffffffff


	//   ....[8]....
        /*004c*/ 	.word	0xffffffff


	//   ....[9]....
        /*0050*/ 	.word	0xffffffff


	//   ....[10]....
        /*0054*/ 	.word	0xffffffff


	//   ....[11]....
        /*0058*/ 	.word	0xffffffff


	//   ....[12]....
        /*005c*/ 	.word	0xffffffff


	//   ....[13]....
        /*0060*/ 	.word	0xffffffff


	//   ....[14]....
        /*0064*/ 	.word	0xffffffff


	//   ....[15]....
        /*0068*/ 	.word	0xffffffff


	//   ....[16]....
        /*006c*/ 	.word	0xffffffff


	//   ....[17]....
        /*0070*/ 	.word	0xffffffff


	//   ....[18]....
        /*0074*/ 	.word	0xffffffff


	//   ....[19]....
        /*0078*/ 	.word	0xffffffff


	//----- nvinfo : EIATTR_COOP_GROUP_INSTR_OFFSETS
	.align		4
.L_132:
        /*007c*/ 	.byte	0x04, 0x28
        /*007e*/ 	.short	(.L_134 - .L_133)


	//   ....[0]....
.L_133:
        /*0080*/ 	.word	0x00004180


	//   ....[1]....
        /*0084*/ 	.word	0x00004340


	//   ....[2]....
        /*0088*/ 	.word	0x00004350


	//   ....[3]....
        /*008c*/ 	.word	0x000043a0


	//   ....[4]....
        /*0090*/ 	.word	0x00006b00


	//   ....[5]....
        /*0094*/ 	.word	0x00006b30


	//   ....[6]....
        /*0098*/ 	.word	0x00006bb0


	//   ....[7]....
        /*009c*/ 	.word	0x00006bc0


	//   ....[8]....
        /*00a0*/ 	.word	0x00009ac0


	//   ....[9]....
        /*00a4*/ 	.word	0x00009af0


	//   ....[10]....
        /*00a8*/ 	.word	0x00009b70


	//   ....[11]....
        /*00ac*/ 	.word	0x00009b80


	//   ....[12]....
        /*00b0*/ 	.word	0x0000c650


	//   ....[13]....
        /*00b4*/ 	.word	0x0000c680


	//   ....[14]....
        /*00b8*/ 	.word	0x0000c6d0


	//   ....[15]....
        /*00bc*/ 	.word	0x0000c6e0


	//   ....[16]....
        /*00c0*/ 	.word	0x0000de20


	//   ....[17]....
        /*00c4*/ 	.word	0x0000de60


	//   ....[18]....
        /*00c8*/ 	.word	0x0000df00


	//   ....[19]....
        /*00cc*/ 	.word	0x0000df30


	//----- nvinfo : EIATTR_VRC_CTA_INIT_COUNT
	.align		4
.L_134:
        /*00d0*/ 	.byte	0x02, 0x4a
	.zero		1
	.zero		1


	//----- nvinfo : EIATTR_EXIT_INSTR_OFFSETS
	.align		4
        /*00d4*/ 	.byte	0x04, 0x1c
        /*00d6*/ 	.short	(.L_136 - .L_135)


	//   ....[0]....
.L_135:
        /*00d8*/ 	.word	0x000004a0


	//   ....[1]....
        /*00dc*/ 	.word	0x000011a0


	//   ....[2]....
        /*00e0*/ 	.word	0x00001230


	//   ....[3]....
        /*00e4*/ 	.word	0x0000f720


	//   ....[4]....
        /*00e8*/ 	.word	0x0000f860


	//   ....[5]....
        /*00ec*/ 	.word	0x0000f880


	//----- nvinfo : EIATTR_CRS_STACK_SIZE
	.align		4
.L_136:
        /*00f0*/ 	.byte	0x04, 0x1e
        /*00f2*/ 	.short	(.L_138 - .L_137)
.L_137:
        /*00f4*/ 	.word	0x00000000


	//----- nvinfo : EIATTR_CBANK_PARAM_SIZE
	.align		4
.L_138:
        /*00f8*/ 	.byte	0x03, 0x19
        /*00fa*/ 	.short	0x01d0


	//----- nvinfo : EIATTR_PARAM_CBANK
	.align		4
        /*00fc*/ 	.byte	0x04, 0x0a
        /*00fe*/ 	.short	(.L_140 - .L_139)
	.align		4
.L_139:
        /*0100*/ 	.word	index@(.nv.constant0._ZN5flash16flash_fwd_kernelI23Flash_fwd_kernel_traitsILi192ELi128ELi64ELi8ELb0ELb0EN7cutlass10bfloat16_tE19Flash_kernel_traitsILi192ELi128ELi64ELi8ES3_EELb0ELb1ELb0ELb0ELb0ELb0ELb0ELb0EEEvNS_16Flash_fwd_paramsE)
        /*0104*/ 	.short	0x0380
        /*0106*/ 	.short	0x01d0


	//----- nvinfo : EIATTR_SW_WAR
	.align		4
.L_140:
        /*0108*/ 	.byte	0x04, 0x36
        /*010a*/ 	.short	(.L_142 - .L_141)
.L_141:
        /*010c*/ 	.word	0x00000008
.L_142:


//--------------------- .nv.info._ZN5flash16flash_fwd_kernelI23Flash_fwd_kernel_traitsILi192ELi128ELi64ELi8ELb0ELb0EN7cutlass10bfloat16_tE19Flash_kernel_traitsILi192ELi128ELi64ELi8ES3_EELb0ELb1ELb0ELb0ELb0ELb0ELb1ELb0EEEvNS_16Flash_fwd_paramsE --------------------------
	.section	.nv.info._ZN5flash16flash_fwd_kernelI23Flash_fwd_kernel_traitsILi192ELi128ELi64ELi8ELb0ELb0EN7cutlass10bfloat16_tE19Flash_kernel_traitsILi192ELi128ELi64ELi8ES3_EELb0ELb1ELb0ELb0ELb0ELb0ELb1ELb0EEEvNS_16Flash_fwd_paramsE,"",@"SHT_CUDA_INFO"
	.sectionflags	@""
	.align	4


	//----- nvinfo : EIATTR_CUDA_API_VERSION
	.align		4
        /*0000*/ 	.byte	0x04, 0x37
        /*0002*/ 	.short	(.L_144 - .L_143)
.L_143:
        /*0004*/ 	.word	0x00000082


	//----- nvinfo : EIATTR_KPARAM_INFO
	.align		4
.L_144:
        /*0008*/ 	.byte	0x04, 0x17
        /*000a*/ 	.short	(.L_146 - .L_145)
.L_145:
        /*000c*/ 	.word	0x00000000
        /*0010*/ 	.short	0x0000
        /*0012*/ 	.short	0x0000
        /*0014*/ 	.byte	0x00, 0xf0, 0x41, 0x07


	//----- nvinfo : EIATTR_SPARSE_MMA_MASK
	.align		4
.L_146:
        /*0018*/ 	.byte	0x03, 0x50
        /*001a*/ 	.short	0x0000


	//----- nvinfo : EIATTR_MAXREG_COUNT
	.align		4
        /*001c*/ 	.byte	0x03, 0x1b
        /*001e*/ 	.short	0x00ff


	//----- nvinfo : EIATTR_NUM_BARRIERS
	.align		4
        /*0020*/ 	.byte	0x02, 0x4c
        /*0022*/ 	.byte	0x01
	.zero		1


	//----- nvinfo : EIATTR_MERCURY_ISA_VERSION
	.align		4
        /*0024*/ 	.byte	0x03, 0x5f
        /*0026*/ 	.short	0x0101


	//----- nvinfo : EIATTR_COOP_GROUP_MASK_REGIDS
	.align		4
        /*0028*/ 	.byte	0x04, 0x29
        /*002a*/ 	.short	(.L_148 - .L_147)


	//   ....[0]....
.L_147:
        /*002c*/ 	.word	0xffffffff


	//   ....[1]....
        /*0030*/ 	.word	0xffffffff


	//   ....[2]....
        /*0034*/ 	.word	0xffffffff


	//   ....[3]....
        /*0038*/ 	.word	0xffffffff


	//   ....[4]....
        /*003c*/ 	.word	0xffffffff


	//   ....[5]....
        /*0040*/ 	.word	0xffffffff


	//   ....[6]....
        /*0044*/ 	.word	0xffffffff


	//   ....[7]....
        /*0048*/ 	.word	0xffffffff


	//   ....[8]....
        /*004c*/ 	.word	0xffffffff


	//   ....[9]....
        /*0050*/ 	.word	0xffffffff


	//   ....[10]....
        /*0054*/ 	.word	0xffffffff


	//   ....[11]....
        /*0058*/ 	.word	0xffffffff


	//   ....[12]....
        /*005c*/ 	.word	0xffffffff


	//   ....[13]....
        /*0060*/ 	.word	0xffffffff


	//   ....[14]....
        /*0064*/ 	.word	0xffffffff


	//   ....[15]....
        /*0068*/ 	.word	0xffffffff


	//   ....[16]....
        /*006c*/ 	.word	0xffffffff


	//   ....[17]....
        /*0070*/ 	.word	0xffffffff


	//   ....[18]....
        /*0074*/ 	.word	0xffffffff


	//   ....[19]....
        /*0078*/ 	.word	0xffffffff


	//----- nvinfo : EIATTR_COOP_GROUP_INSTR_OFFSETS
	.align		4
.L_148:
        /*007c*/ 	.byte	0x04, 0x28
        /*007e*/ 	.short	(.L_150 - .L_149)


	//   ....[0]....
.L_149:
        /*0080*/ 	.word	0x000045d0


	//   ....[1]....
        /*0084*/ 	.word	0x00004740


	//   ....[2]....
        /*0088*/ 	.word	0x00004750


	//   ....[3]....
        /*008c*/ 	.word	0x000047a0


	//   ....[4]....
        /*0090*/ 	.word	0x000072a0


	//   ....[5]....
        /*0094*/ 	.word	0x00007350


	//   ....[6]....
        /*0098*/ 	.word	0x00007380


	//   ....[7]....
        /*009c*/ 	.word	0x000073a0


	//   ....[8]....
        /*00a0*/ 	.word	0x0000a6e0


	//   ....[9]....
        /*00a4*/ 	.word	0x0000a710


	//   ....[10]....
        /*00a8*/ 	.word	0x0000a790


	//   ....[11]....
        /*00ac*/ 	.word	0x0000a7a0


	//   ....[12]....
        /*00b0*/ 	.word	0x0000d680


	//   ....[13]....
        /*00b4*/ 	.word	0x0000d700


	//   ....[14]....
        /*00b8*/ 	.word	0x0000d7b0


	//   ....[15]....
        /*00bc*/ 	.word	0x0000d7c0


	//   ....[16]....
        /*00c0*/ 	.word	0x0000ee60


	//   ....[17]....
        /*00c4*/ 	.word	0x0000eea0


	//   ....[18]....
        /*00c8*/ 	.word	0x0000ef40


	//   ....[19]....
        /*00cc*/ 	.word	0x0000ef70


	//----- nvinfo : EIATTR_VRC_CTA_INIT_COUNT
	.align		4
.L_150:
        /*00d0*/ 	.byte	0x02, 0x4a
	.zero		1
	.zero		1


	//----- nvinfo : EIATTR_EXIT_INSTR_OFFSETS
	.align		4
        /*00d4*/ 	.byte	0x04, 0x1c
        /*00d6*/ 	.short	(.L_152 - .L_151)


	//   ....[0]....
.L_151:
        /*00d8*/ 	.word	0x000004a0


	//   ....[1]....
        /*00dc*/ 	.word	0x000011a0


	//   ....[2]....
        /*00e0*/ 	.word	0x00001230


	//   ....[3]....
        /*00e4*/ 	.word	0x00010760


	//   ....[4]....
        /*00e8*/ 	.word	0x000108a0


	//   ....[5]....
        /*00ec*/ 	.word	0x000108c0


	//----- nvinfo : EIATTR_CRS_STACK_SIZE
	.align		4
.L_152:
        /*00f0*/ 	.byte	0x04, 0x1e
        /*00f2*/ 	.short	(.L_154 - .L_153)
.L_153:
        /*00f4*/ 	.word	0x00000000


	//----- nvinfo : EIATTR_CBANK_PARAM_SIZE
	.align		4
.L_154:
        /*00f8*/ 	.byte	0x03, 0x19
        /*00fa*/ 	.short	0x01d0


	//----- nvinfo : EIATTR_PARAM_CBANK
	.align		4
        /*00fc*/ 	.byte	0x04, 0x0a
        /*00fe*/ 	.short	(.L_156 - .L_155)
	.align		4
.L_155:
        /*0100*/ 	.word	index@(.nv.constant0._ZN5flash16flash_fwd_kernelI23Flash_fwd_kernel_traitsILi192ELi128ELi64ELi8ELb0ELb0EN7cutlass10bfloat16_tE19Flash_kernel_traitsILi192ELi128ELi64ELi8ES3_EELb0ELb1ELb0ELb0ELb0ELb0ELb1ELb0EEEvNS_16Flash_fwd_paramsE)
        /*0104*/ 	.short	0x0380
        /*0106*/ 	.short	0x01d0


	//----- nvinfo : EIATTR_SW_WAR
	.align		4
.L_156:
        /*0108*/ 	.byte	0x04, 0x36
        /*010a*/ 	.short	(.L_158 - .L_157)
.L_157:
        /*010c*/ 	.word	0x00000008
.L_158:


//--------------------- .nv.info._ZN5flash16flash_fwd_kernelI23Flash_fwd_kernel_traitsILi192ELi128ELi64ELi8ELb0ELb0EN7cutlass10bfloat16_tE19Flash_kernel_traitsILi192ELi128ELi64ELi8ES3_EELb0ELb1ELb0ELb1ELb0ELb0ELb0ELb0EEEvNS_16Flash_fwd_paramsE --------------------------
	.section	.nv.info._ZN5flash16flash_fwd_kernelI23Flash_fwd_kernel_traitsILi192ELi128ELi64ELi8ELb0ELb0EN7cutlass10bfloat16_tE19Flash_kernel_traitsILi192ELi128ELi64ELi8ES3_EELb0ELb1ELb0ELb1ELb0ELb0ELb0ELb0EEEvNS_16Flash_fwd_paramsE,"",@"SHT_CUDA_INFO"
	.sectionflags	@""
	.align	4


	//----- nvinfo : EIATTR_CUDA_API_VERSION
	.align		4
        /*0000*/ 	.byte	0x04, 0x37
        /*0002*/ 	.short	(.L_160 - .L_159)
.L_159:
        /*0004*/ 	.word	0x00000082


	//----- nvinfo : EIATTR_KPARAM_INFO
	.align		4
.L_160:
        /*0008*/ 	.byte	0x04, 0x17
        /*000a*/ 	.short	(.L_162 - .L_161)
.L_161:
        /*000c*/ 	.word	0x00000000
        /*0010*/ 	.short	0x0000
        /*0012*/ 	.short	0x0000
        /*0014*/ 	.byte	0x00, 0xf0, 0x41, 0x07


	//----- nvinfo : EIATTR_SPARSE_MMA_MASK
	.align		4
.L_162:
        /*0018*/ 	.byte	0x03, 0x50
        /*001a*/ 	.short	0x0000


	//----- nvinfo : EIATTR_MAXREG_COUNT
	.align		4
        /*001c*/ 	.byte	0x03, 0x1b
        /*001e*/ 	.short	0x00ff


	//----- nvinfo : EIATTR_NUM_BARRIERS
	.align		4
        /*0020*/ 	.byte	0x02, 0x4c
        /*0022*/ 	.byte	0x01
	.zero		1


	//----- nvinfo : EIATTR_MERCURY_ISA_VERSION
	.align		4
        /*0024*/ 	.byte	0x03, 0x5f
        /*0026*/ 	.short	0x0101


	//----- nvinfo : EIATTR_COOP_GROUP_MASK_REGIDS
	.align		4
        /*0028*/ 	.byte	0x04, 0x29
        /*002a*/ 	.short	(.L_164 - .L_163)


	//   ....[0]....
.L_163:
        /*002c*/ 	.word	0xffffffff


	//   ....[1]....
        /*0030*/ 	.word	0xffffffff


	//   ....[2]....
        /*0034*/ 	.word	0xffffffff


	//   ....[3]....
        /*0038*/ 	.word	0xffffffff


	//   ....[4]....
        /*003c*/ 	.word	0xffffffff


	//   ....[5]....
        /*0040*/ 	.word	0xffffffff


	//   ....[6]....
        /*0044*/ 	.word	0xffffffff


	//   ....[7]....
        /*0048*/ 	.word	0xffffffff


	//   ....[8]....
        /*004c*/ 	.word	0xffffffff


	//   ....[9]....
        /*0050*/ 	.word	0xffffffff


	//   ....[10]....
        /*0054*/ 	.word	0xffffffff


	//   ....[11]....
        /*0058*/ 	.word	0xffffffff


	//   ....[12]....
        /*005c*/ 	.word	0xffffffff


	//   ....[13]....
        /*0060*/ 	.word	0xffffffff


	//   ....[14]....
        /*0064*/ 	.word	0xffffffff


	//   ....[15]....
        /*0068*/ 	.word	0xffffffff


	//   ....[16]....
        /*006c*/ 	.word	0xffffffff


	//   ....[17]....
        /*0070*/ 	.word	0xffffffff


	//   ....[18]....
        /*0074*/ 	.word	0xffffffff


	//   ....[19]....
        /*0078*/ 	.word	0xffffffff


	//----- nvinfo : EIATTR_COOP_GROUP_INSTR_OFFSETS
	.align		4
.L_164:
        /*007c*/ 	.byte	0x04, 0x28
        /*007e*/ 	.short	(.L_166 - .L_165)


	//   ....[0]....
.L_165:
        /*0080*/ 	.word	0x00004630


	//   ....[1]....
        /*0084*/ 	.word	0x00004650


	//   ....[2]....
        /*0088*/ 	.word	0x00004700


	//   ....[3]....
        /*008c*/ 	.word	0x00004710


	//   ....[4]....
        /*0090*/ 	.word	0x00007250


	//   ....[5]....
        /*0094*/ 	.word	0x00007280


	//   ....[6]....
        /*0098*/ 	.word	0x000072f0


	//   ....[7]....
        /*009c*/ 	.word	0x00007300


	//   ....[8]....
        /*00a0*/ 	.word	0x0000a500


	//   ....[9]....
        /*00a4*/ 	.word	0x0000a530


	//   ....[10]....
        /*00a8*/ 	.word	0x0000a5a0


	//   ....[11]....
        /*00ac*/ 	.word	0x0000a5b0


	//   ....[12]....
        /*00b0*/ 	.word	0x0000d4c0


	//   ....[13]....
        /*00b4*/ 	.word	0x0000d4f0


	//   ....[14]....
        /*00b8*/ 	.word	0x0000d540


	//   ....[15]....
        /*00bc*/ 	.word	0x0000d550


	//   ....[16]....
        /*00c0*/ 	.word	0x0000ec90


	//   ....[17]....
        /*00c4*/ 	.word	0x0000ecd0


	//   ....[18]....
        /*00c8*/ 	.word	0x0000ed80


	//   ....[19]....
        /*00cc*/ 	.word	0x0000edb0


	//----- nvinfo : EIATTR_VRC_CTA_INIT_COUNT
	.align		4
.L_166:
        /*00d0*/ 	.byte	0x02, 0x4a
	.zero		1
	.zero		1


	//----- nvinfo : EIATTR_EXIT_INSTR_OFFSETS
	.align		4
        /*00d4*/ 	.byte	0x04, 0x1c
        /*00d6*/ 	.short	(.L_168 - .L_167)


	//   ....[0]....
.L_167:
        /*00d8*/ 	.word	0x000004a0


	//   ....[1]....
        /*00dc*/ 	.word	0x000011a0


	//   ....[2]....
        /*00e0*/ 	.word	0x00001230


	//   ....[3]....
        /*00e4*/ 	.word	0x00010590


	//   ....[4]....
        /*00e8*/ 	.word	0x000106d0


	//   ....[5]....
        /*00ec*/ 	.word	0x000106f0


	//----- nvinfo : EIATTR_CRS_STACK_SIZE
	.align		4
.L_168:
        /*00f0*/ 	.byte	0x04, 0x1e
        /*00f2*/ 	.short	(.L_170 - .L_169)
.L_169:
        /*00f4*/ 	.word	0x00000000


	//----- nvinfo : EIATTR_CBANK_PARAM_SIZE
	.align		4
.L_170:
        /*00f8*/ 	.byte	0x03, 0x19
        /*00fa*/ 	.short	0x01d0


	//----- nvinfo : EIATTR_PARAM_CBANK
	.align		4
        /*00fc*/ 	.byte	0x04, 0x0a
        /*00fe*/ 	.short	(.L_172 - .L_171)
	.align		4
.L_171:
        /*0100*/ 	.word	index@(.nv.constant0._ZN5flash16flash_fwd_kernelI23Flash_fwd_kernel_traitsILi192ELi128ELi64ELi8ELb0ELb0EN7cutlass10bfloat16_tE19Flash_kernel_traitsILi192ELi128ELi64ELi8ES3_EELb0ELb1ELb0ELb1ELb0ELb0ELb0ELb0EEEvNS_16Flash_fwd_paramsE)
        /*0104*/ 	.short	0x0380
        /*0106*/ 	.short	0x01d0


	//----- nvinfo : EIATTR_SW_WAR
	.align		4
.L_172:
        /*0108*/ 	.byte	0x04, 0x36
        /*010a*/ 	.short	(.L_174 - .L_173)
.L_173:
        /*010c*/ 	.word	0x00000008
.L_174:


//--------------------- .nv.info._ZN5flash16flash_fwd_kernelI23Flash_fwd_kernel_traitsILi192ELi128ELi64ELi8ELb0ELb0EN7cutlass10bfloat16_tE19Flash_kernel_traitsILi192ELi128ELi64ELi8ES3_EELb0ELb1ELb0ELb1ELb0ELb0ELb1ELb0EEEvNS_16Flash_fwd_paramsE --------------------------
	.section	.nv.info._ZN5flash16flash_fwd_kernelI23Flash_fwd_kernel_traitsILi192ELi128ELi64ELi8ELb0ELb0EN7cutlass10bfloat16_tE19Flash_kernel_traitsILi192ELi128ELi64ELi8ES3_EELb0ELb1ELb0ELb1ELb0ELb0ELb1ELb0EEEvNS_16Flash_fwd_paramsE,"",@"SHT_CUDA_INFO"
	.sectionflags	@""
	.align	4


	//----- nvinfo : EIATTR_CUDA_API_VERSION
	.align		4
        /*0000*/ 	.byte	0x04, 0x37
        /*0002*/ 	.short	(.L_176 - .L_175)
.L_175:
        /*0004*/ 	.word	0x00000082


	//----- nvinfo : EIATTR_KPARAM_INFO
	.align		4
.L_176:
        /*0008*/ 	.byte	0x04, 0x17
        /*000a*/ 	.short	(.L_178 - .L_177)
.L_177:
        /*000c*/ 	.word	0x00000000
        /*0010*/ 	.short	0x0000
        /*0012*/ 	.short	0x0000
        /*0014*/ 	.byte	0x00, 0xf0, 0x41, 0x07


	//----- nvinfo : EIATTR_SPARSE_MMA_MASK
	.align		4
.L_178:
        /*0018*/ 	.byte	0x03, 0x50
        /*001a*/ 	.short	0x0000


	//----- nvinfo : EIATTR_MAXREG_COUNT
	.align		4
        /*001c*/ 	.byte	0x03, 0x1b
        /*001e*/ 	.short	0x00ff


	//----- nvinfo : EIATTR_NUM_BARRIERS
	.align		4
        /*0020*/ 	.byte	0x02, 0x4c
        /*0022*/ 	.byte	0x01
	.zero		1


	//----- nvinfo : EIATTR_MERCURY_ISA_VERSION
	.align		4
        /*0024*/ 	.byte	0x03, 0x5f
        /*0026*/ 	.short	0x0101


	//----- nvinfo : EIATTR_COOP_GROUP_MASK_REGIDS
	.align		4
        /*0028*/ 	.byte	0x04, 0x29
        /*002a*/ 	.short	(.L_180 - .L_179)


	//   ....[0]....
.L_179:
        /*002c*/ 	.word	0xffffffff


	//   ....[1]....
        /*0030*/ 	.word	0xffffffff


	//   ....[2]....
        /*0034*/ 	.word	0xffffffff


	//   ....[3]....
        /*0038*/ 	.word	0xffffffff


	//   ....[4]....
        /*003c*/ 	.word	0xffffffff


	//   ....[5]....
        /*0040*/ 	.word	0xffffffff


	//   ....[6]....
        /*0044*/ 	.word	0xffffffff


	//   ....[7]....
        /*0048*/ 	.word	0xffffffff


	//   ....[8]....
        /*004c*/ 	.word	0xffffffff


	//   ....[9]....
        /*0050*/ 	.word	0xffffffff


	//   ....[10]....
        /*0054*/ 	.word	0xffffffff


	//   ....[11]....
        /*0058*/ 	.word	0xffffffff


	//   ....[12]....
        /*005c*/ 	.word	0xffffffff


	//   ....[13]....
        /*0060*/ 	.word	0xffffffff


	//   ....[14]....
        /*0064*/ 	.word	0xffffffff


	//   ....[15]....
        /*0068*/ 	.word	0xffffffff


	//   ....[16]....
        /*006c*/ 	.word	0xffffffff


	//   ....[17]....
        /*0070*/ 	.word	0xffffffff


	//   ....[18]....
        /*0074*/ 	.word	0xffffffff


	//   ....[19]....
        /*0078*/ 	.word	0xffffffff


	//----- nvinfo : EIATTR_COOP_GROUP_INSTR_OFFSETS
	.align		4
.L_180:
        /*007c*/ 	.byte	0x04, 0x28
        /*007e*/ 	.short	(.L_182 - .L_181)


	//   ....[0]....
.L_181:
        /*0080*/ 	.word	0x00004a40


	//   ....[1]....
        /*0084*/ 	.word	0x00004a60


	//   ....[2]....
        /*0088*/ 	.word	0x00004b10


	//   ....[3]....
        /*008c*/ 	.word	0x00004b20


	//   ....[4]....
        /*0090*/ 	.word	0x00007a50


	//   ....[5]....
        /*0094*/ 	.word	0x00007a80


	//   ....[6]....
        /*0098*/ 	.word	0x00007af0


	//   ....[7]....
        /*009c*/ 	.word	0x00007b00


	//   ....[8]....
        /*00a0*/ 	.word	0x0000b120


	//   ....[9]....
        /*00a4*/ 	.word	0x0000b150


	//   ....[10]....
        /*00a8*/ 	.word	0x0000b1c0


	//   ....[11]....
        /*00ac*/ 	.word	0x0000b1d0


	//   ....[12]....
        /*00b0*/ 	.word	0x0000e4f0


	//   ....[13]....
        /*00b4*/ 	.word	0x0000e570


	//   ....[14]....
        /*00b8*/ 	.word	0x0000e620


	//   ....[15]....
        /*00bc*/ 	.word	0x0000e630


	//   ....[16]....
        /*00c0*/ 	.word	0x0000fcd0


	//   ....[17]....
        /*00c4*/ 	.word	0x0000fd10


	//   ....[18]....
        /*00c8*/ 	.word	0x0000fdc0


	//   ....[19]....
        /*00cc*/ 	.word	0x0000fdf0


	//----- nvinfo : EIATTR_VRC_CTA_INIT_COUNT
	.align		4
.L_182:
        /*00d0*/ 	.byte	0x02, 0x4a
	.zero		1
	.zero		1


	//----- nvinfo : EIATTR_EXIT_INSTR_OFFSETS
	.align		4
        /*00d4*/ 	.byte	0x04, 0x1c
        /*00d6*/ 	.short	(.L_184 - .L_183)


	//   ....[0]....
.L_183:
        /*00d8*/ 	.word	0x000004a0


	//   ....[1]....
        /*00dc*/ 	.word	0x000011a0


	//   ....[2]....
        /*00e0*/ 	.word	0x00001230


	//   ....[3]....
        /*00e4*/ 	.word	0x000115d0


	//   ....[4]....
        /*00e8*/ 	.word	0x00011710


	//   ....[5]....
        /*00ec*/ 	.word	0x00011730


	//----- nvinfo : EIATTR_CRS_STACK_SIZE
	.align		4
.L_184:
        /*00f0*/ 	.byte	0x04, 0x1e
        /*00f2*/ 	.short	(.L_186 - .L_185)
.L_185:
        /*00f4*/ 	.word	0x00000000


	//----- nvinfo : EIATTR_CBANK_PARAM_SIZE
	.align		4
.L_186:
        /*00f8*/ 	.byte	0x03, 0x19
        /*00fa*/ 	.short	0x01d0


	//----- nvinfo : EIATTR_PARAM_CBANK
	.align		4
        /*00fc*/ 	.byte	0x04, 0x0a
        /*00fe*/ 	.short	(.L_188 - .L_187)
	.align		4
.L_187:
        /*0100*/ 	.word	index@(.nv.constant0._ZN5flash16flash_fwd_kernelI23Flash_fwd_kernel_traitsILi192ELi128ELi64ELi8ELb0ELb0EN7cutlass10bfloat16_tE19Flash_kernel_traitsILi192ELi128ELi64ELi8ES3_EELb0ELb1ELb0ELb1ELb0ELb0ELb1ELb0EEEvNS_16Flash_fwd_paramsE)
        /*0104*/ 	.short	0x0380
        /*0106*/ 	.short	0x01d0


	//----- nvinfo : EIATTR_SW_WAR
	.align		4
.L_188:
        /*0108*/ 	.byte	0x04, 0x36
        /*010a*/ 	.short	(.L_190 - .L_189)
.L_189:
        /*010c*/ 	.word	0x00000008
.L_190:


//--------------------- .nv.info._ZN5flash16flash_fwd_kernelI23Flash_fwd_kernel_traitsILi192ELi64ELi64ELi4ELb0ELb0EN7cutlass10bfloat16_tE19Flash_kernel_traitsILi192ELi64ELi64ELi4ES3_EELb1ELb1ELb0ELb0ELb0ELb0ELb0ELb0EEEvNS_16Flash_fwd_paramsE --------------------------
	.section	.nv.info._ZN5flash16flash_fwd_kernelI23Flash_fwd_kernel_traitsILi192ELi64ELi64ELi4ELb0ELb0EN7cutlass10bfloat16_tE19Flash_kernel_traitsILi192ELi64ELi64ELi4ES3_EELb1ELb1ELb0ELb0ELb0ELb0ELb0ELb0EEEvNS_16Flash_fwd_paramsE,"",@"SHT_CUDA_INFO"
	.sectionflags	@""
	.align	4


	//----- nvinfo : EIATTR_CUDA_API_VERSION
	.align		4
        /*0000*/ 	.byte	0x04, 0x37
        /*0002*/ 	.short	(.L_192 - .L_191)
.L_191:
        /*0004*/ 	.word	0x00000082


	//----- nvinfo : EIATTR_KPARAM_INFO
	.align		4
.L_192:
        /*0008*/ 	.byte	0x04, 0x17
        /*000a*/ 	.short	(.L_194 - .L_193)
.L_193:
        /*000c*/ 	.word	0x00000000
        /*0010*/ 	.short	0x0000
        /*0012*/ 	.short	0x0000
        /*0014*/ 	.byte	0x00, 0xf0, 0x41, 0x07


	//----- nvinfo : EIATTR_SPARSE_MMA_MASK
	.align		4
.L_194:
        /*0018*/ 	.byte	0x03, 0x50
        /*001a*/ 	.short	0x0000


	//----- nvinfo : EIATTR_MAXREG_COUNT
	.align		4
        /*001c*/ 	.byte	0x03, 0x1b
        /*001e*/ 	.short	0x00ff


	//----- nvinfo : EIATTR_NUM_BARRIERS
	.align		4
        /*0020*/ 	.byte	0x02, 0x4c
        /*0022*/ 	.byte	0x01
	.zero		1


	//----- nvinfo : EIATTR_MERCURY_ISA_VERSION
	.align		4
        /*0024*/ 	.byte	0x03, 0x5f
        /*0026*/ 	.short	0x0101


	//----- nvinfo : EIATTR_COOP_GROUP_MASK_REGIDS
	.align		4
        /*0028*/ 	.byte	0x04, 0x29
        /*002a*/ 	.short	(.L_196 - .L_195)


	//   ....[0]....
.L_195:
        /*002c*/ 	.word	0xffffffff


	//   ....[1]....
        /*0030*/ 	.word	0xffffffff


	//   ....[2]....
        /*0034*/ 	.word	0xffffffff


	//   ....[3]....
        /*0038*/ 	.word	0xffffffff


	//   ....[4]....
        /*003c*/ 	.word	0xffffffff


	//   ....[5]....
        /*0040*/ 	.word	0xffffffff


	//   ....[6]....
        /*0044*/ 	.word	0xffffffff


	//   ....[7]....
        /*0048*/ 	.word	0xffffffff


	//   ....[8]....
        /*004c*/ 	.word	0xffffffff


	//   ....[9]....
        /*0050*/ 	.word	0xffffffff


	//   ....[10]....
        /*0054*/ 	.word	0xffffffff


	//   ....[11]....
        /*0058*/ 	.word	0xffffffff


	//   ....[12]....
        /*005c*/ 	.word	0xffffffff


	//   ....[13]....
        /*0060*/ 	.word	0xffffffff


	//   ....[14]....
        /*0064*/ 	.word	0xffffffff


	//   ....[15]....
        /*0068*/ 	.word	0xffffffff


	//----- nvinfo : EIATTR_COOP_GROUP_INSTR_OFFSETS
	.align		4
.L_196:
        /*006c*/ 	.byte	0x04, 0x28
        /*006e*/ 	.short	(.L_198 - .L_197)


	//   ....[0]....
.L_197:
        /*0070*/ 	.word	0x00004b60


	//   ....[1]....
        /*0074*/ 	.word	0x00004cb0


	//   ....[2]....
        /*0078*/ 	.word	0x00004cf0


	//   ....[3]....
        /*007c*/ 	.word	0x00004e40


	//   ....[4]....
        /*0080*/ 	.word	0x00008370


	//   ....[5]....
        /*0084*/ 	.word	0x000083a0


	//   ....[6]....
        /*0088*/ 	.word	0x00008450


	//   ....[7]....
        /*008c*/ 	.word	0x00008480


	//   ....[8]....
        /*0090*/ 	.word	0x0000bd00


	//   ....[9]....
        /*0094*/ 	.word	0x0000bd60


	//   ....[10]....
        /*0098*/ 	.word	0x0000be40


	//   ....[11]....
        /*009c*/ 	.word	0x0000be80


	//   ....[12]....
        /*00a0*/ 	.word	0x0000de80


	//   ....[13]....
        /*00a4*/ 	.word	0x0000dec0


	//   ....[14]....
        /*00a8*/ 	.word	0x0000df50


	//   ....[15]....
        /*00ac*/ 	.word	0x0000df60


	//----- nvinfo : EIATTR_VRC_CTA_INIT_COUNT
	.align		4
.L_198:
        /*00b0*/ 	.byte	0x02, 0x4a
	.zero		1
	.zero		1


	//----- nvinfo : EIATTR_EXIT_INSTR_OFFSETS
	.align		4
        /*00b4*/ 	.byte	0x04, 0x1c
        /*00b6*/ 	.short	(.L_200 - .L_199)


	//   ....[0]....
.L_199:
        /*00b8*/ 	.word	0x000004a0


	//   ....[1]....
        /*00bc*/ 	.word	0x00001150


	//   ....[2]....
        /*00c0*/ 	.word	0x000011e0


	//   ....[3]....
        /*00c4*/ 	.word	0x0000f780


	//   ....[4]....
        /*00c8*/ 	.word	0x0000f8c0


	//   ....[5]....
        /*00cc*/ 	.word	0x0000f8e0


	//----- nvinfo : EIATTR_CRS_STACK_SIZE
	.align		4
.L_200:
        /*00d0*/ 	.byte	0x04, 0x1e
        /*00d2*/ 	.short	(.L_202 - .L_201)
.L_201:
        /*00d4*/ 	.word	0x00000000


	//----- nvinfo : EIATTR_CBANK_PARAM_SIZE
	.align		4
.L_202:
        /*00d8*/ 	.byte	0x03, 0x19
        /*00da*/ 	.short	0x01d0


	//----- nvinfo : EIATTR_PARAM_CBANK
	.align		4
        /*00dc*/ 	.byte	0x04, 0x0a
        /*00de*/ 	.short	(.L_204 - .L_203)
	.align		4
.L_203:
        /*00e0*/ 	.word	index@(.nv.constant0._ZN5flash16flash_fwd_kernelI23Flash_fwd_kernel_traitsILi192ELi64ELi64ELi4ELb0ELb0EN7cutlass10bfloat16_tE19Flash_kernel_traitsILi192ELi64ELi64ELi4ES3_EELb1ELb1ELb0ELb0ELb0ELb0ELb0ELb0EEEvNS_16Flash_fwd_paramsE)
        /*00e4*/ 	.short	0x0380
        /*00e6*/ 	.short	0x01d0


	//----- nvinfo : EIATTR_SW_WAR
	.align		4
.L_204:
        /*00e8*/ 	.byte	0x04, 0x36
        /*00ea*/ 	.short	(.L_206 - .L_205)
.L_205:
        /*00ec*/ 	.word	0x00000008
.L_206:


//--------------------- .nv.info._ZN5flash16flash_fwd_kernelI23Flash_fwd_kernel_traitsILi192ELi64ELi64ELi4ELb0ELb0EN7cutlass10bfloat16_tE19Flash_kernel_traitsILi192ELi64ELi64ELi4ES3_EELb1ELb1ELb0ELb0ELb0ELb1ELb0ELb0EEEvNS_16Flash_fwd_paramsE --------------------------
	.section	.nv.info._ZN5flash16flash_fwd_kernelI23Flash_fwd_kernel_traitsILi192ELi64ELi64ELi4ELb0ELb0EN7cutlass10bfloat16_tE19Flash_kernel_traitsILi192ELi64ELi64ELi4ES3_EELb1ELb1ELb0ELb0ELb0ELb1ELb0ELb0EEEvNS_16Flash_fwd_paramsE,"",@"SHT_CUDA_INFO"
	.sectionflags	@""
	.align	4


	//----- nvinfo : EIATTR_CUDA_API_VERSION
	.align		4
        /*0000*/ 	.byte	0x04, 0x37
        /*0002*/ 	.short	(.L_208 - .L_207)
.L_207:
        /*0004*/ 	.word	0x00000082


	//----- nvinfo : EIATTR_KPARAM_INFO
	.align		4
.L_208:
        /*0008*/ 	.byte	0x04, 0x17
        /*000a*/ 	.short	(.L_210 - .L_209)
.L_209:
        /*000c*/ 	.word	0x00000000
        /*0010*/ 	.short	0x0000
        /*0012*/ 	.short	0x0000
        /*0014*/ 	.byte	0x00, 0xf0, 0x41, 0x07


	//----- nvinfo : EIATTR_SPARSE_MMA_MASK
	.align		4
.L_210:
        /*0018*/ 	.byte	0x03, 0x50
        /*001a*/ 	.short	0x0000


	//----- nvinfo : EIATTR_MAXREG_COUNT
	.align		4
        /*001c*/ 	.byte	0x03, 0x1b
        /*001e*/ 	.short	0x00ff


	//----- nvinfo : EIATTR_NUM_BARRIERS
	.align		4
        /*0020*/ 	.byte	0x02, 0x4c
        /*0022*/ 	.byte	0x01
	.zero		1


	//----- nvinfo : EIATTR_MERCURY_ISA_VERSION
	.align		4
        /*0024*/ 	.byte	0x03, 0x5f
        /*0026*/ 	.short	0x0101


	//----- nvinfo : EIATTR_COOP_GROUP_MASK_REGIDS
	.align		4
        /*0028*/ 	.byte	0x04, 0x29
        /*002a*/ 	.short	(.L_212 - .L_211)


	//   ....[0]....
.L_211:
        /*002c*/ 	.word	0xffffffff


	//   ....[1]....
        /*0030*/ 	.word	0xffffffff


	//   ....[2]....
        /*0034*/ 	.word	0xffffffff


	//   ....[3]....
        /*0038*/ 	.word	0xffffffff


	//   ....[4]....
        /*003c*/ 	.word	0xffffffff


	//   ....[5]....
        /*0040*/ 	.word	0xffffffff


	//   ....[6]....
        /*0044*/ 	.word	0xffffffff


	//   ....[7]....
        /*0048*/ 	.word	0xffffffff


	//   ....[8]....
        /*004c*/ 	.word	0xffffffff


	//   ....[9]....
        /*0050*/ 	.word	0xffffffff


	//   ....[10]....
        /*0054*/ 	.word	0xffffffff


	//   ....[11]....
        /*0058*/ 	.word	0xffffffff


	//   ....[12]....
        /*005c*/ 	.word	0xffffffff


	//   ....[13]....
        /*0060*/ 	.word	0xffffffff


	//   ....[14]....
        /*0064*/ 	.word	0xffffffff


	//   ....[15]....
        /*0068*/ 	.word	0xffffffff


	//----- nvinfo : EIATTR_COOP_GROUP_INSTR_OFFSETS
	.align		4
.L_212:
        /*006c*/ 	.byte	0x04, 0x28
        /*006e*/ 	.short	(.L_214 - .L_213)


	//   ....[0]....
.L_213:
        /*0070*/ 	.word	0x00003780


	//   ....[1]....
        /*0074*/ 	.word	0x000038c0


	//   ....[2]....
        /*0078*/ 	.word	0x00003920


	//   ....[3]....
        /*007c*/ 	.word	0x00003a70


	//   ....[4]....
        /*0080*/ 	.word	0x00006b20


	//   ....[5]....
        /*0084*/ 	.word	0x00006b50


	//   ....[6]....
        /*0088*/ 	.word	0x00006c60


	//   ....[7]....
        /*008c*/ 	.word	0x00006ca0


	//   ....[8]....
        /*0090*/ 	.word	0x00009f20


	//   ....[9]....
        /*0094*/ 	.word	0x00009f90


	//   ....[10]....
        /*0098*/ 	.word	0x0000a050


	//   ....[11]....
        /*009c*/ 	.word	0x0000a070


	//   ....[12]....
        /*00a0*/ 	.word	0x0000c1e0


	//   ....[13]....
        /*00a4*/ 	.word	0x0000c220


	//   ....[14]....
        /*00a8*/ 	.word	0x0000c2c0


	//   ....[15]....
        /*00ac*/ 	.word	0x0000c2d0


	//----- nvinfo : EIATTR_VRC_CTA_INIT_COUNT
	.align		4
.L_214:
        /*00b0*/ 	.byte	0x02, 0x4a
	.zero		1
	.zero		1


	//----- nvinfo : EIATTR_EXIT_INSTR_OFFSETS
	.align		4
        /*00b4*/ 	.byte	0x04, 0x1c
        /*00b6*/ 	.short	(.L_216 - .L_215)


	//   ....[0]....
.L_215:
        /*00b8*/ 	.word	0x00000480


	//   ....[1]....
        /*00bc*/ 	.word	0x00001000


	//   ....[2]....
        /*00c0*/ 	.word	0x00001090


	//   ....[3]....
        /*00c4*/ 	.word	0x0000da50


	//   ....[4]....
        /*00c8*/ 	.word	0x0000db50


	//----- nvinfo : EIATTR_CRS_STACK_SIZE
	.align		4
.L_216:
        /*00cc*/ 	.byte	0x04, 0x1e
        /*00ce*/ 	.short	(.L_218 - .L_217)
.L_217:
        /*00d0*/ 	.word	0x00000000


	//----- nvinfo : EIATTR_CBANK_PARAM_SIZE
	.align		4
.L_218:
        /*00d4*/ 	.byte	0x03, 0x19
        /*00d6*/ 	.short	0x01d0


	//----- nvinfo : EIATTR_PARAM_CBANK
	.align		4
        /*00d8*/ 	.byte	0x04, 0x0a
        /*00da*/ 	.short	(.L_220 - .L_219)
	.align		4
.L_219:
        /*00dc*/ 	.word	index@(.nv.constant0._ZN5flash16flash_fwd_kernelI23Flash_fwd_kernel_traitsILi192ELi64ELi64ELi4ELb0ELb0EN7cutlass10bfloat16_tE19Flash_kernel_traitsILi192ELi64ELi64ELi4ES3_EELb1ELb1ELb0ELb0ELb0ELb1ELb0ELb0EEEvNS_16Flash_fwd_paramsE)
        /*00e0*/ 	.short	0x0380
        /*00e2*/ 	.short	0x01d0


	//----- nvinfo : EIATTR_SW_WAR
	.align		4
.L_220:
        /*00e4*/ 	.byte	0x04, 0x36
        /*00e6*/ 	.short	(.L_222 - .L_221)
.L_221:
        /*00e8*/ 	.word	0x00000008
.L_222:


//--------------------- .nv.info._ZN5flash16flash_fwd_kernelI23Flash_fwd_kernel_traitsILi192ELi64ELi64ELi4ELb0ELb0EN7cutlass10bfloat16_tE19Flash_kernel_traitsILi192ELi64ELi64ELi4ES3_EELb0ELb1ELb0ELb0ELb0ELb1ELb1ELb0EEEvNS_16Flash_fwd_paramsE --------------------------
	.section	.nv.info._ZN5flash16flash_fwd_kernelI23Flash_fwd_kernel_traitsILi192ELi64ELi64ELi4ELb0ELb0EN7cutlass10bfloat16_tE19Flash_kernel_traitsILi192ELi64ELi64ELi4ES3_EELb0ELb1ELb0ELb0ELb0ELb1ELb1ELb0EEEvNS_16Flash_fwd_paramsE,"",@"SHT_CUDA_INFO"
	.sectionflags	@""
	.align	4


	//----- nvinfo : EIATTR_CUDA_API_VERSION
	.align		4
        /*0000*/ 	.byte	0x04, 0x37
        /*0002*/ 	.short	(.L_224 - .L_223)
.L_223:
        /*0004*/ 	.word	0x00000082


	//----- nvinfo : EIATTR_KPARAM_INFO
	.align		4
.L_224:
        /*0008*/ 	.byte	0x04, 0x17
        /*000a*/ 	.short	(.L_226 - .L_225)
.L_225:
        /*000c*/ 	.word	0x00000000
        /*0010*/ 	.short	0x0000
        /*0012*/ 	.short	0x0000
        /*0014*/ 	.byte	0x00, 0xf0, 0x41, 0x07


	//----- nvinfo : EIATTR_SPARSE_MMA_MASK
	.align		4
.L_226:
        /*0018*/ 	.byte	0x03, 0x50
        /*001a*/ 	.short	0x0000


	//----- nvinfo : EIATTR_MAXREG_COUNT
	.align		4
        /*001c*/ 	.byte	0x03, 0x1b
        /*001e*/ 	.short	0x00ff


	//----- nvinfo : EIATTR_NUM_BARRIERS
	.align		4
        /*0020*/ 	.byte	0x02, 0x4c
        /*0022*/ 	.byte	0x01
	.zero		1


	//----- nvinfo : EIATTR_MERCURY_ISA_VERSION
	.align		4
        /*0024*/ 	.byte	0x03, 0x5f
        /*0026*/ 	.short	0x0101


	//----- nvinfo : EIATTR_COOP_GROUP_MASK_REGIDS
	.align		4
        /*0028*/ 	.byte	0x04, 0x29
        /*002a*/ 	.short	(.L_228 - .L_227)


	//   ....[0]....
.L_227:
        /*002c*/ 	.word	0xffffffff


	//   ....[1]....
        /*0030*/ 	.word	0xffffffff


	//   ....[2]....
        /*0034*/ 	.word	0xffffffff


	//   ....[3]....
        /*0038*/ 	.word	0xffffffff


	//   ....[4]....
        /*003c*/ 	.word	0xffffffff


	//   ....[5]....
        /*0040*/ 	.word	0xffffffff


	//   ....[6]....
        /*0044*/ 	.word	0xffffffff


	//   ....[7]....
        /*0048*/ 	.word	0xffffffff


	//   ....[8]....
        /*004c*/ 	.word	0xffffffff


	//   ....[9]....
        /*0050*/ 	.word	0xffffffff


	//   ....[10]....
        /*0054*/ 	.word	0xffffffff


	//   ....[11]....
        /*0058*/ 	.word	0xffffffff


	//   ....[12]....
        /*005c*/ 	.word	0xffffffff


	//   ....[13]....
        /*0060*/ 	.word	0xffffffff


	//   ....[14]....
        /*0064*/ 	.word	0xffffffff


	//   ....[15]....
        /*0068*/ 	.word	0xffffffff


	//----- nvinfo : EIATTR_COOP_GROUP_INSTR_OFFSETS
	.align		4
.L_228:
        /*006c*/ 	.byte	0x04, 0x28
        /*006e*/ 	.short	(.L_230 - .L_229)


	//   ....[0]....
.L_229:
        /*0070*/ 	.word	0x00003960


	//   ....[1]....
        /*0074*/ 	.word	0x00003a70


	//   ....[2]....
        /*0078*/ 	.word	0x00003a90


	//   ....[3]....
        /*007c*/ 	.word	0x00003b80


	//   ....[4]....
        /*0080*/ 	.word	0x00006680


	//   ....[5]....
        /*0084*/ 	.word	0x000066b0


	//   ....[6]....
        /*0088*/ 	.word	0x00006760


	//   ....[7]....
        /*008c*/ 	.word	0x00006770


	//   ....[8]....
        /*0090*/ 	.word	0x00009560


	//   ....[9]....
        /*0094*/ 	.word	0x000095c0


	//   ....[10]....
        /*0098*/ 	.word	0x00009690


	//   ....[11]....
        /*009c*/ 	.word	0x000096a0


	//   ....[12]....
        /*00a0*/ 	.word	0x0000ad70


	//   ....[13]....
        /*00a4*/ 	.word	0x0000ada0


	//   ....[14]....
        /*00a8*/ 	.word	0x0000ae20


	//   ....[15]....
        /*00ac*/ 	.word	0x0000ae30


	//----- nvinfo : EIATTR_VRC_CTA_INIT_COUNT
	.align		4
.L_230:
        /*00b0*/ 	.byte	0x02, 0x4a
	.zero		1
	.zero		1


	//----- nvinfo : EIATTR_EXIT_INSTR_OFFSETS
	.align		4
        /*00b4*/ 	.byte	0x04, 0x1c
        /*00b6*/ 	.short	(.L_232 - .L_231)


	//   ....[0]....
.L_231:
        /*00b8*/ 	.word	0x00000330


	//   ....[1]....
        /*00bc*/ 	.word	0x00000ef0


	//   ....[2]....
        /*00c0*/ 	.word	0x00000f80


	//   ....[3]....
        /*00c4*/ 	.word	0x0000c640


	//   ....[4]....
        /*00c8*/ 	.word	0x0000c740


	//----- nvinfo : EIATTR_CRS_STACK_SIZE
	.align		4
.L_232:
        /*00cc*/ 	.byte	0x04, 0x1e
        /*00ce*/ 	.short	(.L_234 - .L_233)
.L_233:
        /*00d0*/ 	.word	0x00000000


	//----- nvinfo : EIATTR_CBANK_PARAM_SIZE
	.align		4
.L_234:
        /*00d4*/ 	.byte	0x03, 0x19
        /*00d6*/ 	.short	0x01d0


	//----- nvinfo : EIATTR_PARAM_CBANK
	.align		4
        /*00d8*/ 	.byte	0x04, 0x0a
        /*00da*/ 	.short	(.L_236 - .L_235)
	.align		4
.L_235:
        /*00dc*/ 	.word	index@(.nv.constant0._ZN5flash16flash_fwd_kernelI23Flash_fwd_kernel_traitsILi192ELi64ELi64ELi4ELb0ELb0EN7cutlass10bfloat16_tE19Flash_kernel_traitsILi192ELi64ELi64ELi4ES3_EELb0ELb1ELb0ELb0ELb0ELb1ELb1ELb0EEEvNS_16Flash_fwd_paramsE)
        /*00e0*/ 	.short	0x0380
        /*00e2*/ 	.short	0x01d0


	//----- nvinfo : EIATTR_SW_WAR
	.align		4
.L_236:
        /*00e4*/ 	.byte	0x04, 0x36
        /*00e6*/ 	.short	(.L_238 - .L_237)
.L_237:
        /*00e8*/ 	.word	0x00000008
.L_238:


//--------------------- .nv.info._ZN5flash16flash_fwd_kernelI23Flash_fwd_kernel_traitsILi192ELi64ELi64ELi4ELb0ELb0EN7cutlass10bfloat16_tE19Flash_kernel_traitsILi192ELi64ELi64ELi4ES3_EELb1ELb1ELb0ELb1ELb0ELb0ELb0ELb0EEEvNS_16Flash_fwd_paramsE --------------------------
	.section	.nv.info._ZN5flash16flash_fwd_kernelI23Flash_fwd_kernel_traitsILi192ELi64ELi64ELi4ELb0ELb0EN7cutlass10bfloat16_tE19Flash_kernel_traitsILi192ELi64ELi64ELi4ES3_EELb1ELb1ELb0ELb1ELb0ELb0ELb0ELb0EEEvNS_16Flash_fwd_paramsE,"",@"SHT_CUDA_INFO"
	.sectionflags	@""
	.align	4


	//----- nvinfo : EIATTR_CUDA_API_VERSION
	.align		4
        /*0000*/ 	.byte	0x04, 0x37
        /*0002*/ 	.short	(.L_240 - .L_239)
.L_239:
        /*0004*/ 	.word	0x00000082


	//----- nvinfo : EIATTR_KPARAM_INFO
	.align		4
.L_240:
        /*0008*/ 	.byte	0x04, 0x17
        /*000a*/ 	.short	(.L_242 - .L_241)
.L_241:
        /*000c*/ 	.word	0x00000000
        /*0010*/ 	.short	0x0000
        /*0012*/ 	.short	0x0000
        /*0014*/ 	.byte	0x00, 0xf0, 0x41, 0x07


	//----- nvinfo : EIATTR_SPARSE_MMA_MASK
	.align		4
.L_242:
        /*0018*/ 	.byte	0x03, 0x50
        /*001a*/ 	.short	0x0000


	//----- nvinfo : EIATTR_MAXREG_COUNT
	.align		4
        /*001c*/ 	.byte	0x03, 0x1b
        /*001e*/ 	.short	0x00ff


	//----- nvinfo : EIATTR_NUM_BARRIERS
	.align		4
        /*0020*/ 	.byte	0x02, 0x4c
        /*0022*/ 	.byte	0x01
	.zero		1


	//----- nvinfo : EIATTR_MERCURY_ISA_VERSION
	.align		4
        /*0024*/ 	.byte	0x03, 0x5f
        /*0026*/ 	.short	0x0101


	//----- nvinfo : EIATTR_COOP_GROUP_MASK_REGIDS
	.align		4
        /*0028*/ 	.byte	0x04, 0x29
        /*002a*/ 	.short	(.L_244 - .L_243)


	//   ....[0]....
.L_243:
        /*002c*/ 	.word	0xffffffff


	//   ....[1]....
        /*0030*/ 	.word	0xffffffff


	//   ....[2]....
        /*0034*/ 	.word	0xffffffff


	//   ....[3]....
        /*0038*/ 	.word	0xffffffff


	//   ....[4]....
        /*003c*/ 	.word	0xffffffff


	//   ....[5]....
        /*0040*/ 	.word	0xffffffff


	//   ....[6]....
        /*0044*/ 	.word	0xffffffff


	//   ....[7]....
        /*0048*/ 	.word	0xffffffff


	//   ....[8]....
        /*004c*/ 	.word	0xffffffff


	//   ....[9]....
        /*0050*/ 	.word	0xffffffff


	//   ....[10]....
        /*0054*/ 	.word	0xffffffff


	//   ....[11]....
        /*0058*/ 	.word	0xffffffff


	//   ....[12]....
        /*005c*/ 	.word	0xffffffff


	//   ....[13]....
        /*0060*/ 	.word	0xffffffff


	//   ....[14]....
        /*0064*/ 	.word	0xffffffff


	//   ....[15]....
        /*0068*/ 	.word	0xffffffff


	//----- nvinfo : EIATTR_COOP_GROUP_INSTR_OFFSETS
	.align		4
.L_244:
        /*006c*/ 	.byte	0x04, 0x28
        /*006e*/ 	.short	(.L_246 - .L_245)


	//   ....[0]....
.L_245:
        /*0070*/ 	.word	0x00005050


	//   ....[1]....
        /*0074*/ 	.word	0x00005070


	//   ....[2]....
        /*0078*/ 	.word	0x000051a0


	//   ....[3]....
        /*007c*/ 	.word	0x000051d0


	//   ....[4]....
        /*0080*/ 	.word	0x00008a70


	//   ....[5]....
        /*0084*/ 	.word	0x00008aa0


	//   ....[6]....
        /*0088*/ 	.word	0x00008b80


	//   ....[7]....
        /*008c*/ 	.word	0x00008be0


	//   ....[8]....
        /*0090*/ 	.word	0x0000c880


	//   ....[9]....
        /*0094*/ 	.word	0x0000c8f0


	//   ....[10]....
        /*0098*/ 	.word	0x0000ca20


	//   ....[11]....
        /*009c*/ 	.word	0x0000ca40


	//   ....[12]....
        /*00a0*/ 	.word	0x0000ea70


	//   ....[13]....
        /*00a4*/ 	.word	0x0000eab0


	//   ....[14]....
        /*00a8*/ 	.word	0x0000eb70


	//   ....[15]....
        /*00ac*/ 	.word	0x0000eb80


	//----- nvinfo : EIATTR_VRC_CTA_INIT_COUNT
	.align		4
.L_246:
        /*00b0*/ 	.byte	0x02, 0x4a
	.zero		1
	.zero		1


	//----- nvinfo : EIATTR_EXIT_INSTR_OFFSETS
	.align		4
        /*00b4*/ 	.byte	0x04, 0x1c
        /*00b6*/ 	.short	(.L_248 - .L_247)


	//   ....[0]....
.L_247:
        /*00b8*/ 	.word	0x00000480


	//   ....[1]....
        /*00bc*/ 	.word	0x00001150


	//   ....[2]....
        /*00c0*/ 	.word	0x000011e0


	//   ....[3]....
        /*00c4*/ 	.word	0x00010350


	//   ....[4]....
        /*00c8*/ 	.word	0x00010490


	//   ....[5]....
        /*00cc*/ 	.word	0x000104b0


	//----- nvinfo : EIATTR_CRS_STACK_SIZE
	.align		4
.L_248:
        /*00d0*/ 	.byte	0x04, 0x1e
        /*00d2*/ 	.short	(.L_250 - .L_249)
.L_249:
        /*00d4*/ 	.word	0x00000000


	//----- nvinfo : EIATTR_CBANK_PARAM_SIZE
	.align		4
.L_250:
        /*00d8*/ 	.byte	0x03, 0x19
        /*00da*/ 	.short	0x01d0


	//----- nvinfo : EIATTR_PARAM_CBANK
	.align		4
        /*00dc*/ 	.byte	0x04, 0x0a
        /*00de*/ 	.short	(.L_252 - .L_251)
	.align		4
.L_251:
        /*00e0*/ 	.word	index@(.nv.constant0._ZN5flash16flash_fwd_kernelI23Flash_fwd_kernel_traitsILi192ELi64ELi64ELi4ELb0ELb0EN7cutlass10bfloat16_tE19Flash_kernel_traitsILi192ELi64ELi64ELi4ES3_EELb1ELb1ELb0ELb1ELb0ELb0ELb0ELb0EEEvNS_16Flash_fwd_paramsE)
        /*00e4*/ 	.short	0x0380
        /*00e6*/ 	.short	0x01d0


	//----- nvinfo : EIATTR_SW_WAR
	.align		4
.L_252:
        /*00e8*/ 	.byte	0x04, 0x36
        /*00ea*/ 	.short	(.L_254 - .L_253)
.L_253:
        /*00ec*/ 	.word	0x00000008
.L_254:


//--------------------- .nv.info._ZN5flash16flash_fwd_kernelI23Flash_fwd_kernel_traitsILi192ELi64ELi64ELi4ELb0ELb0EN7cutlass10bfloat16_tE19Flash_kernel_traitsILi192ELi64ELi64ELi4ES3_EELb1ELb1ELb0ELb0ELb0ELb0ELb0ELb1EEEvNS_16Flash_fwd_paramsE --------------------------
	.section	.nv.info._ZN5flash16flash_fwd_kernelI23Flash_fwd_kernel_traitsILi192ELi64ELi64ELi4ELb0ELb0EN7cutlass10bfloat16_tE19Flash_kernel_traitsILi192ELi64ELi64ELi4ES3_EELb1ELb1ELb0ELb0ELb0ELb0ELb0ELb1EEEvNS_16Flash_fwd_paramsE,"",@"SHT_CUDA_INFO"
	.sectionflags	@""
	.align	4


	//----- nvinfo : EIATTR_CUDA_API_VERSION
	.align		4
        /*0000*/ 	.byte	0x04, 0x37
        /*0002*/ 	.short	(.L_256 - .L_255)
.L_255:
        /*0004*/ 	.word	0x00000082


	//----- nvinfo : EIATTR_KPARAM_INFO
	.align		4
.L_256:
        /*0008*/ 	.byte	0x04, 0x17
        /*000a*/ 	.short	(.L_258 - .L_257)
.L_257:
        /*000c*/ 	.word	0x00000000
        /*0010*/ 	.short	0x0000
        /*0012*/ 	.short	0x0000
        /*0014*/ 	.byte	0x00, 0xf0, 0x41, 0x07


	//----- nvinfo : EIATTR_SPARSE_MMA_MASK
	.align		4
.L_258:
        /*0018*/ 	.byte	0x03, 0x50
        /*001a*/ 	.short	0x0000


	//----- nvinfo : EIATTR_MAXREG_COUNT
	.align		4
        /*001c*/ 	.byte	0x03, 0x1b
        /*001e*/ 	.short	0x00ff


	//----- nvinfo : EIATTR_NUM_BARRIERS
	.align		4
        /*0020*/ 	.byte	0x02, 0x4c
        /*0022*/ 	.byte	0x01
	.zero		1


	//----- nvinfo : EIATTR_ANNOTATIONS
	.align		4
        /*0024*/ 	.byte	0x04, 0x55
        /*0026*/ 	.short	(.L_260 - .L_259)


	//   ....[0]....
.L_259:
        /*0028*/ 	.word	0x00000001
        /*002c*/ 	.byte	0x40, 0x04, 0x00, 0x00, 0x01, 0x00, 0x00, 0x00, 0x10, 0x06, 0x00, 0x00, 0x01, 0x00, 0x00, 0x00
        /* <DEDUP_REMOVED lines=44> */
        /*02fc*/ 	.byte	0xb0, 0x2b, 0x01, 0x00, 0x01, 0x00, 0x00, 0x00, 0xd0, 0x2b, 0x01, 0x00


	//----- nvinfo : EIATTR_MERCURY_ISA_VERSION
	.align		4
.L_260:
        /*0308*/ 	.byte	0x03, 0x5f
        /*030a*/ 	.short	0x0101


	//----- nvinfo : EIATTR_COOP_GROUP_MASK_REGIDS
	.align		4
        /*030c*/ 	.byte	0x04, 0x29
        /*030e*/ 	.short	(.L_262 - .L_261)


	//   ....[0]....
.L_261:
        /*0310*/ 	.word	0xffffffff


	//   ....[1]....
        /*0314*/ 	.word	0xffffffff


	//   ....[2]....
        /*0318*/ 	.word	0xffffffff


	//   ....[3]....
        /*031c*/ 	.word	0xffffffff


	//   ....[4]....
        /*0320*/ 	.word	0xffffffff


	//   ....[5]....
        /*0324*/ 	.word	0xffffffff


	//   ....[6]....
        /*0328*/ 	.word	0xffffffff


	//   ....[7]....
        /*032c*/ 	.word	0xffffffff


	//   ....[8]....
        /*0330*/ 	.word	0xffffffff


	//   ....[9]....
        /*0334*/ 	.word	0xffffffff


	//   ....[10]....
        /*0338*/ 	.word	0xffffffff


	//   ....[11]....
        /*033c*/ 	.word	0xffffffff


	//   ....[12]....
        /*0340*/ 	.word	0xffffffff


	//   ....[13]....
        /*0344*/ 	.word	0xffffffff


	//   ....[14]....
        /*0348*/ 	.word	0xffffffff


	//   ....[15]....
        /*034c*/ 	.word	0xffffffff


	//----- nvinfo : EIATTR_COOP_GROUP_INSTR_OFFSETS
	.align		4
.L_262:
        /*0350*/ 	.byte	0x04, 0x28
        /*0352*/ 	.short	(.L_264 - .L_263)


	//   ....[0]....
.L_263:
        /*0354*/ 	.word	0x00004bf0


	//   ....[1]....
        /*0358*/ 	.word	0x00004d60


	//   ....[2]....
        /*035c*/ 	.word	0x00004ed0


	//   ....[3]....
        /*0360*/ 	.word	0x00004f70


	//   ....[4]....
        /*0364*/ 	.word	0x00009b00


	//   ....[5]....
        /*0368*/ 	.word	0x00009b20


	//   ....[6]....
        /*036c*/ 	.word	0x00009b90


	//   ....[7]....
        /*0370*/ 	.word	0x00009bd0


	//   ....[8]....
        /*0374*/ 	.word	0x0000eb40


	//   ....[9]....
        /*0378*/ 	.word	0x0000eb50


	//   ....[10]....
        /*037c*/ 	.word	0x0000ebe0


	//   ....[11]....
        /*0380*/ 	.word	0x0000ec00


	//   ....[12]....
        /*0384*/ 	.word	0x00011870


	//   ....[13]....
        /*0388*/ 	.word	0x000118a0


	//   ....[14]....
        /*038c*/ 	.word	0x000118d0


	//   ....[15]....
        /*0390*/ 	.word	0x000118e0


	//----- nvinfo : EIATTR_VRC_CTA_INIT_COUNT
	.align		4
.L_264:
        /*0394*/ 	.byte	0x02, 0x4a
	.zero		1
	.zero		1


	//----- nvinfo : EIATTR_EXIT_INSTR_OFFSETS
	.align		4
        /*0398*/ 	.byte	0x04, 0x1c
        /*039a*/ 	.short	(.L_266 - .L_265)


	//   ....[0]....
.L_265:
        /*039c*/ 	.word	0x000004e0


	//   ....[1]....
        /*03a0*/ 	.word	0x000011b0


	//   ....[2]....
        /*03a4*/ 	.word	0x00001240


	//   ....[3]....
        /*03a8*/ 	.word	0x00013160


	//   ....[4]....
        /*03ac*/ 	.word	0x000132a0


	//   ....[5]....
        /*03b0*/ 	.word	0x000132c0


	//----- nvinfo : EIATTR_CRS_STACK_SIZE
	.align		4
.L_266:
        /*03b4*/ 	.byte	0x04, 0x1e
        /*03b6*/ 	.short	(.L_268 - .L_267)
.L_267:
        /*03b8*/ 	.word	0x00000000


	//----- nvinfo : EIATTR_CBANK_PARAM_SIZE
	.align		4
.L_268:
        /*03bc*/ 	.byte	0x03, 0x19
        /*03be*/ 	.short	0x01d0


	//----- nvinfo : EIATTR_PARAM_CBANK
	.align		4
        /*03c0*/ 	.byte	0x04, 0x0a
        /*03c2*/ 	.short	(.L_270 - .L_269)
	.align		4
.L_269:
        /*03c4*/ 	.word	index@(.nv.constant0._ZN5flash16flash_fwd_kernelI23Flash_fwd_kernel_traitsILi192ELi64ELi64ELi4ELb0ELb0EN7cutlass10bfloat16_tE19Flash_kernel_traitsILi192ELi64ELi64ELi4ES3_EELb1ELb1ELb0ELb0ELb0ELb0ELb0ELb1EEEvNS_16Flash_fwd_paramsE)
        /*03c8*/ 	.short	0x0380
        /*03ca*/ 	.short	0x01d0


	//----- nvinfo : EIATTR_SW_WAR
	.align		4
.L_270:
        /*03cc*/ 	.byte	0x04, 0x36
        /*03ce*/ 	.short	(.L_272 - .L_271)
.L_271:
        /*03d0*/ 	.word	0x00000008
.L_272:


//--------------------- .nv.info._ZN5flash16flash_fwd_kernelI23Flash_fwd_kernel_traitsILi192ELi64ELi64ELi4ELb0ELb0EN7cutlass10bfloat16_tE19Flash_kernel_traitsILi192ELi64ELi64ELi4ES3_EELb0ELb1ELb0ELb0ELb0ELb0ELb1ELb0EEEvNS_16Flash_fwd_paramsE --------------------------
	.section	.nv.info._ZN5flash16flash_fwd_kernelI23Flash_fwd_kernel_traitsILi192ELi64ELi64ELi4ELb0ELb0EN7cutlass10bfloat16_tE19Flash_kernel_traitsILi192ELi64ELi64ELi4ES3_EELb0ELb1ELb0ELb0ELb0ELb0ELb1ELb0EEEvNS_16Flash_fwd_paramsE,"",@"SHT_CUDA_INFO"
	.sectionflags	@""
	.align	4


	//----- nvinfo : EIATTR_CUDA_API_VERSION
	.align		4
        /*0000*/ 	.byte	0x04, 0x37
        /*0002*/ 	.short	(.L_274 - .L_273)
.L_273:
        /*0004*/ 	.word	0x00000082


	//----- nvinfo : EIATTR_KPARAM_INFO
	.align		4
.L_274:
        /*0008*/ 	.byte	0x04, 0x17
        /*000a*/ 	.short	(.L_276 - .L_275)
.L_275:
        /*000c*/ 	.word	0x00000000
        /*0010*/ 	.short	0x0000
        /*0012*/ 	.short	0x0000
        /*0014*/ 	.byte	0x00, 0xf0, 0x41, 0x07


	//----- nvinfo : EIATTR_SPARSE_MMA_MASK
	.align		4
.L_276:
        /*0018*/ 	.byte	0x03, 0x50
        /*001a*/ 	.short	0x0000


	//----- nvinfo : EIATTR_MAXREG_COUNT
	.align		4
        /*001c*/ 	.byte	0x03, 0x1b
        /*001e*/ 	.short	0x00ff


	//----- nvinfo : EIATTR_NUM_BARRIERS
	.align		4
        /*0020*/ 	.byte	0x02, 0x4c
        /*0022*/ 	.byte	0x01
	.zero		1


	//----- nvinfo : EIATTR_MERCURY_ISA_VERSION
	.align		4
        /*0024*/ 	.byte	0x03, 0x5f
        /*0026*/ 	.short	0x0101


	//----- nvinfo : EIATTR_COOP_GROUP_MASK_REGIDS
	.align		4
        /*0028*/ 	.byte	0x04, 0x29
        /*002a*/ 	.short	(.L_278 - .L_277)


	//   ....[0]....
.L_277:
        /*002c*/ 	.word	0xffffffff


	//   ....[1]....
        /*0030*/ 	.word	0xffffffff


	//   ....[2]....
        /*0034*/ 	.word	0xffffffff


	//   ....[3]....
        /*0038*/ 	.word	0xffffffff


	//   ....[4]....
        /*003c*/ 	.word	0xffffffff


	//   ....[5]....
        /*0040*/ 	.word	0xffffffff


	//   ....[6]....
        /*0044*/ 	.word	0xffffffff


	//   ....[7]....
        /*0048*/ 	.word	0xffffffff


	//   ....[8]....
        /*004c*/ 	.word	0xffffffff


	//   ....[9]....
        /*0050*/ 	.word	0xffffffff


	//   ....[10]....
        /*0054*/ 	.word	0xffffffff


	//   ....[11]....
        /*0058*/ 	.word	0xffffffff


	//   ....[12]....
        /*005c*/ 	.word	0xffffffff


	//   ....[13]....
        /*0060*/ 	.word	0xffffffff


	//   ....[14]....
        /*0064*/ 	.word	0xffffffff


	//   ....[15]....
        /*0068*/ 	.word	0xffffffff


	//----- nvinfo : EIATTR_COOP_GROUP_INSTR_OFFSETS
	.align		4
.L_278:
        /*006c*/ 	.byte	0x04, 0x28
        /*006e*/ 	.short	(.L_280 - .L_279)


	//   ....[0]....
.L_279:
        /*0070*/ 	.word	0x00004d80


	//   ....[1]....
        /*0074*/ 	.word	0x00004ee0


	//   ....[2]....
        /*0078*/ 	.word	0x00004ef0


	//   ....[3]....
        /*007c*/ 	.word	0x00004f40


	//   ....[4]....
        /*0080*/ 	.word	0x00007f10


	//   ....[5]....
        /*0084*/ 	.word	0x00007f40


	//   ....[6]....
        /*0088*/ 	.word	0x00007fc0


	//   ....[7]....
        /*008c*/ 	.word	0x00007fd0


	//   ....[8]....
        /*0090*/ 	.word	0x0000b3a0


	//   ....[9]....
        /*0094*/ 	.word	0x0000b400


	//   ....[10]....
        /*0098*/ 	.word	0x0000b4b0


	//   ....[11]....
        /*009c*/ 	.word	0x0000b4c0


	//   ....[12]....
        /*00a0*/ 	.word	0x0000cb80


	//   ....[13]....
        /*00a4*/ 	.word	0x0000cbc0


	//   ....[14]....
        /*00a8*/ 	.word	0x0000cc20


	//   ....[15]....
        /*00ac*/ 	.word	0x0000cc40


	//----- nvinfo : EIATTR_VRC_CTA_INIT_COUNT
	.align		4
.L_280:
        /*00b0*/ 	.byte	0x02, 0x4a
	.zero		1
	.zero		1


	//----- nvinfo : EIATTR_EXIT_INSTR_OFFSETS
	.align		4
        /*00b4*/ 	.byte	0x04, 0x1c
        /*00b6*/ 	.short	(.L_282 - .L_281)


	//   ....[0]....
.L_281:
        /*00b8*/ 	.word	0x00000330


	//   ....[1]....
        /*00bc*/ 	.word	0x00001010


	//   ....[2]....
        /*00c0*/ 	.word	0x000010a0


	//   ....[3]....
        /*00c4*/ 	.word	0x0000e450


	//   ....[4]....
        /*00c8*/ 	.word	0x0000e590


	//   ....[5]....
        /*00cc*/ 	.word	0x0000e5b0


	//----- nvinfo : EIATTR_CRS_STACK_SIZE
	.align		4
.L_282:
        /*00d0*/ 	.byte	0x04, 0x1e
        /*00d2*/ 	.short	(.L_284 - .L_283)
.L_283:
        /*00d4*/ 	.word	0x00000000


	//----- nvinfo : EIATTR_CBANK_PARAM_SIZE
	.align		4
.L_284:
        /*00d8*/ 	.byte	0x03, 0x19
        /*00da*/ 	.short	0x01d0


	//----- nvinfo : EIATTR_PARAM_CBANK
	.align		4
        /*00dc*/ 	.byte	0x04, 0x0a
        /*00de*/ 	.short	(.L_286 - .L_285)
	.align		4
.L_285:
        /*00e0*/ 	.word	index@(.nv.constant0._ZN5flash16flash_fwd_kernelI23Flash_fwd_kernel_traitsILi192ELi64ELi64ELi4ELb0ELb0EN7cutlass10bfloat16_tE19Flash_kernel_traitsILi192ELi64ELi64ELi4ES3_EELb0ELb1ELb0ELb0ELb0ELb0ELb1ELb0EEEvNS_16Flash_fwd_paramsE)
        /*00e4*/ 	.short	0x0380
        /*00e6*/ 	.short	0x01d0


	//----- nvinfo : EIATTR_SW_WAR
	.align		4
.L_286:
        /*00e8*/ 	.byte	0x04, 0x36
        /*00ea*/ 	.short	(.L_288 - .L_287)
.L_287:
        /*00ec*/ 	.word	0x00000008
.L_288:


//--------------------- .nv.info._ZN5flash16flash_fwd_kernelI23Flash_fwd_kernel_traitsILi192ELi64ELi64ELi4ELb0ELb0EN7cutlass10bfloat16_tE19Flash_kernel_traitsILi192ELi64ELi64ELi4ES3_EELb1ELb1ELb0ELb1ELb0ELb0ELb0ELb1EEEvNS_16Flash_fwd_paramsE --------------------------
	.section	.nv.info._ZN5flash16flash_fwd_kernelI23Flash_fwd_kernel_traitsILi192ELi64ELi64ELi4ELb0ELb0EN7cutlass10bfloat16_tE19Flash_kernel_traitsILi192ELi64ELi64ELi4ES3_EELb1ELb1ELb0ELb1ELb0ELb0ELb0ELb1EEEvNS_16Flash_fwd_paramsE,"",@"SHT_CUDA_INFO"
	.sectionflags	@""
	.align	4


	//----- nvinfo : EIATTR_CUDA_API_VERSION
	.align		4
        /*0000*/ 	.byte	0x04, 0x37
        /*0002*/ 	.short	(.L_290 - .L_289)
.L_289:
        /*0004*/ 	.word	0x00000082


	//----- nvinfo : EIATTR_KPARAM_INFO
	.align		4
.L_290:
        /*0008*/ 	.byte	0x04, 0x17
        /*000a*/ 	.short	(.L_292 - .L_291)
.L_291:
        /*000c*/ 	.word	0x00000000
        /*0010*/ 	.short	0x0000
        /*0012*/ 	.short	0x0000
        /*0014*/ 	.byte	0x00, 0xf0, 0x41, 0x07


	//----- nvinfo : EIATTR_SPARSE_MMA_MASK
	.align		4
.L_292:
        /*0018*/ 	.byte	0x03, 0x50
        /*001a*/ 	.short	0x0000


	//----- nvinfo : EIATTR_MAXREG_COUNT
	.align		4
        /*001c*/ 	.byte	0x03, 0x1b
        /*001e*/ 	.short	0x00ff


	//----- nvinfo : EIATTR_NUM_BARRIERS
	.align		4
        /*0020*/ 	.byte	0x02, 0x4c
        /*0022*/ 	.byte	0x01
	.zero		1


	//----- nvinfo : EIATTR_ANNOTATIONS
	.align		4
        /*0024*/ 	.byte	0x04, 0x55
        /*0026*/ 	.short	(.L_294 - .L_293)


	//   ....[0]....
.L_293:
        /* <DEDUP_REMOVED lines=43> */


	//----- nvinfo : EIATTR_MERCURY_ISA_VERSION
	.align		4
.L_294:
        /*02c8*/ 	.byte	0x03, 0x5f
        /*02ca*/ 	.short	0x0101


	//----- nvinfo : EIATTR_COOP_GROUP_MASK_REGIDS
	.align		4
        /*02cc*/ 	.byte	0x04, 0x29
        /*02ce*/ 	.short	(.L_296 - .L_295)


	//   ....[0]....
.L_295:
        /*02d0*/ 	.word	0xffffffff


	//   ....[1]....
        /*02d4*/ 	.word	0xffffffff


	//   ....[2]....
        /*02d8*/ 	.word	0xffffffff


	//   ....[3]....
        /*02dc*/ 	.word	0xffffffff


	//   ....[4]....
        /*02e0*/ 	.word	0xffffffff


	//   ....[5]....
        /*02e4*/ 	.word	0xffffffff


	//   ....[6]....
        /*02e8*/ 	.word	0xffffffff


	//   ....[7]....
        /*02ec*/ 	.word	0xffffffff


	//   ....[8]....
        /*02f0*/ 	.word	0xffffffff


	//   ....[9]....
        /*02f4*/ 	.word	0xffffffff


	//   ....[10]....
        /*02f8*/ 	.word	0xffffffff


	//   ....[11]....
        /*02fc*/ 	.word	0xffffffff


	//   ....[12]....
        /*0300*/ 	.word	0xffffffff


	//   ....[13]....
        /*0304*/ 	.word	0xffffffff


	//   ....[14]....
        /*0308*/ 	.word	0xffffffff


	//   ....[15]....
        /*030c*/ 	.word	0xffffffff


	//----- nvinfo : EIATTR_COOP_GROUP_INSTR_OFFSETS
	.align		4
.L_296:
        /*0310*/ 	.byte	0x04, 0x28
        /*0312*/ 	.short	(.L_298 - .L_297)


	//   ....[0]....
.L_297:
        /*0314*/ 	.word	0x00005240


	//   ....[1]....
        /*0318*/ 	.word	0x00005270


	//   ....[2]....
        /*031c*/ 	.word	0x000052b0


	//   ....[3]....
        /*0320*/ 	.word	0x000052c0


	//   ....[4]....
        /*0324*/ 	.word	0x00009ff0


	//   ....[5]....
        /*0328*/ 	.word	0x0000a020


	//   ....[6]....
        /*032c*/ 	.word	0x0000a0b0


	//   ....[7]....
        /*0330*/ 	.word	0x0000a190


	//   ....[8]....
        /*0334*/ 	.word	0x0000f800


	//   ....[9]....
        /*0338*/ 	.word	0x0000f830


	//   ....[10]....
        /*033c*/ 	.word	0x0000f8e0


	//   ....[11]....
        /*0340*/ 	.word	0x0000f8f0


	//   ....[12]....
        /*0344*/ 	.word	0x000126c0


	//   ....[13]....
        /*0348*/ 	.word	0x000126d0


	//   ....[14]....
        /*034c*/ 	.word	0x00012710


	//   ....[15]....
        /*0350*/ 	.word	0x00012720


	//----- nvinfo : EIATTR_VRC_CTA_INIT_COUNT
	.align		4
.L_298:
        /*0354*/ 	.byte	0x02, 0x4a
	.zero		1
	.zero		1


	//----- nvinfo : EIATTR_EXIT_INSTR_OFFSETS
	.align		4
        /*0358*/ 	.byte	0x04, 0x1c
        /*035a*/ 	.short	(.L_300 - .L_299)


	//   ....[0]....
.L_299:
        /*035c*/ 	.word	0x000004e0


	//   ....[1]....
        /*0360*/ 	.word	0x000011a0


	//   ....[2]....
        /*0364*/ 	.word	0x00001230


	//   ....[3]....
        /*0368*/ 	.word	0x00013fe0


	//   ....[4]....
        /*036c*/ 	.word	0x00014120


	//   ....[5]....
        /*0370*/ 	.word	0x00014140


	//----- nvinfo : EIATTR_CRS_STACK_SIZE
	.align		4
.L_300:
        /*0374*/ 	.byte	0x04, 0x1e
        /*0376*/ 	.short	(.L_302 - .L_301)
.L_301:
        /*0378*/ 	.word	0x00000000


	//----- nvinfo : EIATTR_CBANK_PARAM_SIZE
	.align		4
.L_302:
        /*037c*/ 	.byte	0x03, 0x19
        /*037e*/ 	.short	0x01d0


	//----- nvinfo : EIATTR_PARAM_CBANK
	.align		4
        /*0380*/ 	.byte	0x04, 0x0a
        /*0382*/ 	.short	(.L_304 - .L_303)
	.align		4
.L_303:
        /*0384*/ 	.word	index@(.nv.constant0._ZN5flash16flash_fwd_kernelI23Flash_fwd_kernel_traitsILi192ELi64ELi64ELi4ELb0ELb0EN7cutlass10bfloat16_tE19Flash_kernel_traitsILi192ELi64ELi64ELi4ES3_EELb1ELb1ELb0ELb1ELb0ELb0ELb0ELb1EEEvNS_16Flash_fwd_paramsE)
        /*0388*/ 	.short	0x0380
        /*038a*/ 	.short	0x01d0


	//----- nvinfo : EIATTR_SW_WAR
	.align		4
.L_304:
        /*038c*/ 	.byte	0x04, 0x36
        /*038e*/ 	.short	(.L_306 - .L_305)
.L_305:
        /*0390*/ 	.word	0x00000008
.L_306:


//--------------------- .nv.info._ZN5flash16flash_fwd_kernelI23Flash_fwd_kernel_traitsILi192ELi64ELi64ELi4ELb0ELb0EN7cutlass10bfloat16_tE19Flash_kernel_traitsILi192ELi64ELi64ELi4ES3_EELb0ELb1ELb0ELb1ELb0ELb0ELb1ELb0EEEvNS_16Flash_fwd_paramsE --------------------------
	.section	.nv.info._ZN5flash16flash_fwd_kernelI23Flash_fwd_kernel_traitsILi192ELi64ELi64ELi4ELb0ELb0EN7cutlass10bfloat16_tE19Flash_kernel_traitsILi192ELi64ELi64ELi4ES3_EELb0ELb1ELb0ELb1ELb0ELb0ELb1ELb0EEEvNS_16Flash_fwd_paramsE,"",@"SHT_CUDA_INFO"
	.sectionflags	@""
	.align	4


	//----- nvinfo : EIATTR_CUDA_API_VERSION
	.align		4
        /*0000*/ 	.byte	0x04, 0x37
        /*0002*/ 	.short	(.L_308 - .L_307)
.L_307:
        /*0004*/ 	.word	0x00000082


	//----- nvinfo : EIATTR_KPARAM_INFO
	.align		4
.L_308:
        /*0008*/ 	.byte	0x04, 0x17
        /*000a*/ 	.short	(.L_310 - .L_309)
.L_309:
        /*000c*/ 	.word	0x00000000
        /*0010*/ 	.short	0x0000
        /*0012*/ 	.short	0x0000
        /*0014*/ 	.byte	0x00, 0xf0, 0x41, 0x07


	//----- nvinfo : EIATTR_SPARSE_MMA_MASK
	.align		4
.L_310:
        /*0018*/ 	.byte	0x03, 0x50
        /*001a*/ 	.short	0x0000


	//----- nvinfo : EIATTR_MAXREG_COUNT
	.align		4
        /*001c*/ 	.byte	0x03, 0x1b
        /*001e*/ 	.short	0x00ff


	//----- nvinfo : EIATTR_NUM_BARRIERS
	.align		4
        /*0020*/ 	.byte	0x02, 0x4c
        /*0022*/ 	.byte	0x01
	.zero		1


	//----- nvinfo : EIATTR_MERCURY_ISA_VERSION
	.align		4
        /*0024*/ 	.byte	0x03, 0x5f
        /*0026*/ 	.short	0x0101


	//----- nvinfo : EIATTR_COOP_GROUP_MASK_REGIDS
	.align		4
        /*0028*/ 	.byte	0x04, 0x29
        /*002a*/ 	.short	(.L_312 - .L_311)


	//   ....[0]....
.L_311:
        /*002c*/ 	.word	0xffffffff


	//   ....[1]....
        /*0030*/ 	.word	0xffffffff


	//   ....[2]....
        /*0034*/ 	.word	0xffffffff


	//   ....[3]....
        /*0038*/ 	.word	0xffffffff


	//   ....[4]....
        /*003c*/ 	.word	0xffffffff


	//   ....[5]....
        /*0040*/ 	.word	0xffffffff


	//   ....[6]....
        /*0044*/ 	.word	0xffffffff


	//   ....[7]....
        /*0048*/ 	.word	0xffffffff


	//   ....[8]....
        /*004c*/ 	.word	0xffffffff


	//   ....[9]....
        /*0050*/ 	.word	0xffffffff


	//   ....[10]....
        /*0054*/ 	.word	0xffffffff


	//   ....[11]....
        /*0058*/ 	.word	0xffffffff


	//   ....[12]....
        /*005c*/ 	.word	0xffffffff


	//   ....[13]....
        /*0060*/ 	.word	0xffffffff


	//   ....[14]....
        /*0064*/ 	.word	0xffffffff


	//   ....[15]....
        /*0068*/ 	.word	0xffffffff


	//----- nvinfo : EIATTR_COOP_GROUP_INSTR_OFFSETS
	.align		4
.L_312:
        /*006c*/ 	.byte	0x04, 0x28
        /*006e*/ 	.short	(.L_314 - .L_313)


	//   ....[0]....
.L_313:
        /*0070*/ 	.word	0x000051b0


	//   ....[1]....
        /*0074*/ 	.word	0x000051e0


	//   ....[2]....
        /*0078*/ 	.word	0x00005290


	//   ....[3]....
        /*007c*/ 	.word	0x000052a0


	//   ....[4]....
        /*0080*/ 	.word	0x00008610


	//   ....[5]....
        /*0084*/ 	.word	0x00008640


	//   ....[6]....
        /*0088*/ 	.word	0x000086c0


	//   ....[7]....
        /*008c*/ 	.word	0x000086d0


	//   ....[8]....
        /*0090*/ 	.word	0x0000beb0


	//   ....[9]....
        /*0094*/ 	.word	0x0000bf10


	//   ....[10]....
        /*0098*/ 	.word	0x0000bfc0


	//   ....[11]....
        /*009c*/ 	.word	0x0000bfd0


	//   ....[12]....
        /*00a0*/ 	.word	0x0000d690


	//   ....[13]....
        /*00a4*/ 	.word	0x0000d6d0


	//   ....[14]....
        /*00a8*/ 	.word	0x0000d770


	//   ....[15]....
        /*00ac*/ 	.word	0x0000d7a0


	//----- nvinfo : EIATTR_VRC_CTA_INIT_COUNT
	.align		4
.L_314:
        /*00b0*/ 	.byte	0x02, 0x4a
	.zero		1
	.zero		1


	//----- nvinfo : EIATTR_EXIT_INSTR_OFFSETS
	.align		4
        /*00b4*/ 	.byte	0x04, 0x1c
        /*00b6*/ 	.short	(.L_316 - .L_315)


	//   ....[0]....
.L_315:
        /*00b8*/ 	.word	0x00000330


	//   ....[1]....
        /*00bc*/ 	.word	0x00001020


	//   ....[2]....
        /*00c0*/ 	.word	0x000010b0


	//   ....[3]....
        /*00c4*/ 	.word	0x0000ef60


	//   ....[4]....
        /*00c8*/ 	.word	0x0000f0a0


	//   ....[5]....
        /*00cc*/ 	.word	0x0000f0c0


	//----- nvinfo : EIATTR_CRS_STACK_SIZE
	.align		4
.L_316:
        /*00d0*/ 	.byte	0x04, 0x1e
        /*00d2*/ 	.short	(.L_318 - .L_317)
.L_317:
        /*00d4*/ 	.word	0x00000000


	//----- nvinfo : EIATTR_CBANK_PARAM_SIZE
	.align		4
.L_318:
        /*00d8*/ 	.byte	0x03, 0x19
        /*00da*/ 	.short	0x01d0


	//----- nvinfo : EIATTR_PARAM_CBANK
	.align		4
        /*00dc*/ 	.byte	0x04, 0x0a
        /*00de*/ 	.short	(.L_320 - .L_319)
	.align		4
.L_319:
        /*00e0*/ 	.word	index@(.nv.constant0._ZN5flash16flash_fwd_kernelI23Flash_fwd_kernel_traitsILi192ELi64ELi64ELi4ELb0ELb0EN7cutlass10bfloat16_tE19Flash_kernel_traitsILi192ELi64ELi64ELi4ES3_EELb0ELb1ELb0ELb1ELb0ELb0ELb1ELb0EEEvNS_16Flash_fwd_paramsE)
        /*00e4*/ 	.short	0x0380
        /*00e6*/ 	.short	0x01d0


	//----- nvinfo : EIATTR_SW_WAR
	.align		4
.L_320:
        /*00e8*/ 	.byte	0x04, 0x36
        /*00ea*/ 	.short	(.L_322 - .L_321)
.L_321:
        /*00ec*/ 	.word	0x00000008
.L_322:


//--------------------- .nv.callgraph             --------------------------
	.section	.nv.callgraph,"",@"SHT_CUDA_CALLGRAPH"
	.align	4
	.sectionentsize	8
	.align		4
        /*0000*/ 	.word	0x00000000
	.align		4
        /*0004*/ 	.word	0xffffffff
	.align		4
        /*0008*/ 	.word	0x00000000
	.align		4
        /*000c*/ 	.word	0xfffffffe
	.align		4
        /*0010*/ 	.word	0x00000000
	.align		4
        /*0014*/ 	.word	0xfffffffd
	.align		4
        /*0018*/ 	.word	0x00000000
	.align		4
        /*001c*/ 	.word	0xfffffffc


//--------------------- .nv.constant4             --------------------------
	.section	.nv.constant4,"a",@progbits
	.align	8
	.align		8
.nv.constant4:
        /*0000*/ 	.dword	_ZN73_INTERNAL_c3e29e2a_37_flash_fwd_hdim192_bf16_causal_sm80_cu_a6473388_28444cuda3std3__45__cpo5beginE
	.align		8
        /*0008*/ 	.dword	_ZN73_INTERNAL_c3e29e2a_37_flash_fwd_hdim192_bf16_causal_sm80_cu_a6473388_28444cuda3std3__45__cpo3endE
	.align		8
        /*0010*/ 	.dword	_ZN73_INTERNAL_c3e29e2a_37_flash_fwd_hdim192_bf16_causal_sm80_cu_a6473388_28444cuda3std3__45__cpo6cbeginE
	.align		8
        /*0018*/ 	.dword	_ZN73_INTERNAL_c3e29e2a_37_flash_fwd_hdim192_bf16_causal_sm80_cu_a6473388_28444cuda3std3__45__cpo4cendE
	.align		8
        /*0020*/ 	.dword	_ZN73_INTERNAL_c3e29e2a_37_flash_fwd_hdim192_bf16_causal_sm80_cu_a6473388_28444cuda3std3__475_GLOBAL__N__c3e29e2a_37_flash_fwd_hdim192_bf16_causal_sm80_cu_a6473388_28446ignoreE
	.align		8
        /*0028*/ 	.dword	_ZN73_INTERNAL_c3e29e2a_37_flash_fwd_hdim192_bf16_causal_sm80_cu_a6473388_28444cuda3std3__419piecewise_constructE
	.align		8
        /*0030*/ 	.dword	_ZN73_INTERNAL_c3e29e2a_37_flash_fwd_hdim192_bf16_causal_sm80_cu_a6473388_28444cuda3std3__48in_placeE
	.align		8
        /*0038*/ 	.dword	_ZN73_INTERNAL_c3e29e2a_37_flash_fwd_hdim192_bf16_causal_sm80_cu_a6473388_28444cuda3std6ranges3__45__cpo4swapE
	.align		8
        /*0040*/ 	.dword	_ZN73_INTERNAL_c3e29e2a_37_flash_fwd_hdim192_bf16_causal_sm80_cu_a6473388_28444cuda3std6ranges3__45__cpo9iter_moveE
	.align		8
        /*0048*/ 	.dword	_ZN73_INTERNAL_c3e29e2a_37_flash_fwd_hdim192_bf16_causal_sm80_cu_a6473388_28444cute7productE
	.align		8
        /*0050*/ 	.dword	_ZN73_INTERNAL_c3e29e2a_37_flash_fwd_hdim192_bf16_causal_sm80_cu_a6473388_28444cute1_E


//--------------------- .text._ZN5flash16flash_fwd_kernelI23Flash_fwd_kernel_traitsILi192ELi128ELi64ELi8ELb0ELb0EN7cutlass10bfloat16_tE19Flash_kernel_traitsILi192ELi128ELi64ELi8ES3_EELb0ELb1ELb0ELb0ELb0ELb1ELb0ELb0EEEvNS_16Flash_fwd_paramsE --------------------------
	.section	.text._ZN5flash16flash_fwd_kernelI23Flash_fwd_kernel_traitsILi192ELi128ELi64ELi8ELb0ELb0EN7cutlass10bfloat16_tE19Flash_kernel_traitsILi192ELi128ELi64ELi8ES3_EELb0ELb1ELb0ELb0ELb0ELb1ELb0ELb0EEEvNS_16Flash_fwd_paramsE,"ax",@progbits
	.align	128
        .global         _ZN5flash16flash_fwd_kernelI23Flash_fwd_kernel_traitsILi192ELi128ELi64ELi8ELb0ELb0EN7cutlass10bfloat16_tE19Flash_kernel_traitsILi192ELi128ELi64ELi8ES3_EELb0ELb1ELb0ELb0ELb0ELb1ELb0ELb0EEEvNS_16Flash_fwd_paramsE
        .type           _ZN5flash16flash_fwd_kernelI23Flash_fwd_kernel_traitsILi192ELi128ELi64ELi8ELb0ELb0EN7cutlass10bfloat16_tE19Flash_kernel_traitsILi192ELi128ELi64ELi8ES3_EELb0ELb1ELb0ELb0ELb0ELb1ELb0ELb0EEEvNS_16Flash_fwd_paramsE,@function
        .size           _ZN5flash16flash_fwd_kernelI23Flash_fwd_kernel_traitsILi192ELi128ELi64ELi8ELb0ELb0EN7cutlass10bfloat16_tE19Flash_kernel_traitsILi192ELi128ELi64ELi8ES3_EELb0ELb1ELb0ELb0ELb0ELb1ELb0ELb0EEEvNS_16Flash_fwd_paramsE,(.L_x_932 - _ZN5flash16flash_fwd_kernelI23Flash_fwd_kernel_traitsILi192ELi128ELi64ELi8ELb0ELb0EN7cutlass10bfloat16_tE19Flash_kernel_traitsILi192ELi128ELi64ELi8ES3_EELb0ELb1ELb0ELb0ELb0ELb1ELb0ELb0EEEvNS_16Flash_fwd_paramsE)
        .other          _ZN5flash16flash_fwd_kernelI23Flash_fwd_kernel_traitsILi192ELi128ELi64ELi8ELb0ELb0EN7cutlass10bfloat16_tE19Flash_kernel_traitsILi192ELi128ELi64ELi8ES3_EELb0ELb1ELb0ELb0ELb0ELb1ELb0ELb0EEEvNS_16Flash_fwd_paramsE,@"STO_CUDA_ENTRY STV_DEFAULT"
_ZN5flash16flash_fwd_kernelI23Flash_fwd_kernel_traitsILi192ELi128ELi64ELi8ELb0ELb0EN7cutlass10bfloat16_tE19Flash_kernel_traitsILi192ELi128ELi64ELi8ES3_EELb0ELb1ELb0ELb0ELb0ELb1ELb0ELb0EEEvNS_16Flash_fwd_paramsE:
.text._ZN5flash16flash_fwd_kernelI23Flash_fwd_kernel_traitsILi192ELi128ELi64ELi8ELb0ELb0EN7cutlass10bfloat16_tE19Flash_kernel_traitsILi192ELi128ELi64ELi8ES3_EELb0ELb1ELb0ELb0ELb0ELb1ELb0ELb0EEEvNS_16Flash_fwd_paramsE:
[----:B------:R-:W-:Y:S08]  /*0000*/  LDC R1, c[0x0][0x37c] ;  /* 0x0000df00ff017b82 */ /* 0x000ff00000000800 */
[----:B------:R-:W1:Y:S01]  /*0010*/  LDC.64 R2, c[0x0][0x460] ;  /* 0x00011800ff027b82 */ /* 0x000e620000000a00 */
[----:B------:R-:W2:Y:S01]  /*0020*/  S2R R18, SR_CTAID.Y ;  /* 0x0000000000127919 */ /* 0x000ea20000002600 */
[----:B------:R-:W3:Y:S01]  /*0030*/  LDCU.64 UR4, c[0x0][0x478] ;  /* 0x00008f00ff0477ac */ /* 0x000ee20008000a00 */
[----:B------:R-:W-:Y:S01]  /*0040*/  IMAD.MOV.U32 R192, RZ, RZ, -0x1 ;  /* 0xffffffffffc07424 */ /* 0x000fe200078e00ff */
[----:B------:R-:W4:Y:S04]  /*0050*/  LDCU.64 UR12, c[0x0][0x358] ;  /* 0x00006b00ff0c77ac */ /* 0x000f280008000a00 */
[----:B------:R-:W2:Y:S01]  /*0060*/  LDC.64 R4, c[0x0][0x460] ;  /* 0x00011800ff047b82 */ /* 0x000ea20000000a00 */
[----:B------:R-:W4:Y:S01]  /*0070*/  LDCU.64 UR6, c[0x0][0x470] ;  /* 0x00008e00ff0677ac */ /* 0x000f220008000a00 */
[----:B---3--:R-:W-:-:S02]  /*0080*/  ISETP.NE.U32.AND P2, PT, RZ, UR4, PT ;  /* 0x00000004ff007c0c */ /* 0x008fc4000bf45070 */
[C---:B-1----:R-:W-:Y:S02]  /*0090*/  ISETP.NE.U32.AND P0, PT, R2.reuse, RZ, PT ;  /* 0x000000ff0200720c */ /* 0x042fe40003f05070 */
[----:B------:R-:W-:Y:S02]  /*00a0*/  ISETP.NE.U32.AND P4, PT, R2, RZ, PT ;  /* 0x000000ff0200720c */ /* 0x000fe40003f85070 */
[C---:B------:R-:W-:Y:S02]  /*00b0*/  ISETP.NE.AND.EX P0, PT, R3.reuse, RZ, PT, P0 ;  /* 0x000000ff0300720c */ /* 0x040fe40003f05300 */
[----:B------:R-:W-:Y:S02]  /*00c0*/  ISETP.NE.AND.EX P4, PT, R3, RZ, PT, P4 ;  /* 0x000000ff0300720c */ /* 0x000fe40003f85340 */
[----:B------:R-:W-:Y:S01]  /*00d0*/  ISETP.NE.AND.EX P2, PT, RZ, UR5, PT, P2 ;  /* 0x00000005ff007c0c */ /* 0x000fe2000bf45320 */
[C---:B--2---:R-:W-:Y:S01]  /*00e0*/  IMAD.WIDE.U32 R12, R18.reuse, 0x4, R4 ;  /* 0x00000004120c7825 */ /* 0x044fe200078e0004 */
[----:B------:R-:W-:Y:S01]  /*00f0*/  SHF.R.U32.HI R0, RZ, 0x1e, R18 ;  /* 0x0000001eff007819 */ /* 0x000fe20000011612 */
[----:B------:R-:W1:Y:S01]  /*0100*/  LDC.64 R4, c[0x0][0x468] ;  /* 0x00011a00ff047b82 */ /* 0x000e620000000a00 */
[----:B----4-:R-:W-:Y:S01]  /*0110*/  ISETP.NE.U32.AND P3, PT, RZ, UR6, PT ;  /* 0x00000006ff007c0c */ /* 0x010fe2000bf65070 */
[----:B------:R-:W-:-:S03]  /*0120*/  IMAD.SHL.U32 R11, R18, 0x4, RZ ;  /* 0x00000004120b7824 */ /* 0x000fc600078e00ff */
[----:B------:R-:W-:Y:S01]  /*0130*/  ISETP.NE.AND.EX P3, PT, RZ, UR7, PT, P3 ;  /* 0x00000007ff007c0c */ /* 0x000fe2000bf65330 */
[----:B------:R-:W2:Y:S04]  /*0140*/  @P0 LDG.E R192, desc[UR12][R12.64] ;  /* 0x0000000c0cc00981 */ /* 0x000ea8000c1e1900 */
[----:B------:R-:W2:Y:S01]  /*0150*/  @P4 LDG.E R9, desc[UR12][R12.64+0x4] ;  /* 0x0000040c0c094981 */ /* 0x000ea2000c1e1900 */
[----:B------:R-:W-:Y:S01]  /*0160*/  @P2 IADD3 R90, P0, PT, R11, UR4, RZ ;  /* 0x000000040b5a2c10 */ /* 0x000fe2000ff1e0ff */
[----:B------:R-:W-:-:S03]  /*0170*/  IMAD.MOV.U32 R7, RZ, RZ, RZ ;  /* 0x000000ffff077224 */ /* 0x000fc600078e00ff */
[C---:B------:R-:W-:Y:S01]  /*0180*/  @P2 IADD3.X R91, PT, PT, R0.reuse, UR5, RZ, P0, !PT ;  /* 0x00000005005b2c10 */ /* 0x040fe200087fe4ff */
[----:B------:R-:W3:Y:S02]  /*0190*/  S2R R16, SR_CTAID.X ;  /* 0x0000000000107919 */ /* 0x000ee40000002500 */
[C---:B------:R-:W-:Y:S02]  /*01a0*/  @P3 IADD3 R2, P1, PT, R11.reuse, UR6, RZ ;  /* 0x000000060b023c10 */ /* 0x040fe4000ff3e0ff */
[----:B------:R-:W5:Y:S01]  /*01b0*/  @P2 LDG.E R90, desc[UR12][R90.64] ;  /* 0x0000000c5a5a2981 */ /* 0x000f62000c1e1900 */
[----:B------:R-:W4:Y:S01]  /*01c0*/  LDCU.U8 UR4, c[0x0][0x532] ;  /* 0x0000a640ff0477ac */ /* 0x000f220008000000 */
[----:B------:R-:W2:Y:S01]  /*01d0*/  @!P4 LDC R94, c[0x0][0x434] ;  /* 0x00010d00ff5ecb82 */ /* 0x000ea20000000800 */
[----:B------:R-:W-:Y:S02]  /*01e0*/  @P3 IADD3.X R3, PT, PT, R0, UR7, RZ, P1, !PT ;  /* 0x0000000700033c10 */ /* 0x000fe40008ffe4ff */
[----:B-1----:R-:W-:-:S03]  /*01f0*/  IADD3 R10, P0, PT, R11, R4, RZ ;  /* 0x000000040b0a7210 */ /* 0x002fc60007f1e0ff */
[----:B------:R1:W5:Y:S02]  /*0200*/  @P3 LDG.E R7, desc[UR12][R2.64] ;  /* 0x0000000c02073981 */ /* 0x000364000c1e1900 */
[----:B------:R-:W-:Y:S01]  /*0210*/  IMAD.X R11, R0, 0x1, R5, P0 ;  /* 0x00000001000b7824 */ /* 0x000fe200000e0605 */
[C---:B------:R-:W-:Y:S01]  /*0220*/  ISETP.NE.U32.AND P0, PT, R4.reuse, RZ, PT ;  /* 0x000000ff0400720c */ /* 0x040fe20003f05070 */
[----:B------:R-:W2:Y:S03]  /*0230*/  @!P2 LDC R0, c[0x0][0x43c] ;  /* 0x00010f00ff00ab82 */ /* 0x000ea60000000800 */
[----:B------:R-:W-:Y:S02]  /*0240*/  ISETP.NE.AND.EX P0, PT, R5, RZ, PT, P0 ;  /* 0x000000ff0500720c */ /* 0x000fe40003f05300 */
[----:B------:R-:W-:Y:S02]  /*0250*/  ISETP.EQ.U32.AND P3, PT, R4, RZ, PT ;  /* 0x000000ff0400720c */ /* 0x000fe40003f62070 */
[----:B----4-:R-:W-:-:S09]  /*0260*/  ISETP.NE.AND P1, PT, RZ, UR4, PT ;  /* 0x00000004ff007c0c */ /* 0x010fd2000bf25270 */
[----:B------:R-:W4:Y:S01]  /*0270*/  @!P0 LDC R4, c[0x0][0x438] ;  /* 0x00010e00ff048b82 */ /* 0x000f220000000800 */
[----:B------:R-:W-:-:S07]  /*0280*/  ISETP.EQ.OR.EX P3, PT, R5, RZ, !P1, P3 ;  /* 0x000000ff0500720c */ /* 0x000fce0004f62730 */
[----:B-1----:R-:W1:Y:S01]  /*0290*/  @!P2 LDC.64 R2, c[0x0][0x488] ;  /* 0x00012200ff02ab82 */ /* 0x002e620000000a00 */
[----:B------:R-:W-:Y:S02]  /*02a0*/  IMAD.MOV.U32 R8, RZ, RZ, -0x1 ;  /* 0xffffffffff087424 */ /* 0x000fe400078e00ff */
[----:B---3--:R-:W-:-:S04]  /*02b0*/  IMAD.SHL.U32 R93, R16, 0x80, RZ ;  /* 0x00000080105d7824 */ /* 0x008fc800078e00ff */
[----:B------:R3:W5:Y:S01]  /*02c0*/  @!P3 LDG.E R8, desc[UR12][R10.64] ;  /* 0x0000000c0a08b981 */ /* 0x000762000c1e1900 */
[----:B--2---:R-:W-:-:S05]  /*02d0*/  @P4 IMAD.IADD R94, R9, 0x1, -R192 ;  /* 0x00000001095e4824 */ /* 0x004fca00078e0ac0 */
[----:B------:R-:W-:Y:S01]  /*02e0*/  ISETP.GT.AND P3, PT, R94, R93, PT ;  /* 0x0000005d5e00720c */ /* 0x000fe20003f64270 */
[----:B-1-34-:R-:W-:-:S12]  /*02f0*/  @!P0 BRA `(.L_x_0) ;  /* 0x00000000000c8947 */ /* 0x01afd80003800000 */
[----:B------:R-:W2:Y:S02]  /*0300*/  @P1 LDG.E R5, desc[UR12][R10.64+0x4] ;  /* 0x0000040c0a051981 */ /* 0x000ea4000c1e1900 */
[----:B--2--5:R-:W-:-:S06]  /*0310*/  @P1 IADD3 R4, PT, PT, R5, -R8, RZ ;  /* 0x8000000805041210 */ /* 0x024fcc0007ffe0ff */
[----:B------:R1:W5:Y:S02]  /*0320*/  @!P1 LDG.E R4, desc[UR12][R10.64] ;  /* 0x0000000c0a049981 */ /* 0x000364000c1e1900 */
.L_x_0:
[----:B------:R-:W-:Y:S05]  /*0330*/  @!P3 EXIT ;  /* 0x000000000000b94d */ /* 0x000fea0003800000 */
[----:B------:R-:W2:Y:S01]  /*0340*/  LDC R91, c[0x0][0x508] ;  /* 0x00014200ff5b7b82 */ /* 0x000ea20000000800 */
[----:B------:R-:W-:Y:S01]  /*0350*/  @!P2 ISETP.NE.U32.AND P0, PT, R2, RZ, PT ;  /* 0x000000ff0200a20c */ /* 0x000fe20003f05070 */
[----:B-----5:R-:W-:Y:S01]  /*0360*/  @P2 IMAD.IADD R90, R90, 0x1, -R7 ;  /* 0x000000015a5a2824 */ /* 0x020fe200078e0a07 */
[----:B------:R-:W3:Y:S02]  /*0370*/  S2R R21, SR_CTAID.Z ;  /* 0x0000000000157919 */ /* 0x000ee40000002700 */
[----:B------:R-:W-:Y:S01]  /*0380*/  @!P2 ISETP.NE.AND.EX P0, PT, R3, RZ, PT, P0 ;  /* 0x000000ff0300a20c */ /* 0x000fe20003f05300 */
[----:B------:R-:W-:Y:S01]  /*0390*/  VIADD R3, R16, 0x1 ;  /* 0x0000000110037836 */ /* 0x000fe20000000000 */
[----:B------:R-:W4:Y:S02]  /*03a0*/  S2R R200, SR_TID.X ;  /* 0x0000000000c87919 */ /* 0x000f240000002100 */
[----:B------:R-:W-:Y:S01]  /*03b0*/  @!P2 SEL R0, R0, RZ, P0 ;  /* 0x000000ff0000a207 */ /* 0x000fe20000000000 */
[----:B------:R-:W-:-:S03]  /*03c0*/  IMAD R3, R3, 0x80, -R94 ;  /* 0x0000008003037824 */ /* 0x000fc600078e0a5e */
[----:B------:R-:W-:-:S05]  /*03d0*/  @!P2 IADD3 R90, PT, PT, R0, R4, -R7 ;  /* 0x00000004005aa210 */ /* 0x000fca0007ffe807 */
[----:B------:R-:W-:-:S05]  /*03e0*/  VIADD R4, R90, 0x3f ;  /* 0x0000003f5a047836 */ /* 0x000fca0000000000 */
[----:B------:R-:W-:Y:S02]  /*03f0*/  SHF.R.S32.HI R2, RZ, 0x1f, R4 ;  /* 0x0000001fff027819 */ /* 0x000fe40000011404 */
[----:B--2---:R-:W-:Y:S02]  /*0400*/  IADD3 R3, PT, PT, R4, R91, R3 ;  /* 0x0000005b04037210 */ /* 0x004fe40007ffe003 */
[----:B------:R-:W-:Y:S02]  /*0410*/  LEA.HI R2, R2, R4, RZ, 0x6 ;  /* 0x0000000402027211 */ /* 0x000fe400078f30ff */
[----:B------:R-:W-:Y:S02]  /*0420*/  SHF.R.S32.HI R0, RZ, 0x1f, R3 ;  /* 0x0000001fff007819 */ /* 0x000fe40000011403 */
[----:B------:R-:W-:Y:S02]  /*0430*/  SHF.R.S32.HI R2, RZ, 0x6, R2 ;  /* 0x00000006ff027819 */ /* 0x000fe40000011402 */
[----:B------:R-:W-:-:S04]  /*0440*/  LEA.HI R0, R0, R3, RZ, 0x6 ;  /* 0x0000000300007211 */ /* 0x000fc800078f30ff */
[----:B------:R-:W-:-:S04]  /*0450*/  SHF.R.S32.HI R199, RZ, 0x6, R0 ;  /* 0x00000006ffc77819 */ /* 0x000fc80000011400 */
[----:B------:R-:W-:-:S04]  /*0460*/  VIMNMX R199, PT, PT, R2, R199, PT ;  /* 0x000000c702c77248 */ /* 0x000fc80003fe0100 */
[----:B------:R-:W-:-:S13]  /*0470*/  ISETP.GT.AND P0, PT, R199, RZ, PT ;  /* 0x000000ffc700720c */ /* 0x000fda0003f04270 */
[----:B---34-:R-:W-:Y:S05]  /*0480*/  @P0 BRA `(.L_x_1) ;  /* 0x0000000800c00947 */ /* 0x018fea0003800000 */
[----:B------:R-:W-:Y:S01]  /*0490*/  ISETP.NE.AND P1, PT, R192, -0x1, PT ;  /* 0xffffffffc000780c */ /* 0x000fe20003f25270 */
[----:B------:R-:W2:Y:S08]  /*04a0*/  LDC.U8 R0, c[0x0][0x549] ;  /* 0x00015240ff007b82 */ /* 0x000eb00000000000 */
[----:B------:R-:W3:Y:S08]  /*04b0*/  LDC R9, c[0x0][0x434] ;  /* 0x00010d00ff097b82 */ /* 0x000ef00000000800 */
[----:B------:R-:W1:Y:S08]  /*04c0*/  @!P1 LDC.64 R6, c[0x0][0x400] ;  /* 0x00010000ff069b82 */ /* 0x000e700000000a00 */
[----:B------:R-:W4:Y:S01]  /*04d0*/  @P1 LDC.64 R4, c[0x0][0x408] ;  /* 0x00010200ff041b82 */ /* 0x000f220000000a00 */
[----:B--2---:R-:W-:-:S07]  /*04e0*/  ISETP.NE.AND P0, PT, R0, RZ, PT ;  /* 0x000000ff0000720c */ /* 0x004fce0003f05270 */
[----:B------:R-:W2:Y:S01]  /*04f0*/  LDC.U8 R0, c[0x0][0x548] ;  /* 0x00015200ff007b82 */ /* 0x000ea20000000000 */
[----:B-1----:R-:W-:-:S07]  /*0500*/  @!P1 IMAD.WIDE.U32 R10, R18, R6, RZ ;  /* 0x00000006120a9225 */ /* 0x002fce00078e00ff */
[----:B------:R-:W1:Y:S01]  /*0510*/  @P0 LDC.64 R2, c[0x0][0x430] ;  /* 0x00010c00ff020b82 */ /* 0x000e620000000a00 */
[----:B------:R-:W-:Y:S01]  /*0520*/  @!P1 IMAD R7, R18, R7, R11 ;  /* 0x0000000712079224 */ /* 0x000fe200078e020b */
[----:B------:R-:W-:Y:S01]  /*0530*/  @!P1 MOV R6, R10 ;  /* 0x0000000a00069202 */ /* 0x000fe20000000f00 */
[----:B----4-:R-:W-:-:S05]  /*0540*/  @P1 IMAD.WIDE.U32 R10, R192, R4, RZ ;  /* 0x00000004c00a1225 */ /* 0x010fca00078e00ff */
[----:B------:R-:W4:Y:S01]  /*0550*/  @P0 LDC R4, c[0x0][0x430] ;  /* 0x00010c00ff040b82 */ /* 0x000f220000000800 */
[----:B------:R-:W-:Y:S01]  /*0560*/  @P1 IMAD R7, R192, R5, R11 ;  /* 0x00000005c0071224 */ /* 0x000fe200078e020b */
[----:B------:R-:W-:Y:S02]  /*0570*/  @P1 MOV R6, R10 ;  /* 0x0000000a00061202 */ /* 0x000fe40000000f00 */
[----:B--2---:R-:W-:Y:S01]  /*0580*/  ISETP.NE.AND P5, PT, R0, RZ, !P0 ;  /* 0x000000ff0000720c */ /* 0x004fe200047a5270 */
[----:B-1----:R-:W-:Y:S01]  /*0590*/  @P0 IMAD R2, R2, R3, RZ ;  /* 0x0000000302020224 */ /* 0x002fe200078e02ff */
[----:B------:R-:W-:Y:S01]  /*05a0*/  @P0 MOV R3, 0x1 ;  /* 0x0000000100030802 */ /* 0x000fe20000000f00 */
[----:B---3--:R-:W-:Y:S10]  /*05b0*/  @P0 BRA `(.L_x_2) ;  /* 0x0000000000280947 */ /* 0x008ff40003800000 */
[----:B------:R-:W-:Y:S01]  /*05c0*/  ISETP.NE.AND P0, PT, R0, RZ, PT ;  /* 0x000000ff0000720c */ /* 0x000fe20003f05270 */
[----:B------:R-:W1:-:S12]  /*05d0*/  LDC R5, c[0x0][0x3e0] ;  /* 0x0000f800ff057b82 */ /* 0x000e580000000800 */
[----:B------:R-:W2:Y:S01]  /*05e0*/  @P0 LDC R2, c[0x0][0x454] ;  /* 0x00011500ff020b82 */ /* 0x000ea20000000800 */
[----:B----4-:R-:W-:Y:S02]  /*05f0*/  @P0 MOV R4, 0x1 ;  /* 0x0000000100040802 */ /* 0x010fe40000000f00 */
[----:B------:R-:W-:-:S05]  /*0600*/  @!P0 MOV R4, 0x1 ;  /* 0x0000000100048802 */ /* 0x000fca0000000f00 */
[----:B------:R-:W1:Y:S08]  /*0610*/  @P0 LDC R8, c[0x0][0x454] ;  /* 0x00011500ff080b82 */ /* 0x000e700000000800 */
[----:B------:R-:W3:Y:S08]  /*0620*/  @!P0 LDC R0, c[0x0][0x434] ;  /* 0x00010d00ff008b82 */ /* 0x000ef00000000800 */
[----:B------:R-:W4:Y:S01]  /*0630*/  @!P0 LDC R2, c[0x0][0x434] ;  /* 0x00010d00ff028b82 */ /* 0x000f220000000800 */
[----:B-1----:R-:W-:-:S02]  /*0640*/  @P0 IMAD R3, R8, R5, RZ ;  /* 0x0000000508030224 */ /* 0x002fc400078e02ff */
[----:B--23--:R-:W-:-:S07]  /*0650*/  @!P0 IMAD R3, R0, R5, RZ ;  /* 0x0000000500038224 */ /* 0x00cfce00078e02ff */
.L_x_2:
[----:B------:R-:W-:Y:S01]  /*0660*/  IMAD.SHL.U32 R15, R200, 0x8, RZ ;  /* 0x00000008c80f7824 */ /* 0x000fe200078e00ff */
[----:B------:R-:W1:Y:S01]  /*0670*/  LDCU.64 UR4, c[0x0][0x410] ;  /* 0x00008200ff0477ac */ /* 0x000e620008000a00 */
[----:B------:R-:W-:Y:S01]  /*0680*/  IMAD.IADD R94, R94, 0x1, -R93 ;  /* 0x000000015e5e7824 */ /* 0x000fe200078e0a5d */
[----:B------:R-:W-:Y:S01]  /*0690*/  SHF.R.U32.HI R5, RZ, 0x3, R200 ;  /* 0x00000003ff057819 */ /* 0x000fe200000116c8 */
[----:B------:R-:W-:Y:S01]  /*06a0*/  IMAD R9, R18, R9, RZ ;  /* 0x0000000912097224 */ /* 0x000fe200078e02ff */
[----:B------:R-:W-:Y:S01]  /*06b0*/  LOP3.LUT R15, R15, 0x38, RZ, 0xc0, !PT ;  /* 0x000000380f0f7812 */ /* 0x000fe200078ec0ff */
[----:B----4-:R-:W-:Y:S01]  /*06c0*/  IMAD R2, R21, R2, RZ ;  /* 0x0000000215027224 */ /* 0x010fe200078e02ff */
[C---:B------:R-:W-:Y:S01]  /*06d0*/  ISETP.GE.AND P3, PT, R5.reuse, R94, PT ;  /* 0x0000005e0500720c */ /* 0x040fe20003f66270 */
[----:B------:R-:W-:Y:S01]  /*06e0*/  VIADD R13, R5, 0x20 ;  /* 0x00000020050d7836 */ /* 0x000fe20000000000 */
[----:B------:R-:W-:Y:S01]  /*06f0*/  IADD3 R14, P4, PT, R15, R6, RZ ;  /* 0x000000060f0e7210 */ /* 0x000fe20007f9e0ff */
[----:B------:R-:W-:Y:S01]  /*0700*/  VIADD R11, R5, 0x40 ;  /* 0x00000040050b7836 */ /* 0x000fe20000000000 */
[----:B------:R-:W-:Y:S01]  /*0710*/  ISETP.NE.AND P0, PT, R192, -0x1, PT ;  /* 0xffffffffc000780c */ /* 0x000fe20003f05270 */
[----:B------:R-:W-:Y:S01]  /*0720*/  IMAD.WIDE.U32 R16, R16, 0x80, RZ ;  /* 0x0000008010107825 */ /* 0x000fe200078e00ff */
[----:B------:R-:W-:Y:S01]  /*0730*/  LOP3.LUT P6, R200, R200, 0x7, RZ, 0xc0, !PT ;  /* 0x00000007c8c87812 */ /* 0x000fe200078cc0ff */
[----:B------:R-:W-:Y:S01]  /*0740*/  BSSY.RECONVERGENT B0, `(.L_x_3) ;  /* 0x000001e000007945 */ /* 0x000fe20003800200 */
[----:B------:R-:W-:Y:S01]  /*0750*/  SEL R192, R9, R192, !P0 ;  /* 0x000000c009c07207 */ /* 0x000fe20004000000 */
[----:B------:R-:W-:Y:S01]  /*0760*/  IMAD.X R15, RZ, RZ, R7, P4 ;  /* 0x000000ffff0f7224 */ /* 0x000fe200020e0607 */
[-C--:B------:R-:W-:Y:S01]  /*0770*/  ISETP.GE.AND P1, PT, R13, R94.reuse, PT ;  /* 0x0000005e0d00720c */ /* 0x080fe20003f26270 */
[----:B------:R-:W-:Y:S01]  /*0780*/  VIADD R9, R5, 0x60 ;  /* 0x0000006005097836 */ /* 0x000fe20000000000 */
[----:B------:R-:W-:Y:S01]  /*0790*/  SHF.R.S32.HI R0, RZ, 0x1f, R192 ;  /* 0x0000001fff007819 */ /* 0x000fe200000114c0 */
[----:B-1----:R-:W-:Y:S01]  /*07a0*/  IMAD.WIDE.U32 R14, R21, UR4, R14 ;  /* 0x00000004150e7c25 */ /* 0x002fe2000f8e000e */
[----:B------:R-:W-:-:S02]  /*07b0*/  ISETP.GE.AND P2, PT, R11, R94, PT ;  /* 0x0000005e0b00720c */ /* 0x000fc40003f46270 */
[----:B------:R-:W-:Y:S01]  /*07c0*/  SEL R0, R0, RZ, P5 ;  /* 0x000000ff00007207 */ /* 0x000fe20002800000 */
[----:B------:R-:W-:Y:S01]  /*07d0*/  IMAD R19, R21, UR5, R15 ;  /* 0x0000000515137c24 */ /* 0x000fe2000f8e020f */
[-C--:B------:R-:W-:Y:S01]  /*07e0*/  ISETP.GE.OR P6, PT, R5, R94.reuse, P6 ;  /* 0x0000005e0500720c */ /* 0x080fe200037c6670 */
[----:B------:R-:W-:Y:S01]  /*07f0*/  @!P5 IMAD R2, R18, R3, R2 ;  /* 0x000000031202d224 */ /* 0x000fe200078e0202 */
[----:B------:R-:W-:Y:S02]  /*0800*/  SEL R3, R192, RZ, P5 ;  /* 0x000000ffc0037207 */ /* 0x000fe40002800000 */
[----:B------:R-:W-:Y:S02]  /*0810*/  ISETP.GE.AND P0, PT, R9, R94, PT ;  /* 0x0000005e0900720c */ /* 0x000fe40003f06270 */
[C---:B------:R-:W-:Y:S02]  /*0820*/  ISETP.NE.OR P5, PT, R200.reuse, RZ, P1 ;  /* 0x000000ffc800720c */ /* 0x040fe40000fa5670 */
[----:B------:R-:W-:-:S02]  /*0830*/  ISETP.NE.OR P4, PT, R200, RZ, P2 ;  /* 0x000000ffc800720c */ /* 0x000fc40001785670 */
[----:B------:R-:W-:Y:S01]  /*0840*/  LOP3.LUT R6, R16, R5, RZ, 0xfc, !PT ;  /* 0x0000000510067212 */ /* 0x000fe200078efcff */
[----:B------:R-:W-:Y:S10]  /*0850*/  @P3 BRA `(.L_x_4) ;  /* 0x0000000000303947 */ /* 0x000ff40003800000 */
[----:B------:R-:W1:Y:S01]  /*0860*/  LDCU.64 UR4, c[0x0][0x408] ;  /* 0x00008100ff0477ac */ /* 0x000e620008000a00 */
[----:B------:R-:W-:Y:S01]  /*0870*/  MOV R18, R14 ;  /* 0x0000000e00127202 */ /* 0x000fe20000000f00 */
[----:B------:R-:W2:Y:S01]  /*0880*/  LDCU.64 UR6, c[0x0][0x3f0] ;  /* 0x00007e00ff0677ac */ /* 0x000ea20008000a00 */
[----:B-1----:R-:W-:-:S03]  /*0890*/  IMAD R7, R17, UR4, RZ ;  /* 0x0000000411077c24 */ /* 0x002fc6000f8e02ff */
[----:B------:R-:W-:-:S04]  /*08a0*/  IMAD.WIDE.U32 R20, R6, UR4, R18 ;  /* 0x0000000406147c25 */ /* 0x000fc8000f8e0012 */
[----:B------:R-:W-:Y:S01]  /*08b0*/  IMAD R7, R6, UR5, R7 ;  /* 0x0000000506077c24 */ /* 0x000fe2000f8e0207 */
[----:B--2---:R-:W-:-:S04]  /*08c0*/  LEA R22, P3, R20, UR6, 0x1 ;  /* 0x0000000614167c11 */ /* 0x004fc8000f8608ff */
[----:B------:R-:W-:-:S04]  /*08d0*/  IADD3 R7, PT, PT, R21, R7, RZ ;  /* 0x0000000715077210 */ /* 0x000fc80007ffe0ff */
[----:B------:R-:W-:-:S05]  /*08e0*/  LEA.HI.X R23, R20, UR7, R7, 0x1, P3 ;  /* 0x0000000714177c11 */ /* 0x000fca00098f0c07 */
[----:B------:R1:W-:Y:S04]  /*08f0*/  STG.E.128 desc[UR12][R22.64], RZ ;  /* 0x000000ff16007986 */ /* 0x0003e8000c101d0c */
[----:B------:R1:W-:Y:S04]  /*0900*/  STG.E.128 desc[UR12][R22.64+0x80], RZ ;  /* 0x000080ff16007986 */ /* 0x0003e8000c101d0c */
[----:B------:R1:W-:Y:S02]  /*0910*/  STG.E.128 desc[UR12][R22.64+0x100], RZ ;  /* 0x000100ff16007986 */ /* 0x0003e4000c101d0c */
.L_x_4:
[----:B------:R-:W-:Y:S05]  /*0920*/  BSYNC.RECONVERGENT B0 ;  /* 0x0000000000007941 */ /* 0x000fea0003800200 */
.L_x_3:
[----:B------:R-:W-:Y:S01]  /*0930*/  BSSY.RECONVERGENT B0, `(.L_x_5) ;  /* 0x0000013000007945 */ /* 0x000fe20003800200 */
[----:B------:R-:W-:Y:S01]  /*0940*/  ISETP.NE.OR P3, PT, R200, RZ, P0 ;  /* 0x000000ffc800720c */ /* 0x000fe20000765670 */
[----:B------:R-:W-:Y:S02]  /*0950*/  IMAD R93, R93, R4, RZ ;  /* 0x000000045d5d7224 */ /* 0x000fe400078e02ff */
[----:B------:R-:W-:Y:S10]  /*0960*/  @P1 BRA `(.L_x_6) ;  /* 0x00000000003c1947 */ /* 0x000ff40003800000 */
[----:B------:R-:W2:Y:S01]  /*0970*/  LDCU.64 UR6, c[0x0][0x408] ;  /* 0x00008100ff0677ac */ /* 0x000ea20008000a00 */
[----:B------:R-:W-:Y:S01]  /*0980*/  IADD3 R8, P1, PT, R6, 0x20, RZ ;  /* 0x0000002006087810 */ /* 0x000fe20007f3e0ff */
[----:B------:R-:W-:Y:S01]  /*0990*/  IMAD.MOV.U32 R20, RZ, RZ, R14 ;  /* 0x000000ffff147224 */ /* 0x000fe200078e000e */
[----:B------:R-:W-:Y:S01]  /*09a0*/  MOV R21, R19 ;  /* 0x0000001300157202 */ /* 0x000fe20000000f00 */
[----:B------:R-:W1:Y:S02]  /*09b0*/  LDCU.64 UR4, c[0x0][0x3f0] ;  /* 0x00007e00ff0477ac */ /* 0x000e640008000a00 */
[----:B------:R-:W-:-:S04]  /*09c0*/  IMAD.X R7, RZ, RZ, R17, P1 ;  /* 0x000000ffff077224 */ /* 0x000fc800008e0611 */
[----:B--2---:R-:W-:Y:S02]  /*09d0*/  IMAD R7, R7, UR6, RZ ;  /* 0x0000000607077c24 */ /* 0x004fe4000f8e02ff */
[----:B------:R-:W-:-:S04]  /*09e0*/  IMAD.WIDE.U32 R20, R8, UR6, R20 ;  /* 0x0000000608147c25 */ /* 0x000fc8000f8e0014 */
[----:B------:R-:W-:Y:S01]  /*09f0*/  IMAD R7, R8, UR7, R7 ;  /* 0x0000000708077c24 */ /* 0x000fe2000f8e0207 */
[----:B-1----:R-:W-:-:S04]  /*0a00*/  LEA R22, P1, R20, UR4, 0x1 ;  /* 0x0000000414167c11 */ /* 0x002fc8000f8208ff */
[----:B------:R-:W-:-:S04]  /*0a10*/  IADD3 R7, PT, PT, R21, R7, RZ ;  /* 0x0000000715077210 */ /* 0x000fc80007ffe0ff */
[----:B------:R-:W-:-:S05]  /*0a20*/  LEA.HI.X R23, R20, UR5, R7, 0x1, P1 ;  /* 0x0000000514177c11 */ /* 0x000fca00088f0c07 */
[----:B------:R2:W-:Y:S04]  /*0a30*/  STG.E.128 desc[UR12][R22.64], RZ ;  /* 0x000000ff16007986 */ /* 0x0005e8000c101d0c */
[----:B------:R2:W-:Y:S04]  /*0a40*/  STG.E.128 desc[UR12][R22.64+0x80], RZ ;  /* 0x000080ff16007986 */ /* 0x0005e8000c101d0c */
[----:B------:R2:W-:Y:S02]  /*0a50*/  STG.E.128 desc[UR12][R22.64+0x100], RZ ;  /* 0x000100ff16007986 */ /* 0x0005e4000c101d0c */
.L_x_6:
[----:B------:R-:W-:Y:S05]  /*0a60*/  BSYNC.RECONVERGENT B0 ;  /* 0x0000000000007941 */ /* 0x000fea0003800200 */
.L_x_5:
[----:B------:R-:W-:Y:S04]  /*0a70*/  BSSY.RECONVERGENT B0, `(.L_x_7) ;  /* 0x0000011000007945 */ /* 0x000fe80003800200 */
[----:B------:R-:W-:Y:S05]  /*0a80*/  @P2 BRA `(.L_x_8) ;  /* 0x00000000003c2947 */ /* 0x000fea0003800000 */
[----:B------:R-:W3:Y:S01]  /*0a90*/  LDCU.64 UR6, c[0x0][0x408] ;  /* 0x00008100ff0677ac */ /* 0x000ee20008000a00 */
[----:B------:R-:W-:Y:S01]  /*0aa0*/  IADD3 R8, P1, PT, R6, 0x40, RZ ;  /* 0x0000004006087810 */ /* 0x000fe20007f3e0ff */
[----:B------:R-:W-:Y:S01]  /*0ab0*/  IMAD.MOV.U32 R20, RZ, RZ, R14 ;  /* 0x000000ffff147224 */ /* 0x000fe200078e000e */
[----:B------:R-:W-:Y:S01]  /*0ac0*/  MOV R21, R19 ;  /* 0x0000001300157202 */ /* 0x000fe20000000f00 */
[----:B------:R-:W1:Y:S02]  /*0ad0*/  LDCU.64 UR4, c[0x0][0x3f0] ;  /* 0x00007e00ff0477ac */ /* 0x000e640008000a00 */
[----:B------:R-:W-:-:S04]  /*0ae0*/  IMAD.X R7, RZ, RZ, R17, P1 ;  /* 0x000000ffff077224 */ /* 0x000fc800008e0611 */
[----:B---3--:R-:W-:Y:S02]  /*0af0*/  IMAD R7, R7, UR6, RZ ;  /* 0x0000000607077c24 */ /* 0x008fe4000f8e02ff */
[----:B------:R-:W-:-:S04]  /*0b00*/  IMAD.WIDE.U32 R20, R8, UR6, R20 ;  /* 0x0000000608147c25 */ /* 0x000fc8000f8e0014 */
[----:B------:R-:W-:Y:S01]  /*0b10*/  IMAD R7, R8, UR7, R7 ;  /* 0x0000000708077c24 */ /* 0x000fe2000f8e0207 */
[----:B-12---:R-:W-:-:S04]  /*0b20*/  LEA R22, P1, R20, UR4, 0x1 ;  /* 0x0000000414167c11 */ /* 0x006fc8000f8208ff */
[----:B------:R-:W-:-:S04]  /*0b30*/  IADD3 R7, PT, PT, R21, R7, RZ ;  /* 0x0000000715077210 */ /* 0x000fc80007ffe0ff */
[----:B------:R-:W-:-:S05]  /*0b40*/  LEA.HI.X R23, R20, UR5, R7, 0x1, P1 ;  /* 0x0000000514177c11 */ /* 0x000fca00088f0c07 */
[----:B------:R3:W-:Y:S04]  /*0b50*/  STG.E.128 desc[UR12][R22.64], RZ ;  /* 0x000000ff16007986 */ /* 0x0007e8000c101d0c */
[----:B------:R3:W-:Y:S04]  /*0b60*/  STG.E.128 desc[UR12][R22.64+0x80], RZ ;  /* 0x000080ff16007986 */ /* 0x0007e8000c101d0c */
[----:B------:R3:W-:Y:S02]  /*0b70*/  STG.E.128 desc[UR12][R22.64+0x100], RZ ;  /* 0x000100ff16007986 */ /* 0x0007e4000c101d0c */
.L_x_8:
[----:B------:R-:W-:Y:S05]  /*0b80*/  BSYNC.RECONVERGENT B0 ;  /* 0x0000000000007941 */ /* 0x000fea0003800200 */
.L_x_7:
[----:B------:R-:W-:Y:S01]  /*0b90*/  BSSY.RECONVERGENT B0, `(.L_x_9) ;  /* 0x0000013000007945 */ /* 0x000fe20003800200 */
[--C-:B------:R-:W-:Y:S02]  /*0ba0*/  IADD3 R3, P2, P1, R93, R3, R2.reuse ;  /* 0x000000035d037210 */ /* 0x100fe4000795e002 */
[----:B------:R-:W-:Y:S02]  /*0bb0*/  SHF.R.S32.HI R93, RZ, 0x1f, R93 ;  /* 0x0000001fff5d7819 */ /* 0x000fe4000001145d */
[----:B------:R-:W-:Y:S01]  /*0bc0*/  SHF.R.S32.HI R2, RZ, 0x1f, R2 ;  /* 0x0000001fff027819 */ /* 0x000fe20000011402 */
[----:B------:R-:W-:Y:S05]  /*0bd0*/  @P0 BRA `(.L_x_10) ;  /* 0x0000000000380947 */ /* 0x000fea0003800000 */
[----:B------:R-:W4:Y:S01]  /*0be0*/  LDCU.64 UR6, c[0x0][0x408] ;  /* 0x00008100ff0677ac */ /* 0x000f220008000a00 */
[----:B------:R-:W-:Y:S02]  /*0bf0*/  IADD3 R6, P0, PT, R6, 0x60, RZ ;  /* 0x0000006006067810 */ /* 0x000fe40007f1e0ff */
[----:B------:R-:W-:Y:S01]  /*0c00*/  MOV R15, R19 ;  /* 0x00000013000f7202 */ /* 0x000fe20000000f00 */
[----:B------:R-:W5:Y:S01]  /*0c10*/  LDCU.64 UR4, c[0x0][0x3f0] ;  /* 0x00007e00ff0477ac */ /* 0x000f620008000a00 */
[----:B------:R-:W-:-:S05]  /*0c20*/  IADD3.X R7, PT, PT, RZ, R17, RZ, P0, !PT ;  /* 0x00000011ff077210 */ /* 0x000fca00007fe4ff */
[----:B----4-:R-:W-:Y:S02]  /*0c30*/  IMAD R7, R7, UR6, RZ ;  /* 0x0000000607077c24 */ /* 0x010fe4000f8e02ff */
[----:B------:R-:W-:-:S04]  /*0c40*/  IMAD.WIDE.U32 R14, R6, UR6, R14 ;  /* 0x00000006060e7c25 */ /* 0x000fc8000f8e000e */
[----:B------:R-:W-:Y:S01]  /*0c50*/  IMAD R7, R6, UR7, R7 ;  /* 0x0000000706077c24 */ /* 0x000fe2000f8e0207 */
[----:B-----5:R-:W-:-:S04]  /*0c60*/  LEA R6, P0, R14, UR4, 0x1 ;  /* 0x000000040e067c11 */ /* 0x020fc8000f8008ff */
[----:B------:R-:W-:-:S04]  /*0c70*/  IADD3 R7, PT, PT, R15, R7, RZ ;  /* 0x000000070f077210 */ /* 0x000fc80007ffe0ff */
[----:B------:R-:W-:-:S05]  /*0c80*/  LEA.HI.X R7, R14, UR5, R7, 0x1, P0 ;  /* 0x000000050e077c11 */ /* 0x000fca00080f0c07 */
[----:B------:R4:W-:Y:S04]  /*0c90*/  STG.E.128 desc[UR12][R6.64], RZ ;  /* 0x000000ff06007986 */ /* 0x0009e8000c101d0c */
[----:B------:R4:W-:Y:S04]  /*0ca0*/  STG.E.128 desc[UR12][R6.64+0x80], RZ ;  /* 0x000080ff06007986 */ /* 0x0009e8000c101d0c */
[----:B------:R4:W-:Y:S02]  /*0cb0*/  STG.E.128 desc[UR12][R6.64+0x100], RZ ;  /* 0x000100ff06007986 */ /* 0x0009e4000c101d0c */
.L_x_10:
[----:B------:R-:W-:Y:S05]  /*0cc0*/  BSYNC.RECONVERGENT B0 ;  /* 0x0000000000007941 */ /* 0x000fea0003800200 */
.L_x_9:
[----:B------:R-:W-:Y:S01]  /*0cd0*/  BSSY.RECONVERGENT B0, `(.L_x_11) ;  /* 0x000000b000007945 */ /* 0x000fe20003800200 */
[----:B------:R-:W-:-:S03]  /*0ce0*/  IADD3.X R0, PT, PT, R93, R0, R2, P2, P1 ;  /* 0x000000005d007210 */ /* 0x000fc600017e2402 */
[----:B------:R-:W-:Y:S05]  /*0cf0*/  @P6 BRA `(.L_x_12) ;  /* 0x0000000000206947 */ /* 0x000fea0003800000 */
[----:B------:R-:W4:Y:S01]  /*0d00*/  LDCU.64 UR4, c[0x0][0x420] ;  /* 0x00008400ff0477ac */ /* 0x000f220008000a00 */
[----:B------:R-:W-:-:S05]  /*0d10*/  IMAD R2, R5, R4, RZ ;  /* 0x0000000405027224 */ /* 0x000fca00078e02ff */
[----:B------:R-:W-:-:S04]  /*0d20*/  IADD3 R5, P0, PT, R2, R3, RZ ;  /* 0x0000000302057210 */ /* 0x000fc80007f1e0ff */
[----:B------:R-:W-:Y:S02]  /*0d30*/  LEA.HI.X.SX32 R2, R2, R0, 0x1, P0 ;  /* 0x0000000002027211 */ /* 0x000fe400000f0eff */
[----:B----4-:R-:W-:-:S04]  /*0d40*/  LEA R6, P0, R5, UR4, 0x2 ;  /* 0x0000000405067c11 */ /* 0x010fc8000f8010ff */
[----:B------:R-:W-:Y:S01]  /*0d50*/  LEA.HI.X R7, R5, UR5, R2, 0x2, P0 ;  /* 0x0000000505077c11 */ /* 0x000fe200080f1402 */
[----:B------:R-:W-:-:S05]  /*0d60*/  IMAD.MOV.U32 R5, RZ, RZ, 0x7f800000 ;  /* 0x7f800000ff057424 */ /* 0x000fca00078e00ff */
[----:B------:R4:W-:Y:S03]  /*0d70*/  STG.E desc[UR12][R6.64], R5 ;  /* 0x0000000506007986 */ /* 0x0009e6000c10190c */
.L_x_12:
[----:B------:R-:W-:Y:S05]  /*0d80*/  BSYNC.RECONVERGENT B0 ;  /* 0x0000000000007941 */ /* 0x000fea0003800200 */
.L_x_11:
[----:B------:R-:W-:Y:S04]  /*0d90*/  BSSY.RECONVERGENT B0, `(.L_x_13) ;  /* 0x000000a000007945 */ /* 0x000fe80003800200 */
[----:B------:R-:W-:Y:S05]  /*0da0*/  @P5 BRA `(.L_x_14) ;  /* 0x0000000000205947 */ /* 0x000fea0003800000 */
[----:B------:R-:W5:Y:S01]  /*0db0*/  LDCU.64 UR4, c[0x0][0x420] ;  /* 0x00008400ff0477ac */ /* 0x000f620008000a00 */
[----:B------:R-:W-:-:S05]  /*0dc0*/  IMAD R2, R13, R4, RZ ;  /* 0x000000040d027224 */ /* 0x000fca00078e02ff */
[----:B----4-:R-:W-:-:S04]  /*0dd0*/  IADD3 R5, P0, PT, R2, R3, RZ ;  /* 0x0000000302057210 */ /* 0x010fc80007f1e0ff */
[----:B------:R-:W-:Y:S02]  /*0de0*/  LEA.HI.X.SX32 R2, R2, R0, 0x1, P0 ;  /* 0x0000000002027211 */ /* 0x000fe400000f0eff */
[----:B-----5:R-:W-:-:S04]  /*0df0*/  LEA R6, P0, R5, UR4, 0x2 ;  /* 0x0000000405067c11 */ /* 0x020fc8000f8010ff */
[----:B------:R-:W-:Y:S01]  /*0e00*/  LEA.HI.X R7, R5, UR5, R2, 0x2, P0 ;  /* 0x0000000505077c11 */ /* 0x000fe200080f1402 */
[----:B------:R-:W-:-:S05]  /*0e10*/  IMAD.MOV.U32 R5, RZ, RZ, 0x7f800000 ;  /* 0x7f800000ff057424 */ /* 0x000fca00078e00ff */
[----:B------:R4:W-:Y:S03]  /*0e20*/  STG.E desc[UR12][R6.64], R5 ;  /* 0x0000000506007986 */ /* 0x0009e6000c10190c */
.L_x_14:
[----:B------:R-:W-:Y:S05]  /*0e30*/  BSYNC.RECONVERGENT B0 ;  /* 0x0000000000007941 */ /* 0x000fea0003800200 */
.L_x_13:
        /* <DEDUP_REMOVED lines=10> */
.L_x_16:
[----:B------:R-:W-:Y:S05]  /*0ee0*/  BSYNC.RECONVERGENT B0 ;  /* 0x0000000000007941 */ /* 0x000fea0003800200 */
.L_x_15:
[----:B------:R-:W-:Y:S05]  /*0ef0*/  @P3 EXIT ;  /* 0x000000000000394d */ /* 0x000fea0003800000 */
[----:B------:R-:W5:Y:S01]  /*0f00*/  LDCU.64 UR4, c[0x0][0x420] ;  /* 0x00008400ff0477ac */ /* 0x000f620008000a00 */
[----:B------:R-:W-:Y:S02]  /*0f10*/  IMAD R4, R9, R4, RZ ;  /* 0x0000000409047224 */ /* 0x000fe400078e02ff */
[----:B----4-:R-:W-:-:S03]  /*0f20*/  IMAD.MOV.U32 R5, RZ, RZ, 0x7f800000 ;  /* 0x7f800000ff057424 */ /* 0x010fc600078e00ff */
[----:B------:R-:W-:-:S04]  /*0f30*/  IADD3 R3, P0, PT, R4, R3, RZ ;  /* 0x0000000304037210 */ /* 0x000fc80007f1e0ff */
[----:B------:R-:W-:Y:S02]  /*0f40*/  LEA.HI.X.SX32 R0, R4, R0, 0x1, P0 ;  /* 0x0000000004007211 */ /* 0x000fe400000f0eff */
[----:B-----5:R-:W-:-:S04]  /*0f50*/  LEA R2, P0, R3, UR4, 0x2 ;  /* 0x0000000403027c11 */ /* 0x020fc8000f8010ff */
[----:B------:R-:W-:-:S05]  /*0f60*/  LEA.HI.X R3, R3, UR5, R0, 0x2, P0 ;  /* 0x0000000503037c11 */ /* 0x000fca00080f1400 */
[----:B------:R-:W-:Y:S01]  /*0f70*/  STG.E desc[UR12][R2.64], R5 ;  /* 0x0000000502007986 */ /* 0x000fe2000c10190c */
[----:B------:R-:W-:Y:S05]  /*0f80*/  EXIT ;  /* 0x000000000000794d */ /* 0x000fea0003800000 */
.L_x_1:
[----:B------:R-:W-:Y:S02]  /*0f90*/  ISETP.NE.AND P0, PT, R192, -0x1, PT ;  /* 0xffffffffc000780c */ /* 0x000fe40003f05270 */
[----:B------:R-:W-:-:S11]  /*0fa0*/  ISETP.NE.AND P2, PT, R8, -0x1, PT ;  /* 0xffffffff0800780c */ /* 0x000fd60003f45270 */
[----:B------:R-:W2:Y:S08]  /*0fb0*/  @!P0 LDC.64 R4, c[0x0][0x398] ;  /* 0x0000e600ff048b82 */ /* 0x000eb00000000a00 */
[----:B------:R-:W1:Y:S01]  /*0fc0*/  @P0 LDC.64 R2, c[0x0][0x3b0] ;  /* 0x0000ec00ff020b82 */ /* 0x000e620000000a00 */
[----:B--2---:R-:W-:-:S04]  /*0fd0*/  @!P0 IMAD.WIDE.U32 R14, R18, R4, RZ ;  /* 0x00000004120e8225 */ /* 0x004fc800078e00ff */
[----:B------:R-:W-:Y:S02]  /*0fe0*/  @!P0 IMAD R6, R18, R5, R15 ;  /* 0x0000000512068224 */ /* 0x000fe400078e020f */
[----:B-1----:R-:W-:-:S04]  /*0ff0*/  @P0 IMAD.WIDE.U32 R10, R192, R2, RZ ;  /* 0x00000002c00a0225 */ /* 0x002fc800078e00ff */
[----:B------:R-:W-:Y:S01]  /*1000*/  @P0 IMAD R6, R192, R3, R11 ;  /* 0x00000003c0060224 */ /* 0x000fe200078e020b */
[----:B------:R-:W-:Y:S01]  /*1010*/  @P0 MOV R14, R10 ;  /* 0x0000000a000e0202 */ /* 0x000fe20000000f00 */
[----:B------:R-:W-:Y:S06]  /*1020*/  @P2 BRA `(.L_x_17) ;  /* 0x0000000000302947 */ /* 0x000fec0003800000 */
[----:B------:R-:W1:Y:S01]  /*1030*/  LDCU.64 UR4, c[0x0][0x3b8] ;  /* 0x00007700ff0477ac */ /* 0x000e620008000a00 */
[----:B------:R-:W-:Y:S01]  /*1040*/  SHF.R.S32.HI R3, RZ, 0x1f, R7 ;  /* 0x0000001fff037819 */ /* 0x000fe20000011407 */
[----:B------:R-:W2:Y:S01]  /*1050*/  LDCU.64 UR6, c[0x0][0x3a0] ;  /* 0x00007400ff0677ac */ /* 0x000ea20008000a00 */
[----:B-1----:R-:W-:Y:S02]  /*1060*/  MOV R184, UR4 ;  /* 0x0000000400b87c02 */ /* 0x002fe40008000f00 */
[----:B------:R-:W-:-:S03]  /*1070*/  MOV R185, UR5 ;  /* 0x0000000500b97c02 */ /* 0x000fc60008000f00 */
[-C--:B------:R-:W-:Y:S02]  /*1080*/  IMAD R0, R3, R184.reuse, RZ ;  /* 0x000000b803007224 */ /* 0x080fe400078e02ff */
[----:B------:R-:W-:-:S04]  /*1090*/  IMAD.WIDE.U32 R2, R7, R184, RZ ;  /* 0x000000b807027225 */ /* 0x000fc800078e00ff */
[----:B------:R-:W-:-:S05]  /*10a0*/  IMAD R0, R7, R185, R0 ;  /* 0x000000b907007224 */ /* 0x000fca00078e0200 */
[----:B------:R-:W-:-:S03]  /*10b0*/  IADD3 R3, PT, PT, R3, R0, RZ ;  /* 0x0000000003037210 */ /* 0x000fc60007ffe0ff */
[----:B--2---:R-:W-:-:S04]  /*10c0*/  IMAD.WIDE.U32 R26, R18, UR6, R2 ;  /* 0x00000006121a7c25 */ /* 0x004fc8000f8e0002 */
[----:B------:R-:W-:Y:S01]  /*10d0*/  IMAD R2, R18, UR7, R27 ;  /* 0x0000000712027c24 */ /* 0x000fe2000f8e021b */
[----:B------:R-:W-:Y:S06]  /*10e0*/  BRA `(.L_x_18) ;  /* 0x0000000000147947 */ /* 0x000fec0003800000 */
.L_x_17:
[----:B------:R-:W1:Y:S01]  /*10f0*/  LDC.64 R184, c[0x0][0x3b8] ;  /* 0x0000ee00ffb87b82 */ /* 0x000e620000000a00 */
[----:B------:R-:W-:-:S05]  /*1100*/  IADD3 R26, PT, PT, R7, R8, RZ ;  /* 0x00000008071a7210 */ /* 0x000fca0007ffe0ff */
[C---:B-1----:R-:W-:Y:S02]  /*1110*/  IMAD R2, R26.reuse, R185, RZ ;  /* 0x000000b91a027224 */ /* 0x042fe400078e02ff */
[----:B------:R-:W-:-:S05]  /*1120*/  IMAD.WIDE.U32 R26, R26, R184, RZ ;  /* 0x000000b81a1a7225 */ /* 0x000fca00078e00ff */
[----:B------:R-:W-:Y:S02]  /*1130*/  IADD3 R2, PT, PT, R27, R2, RZ ;  /* 0x000000021b027210 */ /* 0x000fe40007ffe0ff */
.L_x_18:
[----:B------:R-:W1:Y:S01]  /*1140*/  LDC R4, c[0x0][0x3e8] ;  /* 0x0000fa00ff047b82 */ /* 0x000e620000000800 */
[----:B------:R-:W-:Y:S02]  /*1150*/  MOV R10, RZ ;  /* 0x000000ff000a7202 */ /* 0x000fe40000000f00 */
[----:B-1----:R-:W-:-:S04]  /*1160*/  IABS R5, R4 ;  /* 0x0000000400057213 */ /* 0x002fc80000000000 */
[----:B------:R-:W1:Y:S08]  /*1170*/  I2F.RP R12, R5 ;  /* 0x00000005000c7306 */ /* 0x000e700000209400 */
[----:B-1----:R-:W1:Y:S02]  /*1180*/  MUFU.RCP R11, R12 ;  /* 0x0000000c000b7308 */ /* 0x002e640000001000 */
[----:B-1----:R-:W-:-:S06]  /*1190*/  VIADD R11, R11, 0xffffffe ;  /* 0x0ffffffe0b0b7836 */ /* 0x002fcc0000000000 */
[----:B------:R-:W1:Y:S02]  /*11a0*/  F2I.FTZ.U32.TRUNC.NTZ R11, R11 ;  /* 0x0000000b000b7305 */ /* 0x000e64000021f000 */
[----:B-1----:R-:W-:-:S04]  /*11b0*/  IMAD.MOV R0, RZ, RZ, -R11 ;  /* 0x000000ffff007224 */ /* 0x002fc800078e0a0b */
[----:B------:R-:W-:Y:S01]  /*11c0*/  IMAD R3, R0, R5, RZ ;  /* 0x0000000500037224 */ /* 0x000fe200078e02ff */
[----:B------:R-:W-:-:S03]  /*11d0*/  IABS R0, R21 ;  /* 0x0000001500007213 */ /* 0x000fc60000000000 */
[----:B------:R-:W-:-:S04]  /*11e0*/  IMAD.HI.U32 R10, R11, R3, R10 ;  /* 0x000000030b0a7227 */ /* 0x000fc800078e000a */
[----:B------:R-:W-:-:S04]  /*11f0*/  IMAD.MOV.U32 R3, RZ, RZ, R0 ;  /* 0x000000ffff037224 */ /* 0x000fc800078e0000 */
[----:B------:R-:W-:-:S04]  /*1200*/  IMAD.HI.U32 R9, R10, R3, RZ ;  /* 0x000000030a097227 */ /* 0x000fc800078e00ff */
[----:B------:R-:W-:-:S04]  /*1210*/  IMAD.MOV R0, RZ, RZ, -R9 ;  /* 0x000000ffff007224 */ /* 0x000fc800078e0a09 */
[----:B------:R-:W-:-:S05]  /*1220*/  IMAD R0, R5, R0, R3 ;  /* 0x0000000005007224 */ /* 0x000fca00078e0203 */
[----:B------:R-:W-:-:S13]  /*1230*/  ISETP.GT.U32.AND P1, PT, R5, R0, PT ;  /* 0x000000000500720c */ /* 0x000fda0003f24070 */
[-C--:B------:R-:W-:Y:S01]  /*1240*/  @!P1 IADD3 R0, PT, PT, R0, -R5.reuse, RZ ;  /* 0x8000000500009210 */ /* 0x080fe20007ffe0ff */
[----:B------:R-:W-:Y:S01]  /*1250*/  @!P1 VIADD R9, R9, 0x1 ;  /* 0x0000000109099836 */ /* 0x000fe20000000000 */
[----:B------:R-:W-:Y:S02]  /*1260*/  ISETP.NE.AND P1, PT, R4, RZ, PT ;  /* 0x000000ff0400720c */ /* 0x000fe40003f25270 */
[----:B------:R-:W-:Y:S02]  /*1270*/  ISETP.GE.U32.AND P3, PT, R0, R5, PT ;  /* 0x000000050000720c */ /* 0x000fe40003f66070 */
[----:B------:R-:W-:-:S04]  /*1280*/  LOP3.LUT R0, R21, R4, RZ, 0x3c, !PT ;  /* 0x0000000415007212 */ /* 0x000fc800078e3cff */
[----:B------:R-:W-:-:S07]  /*1290*/  ISETP.GE.AND P0, PT, R0, RZ, PT ;  /* 0x000000ff0000720c */ /* 0x000fce0003f06270 */
[----:B------:R-:W-:-:S05]  /*12a0*/  @P3 IADD3 R9, PT, PT, R9, 0x1, RZ ;  /* 0x0000000109093810 */ /* 0x000fca0007ffe0ff */
[----:B------:R-:W-:-:S05]  /*12b0*/  IMAD.MOV.U32 R0, RZ, RZ, R9 ;  /* 0x000000ffff007224 */ /* 0x000fca00078e0009 */
[----:B------:R-:W-:Y:S02]  /*12c0*/  @!P0 IADD3 R0, PT, PT, -R0, RZ, RZ ;  /* 0x000000ff00008210 */ /* 0x000fe40007ffe1ff */
[----:B------:R-:W-:Y:S01]  /*12d0*/  @!P1 LOP3.LUT R0, RZ, R4, RZ, 0x33, !PT ;  /* 0x00000004ff009212 */ /* 0x000fe200078e33ff */
        /* <DEDUP_REMOVED lines=13> */
.L_x_19:
[----:B------:R-:W1:Y:S01]  /*13b0*/  LDC.64 R4, c[0x0][0x3c0] ;  /* 0x0000f000ff047b82 */ /* 0x000e620000000a00 */
[----:B------:R-:W-:-:S05]  /*13c0*/  IADD3 R7, PT, PT, R7, R8, RZ ;  /* 0x0000000807077210 */ /* 0x000fca0007ffe0ff */
[C---:B-1----:R-:W-:Y:S02]  /*13d0*/  IMAD R18, R7.reuse, R5, RZ ;  /* 0x0000000507127224 */ /* 0x042fe400078e02ff */
[----:B------:R-:W-:-:S05]  /*13e0*/  IMAD.WIDE.U32 R22, R7, R4, RZ ;  /* 0x0000000407167225 */ /* 0x000fca00078e00ff */
[----:B------:R-:W-:-:S07]  /*13f0*/  IADD3 R18, PT, PT, R23, R18, RZ ;  /* 0x0000001217127210 */ /* 0x000fce0007ffe0ff */
.L_x_20:
[----:B------:R-:W-:Y:S01]  /*1400*/  IMAD.IADD R186, R94, 0x1, -R93 ;  /* 0x000000015eba7824 */ /* 0x000fe200078e0a5d */
[----:B------:R-:W-:Y:S01]  /*1410*/  SHF.R.U32.HI R13, RZ, 0x3, R200 ;  /* 0x00000003ff0d7819 */ /* 0x000fe200000116c8 */
[----:B------:R-:W-:Y:S01]  /*1420*/  IMAD.SHL.U32 R133, R200, 0x8, RZ ;  /* 0x00000008c8857824 */ /* 0x000fe200078e00ff */
[----:B------:R-:W1:Y:S01]  /*1430*/  LDCU.128 UR4, c[0x0][0x3d0] ;  /* 0x00007a00ff0477ac */ /* 0x000e620008000c00 */
[----:B------:R-:W-:Y:S01]  /*1440*/  SHF.R.S32.HI R12, RZ, 0x1f, R0 ;  /* 0x0000001fff0c7819 */ /* 0x000fe20000011400 */
[----:B------:R-:W-:Y:S01]  /*1450*/  IMAD.WIDE.U32 R16, R16, 0x80, RZ ;  /* 0x0000008010107825 */ /* 0x000fe200078e00ff */
[----:B------:R-:W-:Y:S01]  /*1460*/  ISETP.GE.AND P4, PT, R13, R186, PT ;  /* 0x000000ba0d00720c */ /* 0x000fe20003f86270 */
[----:B------:R-:W2:Y:S01]  /*1470*/  LDCU.64 UR8, c[0x0][0x3c8] ;  /* 0x00007900ff0877ac */ /* 0x000ea20008000a00 */
[----:B------:R-:W-:Y:S01]  /*1480*/  LOP3.LUT R187, R133, 0x38, RZ, 0xc0, !PT ;  /* 0x0000003885bb7812 */ /* 0x000fe200078ec0ff */
[C---:B------:R-:W-:Y:S01]  /*1490*/  VIADD R19, R13.reuse, 0x20 ;  /* 0x000000200d137836 */ /* 0x040fe20000000000 */
[----:B------:R-:W-:Y:S01]  /*14a0*/  LOP3.LUT R16, R16, R13, RZ, 0xfc, !PT ;  /* 0x0000000d10107212 */ /* 0x000fe200078efcff */
[----:B------:R-:W-:Y:S01]  /*14b0*/  VIADD R3, R13, 0x40 ;  /* 0x000000400d037836 */ /* 0x000fe20000000000 */
[----:B------:R-:W-:Y:S01]  /*14c0*/  IADD3 R26, P1, PT, R187, R26, RZ ;  /* 0x0000001abb1a7210 */ /* 0x000fe20007f3e0ff */
[----:B------:R-:W3:Y:S01]  /*14d0*/  LDCU.64 UR10, c[0x0][0x388] ;  /* 0x00007100ff0a77ac */ /* 0x000ee20008000a00 */
[-C--:B------:R-:W-:Y:S01]  /*14e0*/  ISETP.GE.AND P0, PT, R19, R186.reuse, PT ;  /* 0x000000ba1300720c */ /* 0x080fe20003f06270 */
[----:B------:R-:W4:Y:S01]  /*14f0*/  S2UR UR14, SR_CgaCtaId ;  /* 0x00000000000e79c3 */ /* 0x000f220000008800 */
[----:B------:R-:W-:Y:S01]  /*1500*/  ISETP.GE.AND P6, PT, R3, R186, PT ;  /* 0x000000ba0300720c */ /* 0x000fe20003fc6270 */
[----:B------:R-:W-:Y:S01]  /*1510*/  IMAD.X R27, RZ, RZ, R2, P1 ;  /* 0x000000ffff1b7224 */ /* 0x000fe200008e0602 */
[----:B------:R-:W-:Y:S01]  /*1520*/  IADD3 R14, P1, PT, R187, R14, RZ ;  /* 0x0000000ebb0e7210 */ /* 0x000fe20007f3e0ff */
[----:B------:R-:W-:Y:S01]  /*1530*/  VIADD R25, R13, 0x60 ;  /* 0x000000600d197836 */ /* 0x000fe20000000000 */
[----:B------:R-:W-:Y:S01]  /*1540*/  SHF.L.U64.HI R87, R184, 0x5, R185 ;  /* 0x00000005b8577819 */ /* 0x000fe200000102b9 */
[----:B-1----:R-:W-:Y:S01]  /*1550*/  IMAD R7, R12, UR4, RZ ;  /* 0x000000040c077c24 */ /* 0x002fe2000f8e02ff */
[----:B------:R-:W-:Y:S01]  /*1560*/  SHF.R.U32.HI R92, RZ, 0x1, R200 ;  /* 0x00000001ff5c7819 */ /* 0x000fe200000116c8 */
[----:B------:R-:W1:Y:S01]  /*1570*/  @!P4 LDC.64 R10, c[0x0][0x3b0] ;  /* 0x0000ec00ff0acb82 */ /* 0x000e620000000a00 */
[----:B------:R-:W-:Y:S01]  /*1580*/  IMAD.X R15, RZ, RZ, R6, P1 ;  /* 0x000000ffff0f7224 */ /* 0x000fe200008e0606 */
[----:B------:R-:W-:Y:S01]  /*1590*/  ISETP.GE.AND P5, PT, R25, R186, PT ;  /* 0x000000ba1900720c */ /* 0x000fe20003fa6270 */
[----:B------:R-:W-:Y:S01]  /*15a0*/  IMAD R190, R0, UR5, R7 ;  /* 0x0000000500be7c24 */ /* 0x000fe2000f8e0207 */
[----:B------:R-:W-:Y:S01]  /*15b0*/  @!P0 IADD3 R32, P1, PT, R16, 0x20, RZ ;  /* 0x0000002010208810 */ /* 0x000fe20007f3e0ff */
[----:B--2---:R-:W-:-:S03]  /*15c0*/  IMAD.WIDE.U32 R14, R21, UR8, R14 ;  /* 0x00000008150e7c25 */ /* 0x004fc6000f8e000e */
[----:B------:R-:W2:Y:S01]  /*15d0*/  @!P0 LDC.64 R2, c[0x0][0x3b0] ;  /* 0x0000ec00ff028b82 */ /* 0x000ea20000000a00 */
[----:B------:R-:W-:Y:S02]  /*15e0*/  @!P0 IMAD.X R23, RZ, RZ, R17, P1 ;  /* 0x000000ffff178224 */ /* 0x000fe400008e0611 */
[----:B------:R-:W-:Y:S02]  /*15f0*/  IMAD R21, R21, UR9, R15 ;  /* 0x0000000915157c24 */ /* 0x000fe4000f8e020f */
[----:B------:R-:W-:-:S03]  /*1600*/  IMAD.WIDE.U32 R26, R13, R184, R26 ;  /* 0x000000b80d1a7225 */ /* 0x000fc600078e001a */
[----:B------:R-:W5:Y:S01]  /*1610*/  @!P0 LDC.64 R6, c[0x0][0x380] ;  /* 0x0000e000ff068b82 */ /* 0x000f620000000a00 */
[----:B------:R-:W-:Y:S02]  /*1620*/  IMAD R27, R13, R185, R27 ;  /* 0x000000b90d1b7224 */ /* 0x000fe400078e021b */
[----:B------:R-:W-:Y:S02]  /*1630*/  @!P6 IMAD.MOV.U32 R25, RZ, RZ, R21 ;  /* 0x000000ffff19e224 */ /* 0x000fe400078e0015 */
[----:B------:R-:W-:Y:S01]  /*1640*/  IMAD.WIDE.U32 R26, R0, UR4, R26 ;  /* 0x00000004001a7c25 */ /* 0x000fe2000f8e001a */
[----:B------:R-:W-:Y:S02]  /*1650*/  UMOV UR4, 0x400 ;  /* 0x0000040000047882 */ /* 0x000fe40000000000 */
[----:B------:R-:W5:Y:S01]  /*1660*/  @!P4 LDC.64 R8, c[0x0][0x380] ;  /* 0x0000e000ff08cb82 */ /* 0x000f620000000a00 */
[----:B-1----:R-:W-:Y:S01]  /*1670*/  @!P4 IMAD R20, R17, R10, RZ ;  /* 0x0000000a1114c224 */ /* 0x002fe200078e02ff */
[----:B---3--:R-:W-:Y:S01]  /*1680*/  LEA R191, P1, R26, UR10, 0x1 ;  /* 0x0000000a1abf7c11 */ /* 0x008fe2000f8208ff */
[----:B------:R-:W-:Y:S01]  /*1690*/  IMAD.IADD R190, R27, 0x1, R190 ;  /* 0x000000011bbe7824 */ /* 0x000fe200078e02be */
[----:B----4-:R-:W-:Y:S01]  /*16a0*/  ULEA UR5, UR14, UR4, 0x18 ;  /* 0x000000040e057291 */ /* 0x010fe2000f8ec0ff */
[----:B------:R-:W-:-:S02]  /*16b0*/  @!P4 IMAD R11, R16, R11, R20 ;  /* 0x0000000b100bc224 */ /* 0x000fc400078e0214 */
[----:B------:R-:W-:Y:S01]  /*16c0*/  @!P4 IMAD.MOV.U32 R20, RZ, RZ, R14 ;  /* 0x000000ffff14c224 */ /* 0x000fe200078e000e */
[----:B------:R-:W-:Y:S01]  /*16d0*/  LEA.HI.X R190, R26, UR11, R190, 0x1, P1 ;  /* 0x0000000b1abe7c11 */ /* 0x000fe200088f0cbe */
[----:B--2---:R-:W-:Y:S01]  /*16e0*/  @!P0 IMAD R15, R23, R2, RZ ;  /* 0x00000002170f8224 */ /* 0x004fe200078e02ff */
[----:B------:R-:W-:Y:S01]  /*16f0*/  LOP3.LUT R23, R133, 0x1f8, RZ, 0xc0, !PT ;  /* 0x000001f885177812 */ /* 0x000fe200078ec0ff */
[----:B------:R-:W-:-:S04]  /*1700*/  @!P4 IMAD.WIDE.U32 R28, R16, R10, R20 ;  /* 0x0000000a101cc225 */ /* 0x000fc800078e0014 */
[----:B------:R-:W-:Y:S02]  /*1710*/  @!P0 IMAD.MOV.U32 R20, RZ, RZ, R14 ;  /* 0x000000ffff148224 */ /* 0x000fe400078e000e */
[C---:B------:R-:W-:Y:S02]  /*1720*/  @!P0 IMAD R10, R32.reuse, R3, R15 ;  /* 0x00000003200a8224 */ /* 0x040fe400078e020f */
[----:B------:R-:W-:Y:S02]  /*1730*/  @!P0 IMAD.WIDE.U32 R32, R32, R2, R20 ;  /* 0x0000000220208225 */ /* 0x000fe400078e0014 */
[----:B------:R-:W1:Y:S02]  /*1740*/  @!P6 LDC.64 R2, c[0x0][0x3b0] ;  /* 0x0000ec00ff02eb82 */ /* 0x000e640000000a00 */
[----:B------:R-:W-:Y:S01]  /*1750*/  @!P0 IMAD.IADD R10, R33, 0x1, R10 ;  /* 0x00000001210a8824 */ /* 0x000fe200078e020a */
[C---:B-----5:R-:W-:Y:S01]  /*1760*/  @!P0 LEA R30, P1, R32.reuse, R6, 0x1 ;  /* 0x00000006201e8211 */ /* 0x060fe200078208ff */
[----:B------:R-:W-:Y:S01]  /*1770*/  @!P4 IMAD.IADD R24, R29, 0x1, R11 ;  /* 0x000000011d18c824 */ /* 0x000fe200078e020b */
[----:B------:R-:W-:Y:S01]  /*1780*/  LOP3.LUT R6, R23, 0x38, R200, 0x78, !PT ;  /* 0x0000003817067812 */ /* 0x000fe200078e78c8 */
[----:B------:R-:W-:Y:S01]  /*1790*/  VIADD R15, R199, 0xffffffff ;  /* 0xffffffffc70f7836 */ /* 0x000fe20000000000 */
[----:B------:R-:W-:Y:S01]  /*17a0*/  @!P0 LEA.HI.X R31, R32, R7, R10, 0x1, P1 ;  /* 0x00000007201f8211 */ /* 0x000fe200008f0c0a */
[----:B------:R-:W-:Y:S01]  /*17b0*/  IMAD.SHL.U32 R86, R184, 0x40, RZ ;  /* 0x00000040b8567824 */ /* 0x000fe200078e00ff */
[----:B------:R-:W-:Y:S01]  /*17c0*/  LOP3.LUT R194, R6, 0x1e00, R133, 0xf8, !PT ;  /* 0x00001e0006c27812 */ /* 0x000fe200078ef885 */
[----:B------:R-:W2:Y:S01]  /*17d0*/  @!P6 LDC.64 R10, c[0x0][0x380] ;  /* 0x0000e000ff0aeb82 */ /* 0x000ea20000000a00 */
[----:B------:R-:W-:Y:S01]  /*17e0*/  @!P4 LEA R26, P2, R28, R8, 0x1 ;  /* 0x000000081c1ac211 */ /* 0x000fe200078408ff */
[----:B------:R-:W-:Y:S01]  /*17f0*/  IMAD R20, R15, -0x40, R90 ;  /* 0xffffffc00f147824 */ /* 0x000fe200078e025a */
[----:B------:R-:W-:Y:S01]  /*1800*/  @!P6 IADD3 R6, P1, PT, R16, 0x40, RZ ;  /* 0x000000401006e810 */ /* 0x000fe20007f3e0ff */
[----:B------:R-:W-:Y:S01]  /*1810*/  IMAD.SHL.U32 R88, R184, 0x20, RZ ;  /* 0x00000020b8587824 */ /* 0x000fe200078e00ff */
[----:B------:R-:W-:Y:S01]  /*1820*/  @!P4 LEA.HI.X R27, R28, R9, R24, 0x1, P2 ;  /* 0x000000091c1bc211 */ /* 0x000fe200010f0c18 */
[----:B------:R-:W-:Y:S01]  /*1830*/  @!P6 IMAD.MOV.U32 R24, RZ, RZ, R14 ;  /* 0x000000ffff18e224 */ /* 0x000fe200078e000e */
[----:B------:R-:W-:Y:S01]  /*1840*/  LEA R194, R194, UR5, 0x1 ;  /* 0x00000005c2c27c11 */ /* 0x000fe2000f8e08ff */
[----:B------:R-:W-:Y:S01]  /*1850*/  @!P6 IMAD.X R7, RZ, RZ, R17, P1 ;  /* 0x000000ffff07e224 */ /* 0x000fe200008e0611 */
[----:B------:R-:W3:Y:S01]  /*1860*/  @!P5 LDC.64 R8, c[0x0][0x3b0] ;  /* 0x0000ec00ff08db82 */ /* 0x000ee20000000a00 */
[CC--:B------:R-:W-:Y:S01]  /*1870*/  ISETP.GE.AND P3, PT, R19.reuse, R20.reuse, PT ;  /* 0x000000141300720c */ /* 0x0c0fe20003f66270 */
[----:B------:R-:W-:Y:S01]  /*1880*/  IMAD.MOV.U32 R84, RZ, RZ, 0x20 ;  /* 0x00000020ff547424 */ /* 0x000fe200078e00ff */
[----:B------:R-:W-:Y:S01]  /*1890*/  @!PT LDS RZ, [RZ] ;  /* 0x00000000fffff984 */ /* 0x000fe20000000800 */
[----:B------:R-:W-:Y:S01]  /*18a0*/  @!PT LDS RZ, [RZ] ;  /* 0x00000000fffff984 */ /* 0x000fe20000000800 */
[----:B------:R-:W-:Y:S01]  /*18b0*/  @!PT LDS RZ, [RZ] ;  /* 0x00000000fffff984 */ /* 0x000fe20000000800 */
[----:B------:R-:W-:Y:S01]  /*18c0*/  @!P4 LDGSTS.E.BYPASS.LTC128B.128 [R194], desc[UR12][R26.64] ;  /* 0x000000001ac2cfae */ /* 0x000fe2000b981a0c */
[----:B------:R-:W-:Y:S01]  /*18d0*/  ISETP.GE.AND P2, PT, R19, R20, PT ;  /* 0x000000141300720c */ /* 0x000fe20003f46270 */
[----:B-1----:R-:W-:-:S02]  /*18e0*/  @!P6 IMAD R7, R7, R2, RZ ;  /* 0x000000020707e224 */ /* 0x002fc400078e02ff */
[----:B------:R-:W-:Y:S01]  /*18f0*/  @!P4 LDGSTS.E.BYPASS.LTC128B.128 [R194+0x4000], desc[UR12][R26.64+0x80] ;  /* 0x040000801ac2cfae */ /* 0x000fe2000b981a0c */
[----:B------:R-:W-:-:S03]  /*1900*/  @!P6 IMAD.WIDE.U32 R24, R6, R2, R24 ;  /* 0x000000020618e225 */ /* 0x000fc600078e0018 */
[----:B------:R-:W-:Y:S01]  /*1910*/  @!P4 LDGSTS.E.BYPASS.LTC128B.128 [R194+0x8000], desc[UR12][R26.64+0x100] ;  /* 0x080001001ac2cfae */ /* 0x000fe2000b981a0c */
[----:B------:R-:W-:Y:S01]  /*1920*/  @!P6 IMAD R19, R6, R3, R7 ;  /* 0x000000030613e224 */ /* 0x000fe200078e0207 */
[----:B------:R-:W-:Y:S01]  /*1930*/  ISETP.GE.AND P4, PT, R13, R20, PT ;  /* 0x000000140d00720c */ /* 0x000fe20003f86270 */
[----:B------:R-:W1:Y:S01]  /*1940*/  @!P5 LDC.64 R6, c[0x0][0x380] ;  /* 0x0000e000ff06db82 */ /* 0x000e620000000a00 */
[----:B------:R-:W-:Y:S01]  /*1950*/  @!P0 LDGSTS.E.BYPASS.LTC128B.128 [R194+0x1000], desc[UR12][R30.64] ;  /* 0x010000001ec28fae */ /* 0x000fe2000b981a0c */
[----:B------:R-:W-:Y:S01]  /*1960*/  @!P6 IMAD.IADD R2, R25, 0x1, R19 ;  /* 0x000000011902e824 */ /* 0x000fe200078e0213 */
[----:B------:R-:W-:Y:S01]  /*1970*/  SHF.L.U64.HI R3, R184, 0x6, R185 ;  /* 0x00000006b8037819 */ /* 0x000fe200000102b9 */
[----:B------:R-:W-:Y:S01]  /*1980*/  @!P5 IMAD.MOV.U32 R20, RZ, RZ, R14 ;  /* 0x000000ffff14d224 */ /* 0x000fe200078e000e */
[----:B------:R-:W-:Y:S01]  /*1990*/  @!P0 LDGSTS.E.BYPASS.LTC128B.128 [R194+0x5000], desc[UR12][R30.64+0x80] ;  /* 0x050000801ec28fae */ /* 0x000fe2000b981a0c */
[----:B--2---:R-:W-:Y:S01]  /*19a0*/  @!P6 LEA R10, P1, R24, R10, 0x1 ;  /* 0x0000000a180ae211 */ /* 0x004fe200078208ff */
[----:B------:R-:W-:-:S02]  /*19b0*/  IMAD.SHL.U32 R14, R4, 0x40, RZ ;  /* 0x00000040040e7824 */ /* 0x000fc400078e00ff */
[----:B------:R-:W-:Y:S01]  /*19c0*/  @!P0 LDGSTS.E.BYPASS.LTC128B.128 [R194+0x9000], desc[UR12][R30.64+0x100] ;  /* 0x090001001ec28fae */ /* 0x000fe2000b981a0c */
[----:B------:R-:W-:Y:S02]  /*19d0*/  IADD3 R22, P0, PT, R187, R22, RZ ;  /* 0x00000016bb167210 */ /* 0x000fe40007f1e0ff */
[----:B------:R-:W-:Y:S01]  /*19e0*/  @!P6 LEA.HI.X R11, R24, R11, R2, 0x1, P1 ;  /* 0x0000000b180be211 */ /* 0x000fe200008f0c02 */
[-C--:B------:R-:W-:Y:S02]  /*19f0*/  IMAD R2, R3, R15.reuse, RZ ;  /* 0x0000000f03027224 */ /* 0x080fe400078e02ff */
[----:B------:R-:W-:Y:S01]  /*1a00*/  IMAD.X R23, RZ, RZ, R18, P0 ;  /* 0x000000ffff177224 */ /* 0x000fe200000e0612 */
[----:B------:R-:W-:Y:S01]  /*1a10*/  @!P5 IADD3 R16, P0, PT, R16, 0x60, RZ ;  /* 0x000000601010d810 */ /* 0x000fe20007f1e0ff */
[----:B------:R-:W-:Y:S01]  /*1a20*/  IMAD.WIDE.U32 R18, R86, R15, RZ ;  /* 0x0000000f56127225 */ /* 0x000fe200078e00ff */
[----:B------:R-:W-:Y:S03]  /*1a30*/  @!P6 LDGSTS.E.BYPASS.LTC128B.128 [R194+0x2000], desc[UR12][R10.64] ;  /* 0x020000000ac2efae */ /* 0x000fe6000b981a0c */
[----:B------:R-:W-:Y:S01]  /*1a40*/  @!P5 IMAD.X R17, RZ, RZ, R17, P0 ;  /* 0x000000ffff11d224 */ /* 0x000fe200000e0611 */
[----:B------:R-:W-:Y:S01]  /*1a50*/  @!P4 LEA R24, P1, R18, R191, 0x1 ;  /* 0x000000bf1218c211 */ /* 0x000fe200078208ff */
[----:B------:R-:W-:Y:S01]  /*1a60*/  IMAD.WIDE.U32 R22, R13, R4, R22 ;  /* 0x000000040d167225 */ /* 0x000fe200078e0016 */
[----:B------:R-:W-:Y:S03]  /*1a70*/  @!P6 LDGSTS.E.BYPASS.LTC128B.128 [R194+0x6000], desc[UR12][R10.64+0x80] ;  /* 0x060000800ac2efae */ /* 0x000fe6000b981a0c */
[----:B---3--:R-:W-:Y:S01]  /*1a80*/  @!P5 IMAD R17, R17, R8, RZ ;  /* 0x000000081111d224 */ /* 0x008fe200078e02ff */
[----:B------:R-:W-:Y:S01]  /*1a90*/  @!P6 LDGSTS.E.BYPASS.LTC128B.128 [R194+0xa000], desc[UR12][R10.64+0x100] ;  /* 0x0a0001000ac2efae */ /* 0x000fe2000b981a0c */
[----:B------:R-:W-:Y:S01]  /*1aa0*/  IMAD R23, R13, R5, R23 ;  /* 0x000000050d177224 */ /* 0x000fe200078e0217 */
[----:B------:R-:W-:Y:S01]  /*1ab0*/  LOP3.LUT P6, RZ, R200, 0x4, RZ, 0xc0, !PT ;  /* 0x00000004c8ff7812 */ /* 0x000fe200078cc0ff */
[----:B------:R-:W-:Y:S01]  /*1ac0*/  IMAD.IADD R13, R19, 0x1, R2 ;  /* 0x00000001130d7824 */ /* 0x000fe200078e0202 */
[----:B------:R-:W-:Y:S01]  /*1ad0*/  @!P3 IADD3 R2, P0, PT, R88, R18, RZ ;  /* 0x000000125802b210 */ /* 0x000fe20007f1e0ff */
[----:B------:R-:W-:-:S02]  /*1ae0*/  @!P5 IMAD R9, R16, R9, R17 ;  /* 0x000000091009d224 */ /* 0x000fc400078e0211 */
[----:B------:R-:W-:Y:S01]  /*1af0*/  @!P5 IMAD.WIDE.U32 R20, R16, R8, R20 ;  /* 0x000000081014d225 */ /* 0x000fe200078e0014 */
[----:B------:R-:W-:-:S03]  /*1b00*/  @!P4 LEA.HI.X R25, R18, R190, R13, 0x1, P1 ;  /* 0x000000be1219c211 */ /* 0x000fc600008f0c0d */
[----:B------:R-:W-:Y:S01]  /*1b10*/  @!P5 IMAD.IADD R9, R21, 0x1, R9 ;  /* 0x000000011509d824 */ /* 0x000fe200078e0209 */
[----:B-1----:R-:W-:Y:S01]  /*1b20*/  @!P5 LEA R6, P1, R20, R6, 0x1 ;  /* 0x000000061406d211 */ /* 0x002fe200078208ff */
[----:B------:R-:W-:Y:S02]  /*1b30*/  IMAD R17, R12, UR6, RZ ;  /* 0x000000060c117c24 */ /* 0x000fe4000f8e02ff */
[----:B------:R-:W-:Y:S01]  /*1b40*/  @!P3 IMAD.X R13, R87, 0x1, R13, P0 ;  /* 0x00000001570db824 */ /* 0x000fe200000e060d */
[----:B------:R-:W-:Y:S01]  /*1b50*/  @!P5 LEA.HI.X R7, R20, R7, R9, 0x1, P1 ;  /* 0x000000071407d211 */ /* 0x000fe200008f0c09 */
[----:B------:R-:W-:Y:S01]  /*1b60*/  IMAD R17, R0, UR7, R17 ;  /* 0x0000000700117c24 */ /* 0x000fe2000f8e0211 */
[----:B------:R-:W-:Y:S01]  /*1b70*/  @!P3 LEA R12, P0, R2, R191, 0x1 ;  /* 0x000000bf020cb211 */ /* 0x000fe200078008ff */
[----:B------:R-:W-:Y:S01]  /*1b80*/  IMAD.WIDE.U32 R22, R0, UR6, R22 ;  /* 0x0000000600167c25 */ /* 0x000fe2000f8e0016 */
[----:B------:R-:W1:Y:S01]  /*1b90*/  LDCU.64 UR6, c[0x0][0x390] ;  /* 0x00007200ff0677ac */ /* 0x000e620008000a00 */
[----:B------:R-:W-:Y:S01]  /*1ba0*/  @!P5 LDGSTS.E.BYPASS.LTC128B.128 [R194+0x3000], desc[UR12][R6.64] ;  /* 0x0300000006c2dfae */ /* 0x000fe2000b981a0c */
[----:B------:R-:W-:Y:S01]  /*1bb0*/  @!P3 LEA.HI.X R13, R2, R190, R13, 0x1, P0 ;  /* 0x000000be020db211 */ /* 0x000fe200000f0c0d */
[----:B------:R-:W-:Y:S01]  /*1bc0*/  IMAD.SHL.U32 R0, R200, 0x40, RZ ;  /* 0x00000040c8007824 */ /* 0x000fe200078e00ff */
[----:B------:R-:W-:Y:S01]  /*1bd0*/  SHF.L.U64.HI R2, R4, 0x6, R5 ;  /* 0x0000000604027819 */ /* 0x000fe20000010205 */
[----:B------:R-:W-:Y:S01]  /*1be0*/  @!P5 LDGSTS.E.BYPASS.LTC128B.128 [R194+0x7000], desc[UR12][R6.64+0x80] ;  /* 0x0700008006c2dfae */ /* 0x000fe2000b981a0c */
[----:B------:R-:W-:-:S02]  /*1bf0*/  IMAD.IADD R17, R23, 0x1, R17 ;  /* 0x0000000117117824 */ /* 0x000fc400078e0211 */
[----:B------:R-:W-:Y:S01]  /*1c00*/  IMAD.SHL.U32 R8, R200, 0x20, RZ ;  /* 0x00000020c8087824 */ /* 0x000fe200078e00ff */
[----:B------:R2:W-:Y:S01]  /*1c10*/  @!P5 LDGSTS.E.BYPASS.LTC128B.128 [R194+0xb000], desc[UR12][R6.64+0x100] ;  /* 0x0b00010006c2dfae */ /* 0x0005e2000b981a0c */
[C---:B------:R-:W-:Y:S02]  /*1c20*/  LOP3.LUT R9, R0.reuse, 0x200, RZ, 0xc0, !PT ;  /* 0x0000020000097812 */ /* 0x040fe400078ec0ff */
[----:B------:R-:W-:Y:S01]  /*1c30*/  LOP3.LUT R145, R187, 0x1c0, R0, 0xf8, !PT ;  /* 0x000001c0bb917812 */ /* 0x000fe200078ef800 */
[----:B------:R-:W-:Y:S01]  /*1c40*/  @!P4 LDGSTS.E.BYPASS.LTC128B.128 [R194+0xc000], desc[UR12][R24.64] ;  /* 0x0c00000018c2cfae */ /* 0x000fe2000b981a0c */
[----:B------:R-:W-:Y:S02]  /*1c50*/  LOP3.LUT R202, R0, 0x400, RZ, 0xc0, !PT ;  /* 0x0000040000ca7812 */ /* 0x000fe400078ec0ff */
[----:B------:R-:W-:Y:S01]  /*1c60*/  LOP3.LUT R85, R145, 0x8, R92, 0x78, !PT ;  /* 0x0000000891557812 */ /* 0x000fe200078e785c */
[----:B------:R-:W-:Y:S01]  /*1c70*/  @!P4 LDGSTS.E.BYPASS.LTC128B.128 [R194+0xe000], desc[UR12][R24.64+0x80] ;  /* 0x0e00008018c2cfae */ /* 0x000fe2000b981a0c */
[----:B-1----:R-:W-:-:S02]  /*1c80*/  LEA R189, P1, R22, UR6, 0x1 ;  /* 0x0000000616bd7c11 */ /* 0x002fc4000f8208ff */
[----:B------:R-:W-:Y:S01]  /*1c90*/  LOP3.LUT R92, R92, 0x1f0, RZ, 0xc0, !PT ;  /* 0x000001f05c5c7812 */ /* 0x000fe200078ec0ff */
[----:B------:R-:W-:Y:S01]  /*1ca0*/  @!P4 LDGSTS.E.BYPASS.LTC128B.128 [R194+0x10000], desc[UR12][R24.64+0x100] ;  /* 0x1000010018c2cfae */ /* 0x000fe2000b981a0c */
[----:B------:R-:W-:Y:S02]  /*1cb0*/  LEA.HI.X R188, R22, UR7, R17, 0x1, P1 ;  /* 0x0000000716bc7c11 */ /* 0x000fe400088f0c11 */
[----:B------:R-:W-:Y:S01]  /*1cc0*/  IADD3 R93, PT, PT, R92, 0x1, R93 ;  /* 0x000000015c5d7810 */ /* 0x000fe20007ffe05d */
[----:B------:R-:W-:Y:S04]  /*1cd0*/  @!P3 LDGSTS.E.BYPASS.LTC128B.128 [R194+0xd000], desc[UR12][R12.64] ;  /* 0x0d0000000cc2bfae */ /* 0x000fe8000b981a0c */
[----:B------:R-:W-:Y:S04]  /*1ce0*/  @!P3 LDGSTS.E.BYPASS.LTC128B.128 [R194+0xf000], desc[UR12][R12.64+0x80] ;  /* 0x0f0000800cc2bfae */ /* 0x000fe8000b981a0c */
[----:B------:R1:W-:Y:S01]  /*1cf0*/  @!P3 LDGSTS.E.BYPASS.LTC128B.128 [R194+0x11000], desc[UR12][R12.64+0x100] ;  /* 0x110001000cc2bfae */ /* 0x0003e2000b981a0c */
[----:B--2---:R-:W-:-:S03]  /*1d00*/  IMAD R7, R2, R15, RZ ;  /* 0x0000000f02077224 */ /* 0x004fc600078e02ff */
[----:B------:R-:W0:Y:S01]  /*1d10*/  LDGDEPBAR ;  /* 0x00000000000079af */ /* 0x000e220000000000 */
[----:B------:R-:W-:Y:S01]  /*1d20*/  IMAD.WIDE.U32 R14, R14, R15, RZ ;  /* 0x0000000f0e0e7225 */ /* 0x000fe200078e00ff */
[----:B------:R-:W-:-:S03]  /*1d30*/  LOP3.LUT R6, R9, 0x7c00, R8, 0xf8, !PT ;  /* 0x00007c0009067812 */ /* 0x000fc600078ef808 */
[----:B------:R-:W-:Y:S01]  /*1d40*/  IMAD.IADD R7, R15, 0x1, R7 ;  /* 0x000000010f077824 */ /* 0x000fe200078e0207 */
[----:B------:R-:W-:Y:S01]  /*1d50*/  @!P2 LEA R2, P0, R4, R14, 0x5 ;  /* 0x0000000e0402a211 */ /* 0x000fe200078028ff */
[----:B------:R-:W-:Y:S01]  /*1d60*/  IMAD.IADD R6, R85, 0x1, R6 ;  /* 0x0000000155067824 */ /* 0x000fe200078e0206 */
[----:B------:R-:W-:Y:S02]  /*1d70*/  @!P4 LEA R10, P1, R14, R189, 0x1 ;  /* 0x000000bd0e0ac211 */ /* 0x000fe400078208ff */
[----:B------:R-:W-:Y:S02]  /*1d80*/  @!P2 LEA.HI.X R5, R4, R7, R5, 0x5, P0 ;  /* 0x000000070405a211 */ /* 0x000fe400000f2c05 */
[----:B------:R-:W-:Y:S02]  /*1d90*/  @!P4 LEA.HI.X R11, R14, R188, R7, 0x1, P1 ;  /* 0x000000bc0e0bc211 */ /* 0x000fe400008f0c07 */
[----:B------:R-:W-:Y:S02]  /*1da0*/  @!P2 LEA R4, P0, R2, R189, 0x1 ;  /* 0x000000bd0204a211 */ /* 0x000fe400078008ff */
[----:B------:R-:W-:-:S02]  /*1db0*/  LOP3.LUT R7, R145, 0x8, R200, 0x78, !PT ;  /* 0x0000000891077812 */ /* 0x000fc400078e78c8 */
[----:B------:R-:W-:Y:S01]  /*1dc0*/  @!P2 LEA.HI.X R5, R2, R188, R5, 0x1, P0 ;  /* 0x000000bc0205a211 */ /* 0x000fe200000f0c05 */
[----:B------:R-:W-:Y:S01]  /*1dd0*/  IMAD.MOV.U32 R2, RZ, RZ, 0x40 ;  /* 0x00000040ff027424 */ /* 0x000fe200078e00ff */
[----:B------:R-:W-:Y:S01]  /*1de0*/  LEA R101, R6, UR5, 0x1 ;  /* 0x0000000506657c11 */ /* 0x000fe2000f8e08ff */
[----:B------:R-:W-:Y:S01]  /*1df0*/  IMAD R202, R7, 0x2, R202 ;  /* 0x0000000207ca7824 */ /* 0x000fe200078e02ca */
[----:B------:R-:W-:Y:S01]  /*1e00*/  LOP3.LUT P0, RZ, R200, 0x2, RZ, 0xc0, !PT ;  /* 0x00000002c8ff7812 */ /* 0x000fe2000780c0ff */
[----:B------:R-:W-:-:S04]  /*1e10*/  DEPBAR.LE SB0, 0x0 ;  /* 0x000080000000791a */ /* 0x000fc80000000000 */
[----:B------:R-:W-:Y:S01]  /*1e20*/  BAR.SYNC.DEFER_BLOCKING 0x0 ;  /* 0x0000000000007b1d */ /* 0x000fe20000010000 */
[----:B------:R-:W-:Y:S01]  /*1e30*/  SEL R84, R84, 0xffffffe0, !P0 ;  /* 0xffffffe054547807 */ /* 0x000fe20004000000 */
[----:B------:R-:W-:Y:S01]  /*1e40*/  VIADD R97, R202, UR5 ;  /* 0x00000005ca617c36 */ /* 0x000fe20008000000 */
[----:B------:R-:W-:-:S03]  /*1e50*/  SEL R2, R2, 0xffffffc0, !P6 ;  /* 0xffffffc002027807 */ /* 0x000fc60007000000 */
[--C-:B------:R-:W-:Y:S02]  /*1e60*/  IMAD.IADD R98, R101, 0x1, R84.reuse ;  /* 0x0000000165627824 */ /* 0x100fe400078e0254 */
[----:B------:R-:W-:Y:S02]  /*1e70*/  IMAD.IADD R96, R97, 0x1, R84 ;  /* 0x0000000161607824 */ /* 0x000fe400078e0254 */
[--C-:B------:R-:W-:Y:S02]  /*1e80*/  IMAD.IADD R99, R101, 0x1, R2.reuse ;  /* 0x0000000165637824 */ /* 0x100fe400078e0202 */
[----:B------:R-:W-:Y:S02]  /*1e90*/  IMAD.IADD R97, R97, 0x1, R2 ;  /* 0x0000000161617824 */ /* 0x000fe400078e0202 */
[C---:B------:R-:W-:Y:S02]  /*1ea0*/  IMAD.IADD R95, R84.reuse, 0x1, R99 ;  /* 0x00000001545f7824 */ /* 0x040fe400078e0263 */
[----:B------:R-:W-:Y:S01]  /*1eb0*/  IMAD.IADD R89, R84, 0x1, R97 ;  /* 0x0000000154597824 */ /* 0x000fe200078e0261 */
[----:B------:R-:W-:Y:S01]  /*1ec0*/  @!PT LDS RZ, [RZ] ;  /* 0x00000000fffff984 */ /* 0x000fe20000000800 */
[----:B------:R-:W-:Y:S01]  /*1ed0*/  @!PT LDS RZ, [RZ] ;  /* 0x00000000fffff984 */ /* 0x000fe20000000800 */
[----:B------:R-:W-:Y:S01]  /*1ee0*/  @!PT LDS RZ, [RZ] ;  /* 0x00000000fffff984 */ /* 0x000fe20000000800 */
[----:B------:R-:W-:Y:S04]  /*1ef0*/  @!P4 LDGSTS.E.BYPASS.LTC128B.128 [R194+0x12000], desc[UR12][R10.64] ;  /* 0x120000000ac2cfae */ /* 0x000fe8000b981a0c */
[----:B------:R-:W-:Y:S04]  /*1f00*/  @!P4 LDGSTS.E.BYPASS.LTC128B.128 [R194+0x14000], desc[UR12][R10.64+0x80] ;  /* 0x140000800ac2cfae */ /* 0x000fe8000b981a0c */
[----:B------:R2:W-:Y:S04]  /*1f10*/  @!P4 LDGSTS.E.BYPASS.LTC128B.128 [R194+0x16000], desc[UR12][R10.64+0x100] ;  /* 0x160001000ac2cfae */ /* 0x0005e8000b981a0c */
[----:B------:R-:W-:Y:S04]  /*1f20*/  @P4 STS.128 [R194+0x12000], RZ ;  /* 0x012000ffc2004388 */ /* 0x000fe80000000c00 */
[----:B------:R-:W-:Y:S04]  /*1f30*/  @P4 STS.128 [R194+0x14000], RZ ;  /* 0x014000ffc2004388 */ /* 0x000fe80000000c00 */
[----:B------:R-:W-:Y:S04]  /*1f40*/  @P4 STS.128 [R194+0x16000], RZ ;  /* 0x016000ffc2004388 */ /* 0x000fe80000000c00 */
[----:B------:R-:W-:Y:S04]  /*1f50*/  @P2 STS.128 [R194+0x13000], RZ ;  /* 0x013000ffc2002388 */ /* 0x000fe80000000c00 */
[----:B------:R-:W-:Y:S04]  /*1f60*/  @P2 STS.128 [R194+0x15000], RZ ;  /* 0x015000ffc2002388 */ /* 0x000fe80000000c00 */
[----:B------:R-:W-:Y:S04]  /*1f70*/  @P2 STS.128 [R194+0x17000], RZ ;  /* 0x017000ffc2002388 */ /* 0x000fe80000000c00 */
[----:B------:R-:W-:Y:S01]  /*1f80*/  @!PT LDS RZ, [RZ] ;  /* 0x00000000fffff984 */ /* 0x000fe20000000800 */
[----:B------:R-:W-:Y:S01]  /*1f90*/  @!PT LDS RZ, [RZ] ;  /* 0x00000000fffff984 */ /* 0x000fe20000000800 */
[----:B------:R-:W-:Y:S01]  /*1fa0*/  @!PT LDS RZ, [RZ] ;  /* 0x00000000fffff984 */ /* 0x000fe20000000800 */
[----:B------:R-:W-:Y:S04]  /*1fb0*/  @!P2 LDGSTS.E.BYPASS.LTC128B.128 [R194+0x13000], desc[UR12][R4.64] ;  /* 0x1300000004c2afae */ /* 0x000fe8000b981a0c */
[----:B------:R-:W-:Y:S04]  /*1fc0*/  @!P2 LDGSTS.E.BYPASS.LTC128B.128 [R194+0x15000], desc[UR12][R4.64+0x80] ;  /* 0x1500008004c2afae */ /* 0x000fe8000b981a0c */
[----:B------:R3:W-:Y:S04]  /*1fd0*/  @!P2 LDGSTS.E.BYPASS.LTC128B.128 [R194+0x17000], desc[UR12][R4.64+0x100] ;  /* 0x1700010004c2afae */ /* 0x0007e8000b981a0c */
[----:B------:R-:W-:Y:S04]  /*1fe0*/  LDSM.16.M88.4 R72, [R101] ;  /* 0x000000006548783b */ /* 0x000fe80000000200 */
[----:B------:R-:W4:Y:S04]  /*1ff0*/  LDSM.16.M88.4 R44, [R202+UR5+0xc000] ;  /* 0x00c00005ca2c783b */ /* 0x000f280008000200 */
[----:B------:R-:W5:Y:S04]  /*2000*/  LDSM.16.M88.4 R36, [R202+UR5+0xc800] ;  /* 0x00c80005ca24783b */ /* 0x000f680008000200 */
[----:B------:R-:W5:Y:S04]  /*2010*/  LDSM.16.M88.4 R28, [R202+UR5+0xd000] ;  /* 0x00d00005ca1c783b */ /* 0x000f680008000200 */
[----:B------:R-:W5:Y:S04]  /*2020*/  LDSM.16.M88.4 R16, [R202+UR5+0xd800] ;  /* 0x00d80005ca10783b */ /* 0x000f680008000200 */
[----:B------:R-:W-:Y:S04]  /*2030*/  LDSM.16.M88.4 R56, [R98] ;  /* 0x000000006238783b */ /* 0x000fe80000000200 */
[----:B-1----:R-:W1:Y:S04]  /*2040*/  LDSM.16.M88.4 R12, [R96+0xc000] ;  /* 0x00c00000600c783b */ /* 0x002e680000000200 */
[----:B--2---:R-:W2:Y:S04]  /*2050*/  LDSM.16.M88.4 R8, [R96+0xc800] ;  /* 0x00c800006008783b */ /* 0x004ea80000000200 */
[----:B---3--:R-:W3:Y:S04]  /*2060*/  LDSM.16.M88.4 R4, [R96+0xd000] ;  /* 0x00d000006004783b */ /* 0x008ee80000000200 */
[----:B------:R-:W3:Y:S04]  /*2070*/  LDSM.16.M88.4 R68, [R96+0xd800] ;  /* 0x00d800006044783b */ /* 0x000ee80000000200 */
[----:B------:R-:W-:Y:S01]  /*2080*/  LDSM.16.M88.4 R64, [R97+0xc800] ;  /* 0x00c800006140783b */ /* 0x000fe20000000200 */
[C---:B----4-:R-:W-:Y:S03]  /*2090*/  HMMA.16816.F32.BF16 R48, R72.reuse, R44, RZ ;  /* 0x0000002c4830723c */ /* 0x050fe600000418ff */
[----:B------:R-:W-:Y:S04]  /*20a0*/  LDSM.16.M88.4 R60, [R97+0xd000] ;  /* 0x00d00000613c783b */ /* 0x000fe80000000200 */
[----:B------:R-:W-:Y:S01]  /*20b0*/  LDSM.16.M88.4 R52, [R97+0xd800] ;  /* 0x00d800006134783b */ /* 0x000fe20000000200 */
[C---:B------:R-:W-:Y:S03]  /*20c0*/  HMMA.16816.F32.BF16 R44, R72.reuse, R46, RZ ;  /* 0x0000002e482c723c */ /* 0x040fe600000418ff */
[----:B------:R-:W-:Y:S04]  /*20d0*/  LDSM.16.M88.4 R20, [R89+0xc800] ;  /* 0x00c800005914783b */ /* 0x000fe80000000200 */
[----:B------:R-:W-:Y:S01]  /*20e0*/  LDSM.16.M88.4 R76, [R99+0x4000] ;  /* 0x00400000634c783b */ /* 0x000fe20000000200 */
[C---:B-----5:R-:W-:Y:S03]  /*20f0*/  HMMA.16816.F32.BF16 R40, R72.reuse, R36, RZ ;  /* 0x000000244828723c */ /* 0x060fe600000418ff */
[----:B------:R-:W-:Y:S04]  /*2100*/  LDSM.16.M88.4 R80, [R97+0xf800] ;  /* 0x00f800006150783b */ /* 0x000fe80000000200 */
[----:B------:R-:W0:Y:S01]  /*2110*/  LDGDEPBAR ;  /* 0x00000000000079af */ /* 0x000e220000000000 */
[C---:B------:R-:W-:Y:S08]  /*2120*/  HMMA.16816.F32.BF16 R32, R72.reuse, R28, RZ ;  /* 0x0000001c4820723c */ /* 0x040ff000000418ff */
[C---:B------:R-:W-:Y:S08]  /*2130*/  HMMA.16816.F32.BF16 R36, R72.reuse, R38, RZ ;  /* 0x000000264824723c */ /* 0x040ff000000418ff */
[C---:B------:R-:W-:Y:S08]  /*2140*/  HMMA.16816.F32.BF16 R28, R72.reuse, R30, RZ ;  /* 0x0000001e481c723c */ /* 0x040ff000000418ff */
[C---:B------:R-:W-:Y:S08]  /*2150*/  HMMA.16816.F32.BF16 R24, R72.reuse, R16, RZ ;  /* 0x000000104818723c */ /* 0x040ff000000418ff */
[----:B------:R-:W-:Y:S01]  /*2160*/  HMMA.16816.F32.BF16 R72, R72, R18, RZ ;  /* 0x000000124848723c */ /* 0x000fe200000418ff */
[----:B------:R-:W-:Y:S07]  /*2170*/  LDSM.16.M88.4 R16, [R97+0xc000] ;  /* 0x00c000006110783b */ /* 0x000fee0000000200 */
[C---:B-1----:R-:W-:Y:S08]  /*2180*/  HMMA.16816.F32.BF16 R48, R56.reuse, R12, R48 ;  /* 0x0000000c3830723c */ /* 0x042ff00000041830 */
[C---:B------:R-:W-:Y:S01]  /*2190*/  HMMA.16816.F32.BF16 R44, R56.reuse, R14, R44 ;  /* 0x0000000e382c723c */ /* 0x040fe2000004182c */
[----:B------:R-:W1:Y:S07]  /*21a0*/  LDSM.16.M88.4 R12, [R99] ;  /* 0x00000000630c783b */ /* 0x000e6e0000000200 */
[C---:B--2---:R-:W-:Y:S08]  /*21b0*/  HMMA.16816.F32.BF16 R40, R56.reuse, R8, R40 ;  /* 0x000000083828723c */ /* 0x044ff00000041828 */
[C---:B------:R-:W-:Y:S01]  /*21c0*/  HMMA.16816.F32.BF16 R36, R56.reuse, R10, R36 ;  /* 0x0000000a3824723c */ /* 0x040fe20000041824 */
[----:B------:R-:W-:Y:S07]  /*21d0*/  LDSM.16.M88.4 R8, [R95] ;  /* 0x000000005f08783b */ /* 0x000fee0000000200 */
[C---:B---3--:R-:W-:Y:S08]  /*21e0*/  HMMA.16816.F32.BF16 R32, R56.reuse, R4, R32 ;  /* 0x000000043820723c */ /* 0x048ff00000041820 */
[C---:B------:R-:W-:Y:S01]  /*21f0*/  HMMA.16816.F32.BF16 R28, R56.reuse, R6, R28 ;  /* 0x00000006381c723c */ /* 0x040fe2000004181c */
[----:B------:R-:W2:Y:S07]  /*2200*/  LDSM.16.M88.4 R4, [R89+0xc000] ;  /* 0x00c000005904783b */ /* 0x000eae0000000200 */
[C---:B------:R-:W-:Y:S08]  /*2210*/  HMMA.16816.F32.BF16 R24, R56.reuse, R68, R24 ;  /* 0x000000443818723c */ /* 0x040ff00000041818 */
[----:B------:R-:W-:Y:S01]  /*2220*/  HMMA.16816.F32.BF16 R72, R56, R70, R72 ;  /* 0x000000463848723c */ /* 0x000fe20000041848 */
[----:B------:R-:W3:Y:S04]  /*2230*/  LDSM.16.M88.4 R56, [R89+0xd000] ;  /* 0x00d000005938783b */ /* 0x000ee80000000200 */
[----:B------:R-:W-:Y:S03]  /*2240*/  LDSM.16.M88.4 R68, [R95+0x4000] ;  /* 0x004000005f44783b */ /* 0x000fe60000000200 */
[C---:B-1----:R-:W-:Y:S08]  /*2250*/  HMMA.16816.F32.BF16 R48, R12.reuse, R16, R48 ;  /* 0x000000100c30723c */ /* 0x042ff00000041830 */
[C---:B------:R-:W-:Y:S01]  /*2260*/  HMMA.16816.F32.BF16 R44, R12.reuse, R18, R44 ;  /* 0x000000120c2c723c */ /* 0x040fe2000004182c */
[----:B------:R-:W1:Y:S07]  /*2270*/  LDSM.16.M88.4 R16, [R89+0xd800] ;  /* 0x00d800005910783b */ /* 0x000e6e0000000200 */
[C---:B------:R-:W-:Y:S08]  /*2280*/  HMMA.16816.F32.BF16 R40, R12.reuse, R64, R40 ;  /* 0x000000400c28723c */ /* 0x040ff00000041828 */
[C---:B------:R-:W-:Y:S01]  /*2290*/  HMMA.16816.F32.BF16 R36, R12.reuse, R66, R36 ;  /* 0x000000420c24723c */ /* 0x040fe20000041824 */
[----:B------:R-:W-:Y:S07]  /*22a0*/  LDSM.16.M88.4 R64, [R89+0xe000] ;  /* 0x00e000005940783b */ /* 0x000fee0000000200 */
[C---:B------:R-:W-:Y:S08]  /*22b0*/  HMMA.16816.F32.BF16 R32, R12.reuse, R60, R32 ;  /* 0x0000003c0c20723c */ /* 0x040ff00000041820 */
[C---:B------:R-:W-:Y:S01]  /*22c0*/  HMMA.16816.F32.BF16 R28, R12.reuse, R62, R28 ;  /* 0x0000003e0c1c723c */ /* 0x040fe2000004181c */
[----:B------:R-:W-:Y:S07]  /*22d0*/  LDSM.16.M88.4 R60, [R89+0xe800] ;  /* 0x00e80000593c783b */ /* 0x000fee0000000200 */
[C---:B------:R-:W-:Y:S08]  /*22e0*/  HMMA.16816.F32.BF16 R24, R12.reuse, R52, R24 ;  /* 0x000000340c18723c */ /* 0x040ff00000041818 */
[----:B------:R-:W-:Y:S01]  /*22f0*/  HMMA.16816.F32.BF16 R72, R12, R54, R72 ;  /* 0x000000360c48723c */ /* 0x000fe20000041848 */
[----:B------:R-:W-:Y:S04]  /*2300*/  LDSM.16.M88.4 R12, [R101+0x4000] ;  /* 0x00400000650c783b */ /* 0x000fe80000000200 */
[----:B------:R-:W-:Y:S03]  /*2310*/  LDSM.16.M88.4 R52, [R202+UR5+0xe800] ;  /* 0x00e80005ca34783b */ /* 0x000fe60008000200 */
[C---:B--2---:R-:W-:Y:S08]  /*2320*/  HMMA.16816.F32.BF16 R48, R8.reuse, R4, R48 ;  /* 0x000000040830723c */ /* 0x044ff00000041830 */
[C---:B------:R-:W-:Y:S01]  /*2330*/  HMMA.16816.F32.BF16 R44, R8.reuse, R6, R44 ;  /* 0x00000006082c723c */ /* 0x040fe2000004182c */
[----:B------:R-:W2:Y:S07]  /*2340*/  LDSM.16.M88.4 R4, [R202+UR5+0xe000] ;  /* 0x00e00005ca04783b */ /* 0x000eae0008000200 */
[C---:B------:R-:W-:Y:S08]  /*2350*/  HMMA.16816.F32.BF16 R40, R8.reuse, R20, R40 ;  /* 0x000000140828723c */ /* 0x040ff00000041828 */
[C---:B------:R-:W-:Y:S01]  /*2360*/  HMMA.16816.F32.BF16 R36, R8.reuse, R22, R36 ;  /* 0x000000160824723c */ /* 0x040fe20000041824 */
[----:B------:R-:W4:Y:S07]  /*2370*/  LDSM.16.M88.4 R20, [R202+UR5+0xf000] ;  /* 0x00f00005ca14783b */ /* 0x000f2e0008000200 */
[C---:B---3--:R-:W-:Y:S08]  /*2380*/  HMMA.16816.F32.BF16 R32, R8.reuse, R56, R32 ;  /* 0x000000380820723c */ /* 0x048ff00000041820 */
[C---:B------:R-:W-:Y:S01]  /*2390*/  HMMA.16816.F32.BF16 R28, R8.reuse, R58, R28 ;  /* 0x0000003a081c723c */ /* 0x040fe2000004181c */
[----:B------:R-:W-:Y:S07]  /*23a0*/  LDSM.16.M88.4 R56, [R202+UR5+0xf800] ;  /* 0x00f80005ca38783b */ /* 0x000fee0008000200 */
[C---:B-1----:R-:W-:Y:S08]  /*23b0*/  HMMA.16816.F32.BF16 R24, R8.reuse, R16, R24 ;  /* 0x000000100818723c */ /* 0x042ff00000041818 */
[----:B------:R-:W-:Y:S01]  /*23c0*/  HMMA.16816.F32.BF16 R72, R8, R18, R72 ;  /* 0x000000120848723c */ /* 0x000fe20000041848 */
[----:B------:R-:W-:Y:S04]  /*23d0*/  LDSM.16.M88.4 R16, [R98+0x4000] ;  /* 0x004000006210783b */ /* 0x000fe80000000200 */
[----:B------:R-:W1:Y:S03]  /*23e0*/  LDSM.16.M88.4 R8, [R96+0xe000] ;  /* 0x00e000006008783b */ /* 0x000e660000000200 */
[C---:B--2---:R-:W-:Y:S08]  /*23f0*/  HMMA.16816.F32.BF16 R48, R12.reuse, R4, R48 ;  /* 0x000000040c30723c */ /* 0x044ff00000041830 */
[C---:B------:R-:W-:Y:S01]  /*2400*/  HMMA.16816.F32.BF16 R44, R12.reuse, R6, R44 ;  /* 0x000000060c2c723c */ /* 0x040fe2000004182c */
[----:B------:R-:W2:Y:S07]  /*2410*/  LDSM.16.M88.4 R4, [R96+0xe800] ;  /* 0x00e800006004783b */ /* 0x000eae0000000200 */
[C---:B------:R-:W-:Y:S08]  /*2420*/  HMMA.16816.F32.BF16 R40, R12.reuse, R52, R40 ;  /* 0x000000340c28723c */ /* 0x040ff00000041828 */
[C---:B------:R-:W-:Y:S01]  /*2430*/  HMMA.16816.F32.BF16 R36, R12.reuse, R54, R36 ;  /* 0x000000360c24723c */ /* 0x040fe20000041824 */
[----:B------:R-:W3:Y:S07]  /*2440*/  LDSM.16.M88.4 R52, [R96+0xf000] ;  /* 0x00f000006034783b */ /* 0x000eee0000000200 */
[C---:B----4-:R-:W-:Y:S08]  /*2450*/  HMMA.16816.F32.BF16 R32, R12.reuse, R20, R32 ;  /* 0x000000140c20723c */ /* 0x050ff00000041820 */
[----:B------:R-:W-:Y:S01]  /*2460*/  HMMA.16816.F32.BF16 R28, R12, R22, R28 ;  /* 0x000000160c1c723c */ /* 0x000fe2000004181c */
[----:B------:R-:W4:Y:S07]  /*2470*/  LDSM.16.M88.4 R20, [R96+0xf800] ;  /* 0x00f800006014783b */ /* 0x000f2e0000000200 */
[C---:B-1----:R-:W-:Y:S08]  /*2480*/  HMMA.16816.F32.BF16 R48, R16.reuse, R8, R48 ;  /* 0x000000081030723c */ /* 0x042ff00000041830 */
[C---:B------:R-:W-:Y:S01]  /*2490*/  HMMA.16816.F32.BF16 R44, R16.reuse, R10, R44 ;  /* 0x0000000a102c723c */ /* 0x040fe2000004182c */
[----:B------:R-:W1:Y:S07]  /*24a0*/  LDSM.16.M88.4 R8, [R97+0xe800] ;  /* 0x00e800006108783b */ /* 0x000e6e0000000200 */
[C---:B--2---:R-:W-:Y:S08]  /*24b0*/  HMMA.16816.F32.BF16 R40, R16.reuse, R4, R40 ;  /* 0x000000041028723c */ /* 0x044ff00000041828 */
[----:B------:R-:W-:Y:S01]  /*24c0*/  HMMA.16816.F32.BF16 R36, R16, R6, R36 ;  /* 0x000000061024723c */ /* 0x000fe20000041824 */
[----:B------:R-:W2:Y:S07]  /*24d0*/  LDSM.16.M88.4 R4, [R97+0xf000] ;  /* 0x00f000006104783b */ /* 0x000eae0000000200 */
[C---:B------:R-:W-:Y:S08]  /*24e0*/  HMMA.16816.F32.BF16 R24, R12.reuse, R56, R24 ;  /* 0x000000380c18723c */ /* 0x040ff00000041818 */
[----:B------:R-:W-:Y:S01]  /*24f0*/  HMMA.16816.F32.BF16 R72, R12, R58, R72 ;  /* 0x0000003a0c48723c */ /* 0x000fe20000041848 */
[----:B------:R-:W5:Y:S04]  /*2500*/  LDSM.16.M88.4 R12, [R97+0xe000] ;  /* 0x00e00000610c783b */ /* 0x000f680000000200 */
[----:B------:R-:W5:Y:S03]  /*2510*/  LDSM.16.M88.4 R56, [R89+0xf000] ;  /* 0x00f000005938783b */ /* 0x000f660000000200 */
[C---:B---3--:R-:W-:Y:S08]  /*2520*/  HMMA.16816.F32.BF16 R32, R16.reuse, R52, R32 ;  /* 0x000000341020723c */ /* 0x048ff00000041820 */
[C---:B------:R-:W-:Y:S01]  /*2530*/  HMMA.16816.F32.BF16 R28, R16.reuse, R54, R28 ;  /* 0x00000036101c723c */ /* 0x040fe2000004181c */
[----:B------:R-:W3:Y:S07]  /*2540*/  LDSM.16.M88.4 R52, [R89+0xf800] ;  /* 0x00f800005934783b */ /* 0x000eee0000000200 */
[C---:B----4-:R-:W-:Y:S08]  /*2550*/  HMMA.16816.F32.BF16 R24, R16.reuse, R20, R24 ;  /* 0x000000141018723c */ /* 0x050ff00000041818 */
[----:B------:R-:W-:Y:S01]  /*2560*/  HMMA.16816.F32.BF16 R72, R16, R22, R72 ;  /* 0x000000161048723c */ /* 0x000fe20000041848 */
[----:B------:R-:W-:Y:S04]  /*2570*/  LDSM.16.M88.4 R20, [R101+0x8000] ;  /* 0x008000006514783b */ /* 0x000fe80000000200 */
[----:B------:R-:W-:Y:S03]  /*2580*/  LDSM.16.M88.4 R16, [R202+UR5+0x10000] ;  /* 0x01000005ca10783b */ /* 0x000fe60008000200 */
[C---:B-1----:R-:W-:Y:S08]  /*2590*/  HMMA.16816.F32.BF16 R40, R76.reuse, R8, R40 ;  /* 0x000000084c28723c */ /* 0x042ff00000041828 */
[C---:B------:R-:W-:Y:S01]  /*25a0*/  HMMA.16816.F32.BF16 R36, R76.reuse, R10, R36 ;  /* 0x0000000a4c24723c */ /* 0x040fe20000041824 */
[----:B------:R-:W1:Y:S07]  /*25b0*/  LDSM.16.M88.4 R8, [R202+UR5+0x11000] ;  /* 0x01100005ca08783b */ /* 0x000e6e0008000200 */
[C---:B--2---:R-:W-:Y:S08]  /*25c0*/  HMMA.16816.F32.BF16 R32, R76.reuse, R4, R32 ;  /* 0x000000044c20723c */ /* 0x044ff00000041820 */
[C---:B------:R-:W-:Y:S01]  /*25d0*/  HMMA.16816.F32.BF16 R28, R76.reuse, R6, R28 ;  /* 0x000000064c1c723c */ /* 0x040fe2000004181c */
[----:B------:R-:W-:Y:S07]  /*25e0*/  LDSM.16.M88.4 R4, [R202+UR5+0x11800] ;  /* 0x01180005ca04783b */ /* 0x000fee0008000200 */
[C---:B-----5:R-:W-:Y:S08]  /*25f0*/  HMMA.16816.F32.BF16 R48, R76.reuse, R12, R48 ;  /* 0x0000000c4c30723c */ /* 0x060ff00000041830 */
[C---:B------:R-:W-:Y:S01]  /*2600*/  HMMA.16816.F32.BF16 R44, R76.reuse, R14, R44 ;  /* 0x0000000e4c2c723c */ /* 0x040fe2000004182c */
[----:B------:R-:W2:Y:S07]  /*2610*/  LDSM.16.M88.4 R12, [R202+UR5+0x10800] ;  /* 0x01080005ca0c783b */ /* 0x000eae0008000200 */
[C---:B------:R-:W-:Y:S08]  /*2620*/  HMMA.16816.F32.BF16 R24, R76.reuse, R80, R24 ;  /* 0x000000504c18723c */ /* 0x040ff00000041818 */
[----:B------:R-:W-:Y:S08]  /*2630*/  HMMA.16816.F32.BF16 R72, R76, R82, R72 ;  /* 0x000000524c48723c */ /* 0x000ff00000041848 */
[C---:B------:R-:W-:Y:S08]  /*2640*/  HMMA.16816.F32.BF16 R40, R68.reuse, R60, R40 ;  /* 0x0000003c4428723c */ /* 0x040ff00000041828 */
[C---:B------:R-:W-:Y:S08]  /*2650*/  HMMA.16816.F32.BF16 R36, R68.reuse, R62, R36 ;  /* 0x0000003e4424723c */ /* 0x040ff00000041824 */
[C---:B------:R-:W-:Y:S08]  /*2660*/  HMMA.16816.F32.BF16 R32, R68.reuse, R56, R32 ;  /* 0x000000384420723c */ /* 0x040ff00000041820 */
[C---:B------:R-:W-:Y:S01]  /*2670*/  HMMA.16816.F32.BF16 R60, R68.reuse, R58, R28 ;  /* 0x0000003a443c723c */ /* 0x040fe2000004181c */
[----:B------:R-:W-:Y:S04]  /*2680*/  LDSM.16.M88.4 R56, [R98+0x8000] ;  /* 0x008000006238783b */ /* 0x000fe80000000200 */
[----:B------:R-:W4:Y:S03]  /*2690*/  LDSM.16.M88.4 R28, [R96+0x10000] ;  /* 0x01000000601c783b */ /* 0x000f260000000200 */
[C---:B------:R-:W-:Y:S08]  /*26a0*/  HMMA.16816.F32.BF16 R48, R68.reuse, R64, R48 ;  /* 0x000000404430723c */ /* 0x040ff00000041830 */
[C---:B------:R-:W-:Y:S08]  /*26b0*/  HMMA.16816.F32.BF16 R44, R68.reuse, R66, R44 ;  /* 0x00000042442c723c */ /* 0x040ff0000004182c */
[C---:B---3--:R-:W-:Y:S01]  /*26c0*/  HMMA.16816.F32.BF16 R64, R68.reuse, R52, R24 ;  /* 0x000000344440723c */ /* 0x048fe20000041818 */
[----:B------:R-:W3:Y:S07]  /*26d0*/  LDSM.16.M88.4 R24, [R96+0x10800] ;  /* 0x010800006018783b */ /* 0x000eee0000000200 */
[----:B------:R-:W-:Y:S01]  /*26e0*/  HMMA.16816.F32.BF16 R72, R68, R54, R72 ;  /* 0x000000364448723c */ /* 0x000fe20000041848 */
[----:B------:R-:W-:Y:S07]  /*26f0*/  LDSM.16.M88.4 R52, [R97+0x11800] ;  /* 0x011800006134783b */ /* 0x000fee0000000200 */
[C---:B-1----:R-:W-:Y:S08]  /*2700*/  HMMA.16816.F32.BF16 R32, R20.reuse, R8, R32 ;  /* 0x000000081420723c */ /* 0x042ff00000041820 */
[C---:B------:R-:W-:Y:S01]  /*2710*/  HMMA.16816.F32.BF16 R60, R20.reuse, R10, R60 ;  /* 0x0000000a143c723c */ /* 0x040fe2000004183c */
[----:B------:R-:W1:Y:S07]  /*2720*/  LDSM.16.M88.4 R8, [R96+0x11800] ;  /* 0x011800006008783b */ /* 0x000e6e0000000200 */
[C---:B------:R-:W-:Y:S08]  /*2730*/  HMMA.16816.F32.BF16 R48, R20.reuse, R16, R48 ;  /* 0x000000101430723c */ /* 0x040ff00000041830 */
[C---:B------:R-:W-:Y:S01]  /*2740*/  HMMA.16816.F32.BF16 R44, R20.reuse, R18, R44 ;  /* 0x00000012142c723c */ /* 0x040fe2000004182c */
[----:B------:R-:W-:Y:S07]  /*2750*/  LDSM.16.M88.4 R16, [R99+0x8000] ;  /* 0x008000006310783b */ /* 0x000fee0000000200 */
[C---:B--2---:R-:W-:Y:S08]  /*2760*/  HMMA.16816.F32.BF16 R40, R20.reuse, R12, R40 ;  /* 0x0000000c1428723c */ /* 0x044ff00000041828 */
[C---:B------:R-:W-:Y:S01]  /*2770*/  HMMA.16816.F32.BF16 R36, R20.reuse, R14, R36 ;  /* 0x0000000e1424723c */ /* 0x040fe20000041824 */
[----:B------:R-:W2:Y:S07]  /*2780*/  LDSM.16.M88.4 R12, [R96+0x11000] ;  /* 0x01100000600c783b */ /* 0x000eae0000000200 */
[C---:B------:R-:W-:Y:S08]  /*2790*/  HMMA.16816.F32.BF16 R64, R20.reuse, R4, R64 ;  /* 0x000000041440723c */ /* 0x040ff00000041840 */
[----:B------:R-:W-:Y:S01]  /*27a0*/  HMMA.16816.F32.BF16 R72, R20, R6, R72 ;  /* 0x000000061448723c */ /* 0x000fe20000041848 */
[----:B------:R-:W5:Y:S04]  /*27b0*/  LDSM.16.M88.4 R4, [R97+0x10000] ;  /* 0x010000006104783b */ /* 0x000f680000000200 */
[----:B------:R-:W-:Y:S03]  /*27c0*/  LDSM.16.M88.4 R20, [R97+0x11000] ;  /* 0x011000006114783b */ /* 0x000fe60000000200 */
[C---:B----4-:R-:W-:Y:S08]  /*27d0*/  HMMA.16816.F32.BF16 R48, R56.reuse, R28, R48 ;  /* 0x0000001c3830723c */ /* 0x050ff00000041830 */
[C---:B------:R-:W-:Y:S01]  /*27e0*/  HMMA.16816.F32.BF16 R44, R56.reuse, R30, R44 ;  /* 0x0000001e382c723c */ /* 0x040fe2000004182c */
[----:B------:R-:W4:Y:S07]  /*27f0*/  LDSM.16.M88.4 R28, [R97+0x10800] ;  /* 0x01080000611c783b */ /* 0x000f2e0000000200 */
[C---:B---3--:R-:W-:Y:S08]  /*2800*/  HMMA.16816.F32.BF16 R40, R56.reuse, R24, R40 ;  /* 0x000000183828723c */ /* 0x048ff00000041828 */
[C---:B------:R-:W-:Y:S01]  /*2810*/  HMMA.16816.F32.BF16 R68, R56.reuse, R26, R36 ;  /* 0x0000001a3844723c */ /* 0x040fe20000041824 */
[----:B------:R-:W-:Y:S04]  /*2820*/  LDSM.16.M88.4 R24, [R95+0x8000] ;  /* 0x008000005f18783b */ /* 0x000fe80000000200 */
[----:B------:R-:W3:Y:S03]  /*2830*/  LDSM.16.M88.4 R36, [R89+0x10000] ;  /* 0x010000005924783b */ /* 0x000ee60000000200 */
[C---:B-1----:R-:W-:Y:S08]  /*2840*/  HMMA.16816.F32.BF16 R64, R56.reuse, R8, R64 ;  /* 0x000000083840723c */ /* 0x042ff00000041840 */
[C---:B------:R-:W-:Y:S01]  /*2850*/  HMMA.16816.F32.BF16 R72, R56.reuse, R10, R72 ;  /* 0x0000000a3848723c */ /* 0x040fe20000041848 */
[----:B------:R-:W1:Y:S07]  /*2860*/  LDSM.16.M88.4 R8, [R89+0x10800] ;  /* 0x010800005908783b */ /* 0x000e6e0000000200 */
[----:B--2---:R-:W-:Y:S01]  /*2870*/  HMMA.16816.F32.BF16 R32, R56, R12, R32 ;  /* 0x0000000c3820723c */ /* 0x004fe20000041820 */
[----:B------:R-:W-:Y:S01]  /*2880*/  SHF.R.U32.HI R13, RZ, 0x2, R200 ;  /* 0x00000002ff0d7819 */ /* 0x000fe200000116c8 */
[----:B------:R-:W-:-:S03]  /*2890*/  IMAD.SHL.U32 R12, R200, 0x2, RZ ;  /* 0x00000002c80c7824 */ /* 0x000fc600078e00ff */
[----:B------:R-:W-:Y:S02]  /*28a0*/  LOP3.LUT R13, R13, 0x7, RZ, 0xc0, !PT ;  /* 0x000000070d0d7812 */ /* 0x000fe400078ec0ff */
[----:B------:R-:W-:Y:S01]  /*28b0*/  LOP3.LUT R12, R12, 0x6, RZ, 0xc0, !PT ;  /* 0x000000060c0c7812 */ /* 0x000fe200078ec0ff */
[----:B-----5:R-:W-:Y:S01]  /*28c0*/  HMMA.16816.F32.BF16 R48, R16, R4, R48 ;  /* 0x000000041030723c */ /* 0x020fe20000041830 */
[----:B------:R-:W-:-:S03]  /*28d0*/  IADD3 R13, PT, PT, -R94, R93, R13 ;  /* 0x0000005d5e0d7210 */ /* 0x000fc60007ffe10d */
[----:B------:R-:W-:Y:S01]  /*28e0*/  IMAD R135, R199, 0x40, R12 ;  /* 0x00000040c7877824 */ /* 0x000fe200078e020c */
[----:B------:R-:W-:-:S03]  /*28f0*/  IADD3 R91, PT, PT, R13, R91, R90 ;  /* 0x0000005b0d5b7210 */ /* 0x000fc60007ffe05a */
[C---:B------:R-:W-:Y:S01]  /*2900*/  HMMA.16816.F32.BF16 R44, R16.reuse, R6, R44 ;  /* 0x00000006102c723c */ /* 0x040fe2000004182c */
[----:B------:R-:W2:Y:S01]  /*2910*/  LDSM.16.M88.4 R4, [R89+0x11000] ;  /* 0x011000005904783b */ /* 0x000ea20000000200 */
[----:B------:R-:W-:Y:S01]  /*2920*/  VIADD R13, R135, 0xffffffc0 ;  /* 0xffffffc0870d7836 */ /* 0x000fe20000000000 */
[C---:B------:R-:W-:Y:S02]  /*2930*/  VIMNMX R198, PT, PT, R91.reuse, R90, PT ;  /* 0x0000005a5bc67248 */ /* 0x040fe40003fe0100 */
[----:B------:R-:W-:Y:S02]  /*2940*/  VIADDMNMX R196, R91, 0x8, R90, PT ;  /* 0x000000085bc47846 */ /* 0x000fe4000380015a */
[C---:B------:R-:W-:Y:S01]  /*2950*/  ISETP.GE.AND P1, PT, R13.reuse, R198, PT ;  /* 0x000000c60d00720c */ /* 0x040fe20003f26270 */
[----:B----4-:R-:W-:Y:S01]  /*2960*/  HMMA.16816.F32.BF16 R40, R16, R28, R40 ;  /* 0x0000001c1028723c */ /* 0x010fe20000041828 */
[----:B------:R-:W-:-:S07]  /*2970*/  ISETP.GE.AND P2, PT, R13, R196, PT ;  /* 0x000000c40d00720c */ /* 0x000fce0003f46270 */
[----:B------:R-:W-:Y:S01]  /*2980*/  HMMA.16816.F32.BF16 R60, R56, R14, R60 ;  /* 0x0000000e383c723c */ /* 0x000fe2000004183c */
[----:B------:R-:W4:Y:S01]  /*2990*/  LDSM.16.M88.4 R12, [R89+0x11800] ;  /* 0x01180000590c783b */ /* 0x000f220000000200 */
[----:B------:R-:W-:-:S06]  /*29a0*/  DEPBAR.LE SB0, 0x0 ;  /* 0x000080000000791a */ /* 0x000fcc0000000000 */
[----:B------:R-:W-:Y:S08]  /*29b0*/  HMMA.16816.F32.BF16 R68, R16, R30, R68 ;  /* 0x0000001e1044723c */ /* 0x000ff00000041844 */
[----:B---3--:R-:W-:Y:S08]  /*29c0*/  HMMA.16816.F32.BF16 R48, R24, R36, R48 ;  /* 0x000000241830723c */ /* 0x008ff00000041830 */
[----:B------:R-:W-:Y:S08]  /*29d0*/  HMMA.16816.F32.BF16 R32, R16, R20, R32 ;  /* 0x000000141020723c */ /* 0x000ff00000041820 */
[----:B------:R-:W-:Y:S01]  /*29e0*/  HMMA.16816.F32.BF16 R44, R24, R38, R44 ;  /* 0x00000026182c723c */ /* 0x000fe2000004182c */
[----:B------:R-:W-:-:S02]  /*29f0*/  VIADD R39, R135, 0xffffffe8 ;  /* 0xffffffe887277836 */ /* 0x000fc40000000000 */
[----:B------:R-:W-:-:S05]  /*2a00*/  FSEL R29, R48, -INF , !P1 ;  /* 0xff800000301d7808 */ /* 0x000fca0004800000 */
[----:B-1----:R-:W-:Y:S01]  /*2a10*/  HMMA.16816.F32.BF16 R40, R24, R8, R40 ;  /* 0x000000081828723c */ /* 0x002fe20000041828 */
[----:B------:R-:W-:Y:S01]  /*2a20*/  VIADD R9, R135, 0xffffffc8 ;  /* 0xffffffc887097836 */ /* 0x000fe20000000000 */
[----:B------:R-:W-:Y:S04]  /*2a30*/  BAR.SYNC.DEFER_BLOCKING 0x0 ;  /* 0x0000000000007b1d */ /* 0x000fe80000010000 */
[C---:B------:R-:W-:Y:S02]  /*2a40*/  ISETP.GE.AND P3, PT, R9.reuse, R198, PT ;  /* 0x000000c60900720c */ /* 0x040fe40003f66270 */
[----:B------:R-:W-:Y:S01]  /*2a50*/  HMMA.16816.F32.BF16 R60, R16, R22, R60 ;  /* 0x00000016103c723c */ /* 0x000fe2000004183c */
[----:B------:R-:W-:Y:S01]  /*2a60*/  ISETP.GE.AND P1, PT, R9, R196, PT ;  /* 0x000000c40900720c */ /* 0x000fe20003f26270 */
[----:B------:R-:W-:Y:S01]  /*2a70*/  VIADD R9, R135, 0xffffffc9 ;  /* 0xffffffc987097836 */ /* 0x000fe20000000000 */
[----:B------:R-:W-:-:S02]  /*2a80*/  FSEL R23, R50, -INF , !P2 ;  /* 0xff80000032177808 */ /* 0x000fc40005000000 */
[----:B------:R-:W-:Y:S02]  /*2a90*/  FSEL R37, R44, -INF , !P3 ;  /* 0xff8000002c257808 */ /* 0x000fe40005800000 */
[----:B------:R-:W-:Y:S01]  /*2aa0*/  ISETP.GE.AND P2, PT, R9, R198, PT ;  /* 0x000000c60900720c */ /* 0x000fe20003f46270 */
[----:B------:R-:W-:Y:S01]  /*2ab0*/  HMMA.16816.F32.BF16 R64, R16, R52, R64 ;  /* 0x000000341040723c */ /* 0x000fe20000041840 */
[----:B------:R-:W-:Y:S02]  /*2ac0*/  FSEL R31, R46, -INF , !P1 ;  /* 0xff8000002e1f7808 */ /* 0x000fe40004800000 */
[----:B------:R-:W-:-:S05]  /*2ad0*/  FSEL R45, R45, -INF , !P2 ;  /* 0xff8000002d2d7808 */ /* 0x000fca0005000000 */
[----:B------:R-:W-:Y:S01]  /*2ae0*/  HMMA.16816.F32.BF16 R72, R16, R54, R72 ;  /* 0x000000361048723c */ /* 0x000fe20000041848 */
[----:B------:R-:W-:-:S05]  /*2af0*/  VIADD R17, R135, 0xffffffc1 ;  /* 0xffffffc187117836 */ /* 0x000fca0000000000 */
[C---:B------:R-:W-:Y:S02]  /*2b00*/  ISETP.GE.AND P4, PT, R17.reuse, R198, PT ;  /* 0x000000c61100720c */ /* 0x040fe40003f86270 */
[C---:B------:R-:W-:Y:S01]  /*2b10*/  HMMA.16816.F32.BF16 R68, R24.reuse, R10, R68 ;  /* 0x0000000a1844723c */ /* 0x040fe20000041844 */
[-C--:B------:R-:W-:Y:S01]  /*2b20*/  ISETP.GE.AND P5, PT, R17, R196.reuse, PT ;  /* 0x000000c41100720c */ /* 0x080fe20003fa6270 */
[----:B------:R-:W-:Y:S01]  /*2b30*/  VIADD R11, R135, 0xffffffd0 ;  /* 0xffffffd0870b7836 */ /* 0x000fe20000000000 */
[----:B------:R-:W-:Y:S02]  /*2b40*/  FSEL R49, R49, -INF , !P4 ;  /* 0xff80000031317808 */ /* 0x000fe40006000000 */
[----:B------:R-:W-:Y:S02]  /*2b50*/  FSEL R51, R51, -INF , !P5 ;  /* 0xff80000033337808 */ /* 0x000fe40006800000 */
[----:B------:R-:W-:Y:S01]  /*2b60*/  ISETP.GE.AND P4, PT, R9, R196, PT ;  /* 0x000000c40900720c */ /* 0x000fe20003f86270 */
[----:B--2---:R-:W-:Y:S01]  /*2b70*/  HMMA.16816.F32.BF16 R32, R24, R4, R32 ;  /* 0x000000041820723c */ /* 0x004fe20000041820 */
[----:B------:R-:W-:Y:S01]  /*2b80*/  ISETP.GE.AND P5, PT, R11, R198, PT ;  /* 0x000000c60b00720c */ /* 0x000fe20003fa6270 */
[----:B------:R-:W-:Y:S01]  /*2b90*/  VIADD R5, R135, 0xffffffd8 ;  /* 0xffffffd887057836 */ /* 0x000fe20000000000 */
[----:B------:R-:W-:Y:S01]  /*2ba0*/  FSEL R47, R47, -INF , !P4 ;  /* 0xff8000002f2f7808 */ /* 0x000fe20006000000 */
[----:B------:R-:W-:Y:S01]  /*2bb0*/  VIADD R9, R135, 0xffffffd1 ;  /* 0xffffffd187097836 */ /* 0x000fe20000000000 */
[----:B------:R-:W-:-:S02]  /*2bc0*/  FSEL R21, R40, -INF , !P5 ;  /* 0xff80000028157808 */ /* 0x000fc40006800000 */
[C---:B------:R-:W-:Y:S01]  /*2bd0*/  ISETP.GE.AND P4, PT, R5.reuse, R198, PT ;  /* 0x000000c60500720c */ /* 0x040fe20003f86270 */
[C---:B------:R-:W-:Y:S01]  /*2be0*/  HMMA.16816.F32.BF16 R60, R24.reuse, R6, R60 ;  /* 0x00000006183c723c */ /* 0x040fe2000004183c */
[-C--:B------:R-:W-:Y:S01]  /*2bf0*/  ISETP.GE.AND P5, PT, R5, R196.reuse, PT ;  /* 0x000000c40500720c */ /* 0x080fe20003fa6270 */
[----:B------:R-:W-:Y:S01]  /*2c00*/  VIADD R5, R135, 0xffffffd9 ;  /* 0xffffffd987057836 */ /* 0x000fe20000000000 */
[----:B------:R-:W-:Y:S02]  /*2c10*/  ISETP.GE.AND P3, PT, R11, R196, PT ;  /* 0x000000c40b00720c */ /* 0x000fe40003f66270 */
[C---:B------:R-:W-:Y:S02]  /*2c20*/  ISETP.GE.AND P1, PT, R9.reuse, R198, PT ;  /* 0x000000c60900720c */ /* 0x040fe40003f26270 */
[----:B------:R-:W-:Y:S01]  /*2c30*/  ISETP.GE.AND P2, PT, R9, R196, PT ;  /* 0x000000c40900720c */ /* 0x000fe20003f46270 */
[----:B------:R-:W-:Y:S01]  /*2c40*/  VIADD R9, R135, 0xffffffe0 ;  /* 0xffffffe087097836 */ /* 0x000fe20000000000 */
[----:B------:R-:W-:Y:S01]  /*2c50*/  FSEL R19, R42, -INF , !P3 ;  /* 0xff8000002a137808 */ /* 0x000fe20005800000 */
[----:B----4-:R-:W-:Y:S01]  /*2c60*/  HMMA.16816.F32.BF16 R64, R24, R12, R64 ;  /* 0x0000000c1840723c */ /* 0x010fe20000041840 */
[----:B------:R-:W-:Y:S01]  /*2c70*/  FSEL R7, R41, -INF , !P1 ;  /* 0xff80000029077808 */ /* 0x000fe20004800000 */
[----:B------:R-:W-:Y:S01]  /*2c80*/  VIADD R41, R135, 0xffffffe9 ;  /* 0xffffffe987297836 */ /* 0x000fe20000000000 */
[----:B------:R-:W-:-:S02]  /*2c90*/  ISETP.GE.AND P3, PT, R5, R198, PT ;  /* 0x000000c60500720c */ /* 0x000fc40003f66270 */
[----:B------:R-:W-:Y:S02]  /*2ca0*/  ISETP.GE.AND P1, PT, R5, R196, PT ;  /* 0x000000c40500720c */ /* 0x000fe40003f26270 */
[----:B------:R-:W-:Y:S01]  /*2cb0*/  FSEL R17, R43, -INF , !P2 ;  /* 0xff8000002b117808 */ /* 0x000fe20005000000 */
[----:B------:R-:W-:Y:S01]  /*2cc0*/  HMMA.16816.F32.BF16 R72, R24, R14, R72 ;  /* 0x0000000e1848723c */ /* 0x000fe20000041848 */
[----:B------:R-:W-:Y:S01]  /*2cd0*/  FSEL R5, R68, -INF , !P4 ;  /* 0xff80000044057808 */ /* 0x000fe20006000000 */
[----:B------:R-:W-:Y:S01]  /*2ce0*/  VIADD R27, R135, 0xfffffff1 ;  /* 0xfffffff1871b7836 */ /* 0x000fe20000000000 */
[----:B------:R-:W-:Y:S01]  /*2cf0*/  ISETP.GE.AND P2, PT, R9, R198, PT ;  /* 0x000000c60900720c */ /* 0x000fe20003f46270 */
[----:B------:R-:W-:Y:S01]  /*2d00*/  VIADD R25, R135, 0xfffffff8 ;  /* 0xfffffff887197836 */ /* 0x000fe20000000000 */
[----:B------:R-:W-:Y:S01]  /*2d10*/  ISETP.GE.AND P4, PT, R9, R196, PT ;  /* 0x000000c40900720c */ /* 0x000fe20003f86270 */
[C---:B------:R-:W-:Y:S01]  /*2d20*/  VIADD R9, R135.reuse, 0xffffffe1 ;  /* 0xffffffe187097836 */ /* 0x040fe20000000000 */
[----:B------:R-:W-:Y:S01]  /*2d30*/  FSEL R11, R70, -INF , !P5 ;  /* 0xff800000460b7808 */ /* 0x000fe20006800000 */
[----:B------:R-:W-:Y:S01]  /*2d40*/  VIADD R15, R135, 0xfffffff9 ;  /* 0xfffffff9870f7836 */ /* 0x000fe20000000000 */
[----:B------:R-:W-:-:S02]  /*2d50*/  FMNMX3.FTZ R4, R29, R49, R37, !PT ;  /* 0x000000311d047276 */ /* 0x000fc40007810025 */
[-C--:B------:R-:W-:Y:S02]  /*2d60*/  ISETP.GE.AND P5, PT, R9, R198.reuse, PT ;  /* 0x000000c60900720c */ /* 0x080fe40003fa6270 */
[----:B------:R-:W-:Y:S02]  /*2d70*/  FSEL R13, R69, -INF , !P3 ;  /* 0xff800000450d7808 */ /* 0x000fe40005800000 */
[----:B------:R-:W-:Y:S02]  /*2d80*/  FSEL R203, R33, -INF , !P5 ;  /* 0xff80000021cb7808 */ /* 0x000fe40006800000 */
[----:B------:R-:W-:Y:S02]  /*2d90*/  ISETP.GE.AND P5, PT, R41, R198, PT ;  /* 0x000000c62900720c */ /* 0x000fe40003fa6270 */
[----:B------:R-:W-:Y:S02]  /*2da0*/  ISETP.GE.AND P3, PT, R9, R196, PT ;  /* 0x000000c40900720c */ /* 0x000fe40003f66270 */
[----:B------:R-:W-:-:S02]  /*2db0*/  FSEL R9, R71, -INF , !P1 ;  /* 0xff80000047097808 */ /* 0x000fc40004800000 */
[----:B------:R-:W-:Y:S02]  /*2dc0*/  FSEL R163, R32, -INF , !P2 ;  /* 0xff80000020a37808 */ /* 0x000fe40005000000 */
[----:B------:R-:W-:Y:S02]  /*2dd0*/  FSEL R171, R61, -INF , !P5 ;  /* 0xff8000003dab7808 */ /* 0x000fe40006800000 */
[C---:B------:R-:W-:Y:S02]  /*2de0*/  ISETP.GE.AND P1, PT, R39.reuse, R198, PT ;  /* 0x000000c62700720c */ /* 0x040fe40003f26270 */
[----:B------:R-:W-:Y:S01]  /*2df0*/  ISETP.GE.AND P2, PT, R39, R196, PT ;  /* 0x000000c42700720c */ /* 0x000fe20003f46270 */
[----:B------:R-:W-:Y:S01]  /*2e00*/  VIADD R39, R135, 0xfffffff0 ;  /* 0xfffffff087277836 */ /* 0x000fe20000000000 */
[----:B------:R-:W-:Y:S02]  /*2e10*/  FMNMX3.FTZ R4, R4, R45, R21, !PT ;  /* 0x0000002d04047276 */ /* 0x000fe40007810015 */
[----:B------:R-:W-:-:S02]  /*2e20*/  ISETP.GE.AND P5, PT, R27, R198, PT ;  /* 0x000000c61b00720c */ /* 0x000fc40003fa6270 */
[----:B------:R-:W-:Y:S02]  /*2e30*/  FMNMX3.FTZ R4, R4, R7, R5, !PT ;  /* 0x0000000704047276 */ /* 0x000fe40007810005 */
[----:B------:R-:W-:Y:S02]  /*2e40*/  FSEL R195, R65, -INF , !P5 ;  /* 0xff80000041c37808 */ /* 0x000fe40006800000 */
[----:B------:R-:W-:Y:S02]  /*2e50*/  FSEL R165, R60, -INF , !P1 ;  /* 0xff8000003ca57808 */ /* 0x000fe40004800000 */
[----:B------:R-:W-:Y:S02]  /*2e60*/  ISETP.NE.AND P5, PT, R199, 0x1, PT ;  /* 0x00000001c700780c */ /* 0x000fe40003fa5270 */
[----:B------:R-:W-:Y:S02]  /*2e70*/  ISETP.GE.AND P1, PT, R39, R198, PT ;  /* 0x000000c62700720c */ /* 0x000fe40003f26270 */
[----:B------:R-:W-:-:S02]  /*2e80*/  FMNMX3.FTZ R4, R4, R13, R163, !PT ;  /* 0x0000000d04047276 */ /* 0x000fc400078100a3 */
[----:B------:R-:W-:Y:S02]  /*2e90*/  FSEL R197, R64, -INF , !P1 ;  /* 0xff80000040c57808 */ /* 0x000fe40004800000 */
[-C--:B------:R-:W-:Y:S02]  /*2ea0*/  ISETP.GE.AND P1, PT, R25, R198.reuse, PT ;  /* 0x000000c61900720c */ /* 0x080fe40003f26270 */
[----:B------:R-:W-:Y:S02]  /*2eb0*/  FMNMX3.FTZ R4, R4, R203, R165, !PT ;  /* 0x000000cb04047276 */ /* 0x000fe400078100a5 */
[----:B------:R-:W-:Y:S02]  /*2ec0*/  FSEL R193, R72, -INF , !P1 ;  /* 0xff80000048c17808 */ /* 0x000fe40004800000 */
[----:B------:R-:W-:Y:S02]  /*2ed0*/  ISETP.GE.AND P1, PT, R15, R198, PT ;  /* 0x000000c60f00720c */ /* 0x000fe40003f26270 */
[----:B------:R-:W-:-:S02]  /*2ee0*/  FMNMX3.FTZ R6, R4, R171, R197, !PT ;  /* 0x000000ab04067276 */ /* 0x000fc400078100c5 */
[----:B------:R-:W-:Y:S02]  /*2ef0*/  FSEL R183, R73, -INF , !P1 ;  /* 0xff80000049b77808 */ /* 0x000fe40004800000 */
[----:B------:R-:W-:Y:S02]  /*2f00*/  FMNMX3.FTZ R4, R23, R51, R31, !PT ;  /* 0x0000003317047276 */ /* 0x000fe4000781001f */
[----:B------:R-:W-:Y:S01]  /*2f10*/  FMNMX3.FTZ R6, R6, R195, R193, !PT ;  /* 0x000000c306067276 */ /* 0x000fe200078100c1 */
[----:B------:R-:W-:Y:S06]  /*2f20*/  @!P5 BRA `(.L_x_21) ;  /* 0x000000000050d947 */ /* 0x000fec0003800000 */
[----:B------:R-:W-:-:S04]  /*2f30*/  VIADD R8, R199, 0xfffffffe ;  /* 0xfffffffec7087836 */ /* 0x000fc80000000000 */
[-C--:B------:R-:W-:Y:S02]  /*2f40*/  IMAD R3, R3, R8.reuse, RZ ;  /* 0x0000000803037224 */ /* 0x080fe400078e02ff */
[----:B------:R-:W-:-:S04]  /*2f50*/  IMAD.WIDE.U32 R32, R86, R8, RZ ;  /* 0x0000000856207225 */ /* 0x000fc800078e00ff */
[----:B------:R-:W-:Y:S01]  /*2f60*/  IMAD.IADD R3, R33, 0x1, R3 ;  /* 0x0000000121037824 */ /* 0x000fe200078e0203 */
[----:B------:R-:W-:-:S04]  /*2f70*/  LEA R42, P1, R32, R191, 0x1 ;  /* 0x000000bf202a7211 */ /* 0x000fc800078208ff */
[----:B------:R-:W-:Y:S02]  /*2f80*/  LEA.HI.X R43, R32, R190, R3, 0x1, P1 ;  /* 0x000000be202b7211 */ /* 0x000fe400008f0c03 */
[----:B------:R-:W-:-:S03]  /*2f90*/  IADD3 R32, P1, PT, R88, R32, RZ ;  /* 0x0000002058207210 */ /* 0x000fc60007f3e0ff */
[----:B------:R-:W-:Y:S01]  /*2fa0*/  @!PT LDS RZ, [RZ] ;  /* 0x00000000fffff984 */ /* 0x000fe20000000800 */
[----:B------:R-:W-:Y:S01]  /*2fb0*/  @!PT LDS RZ, [RZ] ;  /* 0x00000000fffff984 */ /* 0x000fe20000000800 */
[----:B------:R-:W-:Y:S01]  /*2fc0*/  @!PT LDS RZ, [RZ] ;  /* 0x00000000fffff984 */ /* 0x000fe20000000800 */
[----:B------:R1:W-:Y:S02]  /*2fd0*/  LDGSTS.E.BYPASS.LTC128B.128 [R194+0xc000], desc[UR12][R42.64] ;  /* 0x0c0000002ac27fae */ /* 0x0003e4000b981a0c */
[----:B------:R-:W-:Y:S01]  /*2fe0*/  IMAD.X R3, R87, 0x1, R3, P1 ;  /* 0x0000000157037824 */ /* 0x000fe200008e0603 */
[C---:B------:R-:W-:Y:S01]  /*2ff0*/  LEA R52, P1, R32.reuse, R191, 0x1 ;  /* 0x000000bf20347211 */ /* 0x040fe200078208ff */
[----:B------:R1:W-:Y:S03]  /*3000*/  LDGSTS.E.BYPASS.LTC128B.128 [R194+0xe000], desc[UR12][R42.64+0x80] ;  /* 0x0e0000802ac27fae */ /* 0x0003e6000b981a0c */
[----:B------:R-:W-:Y:S01]  /*3010*/  LEA.HI.X R53, R32, R190, R3, 0x1, P1 ;  /* 0x000000be20357211 */ /* 0x000fe200008f0c03 */
[----:B------:R1:W-:Y:S04]  /*3020*/  LDGSTS.E.BYPASS.LTC128B.128 [R194+0x10000], desc[UR12][R42.64+0x100] ;  /* 0x100001002ac27fae */ /* 0x0003e8000b981a0c */
[----:B------:R1:W-:Y:S04]  /*3030*/  LDGSTS.E.BYPASS.LTC128B.128 [R194+0xd000], desc[UR12][R52.64] ;  /* 0x0d00000034c27fae */ /* 0x0003e8000b981a0c */
[----:B------:R1:W-:Y:S04]  /*3040*/  LDGSTS.E.BYPASS.LTC128B.128 [R194+0xf000], desc[UR12][R52.64+0x80] ;  /* 0x0f00008034c27fae */ /* 0x0003e8000b981a0c */
[----:B------:R1:W-:Y:S04]  /*3050*/  LDGSTS.E.BYPASS.LTC128B.128 [R194+0x11000], desc[UR12][R52.64+0x100] ;  /* 0x1100010034c27fae */ /* 0x0003e8000b981a0c */
[----:B------:R-:W0:Y:S02]  /*3060*/  LDGDEPBAR ;  /* 0x00000000000079af */ /* 0x000e240000000000 */
.L_x_21:
[----:B------:R-:W-:Y:S01]  /*3070*/  FMNMX3.FTZ R4, R4, R47, R19, !PT ;  /* 0x0000002f04047276 */ /* 0x000fe20007810013 */
[----:B------:R-:W2:Y:S01]  /*3080*/  LDCU UR6, c[0x0][0x45c] ;  /* 0x00008b80ff0677ac */ /* 0x000ea20008000800 */
[----:B------:R-:W-:Y:S02]  /*3090*/  FMNMX.FTZ R3, R183, R6, !PT ;  /* 0x00000006b7037209 */ /* 0x000fe40007810000 */
[----:B------:R-:W-:Y:S02]  /*30a0*/  FMNMX3.FTZ R6, R4, R17, R11, !PT ;  /* 0x0000001104067276 */ /* 0x000fe4000781000b */
[----:B------:R-:W-:Y:S01]  /*30b0*/  FSEL R143, R34, -INF , !P4 ;  /* 0xff800000228f7808 */ /* 0x000fe20006000000 */
[----:B------:R-:W3:Y:S01]  /*30c0*/  SHFL.BFLY PT, R4, R3, 0x2, 0x1f ;  /* 0x0c401f0003047f89 */ /* 0x000ee200000e0000 */
[-C--:B------:R-:W-:Y:S02]  /*30d0*/  ISETP.GE.AND P1, PT, R41, R196.reuse, PT ;  /* 0x000000c42900720c */ /* 0x080fe40003f26270 */
[----:B------:R-:W-:-:S02]  /*30e0*/  ISETP.GE.AND P4, PT, R39, R196, PT ;  /* 0x000000c42700720c */ /* 0x000fc40003f86270 */
[----:B------:R-:W-:Y:S02]  /*30f0*/  FSEL R141, R35, -INF , !P3 ;  /* 0xff800000238d7808 */ /* 0x000fe40005800000 */
[----:B------:R-:W-:Y:S02]  /*3100*/  FSEL R201, R62, -INF , !P2 ;  /* 0xff8000003ec97808 */ /* 0x000fe40005000000 */
[----:B------:R-:W-:Y:S02]  /*3110*/  FMNMX3.FTZ R6, R6, R9, R143, !PT ;  /* 0x0000000906067276 */ /* 0x000fe4000781008f */
[-C--:B------:R-:W-:Y:S02]  /*3120*/  ISETP.GE.AND P3, PT, R27, R196.reuse, PT ;  /* 0x000000c41b00720c */ /* 0x080fe40003f66270 */
[----:B------:R-:W-:Y:S02]  /*3130*/  ISETP.GE.AND P2, PT, R25, R196, PT ;  /* 0x000000c41900720c */ /* 0x000fe40003f46270 */
[----:B------:R-:W-:-:S02]  /*3140*/  FSEL R177, R63, -INF , !P1 ;  /* 0xff8000003fb17808 */ /* 0x000fc40004800000 */
[----:B------:R-:W-:Y:S02]  /*3150*/  FSEL R181, R66, -INF , !P4 ;  /* 0xff80000042b57808 */ /* 0x000fe40006000000 */
[----:B------:R-:W-:Y:S02]  /*3160*/  FMNMX3.FTZ R6, R6, R141, R201, !PT ;  /* 0x0000008d06067276 */ /* 0x000fe400078100c9 */
[----:B------:R-:W-:Y:S02]  /*3170*/  ISETP.GE.AND P1, PT, R15, R196, PT ;  /* 0x000000c40f00720c */ /* 0x000fe40003f26270 */
[----:B------:R-:W-:Y:S02]  /*3180*/  FSEL R179, R67, -INF , !P3 ;  /* 0xff80000043b37808 */ /* 0x000fe40005800000 */
[----:B------:R-:W-:Y:S02]  /*3190*/  FSEL R175, R74, -INF , !P2 ;  /* 0xff8000004aaf7808 */ /* 0x000fe40005000000 */
[----:B------:R-:W-:-:S02]  /*31a0*/  FMNMX3.FTZ R6, R6, R177, R181, !PT ;  /* 0x000000b106067276 */ /* 0x000fc400078100b5 */
[----:B------:R-:W-:Y:S02]  /*31b0*/  FSEL R173, R75, -INF , !P1 ;  /* 0xff8000004bad7808 */ /* 0x000fe40004800000 */
[----:B------:R-:W-:Y:S02]  /*31c0*/  FMNMX3.FTZ R6, R6, R179, R175, !PT ;  /* 0x000000b306067276 */ /* 0x000fe400078100af */
[----:B---3--:R-:W-:Y:S02]  /*31d0*/  FMNMX.FTZ R15, R3, R4, !PT ;  /* 0x00000004030f7209 */ /* 0x008fe40007810000 */
[----:B------:R-:W-:Y:S02]  /*31e0*/  FMNMX.FTZ R6, R173, R6, !PT ;  /* 0x00000006ad067209 */ /* 0x000fe40007810000 */
[----:B------:R-:W-:Y:S01]  /*31f0*/  LOP3.LUT R134, R85, 0x200, R0, 0xf8, !PT ;  /* 0x0000020055867812 */ /* 0x000fe200078ef800 */
[----:B------:R-:W3:Y:S03]  /*3200*/  SHFL.BFLY PT, R132, R15, 0x1, 0x1f ;  /* 0x0c201f000f847f89 */ /* 0x000ee600000e0000 */
[----:B------:R-:W-:Y:S01]  /*3210*/  LEA R167, R134, UR5, 0x1 ;  /* 0x0000000586a77c11 */ /* 0x000fe2000f8e08ff */
[----:B------:R-:W4:Y:S03]  /*3220*/  SHFL.BFLY PT, R3, R6, 0x2, 0x1f ;  /* 0x0c401f0006037f89 */ /* 0x000f2600000e0000 */
[-C--:B------:R-:W-:Y:S01]  /*3230*/  IADD3 R162, PT, PT, R2, R167.reuse, RZ ;  /* 0x000000a702a27210 */ /* 0x080fe20007ffe0ff */
[----:B------:R-:W-:Y:S01]  /*3240*/  LDSM.16.MT88.4 R64, [R167+0x14000] ;  /* 0x01400000a740783b */ /* 0x000fe20000004200 */
[----:B------:R-:W-:-:S02]  /*3250*/  IADD3 R169, PT, PT, R84, R167, RZ ;  /* 0x000000a754a97210 */ /* 0x000fc40007ffe0ff */
[----:B------:R-:W-:Y:S01]  /*3260*/  IADD3 R160, PT, PT, R84, R162, RZ ;  /* 0x000000a254a07210 */ /* 0x000fe20007ffe0ff */
[----:B------:R-:W-:Y:S04]  /*3270*/  LDSM.16.MT88.4 R124, [R167+0x12000] ;  /* 0x01200000a77c783b */ /* 0x000fe80000004200 */
[----:B-1----:R-:W-:Y:S04]  /*3280*/  LDSM.16.MT88.4 R40, [R169+0x12000] ;  /* 0x01200000a928783b */ /* 0x002fe80000004200 */
[----:B------:R-:W-:Y:S01]  /*3290*/  LDSM.16.MT88.4 R72, [R169+0x14000] ;  /* 0x01400000a948783b */ /* 0x000fe20000004200 */
[----:B---3--:R-:W-:-:S03]  /*32a0*/  FMNMX.FTZ R132, R15, R132, !PT ;  /* 0x000000840f847209 */ /* 0x008fc60007810000 */
[----:B------:R-:W-:Y:S01]  /*32b0*/  LDSM.16.MT88.4 R104, [R169+0x16000] ;  /* 0x01600000a968783b */ /* 0x000fe20000004200 */
[----:B----4-:R-:W-:Y:S01]  /*32c0*/  FMNMX.FTZ R4, R6, R3, !PT ;  /* 0x0000000306047209 */ /* 0x010fe20007810000 */
[C---:B--2---:R-:W-:Y:S01]  /*32d0*/  FMUL.FTZ R174, R132.reuse, UR6 ;  /* 0x0000000684ae7c20 */ /* 0x044fe20008410000 */
[----:B------:R-:W-:Y:S01]  /*32e0*/  FSETP.NEU.FTZ.AND P1, PT, R132, -INF , PT ;  /* 0xff8000008400780b */ /* 0x000fe20003f3d000 */
[----:B------:R-:W-:Y:S03]  /*32f0*/  LDSM.16.MT88.4 R56, [R160+0x12000] ;  /* 0x01200000a038783b */ /* 0x000fe60000004200 */
[----:B------:R-:W-:Y:S01]  /*3300*/  FSEL R174, R174, RZ, P1 ;  /* 0x000000ffaeae7208 */ /* 0x000fe20000800000 */
[----:B------:R-:W1:Y:S04]  /*3310*/  SHFL.BFLY PT, R3, R4, 0x1, 0x1f ;  /* 0x0c201f0004037f89 */ /* 0x000e6800000e0000 */
[--C-:B------:R-:W-:Y:S01]  /*3320*/  FFMA.FTZ R161, R29, UR6, -R174.reuse ;  /* 0x000000061da17c23 */ /* 0x100fe200080108ae */
[--C-:B------:R-:W-:Y:S01]  /*3330*/  FFMA.FTZ R158, R49, UR6, -R174.reuse ;  /* 0x00000006319e7c23 */ /* 0x100fe200080108ae */
[--C-:B------:R-:W-:Y:S01]  /*3340*/  FFMA.FTZ R157, R37, UR6, -R174.reuse ;  /* 0x00000006259d7c23 */ /* 0x100fe200080108ae */
[--C-:B------:R-:W-:Y:S01]  /*3350*/  FFMA.FTZ R154, R45, UR6, -R174.reuse ;  /* 0x000000062d9a7c23 */ /* 0x100fe200080108ae */
[----:B------:R-:W-:Y:S01]  /*3360*/  LDSM.16.MT88.4 R80, [R162+0x14000] ;  /* 0x01400000a250783b */ /* 0x000fe20000004200 */
[--C-:B------:R-:W-:Y:S01]  /*3370*/  FFMA.FTZ R150, R7, UR6, -R174.reuse ;  /* 0x0000000607967c23 */ /* 0x100fe200080108ae */
[--C-:B------:R-:W-:Y:S01]  /*3380*/  FFMA.FTZ R149, R5, UR6, -R174.reuse ;  /* 0x0000000605957c23 */ /* 0x100fe200080108ae */
[----:B------:R-:W-:Y:S01]  /*3390*/  MUFU.EX2 R161, R161 ;  /* 0x000000a100a17308 */ /* 0x000fe20000000800 */
[----:B------:R-:W-:Y:S01]  /*33a0*/  LDSM.16.MT88.4 R88, [R160+0x14000] ;  /* 0x01400000a058783b */ /* 0x000fe20000004200 */
[--C-:B------:R-:W-:Y:S01]  /*33b0*/  FFMA.FTZ R153, R21, UR6, -R174.reuse ;  /* 0x0000000615997c23 */ /* 0x100fe200080108ae */
[--C-:B------:R-:W-:Y:S01]  /*33c0*/  FFMA.FTZ R146, R13, UR6, -R174.reuse ;  /* 0x000000060d927c23 */ /* 0x100fe200080108ae */
[--C-:B------:R-:W-:Y:S01]  /*33d0*/  FFMA.FTZ R166, R171, UR6, -R174.reuse ;  /* 0x00000006aba67c23 */ /* 0x100fe200080108ae */
[----:B------:R-:W-:Y:S01]  /*33e0*/  LDSM.16.MT88.4 R96, [R167+0x16000] ;  /* 0x01600000a760783b */ /* 0x000fe20000004200 */
[--C-:B------:R-:W-:Y:S01]  /*33f0*/  FFMA.FTZ R163, R163, UR6, -R174.reuse ;  /* 0x00000006a3a37c23 */ /* 0x100fe200080108ae */
[--C-:B------:R-:W-:Y:S01]  /*3400*/  FFMA.FTZ R164, R203, UR6, -R174.reuse ;  /* 0x00000006cba47c23 */ /* 0x100fe200080108ae */
[----:B------:R-:W2:Y:S01]  /*3410*/  MUFU.EX2 R158, R158 ;  /* 0x0000009e009e7308 */ /* 0x000ea20000000800 */
[----:B------:R-:W-:Y:S01]  /*3420*/  LDSM.16.MT88.4 R120, [R162+0x16000] ;  /* 0x01600000a278783b */ /* 0x000fe20000004200 */
[--C-:B------:R-:W-:Y:S01]  /*3430*/  FFMA.FTZ R165, R165, UR6, -R174.reuse ;  /* 0x00000006a5a57c23 */ /* 0x100fe200080108ae */
[--C-:B------:R-:W-:Y:S01]  /*3440*/  FFMA.FTZ R176, R197, UR6, -R174.reuse ;  /* 0x00000006c5b07c23 */ /* 0x100fe200080108ae */
[--C-:B------:R-:W-:Y:S01]  /*3450*/  FFMA.FTZ R195, R195, UR6, -R174.reuse ;  /* 0x00000006c3c37c23 */ /* 0x100fe200080108ae */
[----:B-1----:R-:W-:Y:S01]  /*3460*/  FMNMX.FTZ R3, R4, R3, !PT ;  /* 0x0000000304037209 */ /* 0x002fe20007810000 */
[----:B------:R-:W-:Y:S01]  /*3470*/  LDSM.16.MT88.4 R12, [R162+0x12800] ;  /* 0x01280000a20c783b */ /* 0x000fe20000004200 */
[--C-:B------:R-:W-:Y:S01]  /*3480*/  FFMA.FTZ R178, R193, UR6, -R174.reuse ;  /* 0x00000006c1b27c23 */ /* 0x100fe200080108ae */
[----:B------:R-:W-:Y:S01]  /*3490*/  MUFU.EX2 R157, R157 ;  /* 0x0000009d009d7308 */ /* 0x000fe20000000800 */
[C---:B------:R-:W-:Y:S01]  /*34a0*/  FSETP.NEU.FTZ.AND P1, PT, R3.reuse, -INF , PT ;  /* 0xff8000000300780b */ /* 0x040fe20003f3d000 */
[----:B------:R-:W-:Y:S01]  /*34b0*/  FMUL.FTZ R170, R3, UR6 ;  /* 0x0000000603aa7c20 */ /* 0x000fe20008410000 */
[----:B------:R-:W-:Y:S01]  /*34c0*/  LDSM.16.MT88.4 R4, [R160+0x16000] ;  /* 0x01600000a004783b */ /* 0x000fe20000004200 */
[----:B------:R-:W-:Y:S01]  /*34d0*/  FFMA.FTZ R197, R183, UR6, -R174 ;  /* 0x00000006b7c57c23 */ /* 0x000fe200080108ae */
[----:B------:R-:W-:-:S02]  /*34e0*/  MOV R193, 0xffffffff ;  /* 0xffffffff00c17802 */ /* 0x000fc40000000f00 */
[----:B------:R-:W-:Y:S01]  /*34f0*/  FSEL R170, R170, RZ, P1 ;  /* 0x000000ffaaaa7208 */ /* 0x000fe20000800000 */
[----:B------:R-:W1:Y:S01]  /*3500*/  MUFU.EX2 R154, R154 ;  /* 0x0000009a009a7308 */ /* 0x000e620000000800 */
[----:B--2---:R-:W-:Y:S01]  /*3510*/  F2FP.BF16.F32.PACK_AB R116, R158, R161 ;  /* 0x000000a19e74723e */ /* 0x004fe200000010ff */
[----:B------:R-:W-:Y:S01]  /*3520*/  LDSM.16.MT88.4 R136, [R169+0x12800] ;  /* 0x01280000a988783b */ /* 0x000fe20000004200 */
[----:B------:R-:W-:Y:S01]  /*3530*/  FADD.FTZ R158, R161, R158 ;  /* 0x0000009ea19e7221 */ /* 0x000fe20000010000 */
[--C-:B------:R-:W-:Y:S01]  /*3540*/  FFMA.FTZ R159, R23, UR6, -R170.reuse ;  /* 0x00000006179f7c23 */ /* 0x100fe200080108aa */
[--C-:B------:R-:W-:Y:S01]  /*3550*/  FFMA.FTZ R156, R51, UR6, -R170.reuse ;  /* 0x00000006339c7c23 */ /* 0x100fe200080108aa */
[--C-:B------:R-:W-:Y:S01]  /*3560*/  FFMA.FTZ R155, R31, UR6, -R170.reuse ;  /* 0x000000061f9b7c23 */ /* 0x100fe200080108aa */
[--C-:B------:R-:W-:Y:S01]  /*3570*/  FFMA.FTZ R152, R47, UR6, -R170.reuse ;  /* 0x000000062f987c23 */ /* 0x100fe200080108aa */
[----:B------:R-:W2:Y:S01]  /*3580*/  LDSM.16.MT88.4 R48, [R162+0x12000] ;  /* 0x01200000a230783b */ /* 0x000ea20000004200 */
[--C-:B------:R-:W-:Y:S01]  /*3590*/  FFMA.FTZ R147, R11, UR6, -R170.reuse ;  /* 0x000000060b937c23 */ /* 0x100fe200080108aa */
[----:B------:R-:W-:Y:S01]  /*35a0*/  MUFU.EX2 R159, R159 ;  /* 0x0000009f009f7308 */ /* 0x000fe20000000800 */
[--C-:B------:R-:W-:Y:S01]  /*35b0*/  FFMA.FTZ R144, R9, UR6, -R170.reuse ;  /* 0x0000000609907c23 */ /* 0x100fe200080108aa */
[--C-:B------:R-:W-:Y:S01]  /*35c0*/  FFMA.FTZ R151, R19, UR6, -R170.reuse ;  /* 0x0000000613977c23 */ /* 0x100fe200080108aa */
[----:B------:R-:W3:Y:S01]  /*35d0*/  LDSM.16.MT88.4 R8, [R167+0x14800] ;  /* 0x01480000a708783b */ /* 0x000ee20000004200 */
[--C-:B------:R-:W-:Y:S01]  /*35e0*/  FFMA.FTZ R148, R17, UR6, -R170.reuse ;  /* 0x0000000611947c23 */ /* 0x100fe200080108aa */
[--C-:B------:R-:W-:Y:S01]  /*35f0*/  FFMA.FTZ R168, R143, UR6, -R170.reuse ;  /* 0x000000068fa87c23 */ /* 0x100fe200080108aa */
[--C-:B------:R-:W-:Y:S01]  /*3600*/  FFMA.FTZ R171, R141, UR6, -R170.reuse ;  /* 0x000000068dab7c23 */ /* 0x100fe200080108aa */
[----:B-1----:R-:W-:Y:S01]  /*3610*/  F2FP.BF16.F32.PACK_AB R118, R154, R157 ;  /* 0x0000009d9a76723e */ /* 0x002fe200000010ff */
[----:B------:R-:W1:Y:S01]  /*3620*/  MUFU.EX2 R156, R156 ;  /* 0x0000009c009c7308 */ /* 0x000e620000000800 */
[----:B------:R-:W4:Y:S01]  /*3630*/  LDSM.16.MT88.4 R20, [R169+0x14800] ;  /* 0x01480000a914783b */ /* 0x000f220000004200 */
[--C-:B------:R-:W-:Y:S01]  /*3640*/  FFMA.FTZ R172, R201, UR6, -R170.reuse ;  /* 0x00000006c9ac7c23 */ /* 0x100fe200080108aa */
[--C-:B------:R-:W-:Y:S01]  /*3650*/  FFMA.FTZ R177, R177, UR6, -R170.reuse ;  /* 0x00000006b1b17c23 */ /* 0x100fe200080108aa */
[--C-:B------:R-:W-:Y:S01]  /*3660*/  FFMA.FTZ R174, R181, UR6, -R170.reuse ;  /* 0x00000006b5ae7c23 */ /* 0x100fe200080108aa */
[----:B------:R-:W5:Y:S01]  /*3670*/  LDSM.16.MT88.4 R16, [R162+0x14800] ;  /* 0x01480000a210783b */ /* 0x000f620000004200 */
[--C-:B------:R-:W-:Y:S01]  /*3680*/  FFMA.FTZ R179, R179, UR6, -R170.reuse ;  /* 0x00000006b3b37c23 */ /* 0x100fe200080108aa */
[--C-:B------:R-:W-:Y:S01]  /*3690*/  FFMA.FTZ R175, R175, UR6, -R170.reuse ;  /* 0x00000006afaf7c23 */ /* 0x100fe200080108aa */
[----:B------:R-:W-:Y:S01]  /*36a0*/  MUFU.EX2 R155, R155 ;  /* 0x0000009b009b7308 */ /* 0x000fe20000000800 */
[----:B------:R-:W-:Y:S01]  /*36b0*/  LDSM.16.MT88.4 R32, [R169+0x16800] ;  /* 0x01680000a920783b */ /* 0x000fe20000004200 */
[----:B------:R-:W-:Y:S01]  /*36c0*/  FFMA.FTZ R170, R173, UR6, -R170 ;  /* 0x00000006adaa7c23 */ /* 0x000fe200080108aa */
[----:B------:R-:W-:-:S02]  /*36d0*/  FADD.FTZ R157, R157, R158 ;  /* 0x0000009e9d9d7221 */ /* 0x000fc40000010000 */
[----:B------:R-:W-:Y:S02]  /*36e0*/  LDSM.16.MT88.4 R28, [R167+0x12800] ;  /* 0x01280000a71c783b */ /* 0x000fe40000004200 */
[----:B------:R-:W-:Y:S01]  /*36f0*/  FADD.FTZ R154, R154, R157 ;  /* 0x0000009d9a9a7221 */ /* 0x000fe20000010000 */
[----:B------:R-:W2:Y:S01]  /*3700*/  MUFU.EX2 R152, R152 ;  /* 0x0000009800987308 */ /* 0x000ea20000000800 */
[----:B-1----:R-:W-:Y:S01]  /*3710*/  F2FP.BF16.F32.PACK_AB R117, R156, R159 ;  /* 0x0000009f9c75723e */ /* 0x002fe200000010ff */
[----:B------:R-:W-:Y:S01]  /*3720*/  LDSM.16.MT88.4 R24, [R160+0x12800] ;  /* 0x01280000a018783b */ /* 0x000fe20000004200 */
[----:B------:R-:W-:-:S03]  /*3730*/  FADD.FTZ R156, R159, R156 ;  /* 0x0000009c9f9c7221 */ /* 0x000fc60000010000 */
[----:B------:R-:W-:Y:S02]  /*3740*/  LDSM.16.MT88.4 R140, [R169+0x13000] ;  /* 0x01300000a98c783b */ /* 0x000fe40000004200 */
[----:B------:R-:W-:Y:S08]  /*3750*/  MUFU.EX2 R153, R153 ;  /* 0x0000009900997308 */ /* 0x000ff00000000800 */
[----:B------:R-:W1:Y:S01]  /*3760*/  MUFU.EX2 R150, R150 ;  /* 0x0000009600967308 */ /* 0x000e620000000800 */
[----:B--2---:R-:W-:Y:S01]  /*3770*/  F2FP.BF16.F32.PACK_AB R119, R152, R155 ;  /* 0x0000009b9877723e */ /* 0x004fe200000010ff */
[----:B------:R-:W-:-:S04]  /*3780*/  FADD.FTZ R155, R155, R156 ;  /* 0x0000009c9b9b7221 */ /* 0x000fc80000010000 */
[----:B------:R-:W-:Y:S02]  /*3790*/  FADD.FTZ R152, R152, R155 ;  /* 0x0000009b98987221 */ /* 0x000fe40000010000 */
[----:B------:R-:W-:Y:S01]  /*37a0*/  MUFU.EX2 R149, R149 ;  /* 0x0000009500957308 */ /* 0x000fe20000000800 */
[C---:B------:R-:W-:Y:S07]  /*37b0*/  HMMA.16816.F32.BF16 R60, R116.reuse, R64, RZ ;  /* 0x00000040743c723c */ /* 0x040fee00000418ff */
[----:B------:R-:W-:Y:S01]  /*37c0*/  MUFU.EX2 R146, R146 ;  /* 0x0000009200927308 */ /* 0x000fe20000000800 */
[C---:B------:R-:W-:Y:S07]  /*37d0*/  HMMA.16816.F32.BF16 R64, R116.reuse, R66, RZ ;  /* 0x000000427440723c */ /* 0x040fee00000418ff */
[----:B------:R-:W-:Y:S01]  /*37e0*/  MUFU.EX2 R151, R151 ;  /* 0x0000009700977308 */ /* 0x000fe20000000800 */
[C---:B------:R-:W-:Y:S07]  /*37f0*/  HMMA.16816.F32.BF16 R36, R116.reuse, R40, RZ ;  /* 0x000000287424723c */ /* 0x040fee00000418ff */
[----:B------:R-:W2:Y:S01]  /*3800*/  MUFU.EX2 R148, R148 ;  /* 0x0000009400947308 */ /* 0x000ea20000000800 */
[C---:B------:R-:W-:Y:S07]  /*3810*/  HMMA.16816.F32.BF16 R68, R116.reuse, R72, RZ ;  /* 0x000000487444723c */ /* 0x040fee00000418ff */
[----:B------:R-:W-:Y:S01]  /*3820*/  MUFU.EX2 R147, R147 ;  /* 0x0000009300937308 */ /* 0x000fe20000000800 */
[C---:B------:R-:W-:Y:S07]  /*3830*/  HMMA.16816.F32.BF16 R100, R116.reuse, R104, RZ ;  /* 0x000000687464723c */ /* 0x040fee00000418ff */
[----:B------:R-:W3:Y:S01]  /*3840*/  MUFU.EX2 R144, R144 ;  /* 0x0000009000907308 */ /* 0x000ee20000000800 */
[C---:B------:R-:W-:Y:S07]  /*3850*/  HMMA.16816.F32.BF16 R128, R116.reuse, R124, RZ ;  /* 0x0000007c7480723c */ /* 0x040fee00000418ff */
[----:B------:R-:W-:Y:S01]  /*3860*/  MUFU.EX2 R163, R163 ;  /* 0x000000a300a37308 */ /* 0x000fe20000000800 */
[C---:B------:R-:W-:Y:S07]  /*3870*/  HMMA.16816.F32.BF16 R44, R116.reuse, R48, RZ ;  /* 0x00000030742c723c */ /* 0x040fee00000418ff */
[----:B------:R-:W5:Y:S01]  /*3880*/  MUFU.EX2 R164, R164 ;  /* 0x000000a400a47308 */ /* 0x000f620000000800 */
[C---:B------:R-:W-:Y:S07]  /*3890*/  HMMA.16816.F32.BF16 R52, R116.reuse, R56, RZ ;  /* 0x000000387434723c */ /* 0x040fee00000418ff */
[----:B------:R-:W-:Y:S01]  /*38a0*/  MUFU.EX2 R165, R165 ;  /* 0x000000a500a57308 */ /* 0x000fe20000000800 */
[C---:B------:R-:W-:Y:S07]  /*38b0*/  HMMA.16816.F32.BF16 R76, R116.reuse, R80, RZ ;  /* 0x00000050744c723c */ /* 0x040fee00000418ff */
[----:B------:R-:W-:Y:S01]  /*38c0*/  MUFU.EX2 R166, R166 ;  /* 0x000000a600a67308 */ /* 0x000fe20000000800 */
[C---:B------:R-:W-:Y:S07]  /*38d0*/  HMMA.16816.F32.BF16 R84, R116.reuse, R88, RZ ;  /* 0x000000587454723c */ /* 0x040fee00000418ff */
[----:B------:R-:W-:Y:S01]  /*38e0*/  MUFU.EX2 R168, R168 ;  /* 0x000000a800a87308 */ /* 0x000fe20000000800 */
[C---:B------:R-:W-:Y:S07]  /*38f0*/  HMMA.16816.F32.BF16 R92, R116.reuse, R96, RZ ;  /* 0x00000060745c723c */ /* 0x040fee00000418ff */
[----:B------:R-:W5:Y:S01]  /*3900*/  MUFU.EX2 R171, R171 ;  /* 0x000000ab00ab7308 */ /* 0x000f620000000800 */
        /* <DEDUP_REMOVED lines=20> */
[C---:B------:R-:W-:Y:S08]  /*3a50*/  HMMA.16816.F32.BF16 R120, R116.reuse, R122, RZ ;  /* 0x0000007a7478723c */ /* 0x040ff000000418ff */
[----:B------:R-:W-:Y:S01]  /*3a60*/  HMMA.16816.F32.BF16 R112, R116, R4, RZ ;  /* 0x000000047470723c */ /* 0x000fe200000418ff */
[----:B-1----:R-:W-:Y:S01]  /*3a70*/  F2FP.BF16.F32.PACK_AB R4, R150, R153 ;  /* 0x000000999604723e */ /* 0x002fe200000010ff */
[----:B------:R-:W-:Y:S01]  /*3a80*/  FADD.FTZ R153, R153, R154 ;  /* 0x0000009a99997221 */ /* 0x000fe20000010000 */
[----:B--2---:R-:W-:Y:S01]  /*3a90*/  F2FP.BF16.F32.PACK_AB R5, R148, R151 ;  /* 0x000000979405723e */ /* 0x004fe200000010ff */
[----:B------:R-:W-:-:S02]  /*3aa0*/  FADD.FTZ R151, R151, R152 ;  /* 0x0000009897977221 */ /* 0x000fc40000010000 */
[----:B------:R-:W-:Y:S02]  /*3ab0*/  FADD.FTZ R150, R150, R153 ;  /* 0x0000009996967221 */ /* 0x000fe40000010000 */
[----:B------:R-:W-:Y:S01]  /*3ac0*/  HMMA.16816.F32.BF16 R116, R116, R6, RZ ;  /* 0x000000067474723c */ /* 0x000fe200000418ff */
[----:B------:R-:W-:Y:S01]  /*3ad0*/  F2FP.BF16.F32.PACK_AB R6, R146, R149 ;  /* 0x000000959206723e */ /* 0x000fe200000010ff */
[----:B------:R-:W-:Y:S01]  /*3ae0*/  FADD.FTZ R148, R148, R151 ;  /* 0x0000009794947221 */ /* 0x000fe20000010000 */
[----:B---3--:R-:W-:Y:S01]  /*3af0*/  F2FP.BF16.F32.PACK_AB R7, R144, R147 ;  /* 0x000000939007723e */ /* 0x008fe200000010ff */
[----:B------:R-:W-:-:S04]  /*3b00*/  FADD.FTZ R149, R149, R150 ;  /* 0x0000009695957221 */ /* 0x000fc80000010000 */
[----:B------:R-:W-:Y:S02]  /*3b10*/  FADD.FTZ R146, R146, R149 ;  /* 0x0000009592927221 */ /* 0x000fe40000010000 */
[C---:B------:R-:W-:Y:S08]  /*3b20*/  HMMA.16816.F32.BF16 R60, R4.reuse, R8, R60 ;  /* 0x00000008043c723c */ /* 0x040ff0000004183c */
[C---:B------:R-:W-:Y:S01]  /*3b30*/  HMMA.16816.F32.BF16 R64, R4.reuse, R10, R64 ;  /* 0x0000000a0440723c */ /* 0x040fe20000041840 */
[----:B------:R-:W1:Y:S07]  /*3b40*/  LDSM.16.MT88.4 R8, [R162+0x16800] ;  /* 0x01680000a208783b */ /* 0x000e6e0000004200 */
[C---:B----4-:R-:W-:Y:S08]  /*3b50*/  HMMA.16816.F32.BF16 R68, R4.reuse, R20, R68 ;  /* 0x000000140444723c */ /* 0x050ff00000041844 */
[C---:B------:R-:W-:Y:S01]  /*3b60*/  HMMA.16816.F32.BF16 R72, R4.reuse, R22, R72 ;  /* 0x000000160448723c */ /* 0x040fe20000041848 */
[----:B------:R-:W2:Y:S07]  /*3b70*/  LDSM.16.MT88.4 R20, [R160+0x14800] ;  /* 0x01480000a014783b */ /* 0x000eae0000004200 */
[C---:B------:R-:W-:Y:S08]  /*3b80*/  HMMA.16816.F32.BF16 R44, R4.reuse, R12, R44 ;  /* 0x0000000c042c723c */ /* 0x040ff0000004182c */
[C---:B------:R-:W-:Y:S01]  /*3b90*/  HMMA.16816.F32.BF16 R48, R4.reuse, R14, R48 ;  /* 0x0000000e0430723c */ /* 0x040fe20000041830 */
[----:B------:R-:W3:Y:S07]  /*3ba0*/  LDSM.16.MT88.4 R12, [R167+0x16800] ;  /* 0x01680000a70c783b */ /* 0x000eee0000004200 */
[C---:B-----5:R-:W-:Y:S08]  /*3bb0*/  HMMA.16816.F32.BF16 R76, R4.reuse, R16, R76 ;  /* 0x00000010044c723c */ /* 0x060ff0000004184c */
[C---:B------:R-:W-:Y:S01]  /*3bc0*/  HMMA.16816.F32.BF16 R80, R4.reuse, R18, R80 ;  /* 0x000000120450723c */ /* 0x040fe20000041850 */
[----:B------:R-:W4:Y:S07]  /*3bd0*/  LDSM.16.MT88.4 R16, [R160+0x16800] ;  /* 0x01680000a010783b */ /* 0x000f2e0000004200 */
[C---:B-1----:R-:W-:Y:S08]  /*3be0*/  HMMA.16816.F32.BF16 R108, R4.reuse, R8, R108 ;  /* 0x00000008046c723c */ /* 0x042ff0000004186c */
[C---:B------:R-:W-:Y:S01]  /*3bf0*/  HMMA.16816.F32.BF16 R120, R4.reuse, R10, R120 ;  /* 0x0000000a0478723c */ /* 0x040fe20000041878 */
[----:B------:R-:W1:Y:S07]  /*3c00*/  LDSM.16.MT88.4 R8, [R167+0x15000] ;  /* 0x01500000a708783b */ /* 0x000e6e0000004200 */
[C---:B------:R-:W-:Y:S08]  /*3c10*/  HMMA.16816.F32.BF16 R36, R4.reuse, R136, R36 ;  /* 0x000000880424723c */ /* 0x040ff00000041824 */
[C---:B------:R-:W-:Y:S01]  /*3c20*/  HMMA.16816.F32.BF16 R40, R4.reuse, R138, R40 ;  /* 0x0000008a0428723c */ /* 0x040fe20000041828 */
[----:B------:R-:W-:Y:S07]  /*3c30*/  LDSM.16.MT88.4 R136, [R169+0x15000] ;  /* 0x01500000a988783b */ /* 0x000fee0000004200 */
        /* <DEDUP_REMOVED lines=9> */
[C---:B--2---:R-:W-:Y:S08]  /*3cd0*/  HMMA.16816.F32.BF16 R84, R4.reuse, R20, R84 ;  /* 0x000000140454723c */ /* 0x044ff00000041854 */
[C---:B------:R-:W-:Y:S01]  /*3ce0*/  HMMA.16816.F32.BF16 R88, R4.reuse, R22, R88 ;  /* 0x000000160458723c */ /* 0x040fe20000041858 */
[----:B------:R-:W-:Y:S07]  /*3cf0*/  LDSM.16.MT88.4 R20, [R162+0x15000] ;  /* 0x01500000a214783b */ /* 0x000fee0000004200 */
[C---:B---3--:R-:W-:Y:S08]  /*3d00*/  HMMA.16816.F32.BF16 R92, R4.reuse, R12, R92 ;  /* 0x0000000c045c723c */ /* 0x048ff0000004185c */
[C---:B------:R-:W-:Y:S01]  /*3d10*/  HMMA.16816.F32.BF16 R96, R4.reuse, R14, R96 ;  /* 0x0000000e0460723c */ /* 0x040fe20000041860 */
[----:B------:R-:W2:Y:S07]  /*3d20*/  LDSM.16.MT88.4 R12, [R162+0x13000] ;  /* 0x01300000a20c783b */ /* 0x000eae0000004200 */
[C---:B----4-:R-:W-:Y:S08]  /*3d30*/  HMMA.16816.F32.BF16 R112, R4.reuse, R16, R112 ;  /* 0x000000100470723c */ /* 0x050ff00000041870 */
[----:B------:R-:W-:Y:S01]  /*3d40*/  HMMA.16816.F32.BF16 R116, R4, R18, R116 ;  /* 0x000000120474723c */ /* 0x000fe20000041874 */
[----:B------:R-:W3:Y:S01]  /*3d50*/  LDSM.16.MT88.4 R16, [R160+0x15000] ;  /* 0x01500000a010783b */ /* 0x000ee20000004200 */
[----:B------:R-:W-:Y:S01]  /*3d60*/  F2FP.BF16.F32.PACK_AB R4, R164, R163 ;  /* 0x000000a3a404723e */ /* 0x000fe200000010ff */
[----:B------:R-:W-:Y:S01]  /*3d70*/  FADD.FTZ R163, R163, R146 ;  /* 0x00000092a3a37221 */ /* 0x000fe20000010000 */
[----:B------:R-:W-:-:S02]  /*3d80*/  F2FP.BF16.F32.PACK_AB R5, R171, R168 ;  /* 0x000000a8ab05723e */ /* 0x000fc400000010ff */
[----:B------:R-:W-:Y:S01]  /*3d90*/  F2FP.BF16.F32.PACK_AB R6, R166, R165 ;  /* 0x000000a5a606723e */ /* 0x000fe200000010ff */
[----:B------:R-:W-:Y:S01]  /*3da0*/  FADD.FTZ R164, R164, R163 ;  /* 0x000000a3a4a47221 */ /* 0x000fe20000010000 */
[----:B------:R-:W-:-:S07]  /*3db0*/  F2FP.BF16.F32.PACK_AB R7, R177, R172 ;  /* 0x000000acb107723e */ /* 0x000fce00000010ff */
[C---:B-1----:R-:W-:Y:S08]  /*3dc0*/  HMMA.16816.F32.BF16 R60, R4.reuse, R8, R60 ;  /* 0x00000008043c723c */ /* 0x042ff0000004183c */
[C---:B------:R-:W-:Y:S01]  /*3dd0*/  HMMA.16816.F32.BF16 R64, R4.reuse, R10, R64 ;  /* 0x0000000a0440723c */ /* 0x040fe20000041840 */
[----:B------:R-:W1:Y:S07]  /*3de0*/  LDSM.16.MT88.4 R8, [R162+0x17000] ;  /* 0x01700000a208783b */ /* 0x000e6e0000004200 */
[C---:B--2---:R-:W-:Y:S08]  /*3df0*/  HMMA.16816.F32.BF16 R44, R4.reuse, R12, R44 ;  /* 0x0000000c042c723c */ /* 0x044ff0000004182c */
[C---:B------:R-:W-:Y:S01]  /*3e00*/  HMMA.16816.F32.BF16 R48, R4.reuse, R14, R48 ;  /* 0x0000000e0430723c */ /* 0x040fe20000041830 */
[----:B------:R-:W2:Y:S07]  /*3e10*/  LDSM.16.MT88.4 R12, [R167+0x17000] ;  /* 0x01700000a70c783b */ /* 0x000eae0000004200 */
[C---:B---3--:R-:W-:Y:S08]  /*3e20*/  HMMA.16816.F32.BF16 R84, R4.reuse, R16, R84 ;  /* 0x000000100454723c */ /* 0x048ff00000041854 */
[C---:B------:R-:W-:Y:S01]  /*3e30*/  HMMA.16816.F32.BF16 R88, R4.reuse, R18, R88 ;  /* 0x000000120458723c */ /* 0x040fe20000041858 */
[----:B------:R-:W3:Y:S07]  /*3e40*/  LDSM.16.MT88.4 R16, [R160+0x17000] ;  /* 0x01700000a010783b */ /* 0x000eee0000004200 */
[C---:B------:R-:W-:Y:S08]  /*3e50*/  HMMA.16816.F32.BF16 R36, R4.reuse, R140, R36 ;  /* 0x0000008c0424723c */ /* 0x040ff00000041824 */
[C---:B-1----:R-:W-:Y:S08]  /*3e60*/  HMMA.16816.F32.BF16 R108, R4.reuse, R8, R108 ;  /* 0x00000008046c723c */ /* 0x042ff0000004186c */
[C---:B------:R-:W-:Y:S01]  /*3e70*/  HMMA.16816.F32.BF16 R120, R4.reuse, R10, R120 ;  /* 0x0000000a0478723c */ /* 0x040fe20000041878 */
[----:B------:R-:W1:Y:S07]  /*3e80*/  LDSM.16.MT88.4 R8, [R167+0x15800] ;  /* 0x01580000a708783b */ /* 0x000e6e0000004200 */
        /* <DEDUP_REMOVED lines=19> */
[----:B------:R-:W2:Y:S07]  /*3fc0*/  LDSM.16.MT88.4 R12, [R169+0x13800] ;  /* 0x01380000a90c783b */ /* 0x000eae0000004200 */
[C---:B---3--:R-:W-:Y:S08]  /*3fd0*/  HMMA.16816.F32.BF16 R112, R4.reuse, R16, R112 ;  /* 0x000000100470723c */ /* 0x048ff00000041870 */
[----:B------:R-:W-:Y:S01]  /*3fe0*/  HMMA.16816.F32.BF16 R116, R4, R18, R116 ;  /* 0x000000120474723c */ /* 0x000fe20000041874 */
[----:B------:R-:W-:Y:S01]  /*3ff0*/  F2FP.BF16.F32.PACK_AB R4, R195, R176 ;  /* 0x000000b0c304723e */ /* 0x000fe200000010ff */
[----:B------:R-:W3:Y:S01]  /*4000*/  LDSM.16.MT88.4 R16, [R162+0x17800] ;  /* 0x01780000a210783b */ /* 0x000ee20000004200 */
[----:B------:R-:W-:-:S02]  /*4010*/  F2FP.BF16.F32.PACK_AB R5, R179, R174 ;  /* 0x000000aeb305723e */ /* 0x000fc400000010ff */
[----:B------:R-:W-:Y:S02]  /*4020*/  F2FP.BF16.F32.PACK_AB R6, R197, R178 ;  /* 0x000000b2c506723e */ /* 0x000fe400000010ff */
        /* <DEDUP_REMOVED lines=11> */
[----:B-1----:R-:W-:Y:S01]  /*40e0*/  HMMA.16816.F32.BF16 R84, R4, R8, R84 ;  /* 0x000000080454723c */ /* 0x002fe20000041854 */
[----:B------:R-:W-:-:S04]  /*40f0*/  FADD.FTZ R9, R147, R148 ;  /* 0x0000009493097221 */ /* 0x000fc80000010000 */
[----:B------:R-:W-:-:S03]  /*4100*/  FADD.FTZ R9, R144, R9 ;  /* 0x0000000990097221 */ /* 0x000fc60000010000 */
[----:B------:R-:W-:Y:S01]  /*4110*/  HMMA.16816.F32.BF16 R72, R4, R142, R72 ;  /* 0x0000008e0448723c */ /* 0x000fe20000041848 */
[----:B------:R-:W-:Y:S01]  /*4120*/  FADD.FTZ R168, R168, R9 ;  /* 0x00000009a8a87221 */ /* 0x000fe20000010000 */
[----:B------:R-:W-:-:S03]  /*4130*/  FADD.FTZ R9, R165, R164 ;  /* 0x000000a4a5097221 */ /* 0x000fc60000010000 */
[----:B------:R-:W-:Y:S01]  /*4140*/  FADD.FTZ R171, R171, R168 ;  /* 0x000000a8abab7221 */ /* 0x000fe20000010000 */
[----:B------:R-:W-:Y:S02]  /*4150*/  FADD.FTZ R9, R166, R9 ;  /* 0x00000009a6097221 */ /* 0x000fe40000010000 */
        /* <DEDUP_REMOVED lines=11> */
[----:B------:R-:W-:-:S04]  /*4210*/  FADD.FTZ R175, R175, R174 ;  /* 0x000000aeafaf7221 */ /* 0x000fc80000010000 */
[----:B------:R-:W-:-:S03]  /*4220*/  FADD.FTZ R195, R170, R175 ;  /* 0x000000afaac37221 */ /* 0x000fc60000010000 */
[C---:B------:R-:W-:Y:S08]  /*4230*/  HMMA.16816.F32.BF16 R124, R4.reuse, R34, R124 ;  /* 0x00000022047c723c */ /* 0x040ff0000004187c */
[C---:B------:R-:W-:Y:S08]  /*4240*/  HMMA.16816.F32.BF16 R92, R4.reuse, R28, R92 ;  /* 0x0000001c045c723c */ /* 0x040ff0000004185c */
[C---:B------:R-:W-:Y:S08]  /*4250*/  HMMA.16816.F32.BF16 R96, R4.reuse, R30, R96 ;  /* 0x0000001e0460723c */ /* 0x040ff00000041860 */
[C---:B------:R-:W-:Y:S08]  /*4260*/  HMMA.16816.F32.BF16 R44, R4.reuse, R24, R44 ;  /* 0x00000018042c723c */ /* 0x040ff0000004182c */
[C---:B------:R-:W-:Y:S08]  /*4270*/  HMMA.16816.F32.BF16 R48, R4.reuse, R26, R48 ;  /* 0x0000001a0430723c */ /* 0x040ff00000041830 */
[C---:B------:R-:W-:Y:S08]  /*4280*/  HMMA.16816.F32.BF16 R76, R4.reuse, R20, R76 ;  /* 0x00000014044c723c */ /* 0x040ff0000004184c */
[C---:B------:R-:W-:Y:S08]  /*4290*/  HMMA.16816.F32.BF16 R80, R4.reuse, R22, R80 ;  /* 0x000000160450723c */ /* 0x040ff00000041850 */
[C---:B--2---:R-:W-:Y:S08]  /*42a0*/  HMMA.16816.F32.BF16 R52, R4.reuse, R12, R52 ;  /* 0x0000000c0434723c */ /* 0x044ff00000041834 */
[C---:B------:R-:W-:Y:S08]  /*42b0*/  HMMA.16816.F32.BF16 R56, R4.reuse, R14, R56 ;  /* 0x0000000e0438723c */ /* 0x040ff00000041838 */
[C---:B------:R-:W-:Y:S08]  /*42c0*/  HMMA.16816.F32.BF16 R88, R4.reuse, R10, R88 ;  /* 0x0000000a0458723c */ /* 0x040ff00000041858 */
[C---:B---3--:R-:W-:Y:S08]  /*42d0*/  HMMA.16816.F32.BF16 R112, R4.reuse, R16, R112 ;  /* 0x000000100470723c */ /* 0x048ff00000041870 */
[----:B------:R-:W-:Y:S01]  /*42e0*/  HMMA.16816.F32.BF16 R116, R4, R18, R116 ;  /* 0x000000120474723c */ /* 0x000fe20000041874 */
[----:B------:R-:W-:-:S04]  /*42f0*/  NOP ;  /* 0x0000000000007918 */ /* 0x000fc80000000000 */
[----:B------:R-:W-:-:S15]  /*4300*/  @!P5 BRA `(.L_x_22) ;  /* 0x00000058002cd947 */ /* 0x000fde0003800000 */
[----:B------:R-:W1:Y:S01]  /*4310*/  LDC.64 R4, c[0x0][0x3c0] ;  /* 0x0000f000ff047b82 */ /* 0x000e620000000a00 */
[----:B------:R-:W-:Y:S01]  /*4320*/  VIADD R11, R199, 0xfffffffe ;  /* 0xfffffffec70b7836 */ /* 0x000fe20000000000 */
[----:B------:R-:W-:-:S04]  /*4330*/  DEPBAR.LE SB0, 0x0 ;  /* 0x000080000000791a */ /* 0x000fc80000000000 */
[----:B------:R-:W-:Y:S01]  /*4340*/  IMAD.SHL.U32 R8, R200, 0x20, RZ ;  /* 0x00000020c8087824 */ /* 0x000fe200078e00ff */
[----:B------:R-:W-:Y:S01]  /*4350*/  LOP3.LUT R9, R0, 0x200, RZ, 0xc0, !PT ;  /* 0x0000020000097812 */ /* 0x000fe200078ec0ff */
[----:B------:R-:W-:Y:S01]  /*4360*/  IMAD.MOV.U32 R164, RZ, RZ, 0x20 ;  /* 0x00000020ffa47424 */ /* 0x000fe200078e00ff */
[----:B------:R-:W-:Y:S01]  /*4370*/  LOP3.LUT R7, R133, 0x1f8, RZ, 0xc0, !PT ;  /* 0x000001f885077812 */ /* 0x000fe200078ec0ff */
[----:B------:R-:W-:Y:S01]  /*4380*/  VIADD R203, R202, UR5 ;  /* 0x00000005cacb7c36 */ /* 0x000fe20008000000 */
[----:B------:R-:W-:Y:S02]  /*4390*/  LOP3.LUT R9, R9, 0x7c00, R8, 0xf8, !PT ;  /* 0x00007c0009097812 */ /* 0x000fe400078ef808 */
[--C-:B------:R-:W-:Y:S02]  /*43a0*/  LOP3.LUT R8, R7, 0x38, R200.reuse, 0x78, !PT ;  /* 0x0000003807087812 */ /* 0x100fe400078e78c8 */
[----:B------:R-:W-:Y:S02]  /*43b0*/  SHF.R.U32.HI R6, RZ, 0x1, R200 ;  /* 0x00000001ff067819 */ /* 0x000fe400000116c8 */
[----:B------:R-:W-:-:S02]  /*43c0*/  LOP3.LUT R8, R8, 0x1e00, R133, 0xf8, !PT ;  /* 0x00001e0008087812 */ /* 0x000fc400078ef885 */
[----:B------:R-:W-:Y:S02]  /*43d0*/  LOP3.LUT R6, R145, 0x8, R6, 0x78, !PT ;  /* 0x0000000891067812 */ /* 0x000fe400078e7806 */
[----:B------:R-:W-:Y:S02]  /*43e0*/  LEA R194, R8, UR5, 0x1 ;  /* 0x0000000508c27c11 */ /* 0x000fe4000f8e08ff */
[----:B------:R-:W-:Y:S01]  /*43f0*/  LOP3.LUT R6, R9, R6, RZ, 0xfc, !PT ;  /* 0x0000000609067212 */ /* 0x000fe200078efcff */
[C---:B-1----:R-:W-:Y:S01]  /*4400*/  IMAD.WIDE.U32 R14, R11.reuse, R4, RZ ;  /* 0x000000040b0e7225 */ /* 0x042fe200078e00ff */
[----:B------:R-:W-:Y:S02]  /*4410*/  SEL R164, R164, 0xffffffe0, !P0 ;  /* 0xffffffe0a4a47807 */ /* 0x000fe40004000000 */
[----:B------:R-:W-:Y:S01]  /*4420*/  LEA R177, R6, UR5, 0x1 ;  /* 0x0000000506b17c11 */ /* 0x000fe2000f8e08ff */
[----:B------:R-:W-:Y:S02]  /*4430*/  IMAD R11, R11, R5, R15 ;  /* 0x000000050b0b7224 */ /* 0x000fe400078e020f */
[----:B------:R-:W-:-:S02]  /*4440*/  IMAD.SHL.U32 R13, R14, 0x40, RZ ;  /* 0x000000400e0d7824 */ /* 0x000fc400078e00ff */
[----:B------:R-:W-:Y:S01]  /*4450*/  IMAD.IADD R176, R164, 0x1, R177 ;  /* 0x00000001a4b07824 */ /* 0x000fe200078e02b1 */
[----:B------:R-:W-:Y:S01]  /*4460*/  SHF.L.U64.HI R10, R14, 0x6, R11 ;  /* 0x000000060e0a7819 */ /* 0x000fe2000001020b */
[C---:B------:R-:W-:Y:S01]  /*4470*/  IMAD.IADD R204, R203.reuse, 0x1, R164 ;  /* 0x00000001cbcc7824 */ /* 0x040fe200078e02a4 */
[----:B------:R-:W-:Y:S01]  /*4480*/  BAR.SYNC.DEFER_BLOCKING 0x0 ;  /* 0x0000000000007b1d */ /* 0x000fe20000010000 */
[----:B------:R-:W-:Y:S01]  /*4490*/  LEA R12, P1, R4, R13, 0x5 ;  /* 0x0000000d040c7211 */ /* 0x000fe200078228ff */
[----:B------:R-:W-:Y:S02]  /*44a0*/  IMAD.IADD R206, R2, 0x1, R177 ;  /* 0x0000000102ce7824 */ /* 0x000fe400078e02b1 */
[----:B------:R-:W-:Y:S01]  /*44b0*/  IMAD.IADD R203, R203, 0x1, R2 ;  /* 0x00000001cbcb7824 */ /* 0x000fe200078e0202 */
[----:B------:R-:W-:Y:S01]  /*44c0*/  LEA.HI.X R5, R4, R10, R5, 0x5, P1 ;  /* 0x0000000a04057211 */ /* 0x000fe200008f2c05 */
[----:B------:R-:W-:Y:S01]  /*44d0*/  IMAD.IADD R205, R164, 0x1, R206 ;  /* 0x00000001a4cd7824 */ /* 0x000fe200078e02ce */
[-C--:B------:R-:W-:Y:S01]  /*44e0*/  LEA R10, P2, R14, R189.reuse, 0x7 ;  /* 0x000000bd0e0a7211 */ /* 0x080fe200078438ff */
[----:B------:R-:W-:Y:S01]  /*44f0*/  IMAD.IADD R201, R164, 0x1, R203 ;  /* 0x00000001a4c97824 */ /* 0x000fe200078e02cb */
[----:B------:R-:W-:-:S02]  /*4500*/  LEA R4, P1, R12, R189, 0x1 ;  /* 0x000000bd0c047211 */ /* 0x000fc400078208ff */
[-C--:B------:R-:W-:Y:S02]  /*4510*/  LEA.HI.X R11, R14, R188.reuse, R11, 0x7, P2 ;  /* 0x000000bc0e0b7211 */ /* 0x080fe400010f3c0b */
[----:B------:R-:W-:-:S03]  /*4520*/  LEA.HI.X R5, R12, R188, R5, 0x1, P1 ;  /* 0x000000bc0c057211 */ /* 0x000fc600008f0c05 */
[----:B------:R-:W-:Y:S01]  /*4530*/  @!PT LDS RZ, [RZ] ;  /* 0x00000000fffff984 */ /* 0x000fe20000000800 */
[----:B------:R-:W-:Y:S01]  /*4540*/  @!PT LDS RZ, [RZ] ;  /* 0x00000000fffff984 */ /* 0x000fe20000000800 */
[----:B------:R-:W-:Y:S01]  /*4550*/  @!PT LDS RZ, [RZ] ;  /* 0x00000000fffff984 */ /* 0x000fe20000000800 */
[----:B------:R-:W-:Y:S04]  /*4560*/  LDGSTS.E.BYPASS.LTC128B.128 [R194+0x12000], desc[UR12][R10.64] ;  /* 0x120000000ac27fae */ /* 0x000fe8000b981a0c */
[----:B------:R-:W-:Y:S04]  /*4570*/  LDGSTS.E.BYPASS.LTC128B.128 [R194+0x14000], desc[UR12][R10.64+0x80] ;  /* 0x140000800ac27fae */ /* 0x000fe8000b981a0c */
[----:B------:R-:W-:Y:S04]  /*4580*/  LDGSTS.E.BYPASS.LTC128B.128 [R194+0x16000], desc[UR12][R10.64+0x100] ;  /* 0x160001000ac27fae */ /* 0x000fe8000b981a0c */
[----:B------:R-:W-:Y:S04]  /*4590*/  LDGSTS.E.BYPASS.LTC128B.128 [R194+0x13000], desc[UR12][R4.64] ;  /* 0x1300000004c27fae */ /* 0x000fe8000b981a0c */
[----:B------:R-:W-:Y:S04]  /*45a0*/  LDGSTS.E.BYPASS.LTC128B.128 [R194+0x15000], desc[UR12][R4.64+0x80] ;  /* 0x1500008004c27fae */ /* 0x000fe8000b981a0c */
[----:B------:R1:W-:Y:S04]  /*45b0*/  LDGSTS.E.BYPASS.LTC128B.128 [R194+0x17000], desc[UR12][R4.64+0x100] ;  /* 0x1700010004c27fae */ /* 0x0003e8000b981a0c */
[----:B------:R-:W-:Y:S04]  /*45c0*/  LDSM.16.M88.4 R140, [R177] ;  /* 0x00000000b18c783b */ /* 0x000fe80000000200 */
[----:B------:R-:W2:Y:S04]  /*45d0*/  LDSM.16.M88.4 R12, [R202+UR5+0xc000] ;  /* 0x00c00005ca0c783b */ /* 0x000ea80008000200 */
[----:B------:R-:W3:Y:S04]  /*45e0*/  LDSM.16.M88.4 R156, [R202+UR5+0xc800] ;  /* 0x00c80005ca9c783b */ /* 0x000ee80008000200 */
[----:B------:R-:W4:Y:S04]  /*45f0*/  LDSM.16.M88.4 R148, [R202+UR5+0xd000] ;  /* 0x00d00005ca94783b */ /* 0x000f280008000200 */
[----:B------:R-:W5:Y:S04]  /*4600*/  LDSM.16.M88.4 R24, [R202+UR5+0xd800] ;  /* 0x00d80005ca18783b */ /* 0x000f680008000200 */
[----:B------:R-:W-:Y:S04]  /*4610*/  LDSM.16.M88.4 R28, [R176] ;  /* 0x00000000b01c783b */ /* 0x000fe80000000200 */
[----:B-1----:R-:W1:Y:S04]  /*4620*/  LDSM.16.M88.4 R4, [R204+0xc000] ;  /* 0x00c00000cc04783b */ /* 0x002e680000000200 */
[----:B------:R-:W1:Y:S04]  /*4630*/  LDSM.16.M88.4 R8, [R204+0xc800] ;  /* 0x00c80000cc08783b */ /* 0x000e680000000200 */
[----:B------:R-:W1:Y:S04]  /*4640*/  LDSM.16.M88.4 R20, [R204+0xd000] ;  /* 0x00d00000cc14783b */ /* 0x000e680000000200 */
[----:B------:R-:W1:Y:S04]  /*4650*/  LDSM.16.M88.4 R136, [R204+0xd800] ;  /* 0x00d80000cc88783b */ /* 0x000e680000000200 */
[----:B------:R-:W-:Y:S01]  /*4660*/  LDSM.16.M88.4 R32, [R203+0xd000] ;  /* 0x00d00000cb20783b */ /* 0x000fe20000000200 */
[C---:B--2---:R-:W-:Y:S03]  /*4670*/  HMMA.16816.F32.BF16 R16, R140.reuse, R12, RZ ;  /* 0x0000000c8c10723c */ /* 0x044fe600000418ff */
[----:B------:R-:W-:Y:S04]  /*4680*/  LDSM.16.M88.4 R168, [R205] ;  /* 0x00000000cda8783b */ /* 0x000fe80000000200 */
[----:B------:R-:W-:Y:S01]  /*4690*/  LDSM.16.M88.4 R172, [R201+0xd800] ;  /* 0x00d80000c9ac783b */ /* 0x000fe20000000200 */
[C---:B------:R-:W-:Y:S03]  /*46a0*/  HMMA.16816.F32.BF16 R12, R140.reuse, R14, RZ ;  /* 0x0000000e8c0c723c */ /* 0x040fe600000418ff */
[----:B------:R-:W-:Y:S04]  /*46b0*/  LDSM.16.M88.4 R164, [R202+UR5+0xf800] ;  /* 0x00f80005caa4783b */ /* 0x000fe80008000200 */
[----:B------:R-:W-:Y:S01]  /*46c0*/  LDSM.16.M88.4 R180, [R204+0x10000] ;  /* 0x01000000ccb4783b */ /* 0x000fe20000000200 */
[C---:B---3--:R-:W-:Y:S03]  /*46d0*/  HMMA.16816.F32.BF16 R160, R140.reuse, R156, RZ ;  /* 0x0000009c8ca0723c */ /* 0x048fe600000418ff */
[----:B------:R-:W0:Y:S05]  /*46e0*/  LDGDEPBAR ;  /* 0x00000000000079af */ /* 0x000e2a0000000000 */
[C---:B------:R-:W-:Y:S08]  /*46f0*/  HMMA.16816.F32.BF16 R156, R140.reuse, R158, RZ ;  /* 0x0000009e8c9c723c */ /* 0x040ff000000418ff */
[C---:B----4-:R-:W-:Y:S08]  /*4700*/  HMMA.16816.F32.BF16 R152, R140.reuse, R148, RZ ;  /* 0x000000948c98723c */ /* 0x050ff000000418ff */
[C---:B------:R-:W-:Y:S08]  /*4710*/  HMMA.16816.F32.BF16 R148, R140.reuse, R150, RZ ;  /* 0x000000968c94723c */ /* 0x040ff000000418ff */
[C---:B-----5:R-:W-:Y:S08]  /*4720*/  HMMA.16816.F32.BF16 R144, R140.reuse, R24, RZ ;  /* 0x000000188c90723c */ /* 0x060ff000000418ff */
[----:B------:R-:W-:Y:S01]  /*4730*/  HMMA.16816.F32.BF16 R140, R140, R26, RZ ;  /* 0x0000001a8c8c723c */ /* 0x000fe200000418ff */
[----:B------:R-:W-:Y:S07]  /*4740*/  LDSM.16.M88.4 R24, [R203+0xc000] ;  /* 0x00c00000cb18783b */ /* 0x000fee0000000200 */
[C---:B-1----:R-:W-:Y:S08]  /*4750*/  HMMA.16816.F32.BF16 R16, R28.reuse, R4, R16 ;  /* 0x000000041c10723c */ /* 0x042ff00000041810 */
[C---:B------:R-:W-:Y:S01]  /*4760*/  HMMA.16816.F32.BF16 R12, R28.reuse, R6, R12 ;  /* 0x000000061c0c723c */ /* 0x040fe2000004180c */
[----:B------:R-:W1:Y:S07]  /*4770*/  LDSM.16.M88.4 R4, [R206] ;  /* 0x00000000ce04783b */ /* 0x000e6e0000000200 */
[C---:B------:R-:W-:Y:S08]  /*4780*/  HMMA.16816.F32.BF16 R160, R28.reuse, R8, R160 ;  /* 0x000000081ca0723c */ /* 0x040ff000000418a0 */
[C---:B------:R-:W-:Y:S01]  /*4790*/  HMMA.16816.F32.BF16 R156, R28.reuse, R10, R156 ;  /* 0x0000000a1c9c723c */ /* 0x040fe2000004189c */
[----:B------:R-:W2:Y:S07]  /*47a0*/  LDSM.16.M88.4 R8, [R203+0xc800] ;  /* 0x00c80000cb08783b */ /* 0x000eae0000000200 */
[C---:B------:R-:W-:Y:S08]  /*47b0*/  HMMA.16816.F32.BF16 R152, R28.reuse, R20, R152 ;  /* 0x000000141c98723c */ /* 0x040ff00000041898 */
[C---:B------:R-:W-:Y:S01]  /*47c0*/  HMMA.16816.F32.BF16 R148, R28.reuse, R22, R148 ;  /* 0x000000161c94723c */ /* 0x040fe20000041894 */
[----:B------:R-:W3:Y:S07]  /*47d0*/  LDSM.16.M88.4 R20, [R203+0xd800] ;  /* 0x00d80000cb14783b */ /* 0x000eee0000000200 */
[C---:B------:R-:W-:Y:S08]  /*47e0*/  HMMA.16816.F32.BF16 R144, R28.reuse, R136, R144 ;  /* 0x000000881c90723c */ /* 0x040ff00000041890 */
[----:B------:R-:W-:Y:S01]  /*47f0*/  HMMA.16816.F32.BF16 R140, R28, R138, R140 ;  /* 0x0000008a1c8c723c */ /* 0x000fe2000004188c */
[----:B------:R-:W-:Y:S04]  /*4800*/  LDSM.16.M88.4 R28, [R201+0xc000] ;  /* 0x00c00000c91c783b */ /* 0x000fe80000000200 */
[----:B------:R-:W-:Y:S03]  /*4810*/  LDSM.16.M88.4 R136, [R202+UR5+0xe000] ;  /* 0x00e00005ca88783b */ /* 0x000fe60008000200 */
[C---:B-1----:R-:W-:Y:S08]  /*4820*/  HMMA.16816.F32.BF16 R16, R4.reuse, R24, R16 ;  /* 0x000000180410723c */ /* 0x042ff00000041810 */
[C---:B------:R-:W-:Y:S01]  /*4830*/  HMMA.16816.F32.BF16 R12, R4.reuse, R26, R12 ;  /* 0x0000001a040c723c */ /* 0x040fe2000004180c */
[----:B------:R-:W1:Y:S07]  /*4840*/  LDSM.16.M88.4 R24, [R201+0xc800] ;  /* 0x00c80000c918783b */ /* 0x000e6e0000000200 */
[C---:B--2---:R-:W-:Y:S08]  /*4850*/  HMMA.16816.F32.BF16 R160, R4.reuse, R8, R160 ;  /* 0x0000000804a0723c */ /* 0x044ff000000418a0 */
[C---:B------:R-:W-:Y:S01]  /*4860*/  HMMA.16816.F32.BF16 R156, R4.reuse, R10, R156 ;  /* 0x0000000a049c723c */ /* 0x040fe2000004189c */
[----:B------:R-:W2:Y:S07]  /*4870*/  LDSM.16.M88.4 R8, [R201+0xd000] ;  /* 0x00d00000c908783b */ /* 0x000eae0000000200 */
[C---:B------:R-:W-:Y:S08]  /*4880*/  HMMA.16816.F32.BF16 R152, R4.reuse, R32, R152 ;  /* 0x000000200498723c */ /* 0x040ff00000041898 */
[C---:B------:R-:W-:Y:S01]  /*4890*/  HMMA.16816.F32.BF16 R148, R4.reuse, R34, R148 ;  /* 0x000000220494723c */ /* 0x040fe20000041894 */
[----:B------:R-:W-:Y:S07]  /*48a0*/  LDSM.16.M88.4 R32, [R177+0x4000] ;  /* 0x00400000b120783b */ /* 0x000fee0000000200 */
[C---:B---3--:R-:W-:Y:S08]  /*48b0*/  HMMA.16816.F32.BF16 R144, R4.reuse, R20, R144 ;  /* 0x000000140490723c */ /* 0x048ff00000041890 */
[----:B------:R-:W-:Y:S01]  /*48c0*/  HMMA.16816.F32.BF16 R140, R4, R22, R140 ;  /* 0x00000016048c723c */ /* 0x000fe2000004188c */
[----:B------:R-:W3:Y:S04]  /*48d0*/  LDSM.16.M88.4 R20, [R202+UR5+0xe800] ;  /* 0x00e80005ca14783b */ /* 0x000ee80008000200 */
[----:B------:R-:W4:Y:S03]  /*48e0*/  LDSM.16.M88.4 R4, [R202+UR5+0xf000] ;  /* 0x00f00005ca04783b */ /* 0x000f260008000200 */
[C---:B-1----:R-:W-:Y:S08]  /*48f0*/  HMMA.16816.F32.BF16 R160, R168.reuse, R24, R160 ;  /* 0x00000018a8a0723c */ /* 0x042ff000000418a0 */
[C---:B------:R-:W-:Y:S01]  /*4900*/  HMMA.16816.F32.BF16 R156, R168.reuse, R26, R156 ;  /* 0x0000001aa89c723c */ /* 0x040fe2000004189c */
[----:B------:R-:W-:Y:S07]  /*4910*/  LDSM.16.M88.4 R24, [R204+0xe800] ;  /* 0x00e80000cc18783b */ /* 0x000fee0000000200 */
[C---:B------:R-:W-:Y:S08]  /*4920*/  HMMA.16816.F32.BF16 R16, R168.reuse, R28, R16 ;  /* 0x0000001ca810723c */ /* 0x040ff00000041810 */
[C---:B------:R-:W-:Y:S01]  /*4930*/  HMMA.16816.F32.BF16 R12, R168.reuse, R30, R12 ;  /* 0x0000001ea80c723c */ /* 0x040fe2000004180c */
[----:B------:R-:W-:Y:S07]  /*4940*/  LDSM.16.M88.4 R28, [R204+0xe000] ;  /* 0x00e00000cc1c783b */ /* 0x000fee0000000200 */
[C---:B--2---:R-:W-:Y:S08]  /*4950*/  HMMA.16816.F32.BF16 R152, R168.reuse, R8, R152 ;  /* 0x00000008a898723c */ /* 0x044ff00000041898 */
[C---:B------:R-:W-:Y:S01]  /*4960*/  HMMA.16816.F32.BF16 R148, R168.reuse, R10, R148 ;  /* 0x0000000aa894723c */ /* 0x040fe20000041894 */
[----:B------:R-:W1:Y:S07]  /*4970*/  LDSM.16.M88.4 R8, [R176+0x4000] ;  /* 0x00400000b008783b */ /* 0x000e6e0000000200 */
[C---:B------:R-:W-:Y:S08]  /*4980*/  HMMA.16816.F32.BF16 R144, R168.reuse, R172, R144 ;  /* 0x000000aca890723c */ /* 0x040ff00000041890 */
[----:B------:R-:W-:Y:S01]  /*4990*/  HMMA.16816.F32.BF16 R140, R168, R174, R140 ;  /* 0x000000aea88c723c */ /* 0x000fe2000004188c */
[----:B------:R-:W2:Y:S04]  /*49a0*/  LDSM.16.M88.4 R172, [R204+0xf000] ;  /* 0x00f00000ccac783b */ /* 0x000ea80000000200 */
[----:B------:R-:W-:Y:S03]  /*49b0*/  LDSM.16.M88.4 R168, [R203+0xe800] ;  /* 0x00e80000cba8783b */ /* 0x000fe60000000200 */
[C---:B---3--:R-:W-:Y:S08]  /*49c0*/  HMMA.16816.F32.BF16 R160, R32.reuse, R20, R160 ;  /* 0x0000001420a0723c */ /* 0x048ff000000418a0 */
[C---:B------:R-:W-:Y:S01]  /*49d0*/  HMMA.16816.F32.BF16 R156, R32.reuse, R22, R156 ;  /* 0x00000016209c723c */ /* 0x040fe2000004189c */
[----:B------:R-:W3:Y:S07]  /*49e0*/  LDSM.16.M88.4 R20, [R204+0xf800] ;  /* 0x00f80000cc14783b */ /* 0x000eee0000000200 */
[C---:B------:R-:W-:Y:S08]  /*49f0*/  HMMA.16816.F32.BF16 R16, R32.reuse, R136, R16 ;  /* 0x000000882010723c */ /* 0x040ff00000041810 */
[C---:B------:R-:W-:Y:S01]  /*4a00*/  HMMA.16816.F32.BF16 R12, R32.reuse, R138, R12 ;  /* 0x0000008a200c723c */ /* 0x040fe2000004180c */
[----:B------:R-:W-:Y:S07]  /*4a10*/  LDSM.16.M88.4 R136, [R203+0xe000] ;  /* 0x00e00000cb88783b */ /* 0x000fee0000000200 */
[C---:B----4-:R-:W-:Y:S08]  /*4a20*/  HMMA.16816.F32.BF16 R152, R32.reuse, R4, R152 ;  /* 0x000000042098723c */ /* 0x050ff00000041898 */
[C---:B------:R-:W-:Y:S01]  /*4a30*/  HMMA.16816.F32.BF16 R148, R32.reuse, R6, R148 ;  /* 0x000000062094723c */ /* 0x040fe20000041894 */
[----:B------:R-:W4:Y:S07]  /*4a40*/  LDSM.16.M88.4 R4, [R206+0x4000] ;  /* 0x00400000ce04783b */ /* 0x000f2e0000000200 */
[C---:B------:R-:W-:Y:S08]  /*4a50*/  HMMA.16816.F32.BF16 R144, R32.reuse, R164, R144 ;  /* 0x000000a42090723c */ /* 0x040ff00000041890 */
[----:B------:R-:W-:Y:S01]  /*4a60*/  HMMA.16816.F32.BF16 R140, R32, R166, R140 ;  /* 0x000000a6208c723c */ /* 0x000fe2000004188c */
[----:B------:R-:W5:Y:S04]  /*4a70*/  LDSM.16.M88.4 R164, [R203+0xf000] ;  /* 0x00f00000cba4783b */ /* 0x000f680000000200 */
[----:B------:R-:W-:Y:S03]  /*4a80*/  LDSM.16.M88.4 R32, [R205+0x4000] ;  /* 0x00400000cd20783b */ /* 0x000fe60000000200 */
        /* <DEDUP_REMOVED lines=8> */
[----:B------:R-:W-:Y:S07]  /*4b10*/  LDSM.16.M88.4 R172, [R204+0x10800] ;  /* 0x01080000ccac783b */ /* 0x000fee0000000200 */
[C---:B---3--:R-:W-:Y:S08]  /*4b20*/  HMMA.16816.F32.BF16 R144, R8.reuse, R20, R144 ;  /* 0x000000140890723c */ /* 0x048ff00000041890 */
[----:B------:R-:W-:Y:S01]  /*4b30*/  HMMA.16816.F32.BF16 R140, R8, R22, R140 ;  /* 0x00000016088c723c */ /* 0x000fe2000004188c */
[----:B------:R-:W2:Y:S04]  /*4b40*/  LDSM.16.M88.4 R20, [R201+0xe800] ;  /* 0x00e80000c914783b */ /* 0x000ea80000000200 */
[----:B------:R-:W3:Y:S03]  /*4b50*/  LDSM.16.M88.4 R8, [R201+0xf000] ;  /* 0x00f00000c908783b */ /* 0x000ee60000000200 */
[C---:B----4-:R-:W-:Y:S08]  /*4b60*/  HMMA.16816.F32.BF16 R16, R4.reuse, R136, R16 ;  /* 0x000000880410723c */ /* 0x050ff00000041810 */
[C---:B------:R-:W-:Y:S01]  /*4b70*/  HMMA.16816.F32.BF16 R12, R4.reuse, R138, R12 ;  /* 0x0000008a040c723c */ /* 0x040fe2000004180c */
[----:B------:R-:W4:Y:S07]  /*4b80*/  LDSM.16.M88.4 R136, [R201+0xf800] ;  /* 0x00f80000c988783b */ /* 0x000f2e0000000200 */
[C---:B------:R-:W-:Y:S08]  /*4b90*/  HMMA.16816.F32.BF16 R160, R4.reuse, R168, R160 ;  /* 0x000000a804a0723c */ /* 0x040ff000000418a0 */
[C---:B------:R-:W-:Y:S01]  /*4ba0*/  HMMA.16816.F32.BF16 R156, R4.reuse, R170, R156 ;  /* 0x000000aa049c723c */ /* 0x040fe2000004189c */
[----:B------:R-:W-:Y:S07]  /*4bb0*/  LDSM.16.M88.4 R168, [R204+0x11000] ;  /* 0x01100000cca8783b */ /* 0x000fee0000000200 */
[C---:B-----5:R-:W-:Y:S08]  /*4bc0*/  HMMA.16816.F32.BF16 R152, R4.reuse, R164, R152 ;  /* 0x000000a40498723c */ /* 0x060ff00000041898 */
[C---:B------:R-:W-:Y:S01]  /*4bd0*/  HMMA.16816.F32.BF16 R148, R4.reuse, R166, R148 ;  /* 0x000000a60494723c */ /* 0x040fe20000041894 */
[----:B------:R-:W-:Y:S07]  /*4be0*/  LDSM.16.M88.4 R164, [R204+0x11800] ;  /* 0x01180000cca4783b */ /* 0x000fee0000000200 */
[C---:B-1----:R-:W-:Y:S08]  /*4bf0*/  HMMA.16816.F32.BF16 R144, R4.reuse, R28, R144 ;  /* 0x0000001c0490723c */ /* 0x042ff00000041890 */
[----:B------:R-:W-:Y:S01]  /*4c00*/  HMMA.16816.F32.BF16 R140, R4, R30, R140 ;  /* 0x0000001e048c723c */ /* 0x000fe2000004188c */
[----:B------:R-:W-:Y:S04]  /*4c10*/  LDSM.16.M88.4 R4, [R177+0x8000] ;  /* 0x00800000b104783b */ /* 0x000fe80000000200 */
[----:B------:R-:W1:Y:S03]  /*4c20*/  LDSM.16.M88.4 R28, [R202+UR5+0x10000] ;  /* 0x01000005ca1c783b */ /* 0x000e660008000200 */
[C---:B--2---:R-:W-:Y:S01]  /*4c30*/  HMMA.16816.F32.BF16 R160, R32.reuse, R20, R160 ;  /* 0x0000001420a0723c */ /* 0x044fe200000418a0 */
[----:B------:R-:W-:Y:S07]  /*4c40*/  LDSM.16.M88.4 R176, [R176+0x8000] ;  /* 0x00800000b0b0783b */ /* 0x000fee0000000200 */
[C---:B------:R-:W-:Y:S01]  /*4c50*/  HMMA.16816.F32.BF16 R156, R32.reuse, R22, R156 ;  /* 0x00000016209c723c */ /* 0x040fe2000004189c */
[----:B------:R-:W2:Y:S07]  /*4c60*/  LDSM.16.M88.4 R20, [R202+UR5+0x11000] ;  /* 0x01100005ca14783b */ /* 0x000eae0008000200 */
[C---:B---3--:R-:W-:Y:S08]  /*4c70*/  HMMA.16816.F32.BF16 R152, R32.reuse, R8, R152 ;  /* 0x000000082098723c */ /* 0x048ff00000041898 */
[C---:B------:R-:W-:Y:S01]  /*4c80*/  HMMA.16816.F32.BF16 R148, R32.reuse, R10, R148 ;  /* 0x0000000a2094723c */ /* 0x040fe20000041894 */
[----:B------:R-:W3:Y:S07]  /*4c90*/  LDSM.16.M88.4 R8, [R202+UR5+0x11800] ;  /* 0x01180005ca08783b */ /* 0x000eee0008000200 */
[C---:B------:R-:W-:Y:S08]  /*4ca0*/  HMMA.16816.F32.BF16 R16, R32.reuse, R24, R16 ;  /* 0x000000182010723c */ /* 0x040ff00000041810 */
[C---:B------:R-:W-:Y:S01]  /*4cb0*/  HMMA.16816.F32.BF16 R12, R32.reuse, R26, R12 ;  /* 0x0000001a200c723c */ /* 0x040fe2000004180c */
[----:B------:R-:W5:Y:S07]  /*4cc0*/  LDSM.16.M88.4 R24, [R202+UR5+0x10800] ;  /* 0x01080005ca18783b */ /* 0x000f6e0008000200 */
[C---:B----4-:R-:W-:Y:S08]  /*4cd0*/  HMMA.16816.F32.BF16 R144, R32.reuse, R136, R144 ;  /* 0x000000882090723c */ /* 0x050ff00000041890 */
[----:B------:R-:W-:Y:S01]  /*4ce0*/  HMMA.16816.F32.BF16 R140, R32, R138, R140 ;  /* 0x0000008a208c723c */ /* 0x000fe2000004188c */
[----:B------:R-:W-:Y:S04]  /*4cf0*/  LDSM.16.M88.4 R136, [R206+0x8000] ;  /* 0x00800000ce88783b */ /* 0x000fe80000000200 */
[----:B------:R-:W4:Y:S03]  /*4d00*/  LDSM.16.M88.4 R32, [R203+0x10000] ;  /* 0x01000000cb20783b */ /* 0x000f260000000200 */
[C---:B-1----:R-:W-:Y:S08]  /*4d10*/  HMMA.16816.F32.BF16 R16, R4.reuse, R28, R16 ;  /* 0x0000001c0410723c */ /* 0x042ff00000041810 */
[C---:B------:R-:W-:Y:S01]  /*4d20*/  HMMA.16816.F32.BF16 R12, R4.reuse, R30, R12 ;  /* 0x0000001e040c723c */ /* 0x040fe2000004180c */
[----:B------:R-:W-:Y:S07]  /*4d30*/  LDSM.16.M88.4 R28, [R203+0x10800] ;  /* 0x01080000cb1c783b */ /* 0x000fee0000000200 */
[C---:B--2---:R-:W-:Y:S08]  /*4d40*/  HMMA.16816.F32.BF16 R152, R4.reuse, R20, R152 ;  /* 0x000000140498723c */ /* 0x044ff00000041898 */
[C---:B------:R-:W-:Y:S01]  /*4d50*/  HMMA.16816.F32.BF16 R148, R4.reuse, R22, R148 ;  /* 0x000000160494723c */ /* 0x040fe20000041894 */
[----:B------:R-:W1:Y:S07]  /*4d60*/  LDSM.16.M88.4 R20, [R203+0x11800] ;  /* 0x01180000cb14783b */ /* 0x000e6e0000000200 */
[C---:B---3--:R-:W-:Y:S08]  /*4d70*/  HMMA.16816.F32.BF16 R144, R4.reuse, R8, R144 ;  /* 0x000000080490723c */ /* 0x048ff00000041890 */
[C---:B------:R-:W-:Y:S01]  /*4d80*/  HMMA.16816.F32.BF16 R140, R4.reuse, R10, R140 ;  /* 0x0000000a048c723c */ /* 0x040fe2000004188c */
[----:B------:R-:W-:Y:S07]  /*4d90*/  LDSM.16.M88.4 R8, [R205+0x8000] ;  /* 0x00800000cd08783b */ /* 0x000fee0000000200 */
[C---:B-----5:R-:W-:Y:S08]  /*4da0*/  HMMA.16816.F32.BF16 R160, R4.reuse, R24, R160 ;  /* 0x0000001804a0723c */ /* 0x060ff000000418a0 */
[----:B------:R-:W-:Y:S01]  /*4db0*/  HMMA.16816.F32.BF16 R156, R4, R26, R156 ;  /* 0x0000001a049c723c */ /* 0x000fe2000004189c */
[----:B------:R-:W2:Y:S04]  /*4dc0*/  LDSM.16.M88.4 R4, [R201+0x10000] ;  /* 0x01000000c904783b */ /* 0x000ea80000000200 */
[----:B------:R-:W3:Y:S03]  /*4dd0*/  LDSM.16.M88.4 R24, [R203+0x11000] ;  /* 0x01100000cb18783b */ /* 0x000ee60000000200 */
[C---:B------:R-:W-:Y:S08]  /*4de0*/  HMMA.16816.F32.BF16 R16, R176.reuse, R180, R16 ;  /* 0x000000b4b010723c */ /* 0x040ff00000041810 */
[C---:B------:R-:W-:Y:S08]  /*4df0*/  HMMA.16816.F32.BF16 R12, R176.reuse, R182, R12 ;  /* 0x000000b6b00c723c */ /* 0x040ff0000004180c */
[C---:B------:R-:W-:Y:S08]  /*4e00*/  HMMA.16816.F32.BF16 R144, R176.reuse, R164, R144 ;  /* 0x000000a4b090723c */ /* 0x040ff00000041890 */
[----:B------:R-:W-:Y:S01]  /*4e10*/  HMMA.16816.F32.BF16 R164, R176, R166, R140 ;  /* 0x000000a6b0a4723c */ /* 0x000fe2000004188c */
[----:B------:R-:W5:Y:S07]  /*4e20*/  LDSM.16.M88.4 R140, [R201+0x10800] ;  /* 0x01080000c98c783b */ /* 0x000f6e0000000200 */
[----:B----4-:R-:W-:Y:S01]  /*4e30*/  HMMA.16816.F32.BF16 R16, R136, R32, R16 ;  /* 0x000000208810723c */ /* 0x010fe20000041810 */
[----:B------:R-:W-:-:S07]  /*4e40*/  VIADD R33, R135, 0xffffff91 ;  /* 0xffffff9187217836 */ /* 0x000fce0000000000 */
[----:B------:R-:W-:Y:S08]  /*4e50*/  HMMA.16816.F32.BF16 R12, R136, R34, R12 ;  /* 0x00000022880c723c */ /* 0x000ff0000004180c */
[C---:B------:R-:W-:Y:S08]  /*4e60*/  HMMA.16816.F32.BF16 R160, R176.reuse, R172, R160 ;  /* 0x000000acb0a0723c */ /* 0x040ff000000418a0 */
[----:B------:R-:W-:Y:S08]  /*4e70*/  HMMA.16816.F32.BF16 R156, R176, R174, R156 ;  /* 0x000000aeb09c723c */ /* 0x000ff0000004189c */
[C---:B-1----:R-:W-:Y:S08]  /*4e80*/  HMMA.16816.F32.BF16 R144, R136.reuse, R20, R144 ;  /* 0x000000148890723c */ /* 0x042ff00000041890 */
[----:B------:R-:W-:Y:S01]  /*4e90*/  HMMA.16816.F32.BF16 R164, R136, R22, R164 ;  /* 0x0000001688a4723c */ /* 0x000fe200000418a4 */
[----:B------:R-:W1:Y:S07]  /*4ea0*/  LDSM.16.M88.4 R20, [R201+0x11000] ;  /* 0x01100000c914783b */ /* 0x000e6e0000000200 */
[----:B------:R-:W-:Y:S08]  /*4eb0*/  HMMA.16816.F32.BF16 R152, R176, R168, R152 ;  /* 0x000000a8b098723c */ /* 0x000ff00000041898 */
[----:B--2---:R-:W-:Y:S01]  /*4ec0*/  HMMA.16816.F32.BF16 R16, R8, R4, R16 ;  /* 0x000000040810723c */ /* 0x004fe20000041810 */
[----:B------:R-:W-:-:S05]  /*4ed0*/  VIADD R5, R135, 0xffffff80 ;  /* 0xffffff8087057836 */ /* 0x000fca0000000000 */
[----:B------:R-:W-:Y:S02]  /*4ee0*/  ISETP.GE.AND P3, PT, R5, R198, PT ;  /* 0x000000c60500720c */ /* 0x000fe40003f66270 */
[----:B------:R-:W-:Y:S01]  /*4ef0*/  HMMA.16816.F32.BF16 R12, R8, R6, R12 ;  /* 0x00000006080c723c */ /* 0x000fe2000004180c */
[----:B------:R-:W-:Y:S01]  /*4f00*/  VIADD R7, R135, 0xffffff81 ;  /* 0xffffff8187077836 */ /* 0x000fe20000000000 */
[----:B------:R-:W-:-:S04]  /*4f10*/  ISETP.GE.AND P5, PT, R5, R196, PT ;  /* 0x000000c40500720c */ /* 0x000fc80003fa6270 */
[C---:B------:R-:W-:Y:S02]  /*4f20*/  ISETP.GE.AND P2, PT, R7.reuse, R198, PT ;  /* 0x000000c60700720c */ /* 0x040fe40003f46270 */
[----:B------:R-:W-:Y:S01]  /*4f30*/  HMMA.16816.F32.BF16 R148, R176, R170, R148 ;  /* 0x000000aab094723c */ /* 0x000fe20000041894 */
[----:B------:R-:W-:Y:S02]  /*4f40*/  ISETP.GE.AND P4, PT, R7, R196, PT ;  /* 0x000000c40700720c */ /* 0x000fe40003f86270 */
[----:B------:R-:W2:Y:S01]  /*4f50*/  LDSM.16.M88.4 R4, [R201+0x11800] ;  /* 0x01180000c904783b */ /* 0x000ea20000000200 */
[----:B------:R-:W-:Y:S01]  /*4f60*/  FSEL R17, R17, -INF , !P2 ;  /* 0xff80000011117808 */ /* 0x000fe20005000000 */
[----:B------:R-:W-:-:S04]  /*4f70*/  DEPBAR.LE SB0, 0x0 ;  /* 0x000080000000791a */ /* 0x000fc80000000000 */
[C---:B------:R-:W-:Y:S01]  /*4f80*/  HMMA.16816.F32.BF16 R160, R136.reuse, R28, R160 ;  /* 0x0000001c88a0723c */ /* 0x040fe200000418a0 */
[----:B------:R-:W-:Y:S01]  /*4f90*/  VIADD R29, R135, 0xffffff89 ;  /* 0xffffff89871d7836 */ /* 0x000fe20000000000 */
[----:B------:R-:W-:Y:S01]  /*4fa0*/  FSEL R19, R19, -INF , !P4 ;  /* 0xff80000013137808 */ /* 0x000fe20006000000 */
[----:B------:R-:W-:Y:S03]  /*4fb0*/  BAR.SYNC.DEFER_BLOCKING 0x0 ;  /* 0x0000000000007b1d */ /* 0x000fe60000010000 */
[----:B------:R-:W-:Y:S02]  /*4fc0*/  ISETP.GE.AND P2, PT, R29, R196, PT ;  /* 0x000000c41d00720c */ /* 0x000fe40003f46270 */
[----:B------:R-:W-:Y:S02]  /*4fd0*/  HMMA.16816.F32.BF16 R156, R136, R30, R156 ;  /* 0x0000001e889c723c */ /* 0x000fe4000004189c */
[----:B------:R-:W-:-:S06]  /*4fe0*/  FSEL R15, R15, -INF , !P2 ;  /* 0xff8000000f0f7808 */ /* 0x000fcc0005000000 */
[----:B---3--:R-:W-:Y:S01]  /*4ff0*/  HMMA.16816.F32.BF16 R152, R136, R24, R152 ;  /* 0x000000188898723c */ /* 0x008fe20000041898 */
[----:B------:R-:W-:-:S05]  /*5000*/  VIADD R25, R135, 0xffffff88 ;  /* 0xffffff8887197836 */ /* 0x000fca0000000000 */
[C---:B------:R-:W-:Y:S02]  /*5010*/  ISETP.GE.AND P1, PT, R25.reuse, R198, PT ;  /* 0x000000c61900720c */ /* 0x040fe40003f26270 */
[----:B------:R-:W-:Y:S01]  /*5020*/  HMMA.16816.F32.BF16 R148, R136, R26, R148 ;  /* 0x0000001a8894723c */ /* 0x000fe20000041894 */
[----:B------:R-:W-:Y:S02]  /*5030*/  FSEL R27, R16, -INF , !P3 ;  /* 0xff800000101b7808 */ /* 0x000fe40005800000 */
[----:B------:R-:W-:Y:S02]  /*5040*/  ISETP.GE.AND P3, PT, R25, R196, PT ;  /* 0x000000c41900720c */ /* 0x000fe40003f66270 */
[----:B------:R-:W-:Y:S02]  /*5050*/  FSEL R25, R18, -INF , !P5 ;  /* 0xff80000012197808 */ /* 0x000fe40006800000 */
[----:B------:R-:W-:Y:S01]  /*5060*/  ISETP.GE.AND P5, PT, R29, R198, PT ;  /* 0x000000c61d00720c */ /* 0x000fe20003fa6270 */
[----:B-----5:R-:W-:Y:S01]  /*5070*/  HMMA.16816.F32.BF16 R160, R8, R140, R160 ;  /* 0x0000008c08a0723c */ /* 0x020fe200000418a0 */
[----:B------:R-:W-:Y:S01]  /*5080*/  VIADD R29, R135, 0xffffff90 ;  /* 0xffffff90871d7836 */ /* 0x000fe20000000000 */
[----:B------:R-:W-:-:S02]  /*5090*/  FSEL R31, R12, -INF , !P1 ;  /* 0xff8000000c1f7808 */ /* 0x000fc40004800000 */
[----:B------:R-:W-:Y:S02]  /*50a0*/  FSEL R13, R13, -INF , !P5 ;  /* 0xff8000000d0d7808 */ /* 0x000fe40006800000 */
[C---:B------:R-:W-:Y:S02]  /*50b0*/  ISETP.GE.AND P4, PT, R29.reuse, R198, PT ;  /* 0x000000c61d00720c */ /* 0x040fe40003f86270 */
[C---:B------:R-:W-:Y:S01]  /*50c0*/  HMMA.16816.F32.BF16 R156, R8.reuse, R142, R156 ;  /* 0x0000008e089c723c */ /* 0x040fe2000004189c */
[----:B------:R-:W-:Y:S02]  /*50d0*/  ISETP.GE.AND P1, PT, R29, R196, PT ;  /* 0x000000c41d00720c */ /* 0x000fe40003f26270 */
[----:B------:R-:W-:Y:S02]  /*50e0*/  FSEL R29, R14, -INF , !P3 ;  /* 0xff8000000e1d7808 */ /* 0x000fe40005800000 */
[C---:B------:R-:W-:Y:S02]  /*50f0*/  ISETP.GE.AND P3, PT, R33.reuse, R198, PT ;  /* 0x000000c62100720c */ /* 0x040fe40003f66270 */
[----:B------:R-:W-:Y:S01]  /*5100*/  ISETP.GE.AND P5, PT, R33, R196, PT ;  /* 0x000000c42100720c */ /* 0x000fe20003fa6270 */
[----:B-1----:R-:W-:Y:S01]  /*5110*/  HMMA.16816.F32.BF16 R152, R8, R20, R152 ;  /* 0x000000140898723c */ /* 0x002fe20000041898 */
[----:B------:R-:W-:-:S02]  /*5120*/  VIADD R21, R135, 0xffffff99 ;  /* 0xffffff9987157836 */ /* 0x000fc40000000000 */
[----:B------:R-:W-:Y:S01]  /*5130*/  VIADD R33, R135, 0xffffff98 ;  /* 0xffffff9887217836 */ /* 0x000fe20000000000 */
[----:B------:R-:W-:Y:S02]  /*5140*/  FSEL R139, R162, -INF , !P1 ;  /* 0xff800000a28b7808 */ /* 0x000fe40004800000 */
[----:B------:R-:W-:Y:S02]  /*5150*/  FSEL R183, R161, -INF , !P3 ;  /* 0xff800000a1b77808 */ /* 0x000fe40005800000 */
[----:B------:R-:W-:Y:S01]  /*5160*/  FSEL R179, R160, -INF , !P4 ;  /* 0xff800000a0b37808 */ /* 0x000fe20006000000 */
[----:B------:R-:W-:Y:S01]  /*5170*/  HMMA.16816.F32.BF16 R148, R8, R22, R148 ;  /* 0x000000160894723c */ /* 0x000fe20000041894 */
[----:B------:R-:W-:Y:S01]  /*5180*/  ISETP.GE.AND P1, PT, R21, R198, PT ;  /* 0x000000c61500720c */ /* 0x000fe20003f26270 */
[----:B------:R-:W-:Y:S01]  /*5190*/  VIADD R23, R135, 0xffffffa1 ;  /* 0xffffffa187177836 */ /* 0x000fe20000000000 */
[----:B------:R-:W-:Y:S01]  /*51a0*/  ISETP.GE.AND P3, PT, R21, R196, PT ;  /* 0x000000c41500720c */ /* 0x000fe20003f66270 */
[----:B------:R-:W-:Y:S01]  /*51b0*/  VIADD R21, R135, 0xffffffa0 ;  /* 0xffffffa087157836 */ /* 0x000fe20000000000 */
[----:B------:R-:W-:-:S02]  /*51c0*/  ISETP.GE.AND P2, PT, R33, R198, PT ;  /* 0x000000c62100720c */ /* 0x000fc40003f46270 */
[-C--:B------:R-:W-:Y:S01]  /*51d0*/  ISETP.GE.AND P4, PT, R33, R196.reuse, PT ;  /* 0x000000c42100720c */ /* 0x080fe20003f86270 */
[----:B--2---:R-:W-:Y:S01]  /*51e0*/  HMMA.16816.F32.BF16 R144, R8, R4, R144 ;  /* 0x000000040890723c */ /* 0x004fe20000041890 */
[----:B------:R-:W-:Y:S01]  /*51f0*/  FSEL R181, R156, -INF , !P2 ;  /* 0xff8000009cb57808 */ /* 0x000fe20005000000 */
[----:B------:R-:W-:Y:S01]  /*5200*/  VIADD R5, R135, 0xffffffa9 ;  /* 0xffffffa987057836 */ /* 0x000fe20000000000 */
[----:B------:R-:W-:Y:S02]  /*5210*/  FSEL R137, R158, -INF , !P4 ;  /* 0xff8000009e897808 */ /* 0x000fe40006000000 */
[----:B------:R-:W-:Y:S02]  /*5220*/  ISETP.GE.AND P2, PT, R21, R196, PT ;  /* 0x000000c41500720c */ /* 0x000fe40003f46270 */
[----:B------:R-:W-:Y:S02]  /*5230*/  ISETP.GE.AND P4, PT, R23, R198, PT ;  /* 0x000000c61700720c */ /* 0x000fe40003f86270 */
[----:B------:R-:W-:-:S02]  /*5240*/  FSEL R141, R163, -INF , !P5 ;  /* 0xff800000a38d7808 */ /* 0x000fc40006800000 */
[-C--:B------:R-:W-:Y:S01]  /*5250*/  ISETP.GE.AND P5, PT, R21, R198.reuse, PT ;  /* 0x000000c61500720c */ /* 0x080fe20003fa6270 */
[----:B------:R-:W-:Y:S01]  /*5260*/  VIADD R21, R135, 0xffffffa8 ;  /* 0xffffffa887157836 */ /* 0x000fe20000000000 */
[----:B------:R-:W-:Y:S02]  /*5270*/  FSEL R205, R154, -INF , !P2 ;  /* 0xff8000009acd7808 */ /* 0x000fe40005000000 */
[----:B------:R-:W-:Y:S02]  /*5280*/  FSEL R209, R153, -INF , !P4 ;  /* 0xff80000099d17808 */ /* 0x000fe40006000000 */
[C---:B------:R-:W-:Y:S02]  /*5290*/  ISETP.GE.AND P2, PT, R5.reuse, R198, PT ;  /* 0x000000c60500720c */ /* 0x040fe40003f46270 */
[----:B------:R-:W-:Y:S02]  /*52a0*/  ISETP.GE.AND P4, PT, R5, R196, PT ;  /* 0x000000c40500720c */ /* 0x000fe40003f86270 */
[----:B------:R-:W-:Y:S01]  /*52b0*/  HMMA.16816.F32.BF16 R4, R8, R6, R164 ;  /* 0x000000060804723c */ /* 0x000fe200000418a4 */
[----:B------:R-:W-:Y:S01]  /*52c0*/  FSEL R201, R159, -INF , !P3 ;  /* 0xff8000009fc97808 */ /* 0x000fe20005800000 */
[C---:B------:R-:W-:Y:S01]  /*52d0*/  VIADD R9, R135.reuse, 0xffffffb8 ;  /* 0xffffffb887097836 */ /* 0x040fe20000000000 */
[----:B------:R-:W-:Y:S01]  /*52e0*/  FSEL R211, R152, -INF , !P5 ;  /* 0xff80000098d37808 */ /* 0x000fe20006800000 */
[----:B------:R-:W-:Y:S01]  /*52f0*/  VIADD R11, R135, 0xffffffb1 ;  /* 0xffffffb1870b7836 */ /* 0x000fe20000000000 */
[----:B------:R-:W-:-:S02]  /*5300*/  FSEL R143, R157, -INF , !P1 ;  /* 0xff8000009d8f7808 */ /* 0x000fc40004800000 */
[C---:B------:R-:W-:Y:S02]  /*5310*/  ISETP.GE.AND P3, PT, R21.reuse, R198, PT ;  /* 0x000000c61500720c */ /* 0x040fe40003f66270 */
[-C--:B------:R-:W-:Y:S01]  /*5320*/  ISETP.GE.AND P5, PT, R21, R196.reuse, PT ;  /* 0x000000c41500720c */ /* 0x080fe20003fa6270 */
[----:B------:R-:W-:Y:S01]  /*5330*/  VIADD R21, R135, 0xffffffb0 ;  /* 0xffffffb087157836 */ /* 0x000fe20000000000 */
[----:B------:R-:W-:Y:S01]  /*5340*/  ISETP.GE.AND P1, PT, R23, R196, PT ;  /* 0x000000c41700720c */ /* 0x000fe20003f26270 */
[----:B------:R-:W-:Y:S01]  /*5350*/  VIADD R135, R135, 0xffffffb9 ;  /* 0xffffffb987877836 */ /* 0x000fe20000000000 */
[----:B------:R-:W-:Y:S02]  /*5360*/  FMNMX3.FTZ R8, R132, R27, R17, !PT ;  /* 0x0000001b84087276 */ /* 0x000fe40007810011 */
[----:B------:R-:W-:Y:S02]  /*5370*/  FSEL R207, R155, -INF , !P1 ;  /* 0xff8000009bcf7808 */ /* 0x000fe40004800000 */
[----:B------:R-:W-:-:S02]  /*5380*/  ISETP.GE.AND P1, PT, R21, R198, PT ;  /* 0x000000c61500720c */ /* 0x000fc40003f26270 */
[----:B------:R-:W-:Y:S02]  /*5390*/  FMNMX3.FTZ R8, R8, R31, R13, !PT ;  /* 0x0000001f08087276 */ /* 0x000fe4000781000d */
[----:B------:R-:W-:Y:S02]  /*53a0*/  FSEL R167, R144, -INF , !P1 ;  /* 0xff80000090a77808 */ /* 0x000fe40004800000 */
[----:B------:R-:W-:Y:S02]  /*53b0*/  FMNMX3.FTZ R8, R8, R179, R183, !PT ;  /* 0x000000b308087276 */ /* 0x000fe400078100b7 */
[----:B------:R-:W-:Y:S02]  /*53c0*/  ISETP.GE.AND P1, PT, R9, R198, PT ;  /* 0x000000c60900720c */ /* 0x000fe40003f26270 */
[----:B------:R-:W-:Y:S02]  /*53d0*/  FMNMX3.FTZ R8, R8, R181, R143, !PT ;  /* 0x000000b508087276 */ /* 0x000fe4000781008f */
[----:B------:R-:W-:-:S02]  /*53e0*/  FSEL R163, R4, -INF , !P1 ;  /* 0xff80000004a37808 */ /* 0x000fc40004800000 */
[----:B------:R-:W-:Y:S02]  /*53f0*/  ISETP.GE.U32.AND P1, PT, R199, 0x3, PT ;  /* 0x00000003c700780c */ /* 0x000fe40003f26070 */
[----:B------:R-:W-:Y:S02]  /*5400*/  FSEL R149, R149, -INF , !P2 ;  /* 0xff80000095957808 */ /* 0x000fe40005000000 */
[----:B------:R-:W-:Y:S02]  /*5410*/  ISETP.GE.AND P2, PT, R11, R198, PT ;  /* 0x000000c60b00720c */ /* 0x000fe40003f46270 */
[----:B------:R-:W-:Y:S02]  /*5420*/  FSEL R213, R148, -INF , !P3 ;  /* 0xff80000094d57808 */ /* 0x000fe40005800000 */
[----:B------:R-:W-:Y:S02]  /*5430*/  FMNMX3.FTZ R8, R8, R211, R209, !PT ;  /* 0x000000d308087276 */ /* 0x000fe400078100d1 */
[----:B------:R-:W-:-:S02]  /*5440*/  FSEL R165, R145, -INF , !P2 ;  /* 0xff80000091a57808 */ /* 0x000fc40005000000 */
[----:B------:R-:W-:Y:S02]  /*5450*/  ISETP.GE.AND P2, PT, R135, R198, PT ;  /* 0x000000c68700720c */ /* 0x000fe40003f46270 */
[----:B------:R-:W-:Y:S02]  /*5460*/  FMNMX3.FTZ R4, R3, R25, R19, !PT ;  /* 0x0000001903047276 */ /* 0x000fe40007810013 */
[----:B------:R-:W-:Y:S02]  /*5470*/  FMNMX3.FTZ R8, R8, R213, R149, !PT ;  /* 0x000000d508087276 */ /* 0x000fe40007810095 */
[----:B------:R-:W-:Y:S02]  /*5480*/  FSEL R161, R5, -INF , !P2 ;  /* 0xff80000005a17808 */ /* 0x000fe40005000000 */
[----:B------:R-:W-:Y:S02]  /*5490*/  FMNMX3.FTZ R4, R4, R29, R15, !PT ;  /* 0x0000001d04047276 */ /* 0x000fe4000781000f */
[----:B------:R-:W-:-:S02]  /*54a0*/  FMNMX3.FTZ R10, R8, R167, R165, !PT ;  /* 0x000000a7080a7276 */ /* 0x000fc400078100a5 */
[----:B------:R-:W-:Y:S02]  /*54b0*/  ISETP.GE.AND P3, PT, R21, R196, PT ;  /* 0x000000c41500720c */ /* 0x000fe40003f66270 */
[----:B------:R-:W-:Y:S02]  /*54c0*/  FMNMX3.FTZ R8, R4, R139, R141, !PT ;  /* 0x0000008b04087276 */ /* 0x000fe4000781008d */
[----:B------:R-:W-:Y:S01]  /*54d0*/  FMNMX3.FTZ R5, R10, R163, R161, !PT ;  /* 0x000000a30a057276 */ /* 0x000fe200078100a1 */
[----:B------:R-:W-:Y:S08]  /*54e0*/  @!P1 BRA `(.L_x_23) ;  /* 0x0000000000549947 */ /* 0x000ff00003800000 */
[----:B------:R-:W-:-:S04]  /*54f0*/  VIADD R23, R199, 0xfffffffd ;  /* 0xfffffffdc7177836 */ /* 0x000fc80000000000 */
[----:B------:R-:W-:-:S04]  /*5500*/  IMAD.WIDE.U32 R20, R23, R184, RZ ;  /* 0x000000b817147225 */ /* 0x000fc800078e00ff */
[----:B------:R-:W-:Y:S02]  /*5510*/  IMAD R21, R23, R185, R21 ;  /* 0x000000b917157224 */ /* 0x000fe400078e0215 */
[----:B------:R-:W-:-:S03]  /*5520*/  IMAD.SHL.U32 R23, R20, 0x40, RZ ;  /* 0x0000004014177824 */ /* 0x000fc600078e00ff */
[----:B------:R-:W-:Y:S02]  /*5530*/  SHF.L.U64.HI R4, R20, 0x6, R21 ;  /* 0x0000000614047819 */ /* 0x000fe40000010215 */
[----:B------:R-:W-:-:S04]  /*5540*/  LEA R10, P2, R184, R23, 0x5 ;  /* 0x00000017b80a7211 */ /* 0x000fc800078428ff */
[----:B------:R-:W-:Y:S02]  /*5550*/  LEA.HI.X R23, R184, R4, R185, 0x5, P2 ;  /* 0x00000004b8177211 */ /* 0x000fe400010f2cb9 */
[----:B------:R-:W-:-:S04]  /*5560*/  LEA R32, P2, R20, R191, 0x7 ;  /* 0x000000bf14207211 */ /* 0x000fc800078438ff */
[----:B------:R-:W-:Y:S02]  /*5570*/  LEA.HI.X R33, R20, R190, R21, 0x7, P2 ;  /* 0x000000be14217211 */ /* 0x000fe400010f3c15 */
[----:B------:R-:W-:-:S03]  /*5580*/  LEA R20, P2, R10, R191, 0x1 ;  /* 0x000000bf0a147211 */ /* 0x000fc600078408ff */
[----:B------:R-:W-:Y:S01]  /*5590*/  @!PT LDS RZ, [RZ] ;  /* 0x00000000fffff984 */ /* 0x000fe20000000800 */
[----:B------:R-:W-:Y:S01]  /*55a0*/  @!PT LDS RZ, [RZ] ;  /* 0x00000000fffff984 */ /* 0x000fe20000000800 */
[----:B------:R-:W-:Y:S01]  /*55b0*/  @!PT LDS RZ, [RZ] ;  /* 0x00000000fffff984 */ /* 0x000fe20000000800 */
[----:B------:R1:W-:Y:S01]  /*55c0*/  LDGSTS.E.BYPASS.LTC128B.128 [R194+0xc000], desc[UR12][R32.64] ;  /* 0x0c00000020c27fae */ /* 0x0003e2000b981a0c */
[----:B------:R-:W-:-:S03]  /*55d0*/  LEA.HI.X R21, R10, R190, R23, 0x1, P2 ;  /* 0x000000be0a157211 */ /* 0x000fc600010f0c17 */
[----:B------:R1:W-:Y:S04]  /*55e0*/  LDGSTS.E.BYPASS.LTC128B.128 [R194+0xe000], desc[UR12][R32.64+0x80] ;  /* 0x0e00008020c27fae */ /* 0x0003e8000b981a0c */
[----:B------:R1:W-:Y:S04]  /*55f0*/  LDGSTS.E.BYPASS.LTC128B.128 [R194+0x10000], desc[UR12][R32.64+0x100] ;  /* 0x1000010020c27fae */ /* 0x0003e8000b981a0c */
[----:B------:R1:W-:Y:S04]  /*5600*/  LDGSTS.E.BYPASS.LTC128B.128 [R194+0xd000], desc[UR12][R20.64] ;  /* 0x0d00000014c27fae */ /* 0x0003e8000b981a0c */
[----:B------:R1:W-:Y:S04]  /*5610*/  LDGSTS.E.BYPASS.LTC128B.128 [R194+0xf000], desc[UR12][R20.64+0x80] ;  /* 0x0f00008014c27fae */ /* 0x0003e8000b981a0c */
[----:B------:R1:W-:Y:S04]  /*5620*/  LDGSTS.E.BYPASS.LTC128B.128 [R194+0x11000], desc[UR12][R20.64+0x100] ;  /* 0x1100010014c27fae */ /* 0x0003e8000b981a0c */
[----:B------:R-:W0:Y:S02]  /*5630*/  LDGDEPBAR ;  /* 0x00000000000079af */ /* 0x000e240000000000 */
.L_x_23:
[----:B------:R-:W-:Y:S01]  /*5640*/  FMNMX3.FTZ R8, R8, R137, R201, !PT ;  /* 0x0000008908087276 */ /* 0x000fe200078100c9 */
[----:B------:R-:W2:Y:S01]  /*5650*/  SHFL.BFLY PT, R4, R5, 0x2, 0x1f ;  /* 0x0c401f0005047f89 */ /* 0x000ea200000e0000 */
[-C--:B------:R-:W-:Y:S01]  /*5660*/  ISETP.GE.AND P2, PT, R11, R196.reuse, PT ;  /* 0x000000c40b00720c */ /* 0x080fe20003f46270 */
[----:B------:R-:W3:Y:S01]  /*5670*/  S2UR UR5, SR_CgaCtaId ;  /* 0x00000000000579c3 */ /* 0x000ee20000008800 */
[----:B------:R-:W-:Y:S01]  /*5680*/  FSEL R203, R150, -INF , !P5 ;  /* 0xff80000096cb7808 */ /* 0x000fe20006800000 */
[----:B------:R-:W4:Y:S01]  /*5690*/  LDCU UR6, c[0x0][0x45c] ;  /* 0x00008b80ff0677ac */ /* 0x000f220008000800 */
[----:B------:R-:W-:Y:S02]  /*56a0*/  FSEL R145, R151, -INF , !P4 ;  /* 0xff80000097917808 */ /* 0x000fe40006000000 */
[----:B------:R-:W-:Y:S02]  /*56b0*/  FMNMX3.FTZ R8, R8, R205, R207, !PT ;  /* 0x000000cd08087276 */ /* 0x000fe400078100cf */
[----:B------:R-:W-:-:S02]  /*56c0*/  ISETP.GE.AND P5, PT, R9, R196, PT ;  /* 0x000000c40900720c */ /* 0x000fc40003fa6270 */
[----:B------:R-:W-:Y:S02]  /*56d0*/  ISETP.GE.AND P4, PT, R135, R196, PT ;  /* 0x000000c48700720c */ /* 0x000fe40003f86270 */
[----:B------:R-:W-:Y:S02]  /*56e0*/  FSEL R159, R146, -INF , !P3 ;  /* 0xff800000929f7808 */ /* 0x000fe40005800000 */
[----:B------:R-:W-:Y:S02]  /*56f0*/  FSEL R157, R147, -INF , !P2 ;  /* 0xff800000939d7808 */ /* 0x000fe40005000000 */
[----:B------:R-:W-:Y:S02]  /*5700*/  FMNMX3.FTZ R8, R8, R203, R145, !PT ;  /* 0x000000cb08087276 */ /* 0x000fe40007810091 */
[----:B------:R-:W-:Y:S02]  /*5710*/  FSEL R155, R6, -INF , !P5 ;  /* 0xff800000069b7808 */ /* 0x000fe40006800000 */
[----:B------:R-:W-:-:S02]  /*5720*/  FSEL R153, R7, -INF , !P4 ;  /* 0xff80000007997808 */ /* 0x000fc40006000000 */
[----:B------:R-:W-:Y:S02]  /*5730*/  FMNMX3.FTZ R8, R8, R159, R157, !PT ;  /* 0x0000009f08087276 */ /* 0x000fe4000781009d */
[----:B--2---:R-:W-:Y:S01]  /*5740*/  FMNMX.FTZ R5, R5, R4, !PT ;  /* 0x0000000405057209 */ /* 0x004fe20007810000 */
[----:B---3--:R-:W-:Y:S01]  /*5750*/  ULEA UR5, UR5, UR4, 0x18 ;  /* 0x0000000405057291 */ /* 0x008fe2000f8ec0ff */
[----:B------:R-:W-:Y:S02]  /*5760*/  FMNMX3.FTZ R7, R8, R155, R153, !PT ;  /* 0x0000009b08077276 */ /* 0x000fe40007810099 */
[----:B------:R-:W-:Y:S01]  /*5770*/  MOV R173, 0x20 ;  /* 0x0000002000ad7802 */ /* 0x000fe20000000f00 */
[----:B------:R-:W2:Y:S02]  /*5780*/  SHFL.BFLY PT, R178, R5, 0x1, 0x1f ;  /* 0x0c201f0005b27f89 */ /* 0x000ea400000e0000 */
[----:B------:R-:W-:Y:S02]  /*5790*/  LEA R176, R134, UR5, 0x1 ;  /* 0x0000000586b07c11 */ /* 0x000fe4000f8e08ff */
[----:B------:R-:W3:Y:S01]  /*57a0*/  SHFL.BFLY PT, R6, R7, 0x2, 0x1f ;  /* 0x0c401f0007067f89 */ /* 0x000ee200000e0000 */
[----:B------:R-:W-:-:S02]  /*57b0*/  SEL R173, R173, 0xffffffe0, !P0 ;  /* 0xffffffe0adad7807 */ /* 0x000fc40004000000 */
[C---:B------:R-:W-:Y:S02]  /*57c0*/  IADD3 R16, PT, PT, R176.reuse, 0x12000, RZ ;  /* 0x00012000b0107810 */ /* 0x040fe40007ffe0ff */
[C---:B------:R-:W-:Y:S02]  /*57d0*/  IADD3 R154, PT, PT, R173.reuse, R176, RZ ;  /* 0x000000b0ad9a7210 */ /* 0x040fe40007ffe0ff */
[----:B------:R-:W-:Y:S02]  /*57e0*/  IADD3 R175, PT, PT, R176, 0x12040, RZ ;  /* 0x00012040b0af7810 */ /* 0x000fe40007ffe0ff */
[----:B------:R-:W-:Y:S01]  /*57f0*/  @P6 IADD3 R175, PT, PT, R16, -0x40, RZ ;  /* 0xffffffc010af6810 */ /* 0x000fe20007ffe0ff */
[----:B-1----:R-:W-:Y:S03]  /*5800*/  LDSM.16.MT88.4 R20, [R154+0x12000] ;  /* 0x012000009a14783b */ /* 0x002fe60000004200 */
[----:B------:R-:W-:-:S02]  /*5810*/  IADD3 R173, PT, PT, R173, R175, RZ ;  /* 0x000000afadad7210 */ /* 0x000fc40007ffe0ff */
[----:B--2---:R-:W-:Y:S02]  /*5820*/  FMNMX.FTZ R178, R5, R178, !PT ;  /* 0x000000b205b27209 */ /* 0x004fe40007810000 */
[----:B---3--:R-:W-:-:S03]  /*5830*/  FMNMX.FTZ R4, R7, R6, !PT ;  /* 0x0000000607047209 */ /* 0x008fc60007810000 */
[C---:B----4-:R-:W-:Y:S01]  /*5840*/  FMUL.FTZ R156, R178.reuse, UR6 ;  /* 0x00000006b29c7c20 */ /* 0x050fe20008410000 */
[C---:B------:R-:W-:Y:S01]  /*5850*/  FSETP.NEU.FTZ.AND P3, PT, R178.reuse, -INF , PT ;  /* 0xff800000b200780b */ /* 0x040fe20003f7d000 */
[----:B------:R-:W1:Y:S03]  /*5860*/  SHFL.BFLY PT, R177, R4, 0x1, 0x1f ;  /* 0x0c201f0004b17f89 */ /* 0x000e6600000e0000 */
[----:B------:R-:W-:Y:S02]  /*5870*/  FSEL R7, R178, RZ, P3 ;  /* 0x000000ffb2077208 */ /* 0x000fe40001800000 */
[----:B------:R-:W-:-:S03]  /*5880*/  FSEL R156, R156, RZ, P3 ;  /* 0x000000ff9c9c7208 */ /* 0x000fc60001800000 */
[----:B------:R-:W-:Y:S02]  /*5890*/  FADD.FTZ R134, R132, -R7 ;  /* 0x8000000784867221 */ /* 0x000fe40000010000 */
[--C-:B------:R-:W-:Y:S01]  /*58a0*/  FFMA.FTZ R174, R27, UR6, -R156.reuse ;  /* 0x000000061bae7c23 */ /* 0x100fe2000801089c */
[--C-:B------:R-:W-:Y:S01]  /*58b0*/  FFMA.FTZ R171, R17, UR6, -R156.reuse ;  /* 0x0000000611ab7c23 */ /* 0x100fe2000801089c */
[--C-:B------:R-:W-:Y:S01]  /*58c0*/  FFMA.FTZ R170, R31, UR6, -R156.reuse ;  /* 0x000000061faa7c23 */ /* 0x100fe2000801089c */
[--C-:B------:R-:W-:Y:S01]  /*58d0*/  FFMA.FTZ R169, R13, UR6, -R156.reuse ;  /* 0x000000060da97c23 */ /* 0x100fe2000801089c */
[----:B------:R-:W-:Y:S01]  /*58e0*/  FMUL.FTZ R134, R134, UR6 ;  /* 0x0000000686867c20 */ /* 0x000fe20008410000 */
[--C-:B------:R-:W-:Y:S01]  /*58f0*/  FFMA.FTZ R180, R183, UR6, -R156.reuse ;  /* 0x00000006b7b47c23 */ /* 0x100fe2000801089c */
[----:B------:R-:W-:Y:S01]  /*5900*/  MUFU.EX2 R174, R174 ;  /* 0x000000ae00ae7308 */ /* 0x000fe20000000800 */
[--C-:B------:R-:W-:Y:S01]  /*5910*/  FFMA.FTZ R179, R179, UR6, -R156.reuse ;  /* 0x00000006b3b37c23 */ /* 0x100fe2000801089c */
[--C-:B------:R-:W-:Y:S01]  /*5920*/  FFMA.FTZ R181, R181, UR6, -R156.reuse ;  /* 0x00000006b5b57c23 */ /* 0x100fe2000801089c */
[--C-:B------:R-:W-:Y:S01]  /*5930*/  FFMA.FTZ R182, R143, UR6, -R156.reuse ;  /* 0x000000068fb67c23 */ /* 0x100fe2000801089c */
[--C-:B------:R-:W-:Y:S01]  /*5940*/  FFMA.FTZ R206, R211, UR6, -R156.reuse ;  /* 0x00000006d3ce7c23 */ /* 0x100fe2000801089c */
[--C-:B------:R-:W-:Y:S01]  /*5950*/  FFMA.FTZ R209, R209, UR6, -R156.reuse ;  /* 0x00000006d1d17c23 */ /* 0x100fe2000801089c */
[--C-:B------:R-:W-:Y:S01]  /*5960*/  FFMA.FTZ R208, R213, UR6, -R156.reuse ;  /* 0x00000006d5d07c23 */ /* 0x100fe2000801089c */
[--C-:B------:R-:W-:Y:S01]  /*5970*/  FFMA.FTZ R211, R149, UR6, -R156.reuse ;  /* 0x0000000695d37c23 */ /* 0x100fe2000801089c */
[----:B------:R-:W2:Y:S01]  /*5980*/  MUFU.EX2 R171, R171 ;  /* 0x000000ab00ab7308 */ /* 0x000ea20000000800 */
[----:B------:R-:W-:Y:S01]  /*5990*/  LDSM.16.MT88.4 R148, [R173+0x1000] ;  /* 0x00100000ad94783b */ /* 0x000fe20000004200 */
[----:B-1----:R-:W-:Y:S01]  /*59a0*/  FMNMX.FTZ R177, R4, R177, !PT ;  /* 0x000000b104b17209 */ /* 0x002fe20007810000 */
[--C-:B------:R-:W-:Y:S01]  /*59b0*/  FFMA.FTZ R214, R165, UR6, -R156.reuse ;  /* 0x00000006a5d67c23 */ /* 0x100fe2000801089c */
[--C-:B------:R-:W-:Y:S01]  /*59c0*/  FFMA.FTZ R213, R163, UR6, -R156.reuse ;  /* 0x00000006a3d57c23 */ /* 0x100fe2000801089c */
[----:B------:R-:W-:Y:S01]  /*59d0*/  FFMA.FTZ R216, R161, UR6, -R156 ;  /* 0x00000006a1d87c23 */ /* 0x000fe2000801089c */
[C---:B------:R-:W-:Y:S01]  /*59e0*/  FSETP.NEU.FTZ.AND P2, PT, R177.reuse, -INF , PT ;  /* 0xff800000b100780b */ /* 0x040fe20003f5d000 */
[C---:B------:R-:W-:Y:S01]  /*59f0*/  FMUL.FTZ R152, R177.reuse, UR6 ;  /* 0x00000006b1987c20 */ /* 0x040fe20008410000 */
[----:B------:R-:W-:Y:S01]  /*5a00*/  MUFU.EX2 R170, R170 ;  /* 0x000000aa00aa7308 */ /* 0x000fe20000000800 */
[----:B------:R-:W-:Y:S01]  /*5a10*/  LDSM.16.MT88.4 R160, [R176+0x13800] ;  /* 0x01380000b0a0783b */ /* 0x000fe20000004200 */
[----:B------:R-:W-:-:S02]  /*5a20*/  FSEL R4, R177, RZ, P2 ;  /* 0x000000ffb1047208 */ /* 0x000fc40001000000 */
[----:B------:R-:W-:-:S03]  /*5a30*/  FSEL R152, R152, RZ, P2 ;  /* 0x000000ff98987208 */ /* 0x000fc60001000000 */
[----:B------:R-:W-:Y:S01]  /*5a40*/  FADD.FTZ R3, R3, -R4 ;  /* 0x8000000403037221 */ /* 0x000fe20000010000 */
[----:B------:R-:W1:Y:S01]  /*5a50*/  MUFU.EX2 R169, R169 ;  /* 0x000000a900a97308 */ /* 0x000e620000000800 */
[--C-:B------:R-:W-:Y:S01]  /*5a60*/  FFMA.FTZ R172, R25, UR6, -R152.reuse ;  /* 0x0000000619ac7c23 */ /* 0x100fe20008010898 */
[--C-:B------:R-:W-:Y:S01]  /*5a70*/  FFMA.FTZ R168, R19, UR6, -R152.reuse ;  /* 0x0000000613a87c23 */ /* 0x100fe20008010898 */
[--C-:B------:R-:W-:Y:S01]  /*5a80*/  FFMA.FTZ R135, R29, UR6, -R152.reuse ;  /* 0x000000061d877c23 */ /* 0x100fe20008010898 */
[----:B------:R-:W-:Y:S01]  /*5a90*/  FMUL.FTZ R3, R3, UR6 ;  /* 0x0000000603037c20 */ /* 0x000fe20008410000 */
[--C-:B------:R-:W-:Y:S01]  /*5aa0*/  FFMA.FTZ R5, R15, UR6, -R152.reuse ;  /* 0x000000060f057c23 */ /* 0x100fe20008010898 */
[----:B------:R-:W3:Y:S01]  /*5ab0*/  LDSM.16.MT88.4 R28, [R175] ;  /* 0x00000000af1c783b */ /* 0x000ee20000004200 */
[----:B--2---:R-:W-:Y:S01]  /*5ac0*/  F2FP.BF16.F32.PACK_AB R4, R171, R174 ;  /* 0x000000aeab04723e */ /* 0x004fe200000010ff */
[----:B------:R-:W-:Y:S01]  /*5ad0*/  MUFU.EX2 R172, R172 ;  /* 0x000000ac00ac7308 */ /* 0x000fe20000000800 */
[--C-:B------:R-:W-:Y:S01]  /*5ae0*/  FFMA.FTZ R183, R139, UR6, -R152.reuse ;  /* 0x000000068bb77c23 */ /* 0x100fe20008010898 */
[----:B------:R-:W-:Y:S01]  /*5af0*/  LDSM.16.MT88.4 R12, [R176+0x12000] ;  /* 0x01200000b00c783b */ /* 0x000fe20000004200 */
[--C-:B------:R-:W-:Y:S01]  /*5b00*/  FFMA.FTZ R202, R141, UR6, -R152.reuse ;  /* 0x000000068dca7c23 */ /* 0x100fe20008010898 */
[--C-:B------:R-:W-:Y:S01]  /*5b10*/  FFMA.FTZ R204, R137, UR6, -R152.reuse ;  /* 0x0000000689cc7c23 */ /* 0x100fe20008010898 */
[--C-:B------:R-:W-:Y:S01]  /*5b20*/  FFMA.FTZ R201, R201, UR6, -R152.reuse ;  /* 0x00000006c9c97c23 */ /* 0x100fe20008010898 */
[----:B------:R-:W-:Y:S01]  /*5b30*/  LDSM.16.MT88.4 R140, [R176+0x12800] ;  /* 0x01280000b08c783b */ /* 0x000fe20000004200 */
[--C-:B------:R-:W-:Y:S01]  /*5b40*/  FFMA.FTZ R205, R205, UR6, -R152.reuse ;  /* 0x00000006cdcd7c23 */ /* 0x100fe20008010898 */
[----:B------:R-:W2:Y:S01]  /*5b50*/  MUFU.EX2 R168, R168 ;  /* 0x000000a800a87308 */ /* 0x000ea20000000800 */
[----:B-1----:R-:W-:Y:S01]  /*5b60*/  F2FP.BF16.F32.PACK_AB R6, R169, R170 ;  /* 0x000000aaa906723e */ /* 0x002fe200000010ff */
[----:B------:R-:W-:Y:S01]  /*5b70*/  LDSM.16.MT88.4 R136, [R154+0x12800] ;  /* 0x012800009a88783b */ /* 0x000fe20000004200 */
[--C-:B------:R-:W-:Y:S01]  /*5b80*/  FFMA.FTZ R210, R207, UR6, -R152.reuse ;  /* 0x00000006cfd27c23 */ /* 0x100fe20008010898 */
[--C-:B------:R-:W-:Y:S01]  /*5b90*/  FFMA.FTZ R203, R203, UR6, -R152.reuse ;  /* 0x00000006cbcb7c23 */ /* 0x100fe20008010898 */
[----:B------:R-:W-:Y:S01]  /*5ba0*/  FFMA.FTZ R212, R145, UR6, -R152 ;  /* 0x0000000691d47c23 */ /* 0x000fe20008010898 */
[----:B------:R-:W-:Y:S01]  /*5bb0*/  FFMA.FTZ R207, R167, UR6, -R156 ;  /* 0x00000006a7cf7c23 */ /* 0x000fe2000801089c */
[--C-:B------:R-:W-:Y:S01]  /*5bc0*/  FFMA.FTZ R215, R159, UR6, -R152.reuse ;  /* 0x000000069fd77c23 */ /* 0x100fe20008010898 */
[----:B------:R-:W-:Y:S01]  /*5bd0*/  MUFU.EX2 R135, R135 ;  /* 0x0000008700877308 */ /* 0x000fe20000000800 */
[----:B------:R-:W-:Y:S01]  /*5be0*/  LDSM.16.MT88.4 R164, [R175+0x1800] ;  /* 0x00180000afa4783b */ /* 0x000fe20000004200 */
[--C-:B------:R-:W-:Y:S01]  /*5bf0*/  FFMA.FTZ R218, R157, UR6, -R152.reuse ;  /* 0x000000069dda7c23 */ /* 0x100fe20008010898 */
[--C-:B------:R-:W-:Y:S01]  /*5c00*/  FFMA.FTZ R217, R155, UR6, -R152.reuse ;  /* 0x000000069bd97c23 */ /* 0x100fe20008010898 */
[----:B------:R-:W-:Y:S01]  /*5c10*/  FFMA.FTZ R220, R153, UR6, -R152 ;  /* 0x0000000699dc7c23 */ /* 0x000fe20008010898 */
[----:B------:R-:W-:Y:S03]  /*5c20*/  LDSM.16.MT88.4 R156, [R175+0x5800] ;  /* 0x00580000af9c783b */ /* 0x000fe60000004200 */
[----:B------:R2:W1:Y:S08]  /*5c30*/  MUFU.EX2 R132, R5 ;  /* 0x0000000500847308 */ /* 0x0004700000000800 */
[----:B------:R-:W4:Y:S08]  /*5c40*/  MUFU.EX2 R134, R134 ;  /* 0x0000008600867308 */ /* 0x000f300000000800 */
[----:B------:R-:W5:Y:S01]  /*5c50*/  MUFU.EX2 R3, R3 ;  /* 0x0000000300037308 */ /* 0x000f620000000800 */
[----:B--2---:R-:W-:-:S02]  /*5c60*/  F2FP.BF16.F32.PACK_AB R5, R168, R172 ;  /* 0x000000aca805723e */ /* 0x004fc400000010ff */
[----:B-1----:R-:W-:-:S05]  /*5c70*/  F2FP.BF16.F32.PACK_AB R7, R132, R135 ;  /* 0x000000878407723e */ /* 0x002fca00000010ff */
[----:B------:R-:W-:Y:S01]  /*5c80*/  MUFU.EX2 R179, R179 ;  /* 0x000000b300b37308 */ /* 0x000fe20000000800 */
[-C--:B----4-:R-:W-:Y:S01]  /*5c90*/  FMUL.FTZ R16, R36, R134.reuse ;  /* 0x0000008624107220 */ /* 0x090fe20000410000 */
[-C--:B------:R-:W-:Y:S01]  /*5ca0*/  FMUL.FTZ R17, R37, R134.reuse ;  /* 0x0000008625117220 */ /* 0x080fe20000410000 */
[-C--:B------:R-:W-:Y:S01]  /*5cb0*/  FMUL.FTZ R40, R40, R134.reuse ;  /* 0x0000008628287220 */ /* 0x080fe20000410000 */
[-C--:B------:R-:W-:Y:S01]  /*5cc0*/  FMUL.FTZ R41, R41, R134.reuse ;  /* 0x0000008629297220 */ /* 0x080fe20000410000 */
[-C--:B------:R-:W-:Y:S01]  /*5cd0*/  FMUL.FTZ R32, R52, R134.reuse ;  /* 0x0000008634207220 */ /* 0x080fe20000410000 */
[-C--:B------:R-:W-:Y:S01]  /*5ce0*/  FMUL.FTZ R33, R53, R134.reuse ;  /* 0x0000008635217220 */ /* 0x080fe20000410000 */
[-C--:B------:R-:W-:Y:S01]  /*5cf0*/  FMUL.FTZ R24, R44, R134.reuse ;  /* 0x000000862c187220 */ /* 0x080fe20000410000 */
[-C--:B------:R-:W-:Y:S01]  /*5d00*/  FMUL.FTZ R25, R45, R134.reuse ;  /* 0x000000862d197220 */ /* 0x080fe20000410000 */
[-C--:B-----5:R-:W-:Y:S01]  /*5d10*/  FMUL.FTZ R18, R38, R3.reuse ;  /* 0x0000000326127220 */ /* 0x0a0fe20000410000 */
[-C--:B------:R-:W-:Y:S01]  /*5d20*/  FMUL.FTZ R19, R39, R3.reuse ;  /* 0x0000000327137220 */ /* 0x080fe20000410000 */
[-C--:B------:R-:W-:Y:S01]  /*5d30*/  FMUL.FTZ R42, R42, R3.reuse ;  /* 0x000000032a2a7220 */ /* 0x080fe20000410000 */
[-C--:B------:R-:W-:Y:S01]  /*5d40*/  FMUL.FTZ R43, R43, R3.reuse ;  /* 0x000000032b2b7220 */ /* 0x080fe20000410000 */
[----:B------:R-:W1:Y:S01]  /*5d50*/  LDSM.16.MT88.4 R36, [R173] ;  /* 0x00000000ad24783b */ /* 0x000e620000004200 */
[-C--:B------:R-:W-:Y:S01]  /*5d60*/  FMUL.FTZ R34, R54, R3.reuse ;  /* 0x0000000336227220 */ /* 0x080fe20000410000 */
[-C--:B------:R-:W-:Y:S01]  /*5d70*/  FMUL.FTZ R35, R55, R3.reuse ;  /* 0x0000000337237220 */ /* 0x080fe20000410000 */
[-C--:B------:R-:W-:Y:S01]  /*5d80*/  FMUL.FTZ R26, R46, R3.reuse ;  /* 0x000000032e1a7220 */ /* 0x080fe20000410000 */
[----:B------:R-:W2:Y:S01]  /*5d90*/  LDSM.16.MT88.4 R52, [R154+0x14000] ;  /* 0x014000009a34783b */ /* 0x000ea20000004200 */
[C---:B------:R-:W-:Y:S01]  /*5da0*/  HMMA.16816.F32.BF16 R16, R4.reuse, R20, R16 ;  /* 0x000000140410723c */ /* 0x040fe20000041810 */
[-C--:B------:R-:W-:Y:S01]  /*5db0*/  FMUL.FTZ R27, R47, R3.reuse ;  /* 0x000000032f1b7220 */ /* 0x080fe20000410000 */
[-C--:B------:R-:W-:Y:S01]  /*5dc0*/  FMUL.FTZ R48, R48, R134.reuse ;  /* 0x0000008630307220 */ /* 0x080fe20000410000 */
[----:B------:R-:W4:Y:S01]  /*5dd0*/  LDSM.16.MT88.4 R44, [R176+0x14000] ;  /* 0x01400000b02c783b */ /* 0x000f220000004200 */
[-C--:B------:R-:W-:Y:S01]  /*5de0*/  FMUL.FTZ R49, R49, R134.reuse ;  /* 0x0000008631317220 */ /* 0x080fe20000410000 */
[-C--:B------:R-:W-:Y:S01]  /*5df0*/  FMUL.FTZ R50, R50, R3.reuse ;  /* 0x0000000332327220 */ /* 0x080fe20000410000 */
[-C--:B------:R-:W-:Y:S01]  /*5e00*/  FMUL.FTZ R51, R51, R3.reuse ;  /* 0x0000000333337220 */ /* 0x080fe20000410000 */
[-C--:B------:R-:W-:Y:S01]  /*5e10*/  FMUL.FTZ R56, R56, R134.reuse ;  /* 0x0000008638387220 */ /* 0x080fe20000410000 */
[C---:B------:R-:W-:Y:S01]  /*5e20*/  HMMA.16816.F32.BF16 R20, R4.reuse, R22, R40 ;  /* 0x000000160414723c */ /* 0x040fe20000041828 */
[-C--:B------:R-:W-:Y:S01]  /*5e30*/  FMUL.FTZ R40, R60, R134.reuse ;  /* 0x000000863c287220 */ /* 0x080fe20000410000 */
[-C--:B------:R-:W-:Y:S01]  /*5e40*/  FMUL.FTZ R41, R61, R134.reuse ;  /* 0x000000863d297220 */ /* 0x080fe20000410000 */
[-C--:B------:R-:W-:Y:S01]  /*5e50*/  FMUL.FTZ R42, R62, R3.reuse ;  /* 0x000000033e2a7220 */ /* 0x080fe20000410000 */
[-C--:B------:R-:W-:Y:S01]  /*5e60*/  FMUL.FTZ R43, R63, R3.reuse ;  /* 0x000000033f2b7220 */ /* 0x080fe20000410000 */
[-C--:B------:R-:W-:Y:S01]  /*5e70*/  FMUL.FTZ R57, R57, R134.reuse ;  /* 0x0000008639397220 */ /* 0x080fe20000410000 */
[----:B------:R-:W5:Y:S01]  /*5e80*/  LDSM.16.MT88.4 R60, [R175+0x2000] ;  /* 0x00200000af3c783b */ /* 0x000f620000004200 */
[-C--:B------:R-:W-:Y:S01]  /*5e90*/  FMUL.FTZ R58, R58, R3.reuse ;  /* 0x000000033a3a7220 */ /* 0x080fe20000410000 */
[-C--:B------:R-:W-:Y:S01]  /*5ea0*/  FMUL.FTZ R59, R59, R3.reuse ;  /* 0x000000033b3b7220 */ /* 0x080fe20000410000 */
[C---:B---3--:R-:W-:Y:S01]  /*5eb0*/  HMMA.16816.F32.BF16 R24, R4.reuse, R28, R24 ;  /* 0x0000001c0418723c */ /* 0x048fe20000041818 */
[-C--:B------:R-:W-:Y:S01]  /*5ec0*/  FMUL.FTZ R72, R72, R134.reuse ;  /* 0x0000008648487220 */ /* 0x080fe20000410000 */
[-C--:B------:R-:W-:Y:S01]  /*5ed0*/  FMUL.FTZ R73, R73, R134.reuse ;  /* 0x0000008649497220 */ /* 0x080fe20000410000 */
[-C--:B------:R-:W-:Y:S01]  /*5ee0*/  FMUL.FTZ R74, R74, R3.reuse ;  /* 0x000000034a4a7220 */ /* 0x080fe20000410000 */
        /* <DEDUP_REMOVED lines=10> */
[----:B------:R-:W3:Y:S01]  /*5f90*/  LDSM.16.MT88.4 R68, [R173+0x2000] ;  /* 0x00200000ad44783b */ /* 0x000ee20000004200 */
[-C--:B------:R-:W-:Y:S01]  /*5fa0*/  FMUL.FTZ R80, R80, R134.reuse ;  /* 0x0000008650507220 */ /* 0x080fe20000410000 */
[-C--:B------:R-:W-:Y:S01]  /*5fb0*/  FMUL.FTZ R81, R81, R134.reuse ;  /* 0x0000008651517220 */ /* 0x080fe20000410000 */
[-C--:B------:R-:W-:Y:S01]  /*5fc0*/  FMUL.FTZ R82, R82, R3.reuse ;  /* 0x0000000352527220 */ /* 0x080fe20000410000 */
[C---:B-1----:R-:W-:Y:S01]  /*5fd0*/  HMMA.16816.F32.BF16 R32, R4.reuse, R36, R32 ;  /* 0x000000240420723c */ /* 0x042fe20000041820 */
        /* <DEDUP_REMOVED lines=13> */
[----:B------:R-:W1:Y:S01]  /*60b0*/  LDSM.16.MT88.4 R76, [R176+0x16000] ;  /* 0x01600000b04c783b */ /* 0x000e620000004200 */
[-C--:B------:R-:W-:Y:S01]  /*60c0*/  FMUL.FTZ R127, R127, R3.reuse ;  /* 0x000000037f7f7220 */ /* 0x080fe20000410000 */
[C---:B--2---:R-:W-:Y:S01]  /*60d0*/  HMMA.16816.F32.BF16 R48, R4.reuse, R52, R48 ;  /* 0x000000340430723c */ /* 0x044fe20000041830 */
        /* <DEDUP_REMOVED lines=13> */
[----:B------:R-:W2:Y:S01]  /*61b0*/  LDSM.16.MT88.4 R92, [R175+0x4000] ;  /* 0x00400000af5c783b */ /* 0x000ea20000004200 */
[----:B------:R-:W2:Y:S01]  /*61c0*/  MUFU.EX2 R180, R180 ;  /* 0x000000b400b47308 */ /* 0x000ea20000000800 */
[C---:B----4-:R-:W-:Y:S01]  /*61d0*/  HMMA.16816.F32.BF16 R40, R4.reuse, R44, R40 ;  /* 0x0000002c0428723c */ /* 0x050fe20000041828 */
[-C--:B------:R-:W-:Y:S01]  /*61e0*/  FMUL.FTZ R120, R120, R134.reuse ;  /* 0x0000008678787220 */ /* 0x080fe20000410000 */
[-C--:B------:R-:W-:Y:S01]  /*61f0*/  FMUL.FTZ R121, R121, R134.reuse ;  /* 0x0000008679797220 */ /* 0x080fe20000410000 */
[-C--:B------:R-:W-:Y:S01]  /*6200*/  FMUL.FTZ R122, R122, R3.reuse ;  /* 0x000000037a7a7220 */ /* 0x080fe20000410000 */
[-C--:B------:R-:W-:Y:S01]  /*6210*/  FMUL.FTZ R123, R123, R3.reuse ;  /* 0x000000037b7b7220 */ /* 0x080fe20000410000 */
[-C--:B------:R-:W-:Y:S01]  /*6220*/  FMUL.FTZ R104, R104, R134.reuse ;  /* 0x0000008668687220 */ /* 0x080fe20000410000 */
[-C--:B------:R-:W-:Y:S01]  /*6230*/  FMUL.FTZ R105, R105, R134.reuse ;  /* 0x0000008669697220 */ /* 0x080fe20000410000 */
[----:B------:R-:W-:Y:S01]  /*6240*/  MUFU.EX2 R181, R181 ;  /* 0x000000b500b57308 */ /* 0x000fe20000000800 */
[C---:B------:R-:W-:Y:S01]  /*6250*/  HMMA.16816.F32.BF16 R44, R4.reuse, R46, R64 ;  /* 0x0000002e042c723c */ /* 0x040fe20000041840 */
[-C--:B------:R-:W-:Y:S01]  /*6260*/  FMUL.FTZ R64, R84, R134.reuse ;  /* 0x0000008654407220 */ /* 0x080fe20000410000 */
[-C--:B------:R-:W-:Y:S01]  /*6270*/  FMUL.FTZ R65, R85, R134.reuse ;  /* 0x0000008655417220 */ /* 0x080fe20000410000 */
[-C--:B------:R-:W-:Y:S01]  /*6280*/  FMUL.FTZ R66, R86, R3.reuse ;  /* 0x0000000356427220 */ /* 0x080fe20000410000 */
[-C--:B------:R-:W-:Y:S01]  /*6290*/  FMUL.FTZ R67, R87, R3.reuse ;  /* 0x0000000357437220 */ /* 0x080fe20000410000 */
[-C--:B------:R-:W-:Y:S01]  /*62a0*/  FMUL.FTZ R106, R106, R3.reuse ;  /* 0x000000036a6a7220 */ /* 0x080fe20000410000 */
[----:B------:R-:W4:Y:S01]  /*62b0*/  LDSM.16.MT88.4 R84, [R154+0x16000] ;  /* 0x016000009a54783b */ /* 0x000f220000004200 */
[----:B------:R-:W-:Y:S01]  /*62c0*/  MUFU.EX2 R182, R182 ;  /* 0x000000b600b67308 */ /* 0x000fe20000000800 */
[C---:B-----5:R-:W-:Y:S01]  /*62d0*/  HMMA.16816.F32.BF16 R56, R4.reuse, R60, R56 ;  /* 0x0000003c0438723c */ /* 0x060fe20000041838 */
[-C--:B------:R-:W-:Y:S01]  /*62e0*/  FMUL.FTZ R107, R107, R3.reuse ;  /* 0x000000036b6b7220 */ /* 0x080fe20000410000 */
[-C--:B------:R-:W-:Y:S01]  /*62f0*/  FMUL.FTZ R116, R116, R134.reuse ;  /* 0x0000008674747220 */ /* 0x080fe20000410000 */
[-C--:B------:R-:W-:Y:S01]  /*6300*/  FMUL.FTZ R117, R117, R134.reuse ;  /* 0x0000008675757220 */ /* 0x080fe20000410000 */
[-C--:B------:R-:W-:Y:S01]  /*6310*/  FMUL.FTZ R118, R118, R3.reuse ;  /* 0x0000000376767220 */ /* 0x080fe20000410000 */
[-C--:B------:R-:W-:Y:S01]  /*6320*/  FMUL.FTZ R119, R119, R3.reuse ;  /* 0x0000000377777220 */ /* 0x080fe20000410000 */
[----:B------:R-:W-:Y:S01]  /*6330*/  LDSM.16.MT88.4 R128, [R175+0x800] ;  /* 0x00080000af80783b */ /* 0x000fe20000004200 */
[----:B------:R-:W-:Y:S01]  /*6340*/  MUFU.EX2 R183, R183 ;  /* 0x000000b700b77308 */ /* 0x000fe20000000800 */
[----:B------:R-:W-:Y:S01]  /*6350*/  HMMA.16816.F32.BF16 R60, R4, R62, R80 ;  /* 0x0000003e043c723c */ /* 0x000fe20000041850 */
[-C--:B------:R-:W-:Y:S01]  /*6360*/  FMUL.FTZ R80, R100, R134.reuse ;  /* 0x0000008664507220 */ /* 0x080fe20000410000 */
[----:B------:R-:W-:Y:S01]  /*6370*/  FMUL.FTZ R81, R101, R134 ;  /* 0x0000008665517220 */ /* 0x000fe20000410000 */
[-C--:B------:R-:W-:Y:S01]  /*6380*/  FMUL.FTZ R82, R102, R3.reuse ;  /* 0x0000000366527220 */ /* 0x080fe20000410000 */
[----:B------:R-:W-:-:S02]  /*6390*/  FMUL.FTZ R83, R103, R3 ;  /* 0x0000000367537220 */ /* 0x000fc40000410000 */
[----:B------:R-:W5:Y:S01]  /*63a0*/  LDSM.16.MT88.4 R100, [R173+0x4000] ;  /* 0x00400000ad64783b */ /* 0x000f620000004200 */
[----:B------:R-:W5:Y:S01]  /*63b0*/  MUFU.EX2 R202, R202 ;  /* 0x000000ca00ca7308 */ /* 0x000f620000000800 */
[C---:B------:R-:W-:Y:S07]  /*63c0*/  HMMA.16816.F32.BF16 R8, R4.reuse, R12, R8 ;  /* 0x0000000c0408723c */ /* 0x040fee0000041808 */
[----:B------:R-:W-:Y:S01]  /*63d0*/  MUFU.EX2 R204, R204 ;  /* 0x000000cc00cc7308 */ /* 0x000fe20000000800 */
[C---:B------:R-:W-:Y:S01]  /*63e0*/  HMMA.16816.F32.BF16 R12, R4.reuse, R14, R124 ;  /* 0x0000000e040c723c */ /* 0x040fe2000004187c */
[----:B------:R-:W5:Y:S06]  /*63f0*/  LDSM.16.MT88.4 R124, [R173+0x800] ;  /* 0x00080000ad7c783b */ /* 0x000f6c0000004200 */
[----:B------:R-:W5:Y:S01]  /*6400*/  MUFU.EX2 R201, R201 ;  /* 0x000000c900c97308 */ /* 0x000f620000000800 */
[C---:B---3--:R-:W-:Y:S07]  /*6410*/  HMMA.16816.F32.BF16 R64, R4.reuse, R68, R64 ;  /* 0x000000440440723c */ /* 0x048fee0000041840 */
[----:B------:R-:W-:Y:S01]  /*6420*/  MUFU.EX2 R206, R206 ;  /* 0x000000ce00ce7308 */ /* 0x000fe20000000800 */
[----:B------:R-:W-:Y:S01]  /*6430*/  HMMA.16816.F32.BF16 R68, R4, R70, R88 ;  /* 0x000000460444723c */ /* 0x000fe20000041858 */
[-C--:B------:R-:W-:Y:S01]  /*6440*/  FMUL.FTZ R88, R108, R134.reuse ;  /* 0x000000866c587220 */ /* 0x080fe20000410000 */
[----:B------:R-:W-:Y:S01]  /*6450*/  FMUL.FTZ R89, R109, R134 ;  /* 0x000000866d597220 */ /* 0x000fe20000410000 */
[-C--:B------:R-:W-:Y:S01]  /*6460*/  FMUL.FTZ R90, R110, R3.reuse ;  /* 0x000000036e5a7220 */ /* 0x080fe20000410000 */
[----:B------:R-:W-:-:S02]  /*6470*/  FMUL.FTZ R91, R111, R3 ;  /* 0x000000036f5b7220 */ /* 0x000fc40000410000 */
[----:B------:R-:W3:Y:S01]  /*6480*/  LDSM.16.MT88.4 R108, [R175+0x2800] ;  /* 0x00280000af6c783b */ /* 0x000ee20000004200 */
[----:B------:R-:W-:Y:S01]  /*6490*/  MUFU.EX2 R209, R209 ;  /* 0x000000d100d17308 */ /* 0x000fe20000000800 */
[C---:B-1----:R-:W-:Y:S07]  /*64a0*/  HMMA.16816.F32.BF16 R72, R4.reuse, R76, R72 ;  /* 0x0000004c0448723c */ /* 0x042fee0000041848 */
[----:B------:R-:W-:Y:S01]  /*64b0*/  MUFU.EX2 R208, R208 ;  /* 0x000000d000d07308 */ /* 0x000fe20000000800 */
[C---:B------:R-:W-:Y:S01]  /*64c0*/  HMMA.16816.F32.BF16 R76, R4.reuse, R78, R96 ;  /* 0x0000004e044c723c */ /* 0x040fe20000041860 */
[-C--:B------:R-:W-:Y:S01]  /*64d0*/  FMUL.FTZ R96, R112, R134.reuse ;  /* 0x0000008670607220 */ /* 0x080fe20000410000 */
[-C--:B------:R-:W-:Y:S01]  /*64e0*/  FMUL.FTZ R97, R113, R134.reuse ;  /* 0x0000008671617220 */ /* 0x080fe20000410000 */
[-C--:B------:R-:W-:Y:S01]  /*64f0*/  FMUL.FTZ R98, R114, R3.reuse ;  /* 0x0000000372627220 */ /* 0x080fe20000410000 */
[-C--:B------:R-:W-:Y:S01]  /*6500*/  FMUL.FTZ R99, R115, R3.reuse ;  /* 0x0000000373637220 */ /* 0x080fe20000410000 */
[----:B------:R-:W-:Y:S01]  /*6510*/  FFMA.FTZ R134, R197, R134, R174 ;  /* 0x00000086c5867223 */ /* 0x000fe200000100ae */
[----:B------:R-:W-:Y:S01]  /*6520*/  LDSM.16.MT88.4 R112, [R176+0x16800] ;  /* 0x01680000b070783b */ /* 0x000fe20000004200 */
[----:B------:R-:W-:Y:S01]  /*6530*/  MUFU.EX2 R211, R211 ;  /* 0x000000d300d37308 */ /* 0x000fe20000000800 */
[----:B--2---:R-:W-:Y:S01]  /*6540*/  HMMA.16816.F32.BF16 R88, R4, R92, R88 ;  /* 0x0000005c0458723c */ /* 0x004fe20000041858 */
[----:B------:R-:W-:Y:S01]  /*6550*/  FFMA.FTZ R3, R195, R3, R172 ;  /* 0x00000003c3037223 */ /* 0x000fe200000100ac */
[----:B------:R-:W-:-:S03]  /*6560*/  FADD.FTZ R171, R171, R134 ;  /* 0x00000086abab7221 */ /* 0x000fc60000010000 */
[----:B------:R-:W-:Y:S01]  /*6570*/  FADD.FTZ R168, R168, R3 ;  /* 0x00000003a8a87221 */ /* 0x000fe20000010000 */
[----:B------:R-:W-:Y:S01]  /*6580*/  FADD.FTZ R170, R170, R171 ;  /* 0x000000abaaaa7221 */ /* 0x000fe20000010000 */
[----:B------:R-:W-:Y:S01]  /*6590*/  MUFU.EX2 R205, R205 ;  /* 0x000000cd00cd7308 */ /* 0x000fe20000000800 */
[C---:B------:R-:W-:Y:S01]  /*65a0*/  HMMA.16816.F32.BF16 R92, R4.reuse, R94, R120 ;  /* 0x0000005e045c723c */ /* 0x040fe20000041878 */
[----:B------:R-:W1:Y:S01]  /*65b0*/  LDSM.16.MT88.4 R120, [R176+0x14800] ;  /* 0x01480000b078783b */ /* 0x000e620000004200 */
[----:B------:R-:W-:Y:S01]  /*65c0*/  FADD.FTZ R135, R135, R168 ;  /* 0x000000a887877221 */ /* 0x000fe20000010000 */
[----:B------:R-:W-:Y:S01]  /*65d0*/  FADD.FTZ R170, R169, R170 ;  /* 0x000000aaa9aa7221 */ /* 0x000fe20000010000 */
[----:B------:R-:W-:Y:S02]  /*65e0*/  MOV R3, R177 ;  /* 0x000000b100037202 */ /* 0x000fe40000000f00 */
[----:B------:R-:W-:Y:S01]  /*65f0*/  FADD.FTZ R132, R132, R135 ;  /* 0x0000008784847221 */ /* 0x000fe20000010000 */
[----:B------:R-:W-:Y:S01]  /*6600*/  MUFU.EX2 R210, R210 ;  /* 0x000000d200d27308 */ /* 0x000fe20000000800 */
[C---:B----4-:R-:W-:Y:S07]  /*6610*/  HMMA.16816.F32.BF16 R80, R4.reuse, R84, R80 ;  /* 0x000000540450723c */ /* 0x050fee0000041850 */
[----:B------:R-:W-:Y:S01]  /*6620*/  MUFU.EX2 R203, R203 ;  /* 0x000000cb00cb7308 */ /* 0x000fe20000000800 */
[C---:B------:R-:W-:Y:S01]  /*6630*/  HMMA.16816.F32.BF16 R84, R4.reuse, R86, R104 ;  /* 0x000000560454723c */ /* 0x040fe20000041868 */
[----:B------:R-:W-:Y:S06]  /*6640*/  LDSM.16.MT88.4 R104, [R173+0x2800] ;  /* 0x00280000ad68783b */ /* 0x000fec0000004200 */
[----:B------:R-:W-:Y:S01]  /*6650*/  MUFU.EX2 R212, R212 ;  /* 0x000000d400d47308 */ /* 0x000fe20000000800 */
[C---:B-----5:R-:W-:Y:S01]  /*6660*/  HMMA.16816.F32.BF16 R96, R4.reuse, R100, R96 ;  /* 0x000000640460723c */ /* 0x060fe20000041860 */
[----:B------:R-:W-:Y:S01]  /*6670*/  F2FP.BF16.F32.PACK_AB R100, R180, R179 ;  /* 0x000000b3b464723e */ /* 0x000fe200000010ff */
[----:B------:R-:W-:Y:S01]  /*6680*/  FADD.FTZ R179, R179, R170 ;  /* 0x000000aab3b37221 */ /* 0x000fe20000010000 */
[----:B------:R-:W-:Y:S01]  /*6690*/  F2FP.BF16.F32.PACK_AB R101, R202, R183 ;  /* 0x000000b7ca65723e */ /* 0x000fe200000010ff */
[----:B------:R-:W-:Y:S01]  /*66a0*/  FADD.FTZ R183, R183, R132 ;  /* 0x00000084b7b77221 */ /* 0x000fe20000010000 */
[----:B------:R-:W-:Y:S01]  /*66b0*/  MOV R132, R178 ;  /* 0x000000b200847202 */ /* 0x000fe20000000f00 */
[----:B------:R-:W-:Y:S01]  /*66c0*/  FADD.FTZ R180, R180, R179 ;  /* 0x000000b3b4b47221 */ /* 0x000fe20000010000 */
[----:B------:R-:W-:Y:S01]  /*66d0*/  MUFU.EX2 R207, R207 ;  /* 0x000000cf00cf7308 */ /* 0x000fe20000000800 */
[----:B------:R-:W-:Y:S01]  /*66e0*/  HMMA.16816.F32.BF16 R4, R4, R102, R116 ;  /* 0x000000660404723c */ /* 0x000fe20000041874 */
[----:B------:R-:W-:Y:S01]  /*66f0*/  F2FP.BF16.F32.PACK_AB R102, R182, R181 ;  /* 0x000000b5b666723e */ /* 0x000fe200000010ff */
[----:B------:R-:W2:Y:S01]  /*6700*/  LDSM.16.MT88.4 R116, [R154+0x14800] ;  /* 0x014800009a74783b */ /* 0x000ea20000004200 */
[----:B------:R-:W-:Y:S01]  /*6710*/  F2FP.BF16.F32.PACK_AB R103, R201, R204 ;  /* 0x000000ccc967723e */ /* 0x000fe200000010ff */
[----:B------:R-:W-:Y:S01]  /*6720*/  FADD.FTZ R183, R202, R183 ;  /* 0x000000b7cab77221 */ /* 0x000fe20000010000 */
[----:B------:R-:W-:-:S02]  /*6730*/  FADD.FTZ R181, R181, R180 ;  /* 0x000000b4b5b57221 */ /* 0x000fc40000010000 */
[----:B------:R-:W4:Y:S01]  /*6740*/  MUFU.EX2 R214, R214 ;  /* 0x000000d600d67308 */ /* 0x000f220000000800 */
[----:B------:R-:W-:Y:S01]  /*6750*/  FADD.FTZ R204, R204, R183 ;  /* 0x000000b7cccc7221 */ /* 0x000fe20000010000 */
[----:B------:R-:W-:Y:S01]  /*6760*/  FADD.FTZ R181, R182, R181 ;  /* 0x000000b5b6b57221 */ /* 0x000fe20000010000 */
[----:B------:R-:W-:Y:S02]  /*6770*/  HMMA.16816.F32.BF16 R32, R100, R124, R32 ;  /* 0x0000007c6420723c */ /* 0x000fe40000041820 */
[----:B------:R-:W-:-:S03]  /*6780*/  FADD.FTZ R204, R201, R204 ;  /* 0x000000ccc9cc7221 */ /* 0x000fc60000010000 */
[----:B------:R-:W-:Y:S03]  /*6790*/  MUFU.EX2 R213, R213 ;  /* 0x000000d500d57308 */ /* 0x000fe60000000800 */
[C---:B------:R-:W-:Y:S01]  /*67a0*/  HMMA.16816.F32.BF16 R36, R100.reuse, R126, R36 ;  /* 0x0000007e6424723c */ /* 0x040fe20000041824 */
[----:B------:R-:W5:Y:S04]  /*67b0*/  LDSM.16.MT88.4 R124, [R154+0x16800] ;  /* 0x016800009a7c783b */ /* 0x000f680000004200 */
[----:B------:R-:W-:Y:S01]  /*67c0*/  MUFU.EX2 R216, R216 ;  /* 0x000000d800d87308 */ /* 0x000fe20000000800 */
[----:B----4-:R-:W-:Y:S02]  /*67d0*/  F2FP.BF16.F32.PACK_AB R152, R214, R207 ;  /* 0x000000cfd698723e */ /* 0x010fe400000010ff */
[C---:B---3--:R-:W-:Y:S05]  /*67e0*/  HMMA.16816.F32.BF16 R56, R100.reuse, R108, R56 ;  /* 0x0000006c6438723c */ /* 0x048fea0000041838 */
[----:B------:R-:W-:Y:S03]  /*67f0*/  MUFU.EX2 R215, R215 ;  /* 0x000000d700d77308 */ /* 0x000fe60000000800 */
[C---:B------:R-:W-:Y:S01]  /*6800*/  HMMA.16816.F32.BF16 R60, R100.reuse, R110, R60 ;  /* 0x0000006e643c723c */ /* 0x040fe2000004183c */
[----:B------:R-:W3:Y:S04]  /*6810*/  LDSM.16.MT88.4 R108, [R175+0x4800] ;  /* 0x00480000af6c783b */ /* 0x000ee80000004200 */
[----:B------:R-:W4:Y:S03]  /*6820*/  MUFU.EX2 R218, R218 ;  /* 0x000000da00da7308 */ /* 0x000f260000000800 */
[C---:B-1----:R-:W-:Y:S05]  /*6830*/  HMMA.16816.F32.BF16 R40, R100.reuse, R120, R40 ;  /* 0x000000786428723c */ /* 0x042fea0000041828 */
[----:B------:R-:W-:Y:S03]  /*6840*/  MUFU.EX2 R217, R217 ;  /* 0x000000d900d97308 */ /* 0x000fe60000000800 */
[----:B------:R-:W-:Y:S01]  /*6850*/  HMMA.16816.F32.BF16 R44, R100, R122, R44 ;  /* 0x0000007a642c723c */ /* 0x000fe2000004182c */
[----:B------:R-:W1:Y:S04]  /*6860*/  LDSM.16.MT88.4 R120, [R173+0x4800] ;  /* 0x00480000ad78783b */ /* 0x000e680000004200 */
[----:B------:R-:W5:Y:S01]  /*6870*/  MUFU.EX2 R220, R220 ;  /* 0x000000dc00dc7308 */ /* 0x000f620000000800 */
[----:B----4-:R-:W-:-:S02]  /*6880*/  F2FP.BF16.F32.PACK_AB R153, R218, R215 ;  /* 0x000000d7da99723e */ /* 0x010fc400000010ff */
[C---:B--2---:R-:W-:Y:S08]  /*6890*/  HMMA.16816.F32.BF16 R48, R100.reuse, R116, R48 ;  /* 0x000000746430723c */ /* 0x044ff00000041830 */
[----:B------:R-:W-:Y:S01]  /*68a0*/  HMMA.16816.F32.BF16 R52, R100, R118, R52 ;  /* 0x000000766434723c */ /* 0x000fe20000041834 */
[----:B------:R-:W2:Y:S01]  /*68b0*/  LDSM.16.MT88.4 R116, [R176+0x13000] ;  /* 0x01300000b074783b */ /* 0x000ea20000004200 */
[----:B-----5:R-:W-:-:S06]  /*68c0*/  F2FP.BF16.F32.PACK_AB R155, R220, R217 ;  /* 0x000000d9dc9b723e */ /* 0x020fcc00000010ff */
[C---:B------:R-:W-:Y:S08]  /*68d0*/  HMMA.16816.F32.BF16 R72, R100.reuse, R112, R72 ;  /* 0x000000706448723c */ /* 0x040ff00000041848 */
[C---:B------:R-:W-:Y:S01]  /*68e0*/  HMMA.16816.F32.BF16 R76, R100.reuse, R114, R76 ;  /* 0x00000072644c723c */ /* 0x040fe2000004184c */
[----:B------:R-:W4:Y:S07]  /*68f0*/  LDSM.16.MT88.4 R112, [R175+0x1000] ;  /* 0x00100000af70783b */ /* 0x000f2e0000004200 */
[C---:B------:R-:W-:Y:S08]  /*6900*/  HMMA.16816.F32.BF16 R80, R100.reuse, R124, R80 ;  /* 0x0000007c6450723c */ /* 0x040ff00000041850 */
[C---:B------:R-:W-:Y:S01]  /*6910*/  HMMA.16816.F32.BF16 R84, R100.reuse, R126, R84 ;  /* 0x0000007e6454723c */ /* 0x040fe20000041854 */
[----:B------:R-:W5:Y:S07]  /*6920*/  LDSM.16.MT88.4 R124, [R173+0x3000] ;  /* 0x00300000ad7c783b */ /* 0x000f6e0000004200 */
[C---:B------:R-:W-:Y:S08]  /*6930*/  HMMA.16816.F32.BF16 R8, R100.reuse, R140, R8 ;  /* 0x0000008c6408723c */ /* 0x040ff00000041808 */
[C---:B------:R-:W-:Y:S01]  /*6940*/  HMMA.16816.F32.BF16 R12, R100.reuse, R142, R12 ;  /* 0x0000008e640c723c */ /* 0x040fe2000004180c */
[----:B------:R-:W-:Y:S07]  /*6950*/  LDSM.16.MT88.4 R140, [R154+0x13000] ;  /* 0x013000009a8c783b */ /* 0x000fee0000004200 */
[C---:B------:R-:W-:Y:S08]  /*6960*/  HMMA.16816.F32.BF16 R24, R100.reuse, R128, R24 ;  /* 0x000000806418723c */ /* 0x040ff00000041818 */
[C---:B------:R-:W-:Y:S01]  /*6970*/  HMMA.16816.F32.BF16 R28, R100.reuse, R130, R28 ;  /* 0x00000082641c723c */ /* 0x040fe2000004181c */
[----:B------:R-:W5:Y:S07]  /*6980*/  LDSM.16.MT88.4 R128, [R176+0x15000] ;  /* 0x01500000b080783b */ /* 0x000f6e0000004200 */
[C---:B------:R-:W-:Y:S08]  /*6990*/  HMMA.16816.F32.BF16 R64, R100.reuse, R104, R64 ;  /* 0x000000686440723c */ /* 0x040ff00000041840 */
[C---:B------:R-:W-:Y:S08]  /*69a0*/  HMMA.16816.F32.BF16 R68, R100.reuse, R106, R68 ;  /* 0x0000006a6444723c */ /* 0x040ff00000041844 */
[C---:B---3--:R-:W-:Y:S08]  /*69b0*/  HMMA.16816.F32.BF16 R88, R100.reuse, R108, R88 ;  /* 0x0000006c6458723c */ /* 0x048ff00000041858 */
[C---:B------:R-:W-:Y:S01]  /*69c0*/  HMMA.16816.F32.BF16 R104, R100.reuse, R110, R92 ;  /* 0x0000006e6468723c */ /* 0x040fe2000004185c */
[----:B------:R-:W3:Y:S07]  /*69d0*/  LDSM.16.MT88.4 R92, [R154+0x15000] ;  /* 0x015000009a5c783b */ /* 0x000eee0000004200 */
[C---:B------:R-:W-:Y:S08]  /*69e0*/  HMMA.16816.F32.BF16 R16, R100.reuse, R136, R16 ;  /* 0x000000886410723c */ /* 0x040ff00000041810 */
[C---:B------:R-:W-:Y:S01]  /*69f0*/  HMMA.16816.F32.BF16 R20, R100.reuse, R138, R20 ;  /* 0x0000008a6414723c */ /* 0x040fe20000041814 */
[----:B------:R-:W-:Y:S07]  /*6a00*/  LDSM.16.MT88.4 R136, [R175+0x3000] ;  /* 0x00300000af88783b */ /* 0x000fee0000004200 */
[----:B-1----:R-:W-:Y:S01]  /*6a10*/  HMMA.16816.F32.BF16 R108, R100, R120, R96 ;  /* 0x00000078646c723c */ /* 0x002fe20000041860 */
[----:B------:R-:W-:Y:S01]  /*6a20*/  F2FP.BF16.F32.PACK_AB R120, R209, R206 ;  /* 0x000000ced178723e */ /* 0x000fe200000010ff */
[----:B------:R-:W-:Y:S01]  /*6a30*/  LDSM.16.MT88.4 R96, [R176+0x17000] ;  /* 0x01700000b060783b */ /* 0x000fe20000004200 */
[----:B------:R-:W-:Y:S01]  /*6a40*/  F2FP.BF16.F32.PACK_AB R121, R210, R205 ;  /* 0x000000cdd279723e */ /* 0x000fe200000010ff */
[----:B------:R-:W-:Y:S01]  /*6a50*/  FADD.FTZ R206, R206, R181 ;  /* 0x000000b5cece7221 */ /* 0x000fe20000010000 */
[----:B------:R-:W-:-:S03]  /*6a60*/  FADD.FTZ R205, R205, R204 ;  /* 0x000000cccdcd7221 */ /* 0x000fc60000010000 */
[----:B------:R-:W-:Y:S01]  /*6a70*/  HMMA.16816.F32.BF16 R100, R100, R122, R4 ;  /* 0x0000007a6464723c */ /* 0x000fe20000041804 */
[----:B------:R-:W-:Y:S01]  /*6a80*/  F2FP.BF16.F32.PACK_AB R122, R211, R208 ;  /* 0x000000d0d37a723e */ /* 0x000fe200000010ff */
[----:B------:R-:W-:Y:S01]  /*6a90*/  FADD.FTZ R209, R209, R206 ;  /* 0x000000ced1d17221 */ /* 0x000fe20000010000 */
[----:B------:R-:W-:Y:S01]  /*6aa0*/  F2FP.BF16.F32.PACK_AB R123, R212, R203 ;  /* 0x000000cbd47b723e */ /* 0x000fe200000010ff */
[----:B------:R-:W-:Y:S02]  /*6ab0*/  FADD.FTZ R210, R210, R205 ;  /* 0x000000cdd2d27221 */ /* 0x000fe40000010000 */
[----:B------:R-:W-:Y:S02]  /*6ac0*/  FADD.FTZ R208, R208, R209 ;  /* 0x000000d1d0d07221 */ /* 0x000fe40000010000 */
[----:B------:R-:W-:Y:S02]  /*6ad0*/  FADD.FTZ R203, R203, R210 ;  /* 0x000000d2cbcb7221 */ /* 0x000fe40000010000 */
[----:B--2---:R-:W-:Y:S01]  /*6ae0*/  HMMA.16816.F32.BF16 R8, R120, R116, R8 ;  /* 0x000000747808723c */ /* 0x004fe20000041808 */
        /* <DEDUP_REMOVED lines=9> */
[----:B----4-:R-:W-:Y:S01]  /*6b80*/  HMMA.16816.F32.BF16 R116, R120, R112, R24 ;  /* 0x000000707874723c */ /* 0x010fe20000041818 */
[----:B------:R-:W-:Y:S01]  /*6b90*/  FADD.FTZ R197, R216, R197 ;  /* 0x000000c5d8c57221 */ /* 0x000fe20000010000 */
[----:B------:R-:W-:-:S06]  /*6ba0*/  FADD.FTZ R195, R220, R195 ;  /* 0x000000c3dcc37221 */ /* 0x000fcc0000010000 */
[C---:B------:R-:W-:Y:S08]  /*6bb0*/  HMMA.16816.F32.BF16 R112, R120.reuse, R114, R28 ;  /* 0x000000727870723c */ /* 0x040ff0000004181c */
[C---:B-----5:R-:W-:Y:S01]  /*6bc0*/  HMMA.16816.F32.BF16 R28, R120.reuse, R124, R64 ;  /* 0x0000007c781c723c */ /* 0x060fe20000041840 */
[----:B------:R-:W-:Y:S07]  /*6bd0*/  LDSM.16.MT88.4 R64, [R176+0x15800] ;  /* 0x01580000b040783b */ /* 0x000fee0000004200 */
[C---:B------:R-:W-:Y:S01]  /*6be0*/  HMMA.16816.F32.BF16 R24, R120.reuse, R126, R68 ;  /* 0x0000007e7818723c */ /* 0x040fe20000041844 */
[----:B------:R-:W1:Y:S07]  /*6bf0*/  LDSM.16.MT88.4 R124, [R175+0x5000] ;  /* 0x00500000af7c783b */ /* 0x000e6e0000004200 */
[C---:B------:R-:W-:Y:S01]  /*6c00*/  HMMA.16816.F32.BF16 R4, R120.reuse, R130, R44 ;  /* 0x000000827804723c */ /* 0x040fe2000004182c */
[----:B------:R-:W2:Y:S07]  /*6c10*/  LDSM.16.MT88.4 R44, [R154+0x17000] ;  /* 0x017000009a2c783b */ /* 0x000eae0000004200 */
[C---:B------:R-:W-:Y:S08]  /*6c20*/  HMMA.16816.F32.BF16 R144, R120.reuse, R140, R16 ;  /* 0x0000008c7890723c */ /* 0x040ff00000041810 */
[C---:B------:R-:W-:Y:S08]  /*6c30*/  HMMA.16816.F32.BF16 R140, R120.reuse, R142, R20 ;  /* 0x0000008e788c723c */ /* 0x040ff00000041814 */
[C---:B------:R-:W-:Y:S08]  /*6c40*/  HMMA.16816.F32.BF16 R32, R120.reuse, R148, R32 ;  /* 0x000000947820723c */ /* 0x040ff00000041820 */
[C---:B------:R-:W-:Y:S01]  /*6c50*/  HMMA.16816.F32.BF16 R20, R120.reuse, R150, R36 ;  /* 0x000000967814723c */ /* 0x040fe20000041824 */
[----:B------:R-:W4:Y:S07]  /*6c60*/  LDSM.16.MT88.4 R148, [R173+0x5000] ;  /* 0x00500000ad94783b */ /* 0x000f2e0000004200 */
[C---:B------:R-:W-:Y:S01]  /*6c70*/  HMMA.16816.F32.BF16 R16, R120.reuse, R128, R40 ;  /* 0x000000807810723c */ /* 0x040fe20000041828 */
[----:B------:R-:W-:Y:S07]  /*6c80*/  LDSM.16.MT88.4 R40, [R154+0x13800] ;  /* 0x013800009a28783b */ /* 0x000fee0000004200 */
[C---:B---3--:R-:W-:Y:S08]  /*6c90*/  HMMA.16816.F32.BF16 R48, R120.reuse, R92, R48 ;  /* 0x0000005c7830723c */ /* 0x048ff00000041830 */
[C---:B------:R-:W-:Y:S08]  /*6ca0*/  HMMA.16816.F32.BF16 R52, R120.reuse, R94, R52 ;  /* 0x0000005e7834723c */ /* 0x040ff00000041834 */
[C---:B-1----:R-:W-:Y:S01]  /*6cb0*/  HMMA.16816.F32.BF16 R128, R120.reuse, R124, R88 ;  /* 0x0000007c7880723c */ /* 0x042fe20000041858 */
[----:B------:R-:W-:Y:S07]  /*6cc0*/  LDSM.16.MT88.4 R88, [R173+0x3800] ;  /* 0x00380000ad58783b */ /* 0x000fee0000004200 */
[C---:B------:R-:W-:Y:S01]  /*6cd0*/  HMMA.16816.F32.BF16 R92, R120.reuse, R96, R72 ;  /* 0x00000060785c723c */ /* 0x040fe20000041848 */
[----:B------:R-:W1:Y:S07]  /*6ce0*/  LDSM.16.MT88.4 R72, [R154+0x15800] ;  /* 0x015800009a48783b */ /* 0x000e6e0000004200 */
[C---:B------:R-:W-:Y:S01]  /*6cf0*/  HMMA.16816.F32.BF16 R124, R120.reuse, R126, R104 ;  /* 0x0000007e787c723c */ /* 0x040fe20000041868 */
[----:B------:R3:W5:Y:S07]  /*6d00*/  LDSM.16.MT88.4 R104, [R154+0x17800] ;  /* 0x017800009a68783b */ /* 0x00076e0000004200 */
[C---:B------:R-:W-:Y:S08]  /*6d10*/  HMMA.16816.F32.BF16 R96, R120.reuse, R98, R76 ;  /* 0x000000627860723c */ /* 0x040ff0000004184c */
[C---:B--2---:R-:W-:Y:S01]  /*6d20*/  HMMA.16816.F32.BF16 R76, R120.reuse, R44, R80 ;  /* 0x0000002c784c723c */ /* 0x044fe20000041850 */
[----:B------:R-:W2:Y:S07]  /*6d30*/  LDSM.16.MT88.4 R80, [R175+0x3800] ;  /* 0x00380000af50783b */ /* 0x000eae0000004200 */
[C---:B------:R-:W-:Y:S01]  /*6d40*/  HMMA.16816.F32.BF16 R44, R120.reuse, R46, R84 ;  /* 0x0000002e782c723c */ /* 0x040fe20000041854 */
[----:B---3--:R-:W-:Y:S01]  /*6d50*/  F2FP.BF16.F32.PACK_AB R154, R216, R213 ;  /* 0x000000d5d89a723e */ /* 0x008fe200000010ff */
[----:B------:R-:W3:Y:S06]  /*6d60*/  LDSM.16.MT88.4 R84, [R173+0x1800] ;  /* 0x00180000ad54783b */ /* 0x000eec0000004200 */
[C---:B------:R-:W-:Y:S08]  /*6d70*/  HMMA.16816.F32.BF16 R56, R120.reuse, R136, R56 ;  /* 0x000000887838723c */ /* 0x040ff00000041838 */
[C---:B------:R-:W-:Y:S08]  /*6d80*/  HMMA.16816.F32.BF16 R60, R120.reuse, R138, R60 ;  /* 0x0000008a783c723c */ /* 0x040ff0000004183c */
[C---:B----4-:R-:W-:Y:S08]  /*6d90*/  HMMA.16816.F32.BF16 R136, R120.reuse, R148, R108 ;  /* 0x000000947888723c */ /* 0x050ff0000004186c */
[----:B------:R-:W-:Y:S08]  /*6da0*/  HMMA.16816.F32.BF16 R148, R120, R150, R100 ;  /* 0x000000967894723c */ /* 0x000ff00000041864 */
[C---:B-1----:R-:W-:Y:S08]  /*6db0*/  HMMA.16816.F32.BF16 R68, R152.reuse, R72, R48 ;  /* 0x000000489844723c */ /* 0x042ff00000041830 */
[C---:B-----5:R-:W-:Y:S08]  /*6dc0*/  HMMA.16816.F32.BF16 R100, R152.reuse, R104, R76 ;  /* 0x000000689864723c */ /* 0x060ff0000004184c */
[C---:B------:R-:W-:Y:S08]  /*6dd0*/  HMMA.16816.F32.BF16 R104, R152.reuse, R106, R44 ;  /* 0x0000006a9868723c */ /* 0x040ff0000004182c */
[C---:B------:R-:W-:Y:S01]  /*6de0*/  HMMA.16816.F32.BF16 R48, R152.reuse, R166, R112 ;  /* 0x000000a69830723c */ /* 0x040fe20000041870 */
[----:B------:R-:W1:Y:S07]  /*6df0*/  LDSM.16.MT88.4 R112, [R176+0x17800] ;  /* 0x01780000b070783b */ /* 0x000e6e0000004200 */
[C---:B------:R-:W-:Y:S01]  /*6e00*/  HMMA.16816.F32.BF16 R44, R152.reuse, R164, R116 ;  /* 0x000000a4982c723c */ /* 0x040fe20000041874 */
[----:B------:R-:W4:Y:S07]  /*6e10*/  LDSM.16.MT88.4 R116, [R173+0x5800] ;  /* 0x00580000ad74783b */ /* 0x000f2e0000004200 */
[C---:B------:R-:W-:Y:S08]  /*6e20*/  HMMA.16816.F32.BF16 R72, R152.reuse, R74, R52 ;  /* 0x0000004a9848723c */ /* 0x040ff00000041834 */
[C---:B--2---:R-:W-:Y:S08]  /*6e30*/  HMMA.16816.F32.BF16 R76, R152.reuse, R80, R56 ;  /* 0x00000050984c723c */ /* 0x044ff00000041838 */
[C---:B------:R-:W-:Y:S08]  /*6e40*/  HMMA.16816.F32.BF16 R80, R152.reuse, R82, R60 ;  /* 0x000000529850723c */ /* 0x040ff0000004183c */
[C---:B---3--:R-:W-:Y:S08]  /*6e50*/  HMMA.16816.F32.BF16 R52, R152.reuse, R84, R32 ;  /* 0x000000549834723c */ /* 0x048ff00000041820 */
[C---:B------:R-:W-:Y:S08]  /*6e60*/  HMMA.16816.F32.BF16 R56, R152.reuse, R86, R20 ;  /* 0x000000569838723c */ /* 0x040ff00000041814 */
[C---:B-1----:R-:W-:Y:S08]  /*6e70*/  HMMA.16816.F32.BF16 R92, R152.reuse, R112, R92 ;  /* 0x00000070985c723c */ /* 0x042ff0000004185c */
[C---:B------:R-:W-:Y:S08]  /*6e80*/  HMMA.16816.F32.BF16 R96, R152.reuse, R114, R96 ;  /* 0x000000729860723c */ /* 0x040ff00000041860 */
[C---:B------:R-:W-:Y:S08]  /*6e90*/  HMMA.16816.F32.BF16 R36, R152.reuse, R40, R144 ;  /* 0x000000289824723c */ /* 0x040ff00000041890 */
[C---:B------:R-:W-:Y:S08]  /*6ea0*/  HMMA.16816.F32.BF16 R108, R152.reuse, R156, R128 ;  /* 0x0000009c986c723c */ /* 0x040ff00000041880 */
[C---:B------:R-:W-:Y:S08]  /*6eb0*/  HMMA.16816.F32.BF16 R120, R152.reuse, R158, R124 ;  /* 0x0000009e9878723c */ /* 0x040ff0000004187c */
[C---:B------:R-:W-:Y:S08]  /*6ec0*/  HMMA.16816.F32.BF16 R60, R152.reuse, R64, R16 ;  /* 0x00000040983c723c */ /* 0x040ff00000041810 */
[C---:B------:R-:W-:Y:S08]  /*6ed0*/  HMMA.16816.F32.BF16 R84, R152.reuse, R88, R28 ;  /* 0x000000589854723c */ /* 0x040ff0000004181c */
[C---:B----4-:R-:W-:Y:S08]  /*6ee0*/  HMMA.16816.F32.BF16 R112, R152.reuse, R116, R136 ;  /* 0x000000749870723c */ /* 0x050ff00000041888 */
[C---:B------:R-:W-:Y:S08]  /*6ef0*/  HMMA.16816.F32.BF16 R40, R152.reuse, R42, R140 ;  /* 0x0000002a9828723c */ /* 0x040ff0000004188c */
[C---:B------:R-:W-:Y:S08]  /*6f00*/  HMMA.16816.F32.BF16 R128, R152.reuse, R160, R8 ;  /* 0x000000a09880723c */ /* 0x040ff00000041808 */
[C---:B------:R-:W-:Y:S08]  /*6f10*/  HMMA.16816.F32.BF16 R124, R152.reuse, R162, R12 ;  /* 0x000000a2987c723c */ /* 0x040ff0000004180c */
[C---:B------:R-:W-:Y:S08]  /*6f20*/  HMMA.16816.F32.BF16 R64, R152.reuse, R66, R4 ;  /* 0x000000429840723c */ /* 0x040ff00000041804 */
[C---:B------:R-:W-:Y:S08]  /*6f30*/  HMMA.16816.F32.BF16 R88, R152.reuse, R90, R24 ;  /* 0x0000005a9858723c */ /* 0x040ff00000041818 */
[----:B------:R-:W-:Y:S01]  /*6f40*/  HMMA.16816.F32.BF16 R116, R152, R118, R148 ;  /* 0x000000769874723c */ /* 0x000fe20000041894 */
[----:B------:R-:W-:-:S04]  /*6f50*/  NOP ;  /* 0x0000000000007918 */ /* 0x000fc80000000000 */
[----:B------:R-:W-:-:S15]  /*6f60*/  @!P1 BRA `(.L_x_22) ;  /* 0x0000002c00149947 */ /* 0x000fde0003800000 */
[----:B------:R-:W1:Y:S01]  /*6f70*/  LDC.64 R4, c[0x0][0x3c0] ;  /* 0x0000f000ff047b82 */ /* 0x000e620000000a00 */
[----:B------:R-:W-:Y:S01]  /*6f80*/  VIADD R7, R199, 0xfffffffd ;  /* 0xfffffffdc7077836 */ /* 0x000fe20000000000 */
[----:B------:R-:W-:-:S04]  /*6f90*/  DEPBAR.LE SB0, 0x0 ;  /* 0x000080000000791a */ /* 0x000fc80000000000 */
[----:B------:R-:W-:Y:S01]  /*6fa0*/  LOP3.LUT R187, R133, 0x38, RZ, 0xc0, !PT ;  /* 0x0000003885bb7812 */ /* 0x000fe200078ec0ff */
[----:B------:R-:W-:Y:S01]  /*6fb0*/  IMAD.SHL.U32 R6, R200, 0x20, RZ ;  /* 0x00000020c8067824 */ /* 0x000fe200078e00ff */
[----:B------:R-:W-:Y:S01]  /*6fc0*/  LOP3.LUT R3, R0, 0x200, RZ, 0xc0, !PT ;  /* 0x0000020000037812 */ /* 0x000fe200078ec0ff */
[----:B------:R-:W-:Y:S01]  /*6fd0*/  IMAD.MOV.U32 R168, RZ, RZ, 0x20 ;  /* 0x00000020ffa87424 */ /* 0x000fe200078e00ff */
[----:B------:R-:W-:Y:S02]  /*6fe0*/  SHF.R.U32.HI R10, RZ, 0x1, R200 ;  /* 0x00000001ff0a7819 */ /* 0x000fe400000116c8 */
[----:B------:R-:W-:Y:S02]  /*6ff0*/  LOP3.LUT R13, R187, 0x1c0, R0, 0xf8, !PT ;  /* 0x000001c0bb0d7812 */ /* 0x000fe400078ef800 */
[----:B------:R-:W-:Y:S02]  /*7000*/  LOP3.LUT R6, R3, 0x7c00, R6, 0xf8, !PT ;  /* 0x00007c0003067812 */ /* 0x000fe400078ef806 */
[----:B------:R-:W-:-:S02]  /*7010*/  LOP3.LUT R3, R13, 0x8, R10, 0x78, !PT ;  /* 0x000000080d037812 */ /* 0x000fc400078e780a */
[----:B------:R-:W-:Y:S02]  /*7020*/  LOP3.LUT R183, R0, 0x400, RZ, 0xc0, !PT ;  /* 0x0000040000b77812 */ /* 0x000fe400078ec0ff */
[----:B------:R-:W-:Y:S02]  /*7030*/  LOP3.LUT R10, R13, 0x8, R200, 0x78, !PT ;  /* 0x000000080d0a7812 */ /* 0x000fe400078e78c8 */
[----:B------:R-:W-:Y:S01]  /*7040*/  LOP3.LUT R3, R6, R3, RZ, 0xfc, !PT ;  /* 0x0000000306037212 */ /* 0x000fe200078efcff */
[----:B-1----:R-:W-:Y:S01]  /*7050*/  IMAD.WIDE.U32 R8, R7, R4, RZ ;  /* 0x0000000407087225 */ /* 0x002fe200078e00ff */
[----:B------:R-:W-:Y:S02]  /*7060*/  SEL R168, R168, 0xffffffe0, !P0 ;  /* 0xffffffe0a8a87807 */ /* 0x000fe40004000000 */
[----:B------:R-:W-:Y:S01]  /*7070*/  LEA R173, R3, UR5, 0x1 ;  /* 0x0000000503ad7c11 */ /* 0x000fe2000f8e08ff */
[----:B------:R-:W-:Y:S01]  /*7080*/  IMAD R7, R7, R5, R9 ;  /* 0x0000000507077224 */ /* 0x000fe200078e0209 */
[----:B------:R-:W-:Y:S01]  /*7090*/  BAR.SYNC.DEFER_BLOCKING 0x0 ;  /* 0x0000000000007b1d */ /* 0x000fe20000010000 */
[C---:B------:R-:W-:Y:S01]  /*70a0*/  IMAD.SHL.U32 R9, R8.reuse, 0x40, RZ ;  /* 0x0000004008097824 */ /* 0x040fe200078e00ff */
[----:B------:R-:W-:Y:S01]  /*70b0*/  LEA R18, P2, R8, R189, 0x7 ;  /* 0x000000bd08127211 */ /* 0x000fe200078438ff */
[----:B------:R-:W-:Y:S01]  /*70c0*/  IMAD R183, R10, 0x2, R183 ;  /* 0x000000020ab77824 */ /* 0x000fe200078e02b7 */
[----:B------:R-:W-:Y:S01]  /*70d0*/  SHF.L.U64.HI R11, R8, 0x6, R7 ;  /* 0x00000006080b7819 */ /* 0x000fe20000010207 */
[----:B------:R-:W-:Y:S01]  /*70e0*/  IMAD.IADD R172, R168, 0x1, R173 ;  /* 0x00000001a8ac7824 */ /* 0x000fe200078e02ad */
[----:B------:R-:W-:Y:S01]  /*70f0*/  LEA R9, P1, R4, R9, 0x5 ;  /* 0x0000000904097211 */ /* 0x000fe200078228ff */
[----:B------:R-:W-:Y:S01]  /*7100*/  VIADD R179, R183, UR5 ;  /* 0x00000005b7b37c36 */ /* 0x000fe20008000000 */
[----:B------:R-:W-:Y:S01]  /*7110*/  LEA.HI.X R19, R8, R188, R7, 0x7, P2 ;  /* 0x000000bc08137211 */ /* 0x000fe200010f3c07 */
[----:B------:R-:W-:Y:S01]  /*7120*/  IMAD.IADD R180, R2, 0x1, R173 ;  /* 0x0000000102b47824 */ /* 0x000fe200078e02ad */
[----:B------:R-:W-:Y:S01]  /*7130*/  LEA.HI.X R4, R4, R11, R5, 0x5, P1 ;  /* 0x0000000b04047211 */ /* 0x000fe200008f2c05 */
[----:B------:R-:W-:Y:S01]  /*7140*/  IMAD.IADD R181, R179, 0x1, R168 ;  /* 0x00000001b3b57824 */ /* 0x000fe200078e02a8 */
[----:B------:R-:W-:Y:S01]  /*7150*/  LEA R16, P1, R9, R189, 0x1 ;  /* 0x000000bd09107211 */ /* 0x000fe200078208ff */
[----:B------:R-:W-:-:S02]  /*7160*/  IMAD.IADD R179, R179, 0x1, R2 ;  /* 0x00000001b3b37824 */ /* 0x000fc400078e0202 */
[C---:B------:R-:W-:Y:S01]  /*7170*/  IMAD.IADD R182, R168.reuse, 0x1, R180 ;  /* 0x00000001a8b67824 */ /* 0x040fe200078e02b4 */
[----:B------:R-:W-:Y:S01]  /*7180*/  LEA.HI.X R17, R9, R188, R4, 0x1, P1 ;  /* 0x000000bc09117211 */ /* 0x000fe200008f0c04 */
[----:B------:R-:W-:Y:S01]  /*7190*/  IMAD.IADD R3, R168, 0x1, R179 ;  /* 0x00000001a8037824 */ /* 0x000fe200078e02b3 */
        /* <DEDUP_REMOVED lines=10> */
[----:B------:R-:W1:Y:S04]  /*7240*/  LDSM.16.M88.4 R12, [R183+UR5+0xc000] ;  /* 0x00c00005b70c783b */ /* 0x000e680008000200 */
[----:B------:R-:W2:Y:S04]  /*7250*/  LDSM.16.M88.4 R152, [R183+UR5+0xc800] ;  /* 0x00c80005b798783b */ /* 0x000ea80008000200 */
[----:B------:R-:W3:Y:S04]  /*7260*/  LDSM.16.M88.4 R144, [R183+UR5+0xd000] ;  /* 0x00d00005b790783b */ /* 0x000ee80008000200 */
[----:B------:R-:W4:Y:S04]  /*7270*/  LDSM.16.M88.4 R20, [R183+UR5+0xd800] ;  /* 0x00d80005b714783b */ /* 0x000f280008000200 */
[----:B------:R-:W-:Y:S04]  /*7280*/  LDSM.16.M88.4 R4, [R172] ;  /* 0x00000000ac04783b */ /* 0x000fe80000000200 */
[----:B------:R-:W5:Y:S04]  /*7290*/  LDSM.16.M88.4 R164, [R181+0xc000] ;  /* 0x00c00000b5a4783b */ /* 0x000f680000000200 */
[----:B------:R-:W5:Y:S04]  /*72a0*/  LDSM.16.M88.4 R160, [R181+0xc800] ;  /* 0x00c80000b5a0783b */ /* 0x000f680000000200 */
[----:B------:R-:W5:Y:S04]  /*72b0*/  LDSM.16.M88.4 R28, [R181+0xd000] ;  /* 0x00d00000b51c783b */ /* 0x000f680000000200 */
[----:B------:R-:W5:Y:S04]  /*72c0*/  LDSM.16.M88.4 R8, [R181+0xd800] ;  /* 0x00d80000b508783b */ /* 0x000f680000000200 */
[----:B------:R-:W-:Y:S01]  /*72d0*/  LDSM.16.M88.4 R32, [R180] ;  /* 0x00000000b420783b */ /* 0x000fe20000000200 */
[C---:B-1----:R-:W-:Y:S03]  /*72e0*/  HMMA.16816.F32.BF16 R16, R136.reuse, R12, RZ ;  /* 0x0000000c8810723c */ /* 0x042fe600000418ff */
[----:B------:R-:W1:Y:S04]  /*72f0*/  LDSM.16.M88.4 R132, [R179+0xc000] ;  /* 0x00c00000b384783b */ /* 0x000e680000000200 */
[----:B------:R-:W1:Y:S01]  /*7300*/  LDSM.16.M88.4 R24, [R179+0xc800] ;  /* 0x00c80000b318783b */ /* 0x000e620000000200 */
[C---:B--2---:R-:W-:Y:S03]  /*7310*/  HMMA.16816.F32.BF16 R156, R136.reuse, R152, RZ ;  /* 0x00000098889c723c */ /* 0x044fe600000418ff */
[----:B------:R-:W-:Y:S04]  /*7320*/  LDSM.16.M88.4 R168, [R3+0xd000] ;  /* 0x00d0000003a8783b */ /* 0x000fe80000000200 */
[----:B------:R-:W0:Y:S01]  /*7330*/  LDGDEPBAR ;  /* 0x00000000000079af */ /* 0x000e220000000000 */
[C---:B------:R-:W-:Y:S08]  /*7340*/  HMMA.16816.F32.BF16 R12, R136.reuse, R14, RZ ;  /* 0x0000000e880c723c */ /* 0x040ff000000418ff */
[C---:B------:R-:W-:Y:S08]  /*7350*/  HMMA.16816.F32.BF16 R152, R136.reuse, R154, RZ ;  /* 0x0000009a8898723c */ /* 0x040ff000000418ff */
[C---:B---3--:R-:W-:Y:S08]  /*7360*/  HMMA.16816.F32.BF16 R148, R136.reuse, R144, RZ ;  /* 0x000000908894723c */ /* 0x048ff000000418ff */
[C---:B------:R-:W-:Y:S08]  /*7370*/  HMMA.16816.F32.BF16 R144, R136.reuse, R146, RZ ;  /* 0x000000928890723c */ /* 0x040ff000000418ff */
[C---:B----4-:R-:W-:Y:S08]  /*7380*/  HMMA.16816.F32.BF16 R140, R136.reuse, R20, RZ ;  /* 0x00000014888c723c */ /* 0x050ff000000418ff */
[----:B------:R-:W-:Y:S01]  /*7390*/  HMMA.16816.F32.BF16 R136, R136, R22, RZ ;  /* 0x000000168888723c */ /* 0x000fe200000418ff */
[----:B------:R-:W2:Y:S07]  /*73a0*/  LDSM.16.M88.4 R20, [R179+0xd000] ;  /* 0x00d00000b314783b */ /* 0x000eae0000000200 */
[C---:B-----5:R-:W-:Y:S08]  /*73b0*/  HMMA.16816.F32.BF16 R16, R4.reuse, R164, R16 ;  /* 0x000000a40410723c */ /* 0x060ff00000041810 */
[C---:B------:R-:W-:Y:S01]  /*73c0*/  HMMA.16816.F32.BF16 R12, R4.reuse, R166, R12 ;  /* 0x000000a6040c723c */ /* 0x040fe2000004180c */
[----:B------:R-:W-:Y:S07]  /*73d0*/  LDSM.16.M88.4 R164, [R183+UR5+0xe800] ;  /* 0x00e80005b7a4783b */ /* 0x000fee0008000200 */
[C---:B------:R-:W-:Y:S08]  /*73e0*/  HMMA.16816.F32.BF16 R156, R4.reuse, R160, R156 ;  /* 0x000000a0049c723c */ /* 0x040ff0000004189c */
[C---:B------:R-:W-:Y:S01]  /*73f0*/  HMMA.16816.F32.BF16 R152, R4.reuse, R162, R152 ;  /* 0x000000a20498723c */ /* 0x040fe20000041898 */
[----:B------:R-:W3:Y:S07]  /*7400*/  LDSM.16.M88.4 R160, [R179+0xd800] ;  /* 0x00d80000b3a0783b */ /* 0x000eee0000000200 */
[C---:B------:R-:W-:Y:S08]  /*7410*/  HMMA.16816.F32.BF16 R148, R4.reuse, R28, R148 ;  /* 0x0000001c0494723c */ /* 0x040ff00000041894 */
[C---:B------:R-:W-:Y:S01]  /*7420*/  HMMA.16816.F32.BF16 R144, R4.reuse, R30, R144 ;  /* 0x0000001e0490723c */ /* 0x040fe20000041890 */
[----:B------:R-:W-:Y:S07]  /*7430*/  LDSM.16.M88.4 R28, [R3+0xc000] ;  /* 0x00c00000031c783b */ /* 0x000fee0000000200 */
[C---:B------:R-:W-:Y:S08]  /*7440*/  HMMA.16816.F32.BF16 R140, R4.reuse, R8, R140 ;  /* 0x00000008048c723c */ /* 0x040ff0000004188c */
[----:B------:R-:W-:Y:S01]  /*7450*/  HMMA.16816.F32.BF16 R136, R4, R10, R136 ;  /* 0x0000000a0488723c */ /* 0x000fe20000041888 */
[----:B------:R-:W4:Y:S04]  /*7460*/  LDSM.16.M88.4 R4, [R182] ;  /* 0x00000000b604783b */ /* 0x000f280000000200 */
[----:B------:R-:W5:Y:S03]  /*7470*/  LDSM.16.M88.4 R8, [R3+0xc800] ;  /* 0x00c800000308783b */ /* 0x000f660000000200 */
[C---:B-1----:R-:W-:Y:S08]  /*7480*/  HMMA.16816.F32.BF16 R16, R32.reuse, R132, R16 ;  /* 0x000000842010723c */ /* 0x042ff00000041810 */
[C---:B------:R-:W-:Y:S01]  /*7490*/  HMMA.16816.F32.BF16 R12, R32.reuse, R134, R12 ;  /* 0x00000086200c723c */ /* 0x040fe2000004180c */
[----:B------:R-:W1:Y:S07]  /*74a0*/  LDSM.16.M88.4 R132, [R3+0xd800] ;  /* 0x00d800000384783b */ /* 0x000e6e0000000200 */
[C---:B------:R-:W-:Y:S08]  /*74b0*/  HMMA.16816.F32.BF16 R156, R32.reuse, R24, R156 ;  /* 0x00000018209c723c */ /* 0x040ff0000004189c */
[C---:B------:R-:W-:Y:S01]  /*74c0*/  HMMA.16816.F32.BF16 R152, R32.reuse, R26, R152 ;  /* 0x0000001a2098723c */ /* 0x040fe20000041898 */
[----:B------:R-:W-:Y:S07]  /*74d0*/  LDSM.16.M88.4 R24, [R183+UR5+0xe000] ;  /* 0x00e00005b718783b */ /* 0x000fee0008000200 */
[C---:B--2---:R-:W-:Y:S08]  /*74e0*/  HMMA.16816.F32.BF16 R148, R32.reuse, R20, R148 ;  /* 0x000000142094723c */ /* 0x044ff00000041894 */
[C---:B------:R-:W-:Y:S01]  /*74f0*/  HMMA.16816.F32.BF16 R144, R32.reuse, R22, R144 ;  /* 0x000000162090723c */ /* 0x040fe20000041890 */
[----:B------:R-:W2:Y:S07]  /*7500*/  LDSM.16.M88.4 R20, [R173+0x4000] ;  /* 0x00400000ad14783b */ /* 0x000eae0000000200 */
[C---:B---3--:R-:W-:Y:S08]  /*7510*/  HMMA.16816.F32.BF16 R140, R32.reuse, R160, R140 ;  /* 0x000000a0208c723c */ /* 0x048ff0000004188c */
[----:B------:R-:W-:Y:S01]  /*7520*/  HMMA.16816.F32.BF16 R136, R32, R162, R136 ;  /* 0x000000a22088723c */ /* 0x000fe20000041888 */
[----:B------:R-:W3:Y:S04]  /*7530*/  LDSM.16.M88.4 R160, [R183+UR5+0xf000] ;  /* 0x00f00005b7a0783b */ /* 0x000ee80008000200 */
[----:B------:R-:W-:Y:S03]  /*7540*/  LDSM.16.M88.4 R32, [R172+0x4000] ;  /* 0x00400000ac20783b */ /* 0x000fe60000000200 */
[C---:B----4-:R-:W-:Y:S08]  /*7550*/  HMMA.16816.F32.BF16 R16, R4.reuse, R28, R16 ;  /* 0x0000001c0410723c */ /* 0x050ff00000041810 */
[C---:B------:R-:W-:Y:S01]  /*7560*/  HMMA.16816.F32.BF16 R12, R4.reuse, R30, R12 ;  /* 0x0000001e040c723c */ /* 0x040fe2000004180c */
[----:B------:R-:W4:Y:S07]  /*7570*/  LDSM.16.M88.4 R28, [R183+UR5+0xf800] ;  /* 0x00f80005b71c783b */ /* 0x000f2e0008000200 */
[C---:B-----5:R-:W-:Y:S08]  /*7580*/  HMMA.16816.F32.BF16 R156, R4.reuse, R8, R156 ;  /* 0x00000008049c723c */ /* 0x060ff0000004189c */
[C---:B------:R-:W-:Y:S01]  /*7590*/  HMMA.16816.F32.BF16 R152, R4.reuse, R10, R152 ;  /* 0x0000000a0498723c */ /* 0x040fe20000041898 */
[----:B------:R-:W5:Y:S07]  /*75a0*/  LDSM.16.M88.4 R8, [R181+0xe000] ;  /* 0x00e00000b508783b */ /* 0x000f6e0000000200 */
[C---:B------:R-:W-:Y:S08]  /*75b0*/  HMMA.16816.F32.BF16 R148, R4.reuse, R168, R148 ;  /* 0x000000a80494723c */ /* 0x040ff00000041894 */
[C---:B------:R-:W-:Y:S01]  /*75c0*/  HMMA.16816.F32.BF16 R144, R4.reuse, R170, R144 ;  /* 0x000000aa0490723c */ /* 0x040fe20000041890 */
[----:B------:R-:W-:Y:S07]  /*75d0*/  LDSM.16.M88.4 R168, [R181+0x10800] ;  /* 0x01080000b5a8783b */ /* 0x000fee0000000200 */
[C---:B-1----:R-:W-:Y:S08]  /*75e0*/  HMMA.16816.F32.BF16 R140, R4.reuse, R132, R140 ;  /* 0x00000084048c723c */ /* 0x042ff0000004188c */
[----:B------:R-:W-:Y:S01]  /*75f0*/  HMMA.16816.F32.BF16 R136, R4, R134, R136 ;  /* 0x000000860488723c */ /* 0x000fe20000041888 */
[----:B------:R-:W1:Y:S04]  /*7600*/  LDSM.16.M88.4 R4, [R181+0xe800] ;  /* 0x00e80000b504783b */ /* 0x000e680000000200 */
[----:B------:R-:W-:Y:S03]  /*7610*/  LDSM.16.M88.4 R132, [R181+0xf800] ;  /* 0x00f80000b584783b */ /* 0x000fe60000000200 */
[C---:B--2---:R-:W-:Y:S08]  /*7620*/  HMMA.16816.F32.BF16 R16, R20.reuse, R24, R16 ;  /* 0x000000181410723c */ /* 0x044ff00000041810 */
[C---:B------:R-:W-:Y:S01]  /*7630*/  HMMA.16816.F32.BF16 R12, R20.reuse, R26, R12 ;  /* 0x0000001a140c723c */ /* 0x040fe2000004180c */
[----:B------:R-:W2:Y:S07]  /*7640*/  LDSM.16.M88.4 R24, [R181+0xf000] ;  /* 0x00f00000b518783b */ /* 0x000eae0000000200 */
[C---:B------:R-:W-:Y:S08]  /*7650*/  HMMA.16816.F32.BF16 R156, R20.reuse, R164, R156 ;  /* 0x000000a4149c723c */ /* 0x040ff0000004189c */
[C---:B------:R-:W-:Y:S01]  /*7660*/  HMMA.16816.F32.BF16 R152, R20.reuse, R166, R152 ;  /* 0x000000a61498723c */ /* 0x040fe20000041898 */
[----:B------:R-:W-:Y:S07]  /*7670*/  LDSM.16.M88.4 R164, [R3+0xe000] ;  /* 0x00e0000003a4783b */ /* 0x000fee0000000200 */
[C---:B---3--:R-:W-:Y:S08]  /*7680*/  HMMA.16816.F32.BF16 R148, R20.reuse, R160, R148 ;  /* 0x000000a01494723c */ /* 0x048ff00000041894 */
[C---:B------:R-:W-:Y:S01]  /*7690*/  HMMA.16816.F32.BF16 R144, R20.reuse, R162, R144 ;  /* 0x000000a21490723c */ /* 0x040fe20000041890 */
[----:B------:R-:W-:Y:S07]  /*76a0*/  LDSM.16.M88.4 R160, [R3+0xf800] ;  /* 0x00f8000003a0783b */ /* 0x000fee0000000200 */
[C---:B----4-:R-:W-:Y:S08]  /*76b0*/  HMMA.16816.F32.BF16 R140, R20.reuse, R28, R140 ;  /* 0x0000001c148c723c */ /* 0x050ff0000004188c */
[----:B------:R-:W-:Y:S01]  /*76c0*/  HMMA.16816.F32.BF16 R136, R20, R30, R136 ;  /* 0x0000001e1488723c */ /* 0x000fe20000041888 */
[----:B------:R-:W-:Y:S04]  /*76d0*/  LDSM.16.M88.4 R20, [R179+0xe000] ;  /* 0x00e00000b314783b */ /* 0x000fe80000000200 */
[----:B------:R-:W-:Y:S03]  /*76e0*/  LDSM.16.M88.4 R28, [R179+0xf000] ;  /* 0x00f00000b31c783b */ /* 0x000fe60000000200 */
[C---:B-----5:R-:W-:Y:S08]  /*76f0*/  HMMA.16816.F32.BF16 R16, R32.reuse, R8, R16 ;  /* 0x000000082010723c */ /* 0x060ff00000041810 */
[C---:B------:R-:W-:Y:S01]  /*7700*/  HMMA.16816.F32.BF16 R12, R32.reuse, R10, R12 ;  /* 0x0000000a200c723c */ /* 0x040fe2000004180c */
[----:B------:R-:W3:Y:S07]  /*7710*/  LDSM.16.M88.4 R8, [R180+0x4000] ;  /* 0x00400000b408783b */ /* 0x000eee0000000200 */
[C---:B-1----:R-:W-:Y:S08]  /*7720*/  HMMA.16816.F32.BF16 R156, R32.reuse, R4, R156 ;  /* 0x00000004209c723c */ /* 0x042ff0000004189c */
[C---:B------:R-:W-:Y:S01]  /*7730*/  HMMA.16816.F32.BF16 R152, R32.reuse, R6, R152 ;  /* 0x000000062098723c */ /* 0x040fe20000041898 */
[----:B------:R-:W1:Y:S07]  /*7740*/  LDSM.16.M88.4 R4, [R179+0xe800] ;  /* 0x00e80000b304783b */ /* 0x000e6e0000000200 */
[C---:B--2---:R-:W-:Y:S08]  /*7750*/  HMMA.16816.F32.BF16 R148, R32.reuse, R24, R148 ;  /* 0x000000182094723c */ /* 0x044ff00000041894 */
[C---:B------:R-:W-:Y:S01]  /*7760*/  HMMA.16816.F32.BF16 R144, R32.reuse, R26, R144 ;  /* 0x0000001a2090723c */ /* 0x040fe20000041890 */
[----:B------:R-:W2:Y:S07]  /*7770*/  LDSM.16.M88.4 R24, [R179+0xf800] ;  /* 0x00f80000b318783b */ /* 0x000eae0000000200 */
[C---:B------:R-:W-:Y:S08]  /*7780*/  HMMA.16816.F32.BF16 R140, R32.reuse, R132, R140 ;  /* 0x00000084208c723c */ /* 0x040ff0000004188c */
[----:B------:R-:W-:Y:S01]  /*7790*/  HMMA.16816.F32.BF16 R136, R32, R134, R136 ;  /* 0x000000862088723c */ /* 0x000fe20000041888 */
[----:B------:R-:W-:Y:S04]  /*77a0*/  LDSM.16.M88.4 R132, [R182+0x4000] ;  /* 0x00400000b684783b */ /* 0x000fe80000000200 */
[----:B------:R-:W-:Y:S03]  /*77b0*/  LDSM.16.M88.4 R32, [R183+UR5+0x10000] ;  /* 0x01000005b720783b */ /* 0x000fe60008000200 */
[C---:B---3--:R-:W-:Y:S08]  /*77c0*/  HMMA.16816.F32.BF16 R16, R8.reuse, R20, R16 ;  /* 0x000000140810723c */ /* 0x048ff00000041810 */
[C---:B------:R-:W-:Y:S01]  /*77d0*/  HMMA.16816.F32.BF16 R12, R8.reuse, R22, R12 ;  /* 0x00000016080c723c */ /* 0x040fe2000004180c */
[----:B------:R-:W3:Y:S07]  /*77e0*/  LDSM.16.M88.4 R20, [R3+0xe800] ;  /* 0x00e800000314783b */ /* 0x000eee0000000200 */
[C---:B-1----:R-:W-:Y:S08]  /*77f0*/  HMMA.16816.F32.BF16 R156, R8.reuse, R4, R156 ;  /* 0x00000004089c723c */ /* 0x042ff0000004189c */
[C---:B------:R-:W-:Y:S01]  /*7800*/  HMMA.16816.F32.BF16 R152, R8.reuse, R6, R152 ;  /* 0x000000060898723c */ /* 0x040fe20000041898 */
[----:B------:R-:W1:Y:S07]  /*7810*/  LDSM.16.M88.4 R4, [R3+0xf000] ;  /* 0x00f000000304783b */ /* 0x000e6e0000000200 */
[C---:B------:R-:W-:Y:S08]  /*7820*/  HMMA.16816.F32.BF16 R148, R8.reuse, R28, R148 ;  /* 0x0000001c0894723c */ /* 0x040ff00000041894 */
[C---:B------:R-:W-:Y:S01]  /*7830*/  HMMA.16816.F32.BF16 R144, R8.reuse, R30, R144 ;  /* 0x0000001e0890723c */ /* 0x040fe20000041890 */
[----:B------:R-:W-:Y:S07]  /*7840*/  LDSM.16.M88.4 R28, [R183+UR5+0x10800] ;  /* 0x01080005b71c783b */ /* 0x000fee0008000200 */
[C---:B--2---:R-:W-:Y:S08]  /*7850*/  HMMA.16816.F32.BF16 R140, R8.reuse, R24, R140 ;  /* 0x00000018088c723c */ /* 0x044ff0000004188c */
[----:B------:R-:W-:Y:S01]  /*7860*/  HMMA.16816.F32.BF16 R136, R8, R26, R136 ;  /* 0x0000001a0888723c */ /* 0x000fe20000041888 */
[----:B------:R-:W2:Y:S04]  /*7870*/  LDSM.16.M88.4 R8, [R173+0x8000] ;  /* 0x00800000ad08783b */ /* 0x000ea80000000200 */
[----:B------:R-:W4:Y:S03]  /*7880*/  LDSM.16.M88.4 R24, [R183+UR5+0x11000] ;  /* 0x01100005b718783b */ /* 0x000f260008000200 */
[C---:B---3--:R-:W-:Y:S01]  /*7890*/  HMMA.16816.F32.BF16 R156, R132.reuse, R20, R156 ;  /* 0x00000014849c723c */ /* 0x048fe2000004189c */
[----:B------:R-:W-:Y:S07]  /*78a0*/  LDSM.16.M88.4 R172, [R172+0x8000] ;  /* 0x00800000acac783b */ /* 0x000fee0000000200 */
[C---:B------:R-:W-:Y:S01]  /*78b0*/  HMMA.16816.F32.BF16 R152, R132.reuse, R22, R152 ;  /* 0x000000168498723c */ /* 0x040fe20000041898 */
[----:B------:R-:W3:Y:S07]  /*78c0*/  LDSM.16.M88.4 R20, [R183+UR5+0x11800] ;  /* 0x01180005b714783b */ /* 0x000eee0008000200 */
[C---:B-1----:R-:W-:Y:S08]  /*78d0*/  HMMA.16816.F32.BF16 R148, R132.reuse, R4, R148 ;  /* 0x000000048494723c */ /* 0x042ff00000041894 */
[C---:B------:R-:W-:Y:S01]  /*78e0*/  HMMA.16816.F32.BF16 R144, R132.reuse, R6, R144 ;  /* 0x000000068490723c */ /* 0x040fe20000041890 */
[----:B------:R-:W1:Y:S07]  /*78f0*/  LDSM.16.M88.4 R4, [R181+0x10000] ;  /* 0x01000000b504783b */ /* 0x000e6e0000000200 */
[C---:B------:R-:W-:Y:S08]  /*7900*/  HMMA.16816.F32.BF16 R16, R132.reuse, R164, R16 ;  /* 0x000000a48410723c */ /* 0x040ff00000041810 */
[C---:B------:R-:W-:Y:S01]  /*7910*/  HMMA.16816.F32.BF16 R12, R132.reuse, R166, R12 ;  /* 0x000000a6840c723c */ /* 0x040fe2000004180c */
[----:B------:R-:W5:Y:S07]  /*7920*/  LDSM.16.M88.4 R164, [R181+0x11000] ;  /* 0x01100000b5a4783b */ /* 0x000f6e0000000200 */
[C---:B------:R-:W-:Y:S08]  /*7930*/  HMMA.16816.F32.BF16 R140, R132.reuse, R160, R140 ;  /* 0x000000a0848c723c */ /* 0x040ff0000004188c */
[----:B------:R-:W-:Y:S01]  /*7940*/  HMMA.16816.F32.BF16 R136, R132, R162, R136 ;  /* 0x000000a28488723c */ /* 0x000fe20000041888 */
[----:B------:R-:W5:Y:S04]  /*7950*/  LDSM.16.M88.4 R160, [R181+0x11800] ;  /* 0x01180000b5a0783b */ /* 0x000f680000000200 */
[----:B------:R-:W-:Y:S03]  /*7960*/  LDSM.16.M88.4 R132, [R180+0x8000] ;  /* 0x00800000b484783b */ /* 0x000fe60000000200 */
[C---:B--2---:R-:W-:Y:S08]  /*7970*/  HMMA.16816.F32.BF16 R16, R8.reuse, R32, R16 ;  /* 0x000000200810723c */ /* 0x044ff00000041810 */
[C---:B------:R-:W-:Y:S01]  /*7980*/  HMMA.16816.F32.BF16 R12, R8.reuse, R34, R12 ;  /* 0x00000022080c723c */ /* 0x040fe2000004180c */
[----:B------:R-:W2:Y:S07]  /*7990*/  LDSM.16.M88.4 R32, [R179+0x10000] ;  /* 0x01000000b320783b */ /* 0x000eae0000000200 */
[C---:B----4-:R-:W-:Y:S08]  /*79a0*/  HMMA.16816.F32.BF16 R148, R8.reuse, R24, R148 ;  /* 0x000000180894723c */ /* 0x050ff00000041894 */
[C---:B------:R-:W-:Y:S01]  /*79b0*/  HMMA.16816.F32.BF16 R144, R8.reuse, R26, R144 ;  /* 0x0000001a0890723c */ /* 0x040fe20000041890 */
[----:B------:R-:W4:Y:S07]  /*79c0*/  LDSM.16.M88.4 R24, [R179+0x11000] ;  /* 0x01100000b318783b */ /* 0x000f2e0000000200 */
[C---:B---3--:R-:W-:Y:S08]  /*79d0*/  HMMA.16816.F32.BF16 R140, R8.reuse, R20, R140 ;  /* 0x00000014088c723c */ /* 0x048ff0000004188c */
[C---:B------:R-:W-:Y:S01]  /*79e0*/  HMMA.16816.F32.BF16 R136, R8.reuse, R22, R136 ;  /* 0x000000160888723c */ /* 0x040fe20000041888 */
[----:B------:R-:W3:Y:S07]  /*79f0*/  LDSM.16.M88.4 R20, [R179+0x11800] ;  /* 0x01180000b314783b */ /* 0x000eee0000000200 */
[C---:B------:R-:W-:Y:S08]  /*7a00*/  HMMA.16816.F32.BF16 R156, R8.reuse, R28, R156 ;  /* 0x0000001c089c723c */ /* 0x040ff0000004189c */
[----:B------:R-:W-:Y:S01]  /*7a10*/  HMMA.16816.F32.BF16 R152, R8, R30, R152 ;  /* 0x0000001e0898723c */ /* 0x000fe20000041898 */
[----:B------:R-:W-:Y:S04]  /*7a20*/  LDSM.16.M88.4 R8, [R182+0x8000] ;  /* 0x00800000b608783b */ /* 0x000fe80000000200 */
[----:B------:R-:W-:Y:S03]  /*7a30*/  LDSM.16.M88.4 R28, [R179+0x10800] ;  /* 0x01080000b31c783b */ /* 0x000fe60000000200 */
[C---:B-1----:R-:W-:Y:S08]  /*7a40*/  HMMA.16816.F32.BF16 R16, R172.reuse, R4, R16 ;  /* 0x00000004ac10723c */ /* 0x042ff00000041810 */
[C---:B------:R-:W-:Y:S01]  /*7a50*/  HMMA.16816.F32.BF16 R12, R172.reuse, R6, R12 ;  /* 0x00000006ac0c723c */ /* 0x040fe2000004180c */
[----:B------:R-:W1:Y:S07]  /*7a60*/  LDSM.16.M88.4 R4, [R3+0x10000] ;  /* 0x010000000304783b */ /* 0x000e6e0000000200 */
[C---:B-----5:R-:W-:Y:S08]  /*7a70*/  HMMA.16816.F32.BF16 R148, R172.reuse, R164, R148 ;  /* 0x000000a4ac94723c */ /* 0x060ff00000041894 */
[C---:B------:R-:W-:Y:S08]  /*7a80*/  HMMA.16816.F32.BF16 R140, R172.reuse, R160, R140 ;  /* 0x000000a0ac8c723c */ /* 0x040ff0000004188c */
[----:B------:R-:W-:Y:S01]  /*7a90*/  HMMA.16816.F32.BF16 R160, R172, R162, R136 ;  /* 0x000000a2aca0723c */ /* 0x000fe20000041888 */
[----:B------:R-:W5:Y:S07]  /*7aa0*/  LDSM.16.M88.4 R136, [R3+0x10800] ;  /* 0x010800000388783b */ /* 0x000f6e0000000200 */
[C---:B--2---:R-:W-:Y:S08]  /*7ab0*/  HMMA.16816.F32.BF16 R16, R132.reuse, R32, R16 ;  /* 0x000000208410723c */ /* 0x044ff00000041810 */
[----:B------:R-:W-:Y:S08]  /*7ac0*/  HMMA.16816.F32.BF16 R12, R132, R34, R12 ;  /* 0x00000022840c723c */ /* 0x000ff0000004180c */
[----:B------:R-:W-:Y:S08]  /*7ad0*/  HMMA.16816.F32.BF16 R156, R172, R168, R156 ;  /* 0x000000a8ac9c723c */ /* 0x000ff0000004189c */
[----:B----4-:R-:W-:Y:S01]  /*7ae0*/  HMMA.16816.F32.BF16 R148, R132, R24, R148 ;  /* 0x000000188494723c */ /* 0x010fe20000041894 */
[----:B------:R-:W-:-:S05]  /*7af0*/  IMAD.SHL.U32 R24, R200, 0x2, RZ ;  /* 0x00000002c8187824 */ /* 0x000fca00078e00ff */
[----:B------:R-:W-:Y:S02]  /*7b00*/  LOP3.LUT R24, R24, 0x6, RZ, 0xc0, !PT ;  /* 0x0000000618187812 */ /* 0x000fe400078ec0ff */
[----:B------:R-:W-:Y:S03]  /*7b10*/  HMMA.16816.F32.BF16 R152, R172, R170, R152 ;  /* 0x000000aaac98723c */ /* 0x000fe60000041898 */
[----:B------:R-:W-:-:S05]  /*7b20*/  IMAD R24, R199, 0x40, R24 ;  /* 0x00000040c7187824 */ /* 0x000fca00078e0218 */
[C---:B---3--:R-:W-:Y:S08]  /*7b30*/  HMMA.16816.F32.BF16 R140, R132.reuse, R20, R140 ;  /* 0x00000014848c723c */ /* 0x048ff0000004188c */
[----:B------:R-:W-:Y:S01]  /*7b40*/  HMMA.16816.F32.BF16 R160, R132, R22, R160 ;  /* 0x0000001684a0723c */ /* 0x000fe200000418a0 */
[----:B------:R-:W2:Y:S07]  /*7b50*/  LDSM.16.M88.4 R20, [R3+0x11000] ;  /* 0x011000000314783b */ /* 0x000eae0000000200 */
[----:B-1----:R-:W-:Y:S01]  /*7b60*/  HMMA.16816.F32.BF16 R16, R8, R4, R16 ;  /* 0x000000040810723c */ /* 0x002fe20000041810 */
[----:B------:R-:W-:-:S05]  /*7b70*/  VIADD R5, R24, 0xffffff40 ;  /* 0xffffff4018057836 */ /* 0x000fca0000000000 */
[C---:B------:R-:W-:Y:S02]  /*7b80*/  ISETP.GE.AND P3, PT, R5.reuse, R198, PT ;  /* 0x000000c60500720c */ /* 0x040fe40003f66270 */
[----:B------:R-:W-:Y:S01]  /*7b90*/  HMMA.16816.F32.BF16 R12, R8, R6, R12 ;  /* 0x00000006080c723c */ /* 0x000fe2000004180c */
[----:B------:R-:W-:Y:S01]  /*7ba0*/  VIADD R7, R24, 0xffffff41 ;  /* 0xffffff4118077836 */ /* 0x000fe20000000000 */
[----:B------:R-:W-:-:S04]  /*7bb0*/  ISETP.GE.AND P5, PT, R5, R196, PT ;  /* 0x000000c40500720c */ /* 0x000fc80003fa6270 */
[C---:B------:R-:W-:Y:S02]  /*7bc0*/  ISETP.GE.AND P1, PT, R7.reuse, R198, PT ;  /* 0x000000c60700720c */ /* 0x040fe40003f26270 */
[----:B------:R-:W-:Y:S01]  /*7bd0*/  HMMA.16816.F32.BF16 R144, R172, R166, R144 ;  /* 0x000000a6ac90723c */ /* 0x000fe20000041890 */
[----:B------:R-:W-:Y:S02]  /*7be0*/  ISETP.GE.AND P4, PT, R7, R196, PT ;  /* 0x000000c40700720c */ /* 0x000fe40003f86270 */
[----:B------:R1:W3:Y:S01]  /*7bf0*/  LDSM.16.M88.4 R4, [R3+0x11800] ;  /* 0x011800000304783b */ /* 0x0002e20000000200 */
[----:B------:R-:W-:Y:S01]  /*7c00*/  FSEL R25, R16, -INF , !P3 ;  /* 0xff80000010197808 */ /* 0x000fe20005800000 */
[----:B------:R-:W-:-:S04]  /*7c10*/  DEPBAR.LE SB0, 0x0 ;  /* 0x000080000000791a */ /* 0x000fc80000000000 */
[C---:B------:R-:W-:Y:S01]  /*7c20*/  HMMA.16816.F32.BF16 R156, R132.reuse, R28, R156 ;  /* 0x0000001c849c723c */ /* 0x040fe2000004189c */
[----:B------:R-:W-:Y:S01]  /*7c30*/  VIADD R29, R24, 0xffffff49 ;  /* 0xffffff49181d7836 */ /* 0x000fe20000000000 */
[----:B------:R-:W-:Y:S02]  /*7c40*/  FSEL R18, R18, -INF , !P5 ;  /* 0xff80000012127808 */ /* 0x000fe40006800000 */
[----:B------:R-:W-:Y:S02]  /*7c50*/  FSEL R17, R17, -INF , !P1 ;  /* 0xff80000011117808 */ /* 0x000fe40004800000 */
[----:B------:R-:W-:Y:S02]  /*7c60*/  FSEL R16, R19, -INF , !P4 ;  /* 0xff80000013107808 */ /* 0x000fe40006000000 */
[----:B------:R-:W-:Y:S01]  /*7c70*/  HMMA.16816.F32.BF16 R152, R132, R30, R152 ;  /* 0x0000001e8498723c */ /* 0x000fe20000041898 */
[C---:B------:R-:W-:Y:S02]  /*7c80*/  ISETP.GE.AND P5, PT, R29.reuse, R198, PT ;  /* 0x000000c61d00720c */ /* 0x040fe40003fa6270 */
[----:B------:R-:W-:Y:S01]  /*7c90*/  ISETP.GE.AND P1, PT, R29, R196, PT ;  /* 0x000000c41d00720c */ /* 0x000fe20003f26270 */
[----:B------:R-:W-:Y:S01]  /*7ca0*/  VIADD R29, R24, 0xffffff51 ;  /* 0xffffff51181d7836 */ /* 0x000fe20000000000 */
[----:B------:R-:W-:-:S03]  /*7cb0*/  FSEL R13, R13, -INF , !P5 ;  /* 0xff8000000d0d7808 */ /* 0x000fc60006800000 */
[----:B------:R-:W-:Y:S01]  /*7cc0*/  HMMA.16816.F32.BF16 R144, R132, R26, R144 ;  /* 0x0000001a8490723c */ /* 0x000fe20000041890 */
[C---:B------:R-:W-:Y:S01]  /*7cd0*/  VIADD R27, R24.reuse, 0xffffff48 ;  /* 0xffffff48181b7836 */ /* 0x040fe20000000000 */
[----:B------:R-:W-:Y:S01]  /*7ce0*/  ISETP.GE.AND P5, PT, R29, R196, PT ;  /* 0x000000c41d00720c */ /* 0x000fe20003fa6270 */
[----:B-1----:R-:W-:-:S03]  /*7cf0*/  VIADD R3, R24, 0xffffff58 ;  /* 0xffffff5818037836 */ /* 0x002fc60000000000 */
[C---:B------:R-:W-:Y:S02]  /*7d00*/  ISETP.GE.AND P2, PT, R27.reuse, R198, PT ;  /* 0x000000c61b00720c */ /* 0x040fe40003f46270 */
[C---:B-----5:R-:W-:Y:S01]  /*7d10*/  HMMA.16816.F32.BF16 R156, R8.reuse, R136, R156 ;  /* 0x00000088089c723c */ /* 0x060fe2000004189c */
[----:B------:R-:W-:Y:S01]  /*7d20*/  BAR.SYNC.DEFER_BLOCKING 0x0 ;  /* 0x0000000000007b1d */ /* 0x000fe20000010000 */
[----:B------:R-:W-:Y:S01]  /*7d30*/  ISETP.GE.AND P3, PT, R27, R196, PT ;  /* 0x000000c41b00720c */ /* 0x000fe20003f66270 */
[----:B------:R-:W-:Y:S01]  /*7d40*/  VIADD R27, R24, 0xffffff50 ;  /* 0xffffff50181b7836 */ /* 0x000fe20000000000 */
[----:B------:R-:W-:Y:S02]  /*7d50*/  FSEL R19, R12, -INF , !P2 ;  /* 0xff8000000c137808 */ /* 0x000fe40005000000 */
[----:B------:R-:W-:Y:S01]  /*7d60*/  FSEL R12, R15, -INF , !P1 ;  /* 0xff8000000f0c7808 */ /* 0x000fe20004800000 */
[----:B------:R-:W-:Y:S01]  /*7d70*/  VIADD R15, R24, 0xffffff59 ;  /* 0xffffff59180f7836 */ /* 0x000fe20000000000 */
[----:B------:R-:W-:Y:S01]  /*7d80*/  HMMA.16816.F32.BF16 R152, R8, R138, R152 ;  /* 0x0000008a0898723c */ /* 0x000fe20000041898 */
[----:B------:R-:W-:-:S02]  /*7d90*/  ISETP.GE.AND P4, PT, R27, R198, PT ;  /* 0x000000c61b00720c */ /* 0x000fc40003f86270 */
[----:B------:R-:W-:Y:S02]  /*7da0*/  ISETP.GE.AND P1, PT, R3, R198, PT ;  /* 0x000000c60300720c */ /* 0x000fe40003f26270 */
[----:B------:R-:W-:Y:S02]  /*7db0*/  FSEL R14, R14, -INF , !P3 ;  /* 0xff8000000e0e7808 */ /* 0x000fe40005800000 */
[----:B------:R-:W-:Y:S01]  /*7dc0*/  ISETP.GE.AND P2, PT, R27, R196, PT ;  /* 0x000000c41b00720c */ /* 0x000fe20003f46270 */
[C---:B--2---:R-:W-:Y:S01]  /*7dd0*/  HMMA.16816.F32.BF16 R148, R8.reuse, R20, R148 ;  /* 0x000000140894723c */ /* 0x044fe20000041894 */
[----:B------:R-:W-:Y:S02]  /*7de0*/  ISETP.GE.AND P3, PT, R29, R198, PT ;  /* 0x000000c61d00720c */ /* 0x000fe40003f66270 */
[----:B------:R-:W-:Y:S02]  /*7df0*/  FSEL R175, R156, -INF , !P4 ;  /* 0xff8000009caf7808 */ /* 0x000fe40006000000 */
[----:B------:R-:W-:Y:S01]  /*7e00*/  ISETP.GE.AND P4, PT, R3, R196, PT ;  /* 0x000000c40300720c */ /* 0x000fe20003f86270 */
[----:B------:R-:W-:Y:S01]  /*7e10*/  VIADD R3, R24, 0xffffff60 ;  /* 0xffffff6018037836 */ /* 0x000fe20000000000 */
[----:B------:R-:W-:Y:S01]  /*7e20*/  FSEL R138, R159, -INF , !P5 ;  /* 0xff8000009f8a7808 */ /* 0x000fe20006800000 */
[----:B------:R-:W-:Y:S01]  /*7e30*/  HMMA.16816.F32.BF16 R144, R8, R22, R144 ;  /* 0x000000160890723c */ /* 0x000fe20000041890 */
[----:B------:R-:W-:-:S02]  /*7e40*/  FSEL R136, R158, -INF , !P2 ;  /* 0xff8000009e887808 */ /* 0x000fc40005000000 */
[----:B------:R-:W-:Y:S02]  /*7e50*/  FSEL R179, R152, -INF , !P1 ;  /* 0xff80000098b37808 */ /* 0x000fe40004800000 */
[----:B------:R-:W-:Y:S02]  /*7e60*/  FSEL R139, R157, -INF , !P3 ;  /* 0xff8000009d8b7808 */ /* 0x000fe40005800000 */
[C---:B------:R-:W-:Y:S01]  /*7e70*/  ISETP.GE.AND P5, PT, R3.reuse, R198, PT ;  /* 0x000000c60300720c */ /* 0x040fe20003fa6270 */
[C---:B---3--:R-:W-:Y:S01]  /*7e80*/  HMMA.16816.F32.BF16 R140, R8.reuse, R4, R140 ;  /* 0x00000004088c723c */ /* 0x048fe2000004188c */
[----:B------:R-:W-:Y:S01]  /*7e90*/  ISETP.GE.AND P1, PT, R3, R196, PT ;  /* 0x000000c40300720c */ /* 0x000fe20003f26270 */
[C---:B------:R-:W-:Y:S01]  /*7ea0*/  VIADD R3, R24.reuse, 0xffffff68 ;  /* 0xffffff6818037836 */ /* 0x040fe20000000000 */
[C---:B------:R-:W-:Y:S01]  /*7eb0*/  ISETP.GE.AND P2, PT, R15.reuse, R198, PT ;  /* 0x000000c60f00720c */ /* 0x040fe20003f46270 */
[C---:B------:R-:W-:Y:S01]  /*7ec0*/  VIADD R5, R24.reuse, 0xffffff69 ;  /* 0xffffff6918057836 */ /* 0x040fe20000000000 */
[----:B------:R-:W-:Y:S01]  /*7ed0*/  ISETP.GE.AND P3, PT, R15, R196, PT ;  /* 0x000000c40f00720c */ /* 0x000fe20003f66270 */
[----:B------:R-:W-:Y:S01]  /*7ee0*/  VIADD R15, R24, 0xffffff61 ;  /* 0xffffff61180f7836 */ /* 0x000fe20000000000 */
[----:B------:R-:W-:Y:S01]  /*7ef0*/  FSEL R183, R148, -INF , !P5 ;  /* 0xff80000094b77808 */ /* 0x000fe20006800000 */
[----:B------:R-:W-:Y:S01]  /*7f00*/  HMMA.16816.F32.BF16 R160, R8, R6, R160 ;  /* 0x0000000608a0723c */ /* 0x000fe200000418a0 */
[----:B------:R-:W-:Y:S01]  /*7f10*/  FSEL R206, R155, -INF , !P3 ;  /* 0xff8000009bce7808 */ /* 0x000fe20005800000 */
[----:B------:R-:W-:Y:S01]  /*7f20*/  VIADD R7, R24, 0xffffff71 ;  /* 0xffffff7118077836 */ /* 0x000fe20000000000 */
[----:B------:R-:W-:-:S02]  /*7f30*/  FSEL R137, R153, -INF , !P2 ;  /* 0xff80000099897808 */ /* 0x000fc40005000000 */
[C---:B------:R-:W-:Y:S02]  /*7f40*/  ISETP.GE.AND P3, PT, R3.reuse, R198, PT ;  /* 0x000000c60300720c */ /* 0x040fe40003f66270 */
[-C--:B------:R-:W-:Y:S01]  /*7f50*/  ISETP.GE.AND P5, PT, R3, R196.reuse, PT ;  /* 0x000000c40300720c */ /* 0x080fe20003fa6270 */
[----:B------:R-:W-:Y:S01]  /*7f60*/  VIADD R3, R24, 0xffffff70 ;  /* 0xffffff7018037836 */ /* 0x000fe20000000000 */
[----:B------:R-:W-:Y:S02]  /*7f70*/  ISETP.GE.AND P2, PT, R15, R196, PT ;  /* 0x000000c40f00720c */ /* 0x000fe40003f46270 */
[----:B------:R-:W-:Y:S02]  /*7f80*/  FSEL R202, R150, -INF , !P1 ;  /* 0xff80000096ca7808 */ /* 0x000fe40004800000 */
[----:B------:R-:W-:Y:S02]  /*7f90*/  ISETP.GE.AND P1, PT, R5, R198, PT ;  /* 0x000000c60500720c */ /* 0x000fe40003f26270 */
[----:B------:R-:W-:-:S02]  /*7fa0*/  FMNMX3.FTZ R4, R178, R25, R17, !PT ;  /* 0x00000019b2047276 */ /* 0x000fc40007810011 */
[----:B------:R-:W-:Y:S02]  /*7fb0*/  FSEL R204, R151, -INF , !P2 ;  /* 0xff80000097cc7808 */ /* 0x000fe40005000000 */
[----:B------:R-:W-:Y:S02]  /*7fc0*/  FSEL R193, R144, -INF , !P3 ;  /* 0xff80000090c17808 */ /* 0x000fe40005800000 */
[----:B------:R-:W-:Y:S02]  /*7fd0*/  FSEL R180, R154, -INF , !P4 ;  /* 0xff8000009ab47808 */ /* 0x000fe40006000000 */
[C---:B------:R-:W-:Y:S02]  /*7fe0*/  ISETP.GE.AND P2, PT, R3.reuse, R198, PT ;  /* 0x000000c60300720c */ /* 0x040fe40003f46270 */
[----:B------:R-:W-:Y:S01]  /*7ff0*/  ISETP.GE.AND P3, PT, R3, R196, PT ;  /* 0x000000c40300720c */ /* 0x000fe20003f66270 */
[----:B------:R-:W-:Y:S01]  /*8000*/  VIADD R3, R24, 0xffffff79 ;  /* 0xffffff7918037836 */ /* 0x000fe20000000000 */
[----:B------:R-:W-:-:S02]  /*8010*/  FSEL R145, R145, -INF , !P1 ;  /* 0xff80000091917808 */ /* 0x000fc40004800000 */
[-C--:B------:R-:W-:Y:S02]  /*8020*/  ISETP.GE.AND P4, PT, R15, R198.reuse, PT ;  /* 0x000000c60f00720c */ /* 0x080fe40003f86270 */
[----:B------:R-:W-:Y:S02]  /*8030*/  ISETP.GE.AND P1, PT, R7, R198, PT ;  /* 0x000000c60700720c */ /* 0x000fe40003f26270 */
[----:B------:R-:W-:Y:S02]  /*8040*/  FMNMX3.FTZ R4, R4, R19, R13, !PT ;  /* 0x0000001304047276 */ /* 0x000fe4000781000d */
[----:B------:R-:W-:Y:S02]  /*8050*/  FSEL R159, R149, -INF , !P4 ;  /* 0xff800000959f7808 */ /* 0x000fe40006000000 */
[----:B------:R-:W-:Y:S02]  /*8060*/  FSEL R153, R141, -INF , !P1 ;  /* 0xff8000008d997808 */ /* 0x000fe40004800000 */
[----:B------:R-:W-:Y:S01]  /*8070*/  ISETP.GE.AND P4, PT, R5, R196, PT ;  /* 0x000000c40500720c */ /* 0x000fe20003f86270 */
[----:B------:R-:W-:Y:S01]  /*8080*/  VIADD R5, R24, 0xffffff78 ;  /* 0xffffff7818057836 */ /* 0x000fe20000000000 */
[----:B------:R-:W-:-:S02]  /*8090*/  FMNMX3.FTZ R4, R4, R175, R139, !PT ;  /* 0x000000af04047276 */ /* 0x000fc4000781008b */
[-C--:B------:R-:W-:Y:S02]  /*80a0*/  ISETP.GE.AND P1, PT, R3, R198.reuse, PT ;  /* 0x000000c60300720c */ /* 0x080fe40003f26270 */
[----:B------:R-:W-:Y:S02]  /*80b0*/  FMNMX3.FTZ R4, R4, R179, R137, !PT ;  /* 0x000000b304047276 */ /* 0x000fe40007810089 */
[----:B------:R-:W-:Y:S02]  /*80c0*/  FSEL R151, R161, -INF , !P1 ;  /* 0xff800000a1977808 */ /* 0x000fe40004800000 */
[----:B------:R-:W-:Y:S02]  /*80d0*/  FSEL R157, R140, -INF , !P2 ;  /* 0xff8000008c9d7808 */ /* 0x000fe40005000000 */
[----:B------:R-:W-:Y:S02]  /*80e0*/  ISETP.NE.AND P1, PT, R199, 0x3, PT ;  /* 0x00000003c700780c */ /* 0x000fe40003f25270 */
[----:B------:R-:W-:-:S02]  /*80f0*/  ISETP.GE.AND P2, PT, R5, R198, PT ;  /* 0x000000c60500720c */ /* 0x000fc40003f46270 */
[----:B------:R-:W-:Y:S02]  /*8100*/  FMNMX3.FTZ R4, R4, R183, R159, !PT ;  /* 0x000000b704047276 */ /* 0x000fe4000781009f */
[----:B------:R-:W-:Y:S02]  /*8110*/  FSEL R155, R160, -INF , !P2 ;  /* 0xff800000a09b7808 */ /* 0x000fe40005000000 */
[----:B------:R-:W-:Y:S02]  /*8120*/  ISETP.GE.AND P2, PT, R7, R196, PT ;  /* 0x000000c40700720c */ /* 0x000fe40003f46270 */
[----:B------:R-:W-:Y:S02]  /*8130*/  FMNMX3.FTZ R7, R177, R18, R16, !PT ;  /* 0x00000012b1077276 */ /* 0x000fe40007810010 */
[----:B------:R-:W-:Y:S02]  /*8140*/  FMNMX3.FTZ R4, R4, R193, R145, !PT ;  /* 0x000000c104047276 */ /* 0x000fe40007810091 */
[----:B------:R-:W-:-:S02]  /*8150*/  FMNMX3.FTZ R7, R7, R14, R12, !PT ;  /* 0x0000000e07077276 */ /* 0x000fc4000781000c */
[----:B------:R-:W-:Y:S02]  /*8160*/  FMNMX3.FTZ R4, R4, R157, R153, !PT ;  /* 0x0000009d04047276 */ /* 0x000fe40007810099 */
[----:B------:R-:W-:Y:S02]  /*8170*/  FMNMX3.FTZ R9, R7, R136, R138, !PT ;  /* 0x0000008807097276 */ /* 0x000fe4000781008a */
[----:B------:R-:W-:Y:S01]  /*8180*/  FMNMX3.FTZ R4, R4, R155, R151, !PT ;  /* 0x0000009b04047276 */ /* 0x000fe20007810097 */
[----:B------:R-:W-:Y:S06]  /*8190*/  @!P1 BRA `(.L_x_24) ;  /* 0x0000000000549947 */ /* 0x000fec0003800000 */
        /* <DEDUP_REMOVED lines=21> */
.L_x_24:
[----:B-1----:R-:W-:Y:S01]  /*82f0*/  FMNMX3.FTZ R7, R9, R180, R206, !PT ;  /* 0x000000b409077276 */ /* 0x002fe200078100ce */
[----:B------:R-:W1:Y:S01]  /*8300*/  LDCU UR4, c[0x0][0x45c] ;  /* 0x00008b80ff0477ac */ /* 0x000e620008000800 */
[----:B------:R-:W-:Y:S02]  /*8310*/  FSEL R160, R146, -INF , !P5 ;  /* 0xff80000092a07808 */ /* 0x000fe40006800000 */
[----:B------:R-:W-:Y:S02]  /*8320*/  FSEL R158, R147, -INF , !P4 ;  /* 0xff800000939e7808 */ /* 0x000fe40006000000 */
[----:B------:R-:W-:Y:S02]  /*8330*/  FMNMX3.FTZ R7, R7, R202, R204, !PT ;  /* 0x000000ca07077276 */ /* 0x000fe400078100cc */
[-C--:B------:R-:W-:Y:S02]  /*8340*/  ISETP.GE.AND P1, PT, R5, R196.reuse, PT ;  /* 0x000000c40500720c */ /* 0x080fe40003f26270 */
[----:B------:R-:W-:Y:S01]  /*8350*/  ISETP.GE.AND P4, PT, R3, R196, PT ;  /* 0x000000c40300720c */ /* 0x000fe20003f86270 */
[----:B------:R-:W2:Y:S01]  /*8360*/  SHFL.BFLY PT, R5, R4, 0x2, 0x1f ;  /* 0x0c401f0004057f89 */ /* 0x000ea200000e0000 */
[----:B------:R-:W-:-:S02]  /*8370*/  FSEL R154, R142, -INF , !P3 ;  /* 0xff8000008e9a7808 */ /* 0x000fc40005800000 */
[----:B------:R-:W-:Y:S02]  /*8380*/  FSEL R152, R143, -INF , !P2 ;  /* 0xff8000008f987808 */ /* 0x000fe40005000000 */
[----:B------:R-:W-:Y:S01]  /*8390*/  FMNMX3.FTZ R7, R7, R160, R158, !PT ;  /* 0x000000a007077276 */ /* 0x000fe2000781009e */
[----:B------:R-:W-:Y:S01]  /*83a0*/  LDSM.16.MT88.4 R140, [R176+0x12800] ;  /* 0x01280000b08c783b */ /* 0x000fe20000004200 */
[----:B------:R-:W-:Y:S02]  /*83b0*/  FSEL R150, R162, -INF , !P1 ;  /* 0xff800000a2967808 */ /* 0x000fe40004800000 */
[----:B------:R-:W-:Y:S02]  /*83c0*/  FSEL R148, R163, -INF , !P4 ;  /* 0xff800000a3947808 */ /* 0x000fe40006000000 */
[----:B------:R-:W-:Y:S02]  /*83d0*/  FMNMX3.FTZ R7, R7, R154, R152, !PT ;  /* 0x0000009a07077276 */ /* 0x000fe40007810098 */
[----:B------:R-:W-:-:S02]  /*83e0*/  MOV R171, 0x20 ;  /* 0x0000002000ab7802 */ /* 0x000fc40000000f00 */
[----:B------:R-:W-:Y:S02]  /*83f0*/  FMNMX3.FTZ R6, R7, R150, R148, !PT ;  /* 0x0000009607067276 */ /* 0x000fe40007810094 */
[----:B------:R-:W-:Y:S02]  /*8400*/  SEL R171, R171, 0xffffffe0, !P0 ;  /* 0xffffffe0abab7807 */ /* 0x000fe40004000000 */
[----:B------:R-:W-:Y:S01]  /*8410*/  IADD3 R172, PT, PT, R176, 0x12040, RZ ;  /* 0x00012040b0ac7810 */ /* 0x000fe20007ffe0ff */
[----:B------:R-:W3:Y:S01]  /*8420*/  SHFL.BFLY PT, R3, R6, 0x2, 0x1f ;  /* 0x0c401f0006037f89 */ /* 0x000ee200000e0000 */
[----:B------:R-:W-:Y:S02]  /*8430*/  IADD3 R173, PT, PT, R171, R176, RZ ;  /* 0x000000b0abad7210 */ /* 0x000fe40007ffe0ff */
[----:B--2---:R-:W-:-:S03]  /*8440*/  FMNMX.FTZ R5, R4, R5, !PT ;  /* 0x0000000504057209 */ /* 0x004fc60007810000 */
[----:B------:R-:W-:Y:S04]  /*8450*/  LDSM.16.MT88.4 R20, [R173+0x12000] ;  /* 0x01200000ad14783b */ /* 0x000fe80000004200 */
[----:B------:R-:W2:Y:S01]  /*8460*/  SHFL.BFLY PT, R132, R5, 0x1, 0x1f ;  /* 0x0c201f0005847f89 */ /* 0x000ea200000e0000 */
[----:B---3--:R-:W-:-:S05]  /*8470*/  FMNMX.FTZ R4, R6, R3, !PT ;  /* 0x0000000306047209 */ /* 0x008fca0007810000 */
[----:B------:R-:W3:Y:S01]  /*8480*/  SHFL.BFLY PT, R3, R4, 0x1, 0x1f ;  /* 0x0c201f0004037f89 */ /* 0x000ee200000e0000 */
[----:B--2---:R-:W-:-:S04]  /*8490*/  FMNMX.FTZ R132, R5, R132, !PT ;  /* 0x0000008405847209 */ /* 0x004fc80007810000 */
[C---:B------:R-:W-:Y:S01]  /*84a0*/  FSETP.NEU.FTZ.AND P2, PT, R132.reuse, -INF , PT ;  /* 0xff8000008400780b */ /* 0x040fe20003f5d000 */
[----:B-1----:R-:W-:-:S03]  /*84b0*/  FMUL.FTZ R156, R132, UR4 ;  /* 0x00000004849c7c20 */ /* 0x002fc60008410000 */
[----:B------:R-:W-:Y:S02]  /*84c0*/  FSEL R169, R132, RZ, P2 ;  /* 0x000000ff84a97208 */ /* 0x000fe40001000000 */
[----:B------:R-:W-:-:S03]  /*84d0*/  FSEL R156, R156, RZ, P2 ;  /* 0x000000ff9c9c7208 */ /* 0x000fc60001000000 */
[----:B------:R-:W-:Y:S02]  /*84e0*/  FADD.FTZ R169, R178, -R169 ;  /* 0x800000a9b2a97221 */ /* 0x000fe40000010000 */
[--C-:B------:R-:W-:Y:S01]  /*84f0*/  FFMA.FTZ R168, R25, UR4, -R156.reuse ;  /* 0x0000000419a87c23 */ /* 0x100fe2000801089c */
[--C-:B------:R-:W-:Y:S01]  /*8500*/  FFMA.FTZ R165, R17, UR4, -R156.reuse ;  /* 0x0000000411a57c23 */ /* 0x100fe2000801089c */
[--C-:B------:R-:W-:Y:S01]  /*8510*/  FFMA.FTZ R166, R19, UR4, -R156.reuse ;  /* 0x0000000413a67c23 */ /* 0x100fe2000801089c */
[--C-:B------:R-:W-:Y:S01]  /*8520*/  FFMA.FTZ R135, R13, UR4, -R156.reuse ;  /* 0x000000040d877c23 */ /* 0x100fe2000801089c */
[----:B---3--:R-:W-:Y:S01]  /*8530*/  FMNMX.FTZ R3, R4, R3, !PT ;  /* 0x0000000304037209 */ /* 0x008fe20007810000 */
[----:B------:R-:W-:Y:S01]  /*8540*/  FMUL.FTZ R169, R169, UR4 ;  /* 0x00000004a9a97c20 */ /* 0x000fe20008410000 */
[----:B------:R-:W-:Y:S01]  /*8550*/  MUFU.EX2 R168, R168 ;  /* 0x000000a800a87308 */ /* 0x000fe20000000800 */
[--C-:B------:R-:W-:Y:S01]  /*8560*/  FFMA.FTZ R178, R175, UR4, -R156.reuse ;  /* 0x00000004afb27c23 */ /* 0x100fe2000801089c */
[C---:B------:R-:W-:Y:S01]  /*8570*/  FSETP.NEU.FTZ.AND P1, PT, R3.reuse, -INF , PT ;  /* 0xff8000000300780b */ /* 0x040fe20003f3d000 */
[----:B------:R-:W-:Y:S01]  /*8580*/  FMUL.FTZ R149, R3, UR4 ;  /* 0x0000000403957c20 */ /* 0x000fe20008410000 */
[--C-:B------:R-:W-:Y:S01]  /*8590*/  FFMA.FTZ R174, R179, UR4, -R156.reuse ;  /* 0x00000004b3ae7c23 */ /* 0x100fe2000801089c */
[--C-:B------:R-:W-:Y:S01]  /*85a0*/  FFMA.FTZ R175, R139, UR4, -R156.reuse ;  /* 0x000000048baf7c23 */ /* 0x100fe2000801089c */
[----:B------:R-:W-:Y:S01]  /*85b0*/  FSEL R4, R3, RZ, P1 ;  /* 0x000000ff03047208 */ /* 0x000fe20000800000 */
[--C-:B------:R-:W-:Y:S01]  /*85c0*/  FFMA.FTZ R185, R193, UR4, -R156.reuse ;  /* 0x00000004c1b97c23 */ /* 0x100fe2000801089c */
[----:B------:R-:W-:Y:S01]  /*85d0*/  FSEL R149, R149, RZ, P1 ;  /* 0x000000ff95957208 */ /* 0x000fe20000800000 */
[----:B------:R-:W1:Y:S01]  /*85e0*/  MUFU.EX2 R165, R165 ;  /* 0x000000a500a57308 */ /* 0x000e620000000800 */
[----:B------:R-:W-:Y:S01]  /*85f0*/  FFMA.FTZ R183, R183, UR4, -R156 ;  /* 0x00000004b7b77c23 */ /* 0x000fe2000801089c */
[----:B------:R-:W-:Y:S01]  /*8600*/  FADD.FTZ R167, R177, -R4 ;  /* 0x80000004b1a77221 */ /* 0x000fe20000010000 */
[--C-:B------:R-:W-:Y:S01]  /*8610*/  FFMA.FTZ R177, R137, UR4, -R156.reuse ;  /* 0x0000000489b17c23 */ /* 0x100fe2000801089c */
[--C-:B------:R-:W-:Y:S01]  /*8620*/  FFMA.FTZ R164, R18, UR4, -R149.reuse ;  /* 0x0000000412a47c23 */ /* 0x100fe20008010895 */
[--C-:B------:R-:W-:Y:S01]  /*8630*/  FFMA.FTZ R134, R16, UR4, -R149.reuse ;  /* 0x0000000410867c23 */ /* 0x100fe20008010895 */
[--C-:B------:R-:W-:Y:S01]  /*8640*/  FFMA.FTZ R133, R14, UR4, -R149.reuse ;  /* 0x000000040e857c23 */ /* 0x100fe20008010895 */
[--C-:B------:R-:W-:Y:S01]  /*8650*/  FFMA.FTZ R170, R12, UR4, -R149.reuse ;  /* 0x000000040caa7c23 */ /* 0x100fe20008010895 */
[----:B------:R-:W-:Y:S01]  /*8660*/  FMUL.FTZ R167, R167, UR4 ;  /* 0x00000004a7a77c20 */ /* 0x000fe20008410000 */
[----:B------:R-:W-:Y:S01]  /*8670*/  MUFU.EX2 R166, R166 ;  /* 0x000000a600a67308 */ /* 0x000fe20000000800 */
[----:B------:R-:W-:Y:S01]  /*8680*/  IADD3 R16, PT, PT, R176, 0x12000, RZ ;  /* 0x00012000b0107810 */ /* 0x000fe20007ffe0ff */
[----:B------:R-:W-:Y:S01]  /*8690*/  LDSM.16.MT88.4 R12, [R176+0x12000] ;  /* 0x01200000b00c783b */ /* 0x000fe20000004200 */
[--C-:B------:R-:W-:Y:S01]  /*86a0*/  FFMA.FTZ R179, R136, UR4, -R149.reuse ;  /* 0x0000000488b37c23 */ /* 0x100fe20008010895 */
[--C-:B------:R-:W-:Y:S01]  /*86b0*/  FFMA.FTZ R182, R138, UR4, -R149.reuse ;  /* 0x000000048ab67c23 */ /* 0x100fe20008010895 */
[----:B------:R-:W-:Y:S01]  /*86c0*/  @P6 IADD3 R172, PT, PT, R16, -0x40, RZ ;  /* 0xffffffc010ac6810 */ /* 0x000fe20007ffe0ff */
[--C-:B------:R-:W-:Y:S01]  /*86d0*/  FFMA.FTZ R180, R180, UR4, -R149.reuse ;  /* 0x00000004b4b47c23 */ /* 0x100fe20008010895 */
[--C-:B------:R-:W-:Y:S01]  /*86e0*/  FFMA.FTZ R181, R206, UR4, -R149.reuse ;  /* 0x00000004ceb57c23 */ /* 0x100fe20008010895 */
[----:B------:R-:W2:Y:S01]  /*86f0*/  MUFU.EX2 R135, R135 ;  /* 0x0000008700877308 */ /* 0x000ea20000000800 */
[----:B------:R-:W-:Y:S01]  /*8700*/  IADD3 R171, PT, PT, R171, R172, RZ ;  /* 0x000000acabab7210 */ /* 0x000fe20007ffe0ff */
[----:B------:R-:W3:Y:S01]  /*8710*/  LDSM.16.MT88.4 R28, [R172] ;  /* 0x00000000ac1c783b */ /* 0x000ee20000004200 */
[----:B-1----:R-:W-:Y:S01]  /*8720*/  F2FP.BF16.F32.PACK_AB R4, R165, R168 ;  /* 0x000000a8a504723e */ /* 0x002fe200000010ff */
[--C-:B------:R-:W-:Y:S01]  /*8730*/  FFMA.FTZ R193, R202, UR4, -R149.reuse ;  /* 0x00000004cac17c23 */ /* 0x100fe20008010895 */
[--C-:B------:R-:W-:Y:S01]  /*8740*/  FFMA.FTZ R184, R159, UR4, -R156.reuse ;  /* 0x000000049fb87c23 */ /* 0x100fe2000801089c */
[----:B------:R-:W-:Y:S01]  /*8750*/  LDSM.16.MT88.4 R136, [R173+0x12800] ;  /* 0x01280000ad88783b */ /* 0x000fe20000004200 */
[--C-:B------:R-:W-:Y:S01]  /*8760*/  FFMA.FTZ R196, R145, UR4, -R156.reuse ;  /* 0x0000000491c47c23 */ /* 0x100fe2000801089c */
[----:B------:R-:W-:Y:S01]  /*8770*/  MUFU.EX2 R164, R164 ;  /* 0x000000a400a47308 */ /* 0x000fe20000000800 */
[--C-:B------:R-:W-:Y:S01]  /*8780*/  FFMA.FTZ R198, R204, UR4, -R149.reuse ;  /* 0x00000004ccc67c23 */ /* 0x100fe20008010895 */
[--C-:B------:R-:W-:Y:S01]  /*8790*/  FFMA.FTZ R201, R160, UR4, -R149.reuse ;  /* 0x00000004a0c97c23 */ /* 0x100fe20008010895 */
[--C-:B------:R-:W-:Y:S01]  /*87a0*/  FFMA.FTZ R202, R158, UR4, -R149.reuse ;  /* 0x000000049eca7c23 */ /* 0x100fe20008010895 */
[----:B------:R-:W-:Y:S01]  /*87b0*/  LDSM.16.MT88.4 R144, [R176+0x13000] ;  /* 0x01300000b090783b */ /* 0x000fe20000004200 */
[--C-:B------:R-:W-:Y:S01]  /*87c0*/  FFMA.FTZ R203, R157, UR4, -R156.reuse ;  /* 0x000000049dcb7c23 */ /* 0x100fe2000801089c */
[--C-:B------:R-:W-:Y:S01]  /*87d0*/  FFMA.FTZ R204, R153, UR4, -R156.reuse ;  /* 0x0000000499cc7c23 */ /* 0x100fe2000801089c */
[--C-:B------:R-:W-:Y:S01]  /*87e0*/  FFMA.FTZ R205, R155, UR4, -R156.reuse ;  /* 0x000000049bcd7c23 */ /* 0x100fe2000801089c */
[----:B------:R-:W1:Y:S01]  /*87f0*/  MUFU.EX2 R134, R134 ;  /* 0x0000008600867308 */ /* 0x000e620000000800 */
[----:B--2---:R-:W-:Y:S01]  /*8800*/  F2FP.BF16.F32.PACK_AB R6, R135, R166 ;  /* 0x000000a68706723e */ /* 0x004fe200000010ff */
[----:B------:R-:W-:Y:S01]  /*8810*/  FFMA.FTZ R206, R151, UR4, -R156 ;  /* 0x0000000497ce7c23 */ /* 0x000fe2000801089c */
[--C-:B------:R-:W-:Y:S01]  /*8820*/  FFMA.FTZ R207, R154, UR4, -R149.reuse ;  /* 0x000000049acf7c23 */ /* 0x100fe20008010895 */
[--C-:B------:R-:W-:Y:S01]  /*8830*/  FFMA.FTZ R208, R152, UR4, -R149.reuse ;  /* 0x0000000498d07c23 */ /* 0x100fe20008010895 */
[--C-:B------:R-:W-:Y:S01]  /*8840*/  FFMA.FTZ R209, R150, UR4, -R149.reuse ;  /* 0x0000000496d17c23 */ /* 0x100fe20008010895 */
[----:B------:R-:W-:Y:S01]  /*8850*/  FFMA.FTZ R210, R148, UR4, -R149 ;  /* 0x0000000494d27c23 */ /* 0x000fe20008010895 */
[----:B------:R-:W-:Y:S01]  /*8860*/  LDSM.16.MT88.4 R156, [R173+0x13800] ;  /* 0x01380000ad9c783b */ /* 0x000fe20000004200 */
[----:B------:R-:W-:Y:S03]  /*8870*/  MUFU.EX2 R133, R133 ;  /* 0x0000008500857308 */ /* 0x000fe60000000800 */
[----:B------:R-:W-:Y:S04]  /*8880*/  LDSM.16.MT88.4 R160, [R176+0x17800] ;  /* 0x01780000b0a0783b */ /* 0x000fe80000004200 */
[----:B------:R-:W-:Y:S01]  /*8890*/  LDSM.16.MT88.4 R148, [R173+0x15800] ;  /* 0x01580000ad94783b */ /* 0x000fe20000004200 */
[----:B------:R-:W2:Y:S01]  /*88a0*/  MUFU.EX2 R170, R170 ;  /* 0x000000aa00aa7308 */ /* 0x000ea20000000800 */
[----:B-1----:R-:W-:-:S02]  /*88b0*/  F2FP.BF16.F32.PACK_AB R5, R134, R164 ;  /* 0x000000a48605723e */ /* 0x002fc400000010ff */
[----:B------:R-:W-:Y:S05]  /*88c0*/  LDSM.16.MT88.4 R152, [R173+0x17800] ;  /* 0x01780000ad98783b */ /* 0x000fea0000004200 */
[----:B------:R-:W1:Y:S08]  /*88d0*/  MUFU.EX2 R169, R169 ;  /* 0x000000a900a97308 */ /* 0x000e700000000800 */
[----:B------:R-:W4:Y:S01]  /*88e0*/  MUFU.EX2 R167, R167 ;  /* 0x000000a700a77308 */ /* 0x000f220000000800 */
[----:B--2---:R-:W-:-:S07]  /*88f0*/  F2FP.BF16.F32.PACK_AB R7, R170, R133 ;  /* 0x00000085aa07723e */ /* 0x004fce00000010ff */
[----:B------:R-:W-:Y:S01]  /*8900*/  MUFU.EX2 R178, R178 ;  /* 0x000000b200b27308 */ /* 0x000fe20000000800 */
[-C--:B-1----:R-:W-:Y:S01]  /*8910*/  FMUL.FTZ R16, R36, R169.reuse ;  /* 0x000000a924107220 */ /* 0x082fe20000410000 */
[-C--:B------:R-:W-:Y:S01]  /*8920*/  FMUL.FTZ R17, R37, R169.reuse ;  /* 0x000000a925117220 */ /* 0x080fe20000410000 */
[-C--:B------:R-:W-:Y:S01]  /*8930*/  FMUL.FTZ R40, R40, R169.reuse ;  /* 0x000000a928287220 */ /* 0x080fe20000410000 */
[-C--:B------:R-:W-:Y:S01]  /*8940*/  FMUL.FTZ R41, R41, R169.reuse ;  /* 0x000000a929297220 */ /* 0x080fe20000410000 */
[-C--:B------:R-:W-:Y:S01]  /*8950*/  FMUL.FTZ R24, R44, R169.reuse ;  /* 0x000000a92c187220 */ /* 0x080fe20000410000 */
[-C--:B------:R-:W-:Y:S01]  /*8960*/  FMUL.FTZ R25, R45, R169.reuse ;  /* 0x000000a92d197220 */ /* 0x080fe20000410000 */
[-C--:B------:R-:W-:Y:S01]  /*8970*/  FMUL.FTZ R32, R52, R169.reuse ;  /* 0x000000a934207220 */ /* 0x080fe20000410000 */
[----:B------:R-:W-:Y:S01]  /*8980*/  FMUL.FTZ R33, R53, R169 ;  /* 0x000000a935217220 */ /* 0x000fe20000410000 */
[-C--:B----4-:R-:W-:Y:S01]  /*8990*/  FMUL.FTZ R18, R38, R167.reuse ;  /* 0x000000a726127220 */ /* 0x090fe20000410000 */
[-C--:B------:R-:W-:Y:S01]  /*89a0*/  FMUL.FTZ R19, R39, R167.reuse ;  /* 0x000000a727137220 */ /* 0x080fe20000410000 */
[-C--:B------:R-:W-:Y:S01]  /*89b0*/  FMUL.FTZ R42, R42, R167.reuse ;  /* 0x000000a72a2a7220 */ /* 0x080fe20000410000 */
[----:B------:R-:W1:Y:S01]  /*89c0*/  LDSM.16.MT88.4 R36, [R171] ;  /* 0x00000000ab24783b */ /* 0x000e620000004200 */
[-C--:B------:R-:W-:Y:S01]  /*89d0*/  FMUL.FTZ R43, R43, R167.reuse ;  /* 0x000000a72b2b7220 */ /* 0x080fe20000410000 */
[-C--:B------:R-:W-:Y:S01]  /*89e0*/  FMUL.FTZ R26, R46, R167.reuse ;  /* 0x000000a72e1a7220 */ /* 0x080fe20000410000 */
[-C--:B------:R-:W-:Y:S01]  /*89f0*/  FMUL.FTZ R27, R47, R167.reuse ;  /* 0x000000a72f1b7220 */ /* 0x080fe20000410000 */
[-C--:B------:R-:W-:Y:S01]  /*8a00*/  FMUL.FTZ R34, R54, R167.reuse ;  /* 0x000000a736227220 */ /* 0x080fe20000410000 */
[----:B------:R-:W2:Y:S01]  /*8a10*/  LDSM.16.MT88.4 R44, [R176+0x14000] ;  /* 0x01400000b02c783b */ /* 0x000ea20000004200 */
[C---:B------:R-:W-:Y:S01]  /*8a20*/  HMMA.16816.F32.BF16 R16, R4.reuse, R20, R16 ;  /* 0x000000140410723c */ /* 0x040fe20000041810 */
[----:B------:R-:W-:Y:S01]  /*8a30*/  FMUL.FTZ R35, R55, R167 ;  /* 0x000000a737237220 */ /* 0x000fe20000410000 */
[-C--:B------:R-:W-:Y:S01]  /*8a40*/  FMUL.FTZ R48, R48, R169.reuse ;  /* 0x000000a930307220 */ /* 0x080fe20000410000 */
[----:B------:R-:W4:Y:S01]  /*8a50*/  LDSM.16.MT88.4 R52, [R173+0x14000] ;  /* 0x01400000ad34783b */ /* 0x000f220000004200 */
[----:B------:R-:W-:Y:S01]  /*8a60*/  FMUL.FTZ R49, R49, R169 ;  /* 0x000000a931317220 */ /* 0x000fe20000410000 */
[-C--:B------:R-:W-:Y:S01]  /*8a70*/  FMUL.FTZ R50, R50, R167.reuse ;  /* 0x000000a732327220 */ /* 0x080fe20000410000 */
[----:B------:R-:W-:Y:S01]  /*8a80*/  FMUL.FTZ R51, R51, R167 ;  /* 0x000000a733337220 */ /* 0x000fe20000410000 */
[-C--:B------:R-:W-:Y:S01]  /*8a90*/  FMUL.FTZ R56, R56, R169.reuse ;  /* 0x000000a938387220 */ /* 0x080fe20000410000 */
[C---:B------:R-:W-:Y:S01]  /*8aa0*/  HMMA.16816.F32.BF16 R20, R4.reuse, R22, R40 ;  /* 0x000000160414723c */ /* 0x040fe20000041828 */
[-C--:B------:R-:W-:Y:S01]  /*8ab0*/  FMUL.FTZ R40, R60, R169.reuse ;  /* 0x000000a93c287220 */ /* 0x080fe20000410000 */
[----:B------:R-:W-:Y:S01]  /*8ac0*/  FMUL.FTZ R41, R61, R169 ;  /* 0x000000a93d297220 */ /* 0x000fe20000410000 */
[-C--:B------:R-:W-:Y:S01]  /*8ad0*/  FMUL.FTZ R42, R62, R167.reuse ;  /* 0x000000a73e2a7220 */ /* 0x080fe20000410000 */
[----:B------:R-:W-:Y:S01]  /*8ae0*/  FMUL.FTZ R43, R63, R167 ;  /* 0x000000a73f2b7220 */ /* 0x000fe20000410000 */
[----:B------:R-:W-:Y:S01]  /*8af0*/  FMUL.FTZ R57, R57, R169 ;  /* 0x000000a939397220 */ /* 0x000fe20000410000 */
[----:B------:R-:W5:Y:S01]  /*8b00*/  LDSM.16.MT88.4 R60, [R172+0x2000] ;  /* 0x00200000ac3c783b */ /* 0x000f620000004200 */
[-C--:B------:R-:W-:Y:S01]  /*8b10*/  FMUL.FTZ R58, R58, R167.reuse ;  /* 0x000000a73a3a7220 */ /* 0x080fe20000410000 */
[----:B------:R-:W-:Y:S01]  /*8b20*/  FMUL.FTZ R59, R59, R167 ;  /* 0x000000a73b3b7220 */ /* 0x000fe20000410000 */
[-C--:B------:R-:W-:Y:S01]  /*8b30*/  FMUL.FTZ R64, R64, R169.reuse ;  /* 0x000000a940407220 */ /* 0x080fe20000410000 */
[----:B------:R-:W-:Y:S01]  /*8b40*/  FMUL.FTZ R65, R65, R169 ;  /* 0x000000a941417220 */ /* 0x000fe20000410000 */
[-C--:B------:R-:W-:Y:S01]  /*8b50*/  FMUL.FTZ R66, R66, R167.reuse ;  /* 0x000000a742427220 */ /* 0x080fe20000410000 */
[----:B------:R-:W-:Y:S01]  /*8b60*/  FMUL.FTZ R67, R67, R167 ;  /* 0x000000a743437220 */ /* 0x000fe20000410000 */
[C---:B---3--:R-:W-:Y:S01]  /*8b70*/  HMMA.16816.F32.BF16 R24, R4.reuse, R28, R24 ;  /* 0x0000001c0418723c */ /* 0x048fe20000041818 */
[-C--:B------:R-:W-:Y:S01]  /*8b80*/  FMUL.FTZ R72, R72, R169.reuse ;  /* 0x000000a948487220 */ /* 0x080fe20000410000 */
[----:B------:R-:W-:Y:S01]  /*8b90*/  FMUL.FTZ R73, R73, R169 ;  /* 0x000000a949497220 */ /* 0x000fe20000410000 */
[-C--:B------:R-:W-:Y:S01]  /*8ba0*/  FMUL.FTZ R74, R74, R167.reuse ;  /* 0x000000a74a4a7220 */ /* 0x080fe20000410000 */
[----:B------:R-:W-:Y:S01]  /*8bb0*/  FMUL.FTZ R75, R75, R167 ;  /* 0x000000a74b4b7220 */ /* 0x000fe20000410000 */
[-C--:B------:R-:W-:Y:S01]  /*8bc0*/  FMUL.FTZ R80, R80, R169.reuse ;  /* 0x000000a950507220 */ /* 0x080fe20000410000 */
[----:B------:R-:W-:Y:S01]  /*8bd0*/  FMUL.FTZ R81, R81, R169 ;  /* 0x000000a951517220 */ /* 0x000fe20000410000 */
[----:B------:R-:W-:Y:S01]  /*8be0*/  FMUL.FTZ R82, R82, R167 ;  /* 0x000000a752527220 */ /* 0x000fe20000410000 */
[C---:B------:R-:W-:Y:S01]  /*8bf0*/  HMMA.16816.F32.BF16 R28, R4.reuse, R30, R48 ;  /* 0x0000001e041c723c */ /* 0x040fe20000041830 */
[-C--:B------:R-:W-:Y:S01]  /*8c00*/  FMUL.FTZ R48, R68, R169.reuse ;  /* 0x000000a944307220 */ /* 0x080fe20000410000 */
[----:B------:R-:W-:Y:S01]  /*8c10*/  FMUL.FTZ R49, R69, R169 ;  /* 0x000000a945317220 */ /* 0x000fe20000410000 */
[-C--:B------:R-:W-:Y:S01]  /*8c20*/  FMUL.FTZ R50, R70, R167.reuse ;  /* 0x000000a746327220 */ /* 0x080fe20000410000 */
[-C--:B------:R-:W-:Y:S01]  /*8c30*/  FMUL.FTZ R51, R71, R167.reuse ;  /* 0x000000a747337220 */ /* 0x080fe20000410000 */
[----:B------:R-:W-:Y:S01]  /*8c40*/  FMUL.FTZ R83, R83, R167 ;  /* 0x000000a753537220 */ /* 0x000fe20000410000 */
[----:B------:R-:W3:Y:S01]  /*8c50*/  LDSM.16.MT88.4 R68, [R171+0x2000] ;  /* 0x00200000ab44783b */ /* 0x000ee20000004200 */
[-C--:B------:R-:W-:Y:S01]  /*8c60*/  FMUL.FTZ R8, R128, R169.reuse ;  /* 0x000000a980087220 */ /* 0x080fe20000410000 */
[C---:B-1----:R-:W-:Y:S01]  /*8c70*/  HMMA.16816.F32.BF16 R32, R4.reuse, R36, R32 ;  /* 0x000000240420723c */ /* 0x042fe20000041820 */
[----:B------:R-:W-:Y:S01]  /*8c80*/  FMUL.FTZ R9, R129, R169 ;  /* 0x000000a981097220 */ /* 0x000fe20000410000 */
[-C--:B------:R-:W-:Y:S01]  /*8c90*/  FMUL.FTZ R10, R130, R167.reuse ;  /* 0x000000a7820a7220 */ /* 0x080fe20000410000 */
[----:B------:R-:W-:Y:S01]  /*8ca0*/  FMUL.FTZ R11, R131, R167 ;  /* 0x000000a7830b7220 */ /* 0x000fe20000410000 */
[-C--:B------:R-:W-:Y:S01]  /*8cb0*/  FMUL.FTZ R124, R124, R169.reuse ;  /* 0x000000a97c7c7220 */ /* 0x080fe20000410000 */
[----:B------:R-:W-:Y:S01]  /*8cc0*/  FMUL.FTZ R125, R125, R169 ;  /* 0x000000a97d7d7220 */ /* 0x000fe20000410000 */
[-C--:B------:R-:W-:Y:S01]  /*8cd0*/  FMUL.FTZ R126, R126, R167.reuse ;  /* 0x000000a77e7e7220 */ /* 0x080fe20000410000 */
[----:B------:R-:W-:Y:S01]  /*8ce0*/  FMUL.FTZ R127, R127, R167 ;  /* 0x000000a77f7f7220 */ /* 0x000fe20000410000 */
[C---:B------:R-:W-:Y:S01]  /*8cf0*/  HMMA.16816.F32.BF16 R36, R4.reuse, R38, R56 ;  /* 0x000000260424723c */ /* 0x040fe20000041838 */
[-C--:B------:R-:W-:Y:S01]  /*8d00*/  FMUL.FTZ R56, R76, R169.reuse ;  /* 0x000000a94c387220 */ /* 0x080fe20000410000 */
[----:B------:R-:W-:Y:S01]  /*8d10*/  FMUL.FTZ R57, R77, R169 ;  /* 0x000000a94d397220 */ /* 0x000fe20000410000 */
[-C--:B------:R-:W-:Y:S01]  /*8d20*/  FMUL.FTZ R58, R78, R167.reuse ;  /* 0x000000a74e3a7220 */ /* 0x080fe20000410000 */
[----:B------:R-:W-:Y:S01]  /*8d30*/  FMUL.FTZ R59, R79, R167 ;  /* 0x000000a74f3b7220 */ /* 0x000fe20000410000 */
[----:B------:R-:W-:Y:S01]  /*8d40*/  LDSM.16.MT88.4 R128, [R172+0x800] ;  /* 0x00080000ac80783b */ /* 0x000fe20000004200 */
[-C--:B------:R-:W-:Y:S01]  /*8d50*/  FMUL.FTZ R88, R88, R169.reuse ;  /* 0x000000a958587220 */ /* 0x080fe20000410000 */
[----:B------:R-:W-:Y:S01]  /*8d60*/  FMUL.FTZ R89, R89, R169 ;  /* 0x000000a959597220 */ /* 0x000fe20000410000 */
[C---:B--2---:R-:W-:Y:S01]  /*8d70*/  HMMA.16816.F32.BF16 R40, R4.reuse, R44, R40 ;  /* 0x0000002c0428723c */ /* 0x044fe20000041828 */
[----:B------:R-:W1:Y:S01]  /*8d80*/  LDSM.16.MT88.4 R76, [R176+0x16000] ;  /* 0x01600000b04c783b */ /* 0x000e620000004200 */
        /* <DEDUP_REMOVED lines=11> */
[----:B------:R-:W2:Y:S01]  /*8e40*/  MUFU.EX2 R175, R175 ;  /* 0x000000af00af7308 */ /* 0x000ea20000000800 */
[----:B------:R-:W2:Y:S01]  /*8e50*/  LDSM.16.MT88.4 R84, [R173+0x16000] ;  /* 0x01600000ad54783b */ /* 0x000ea20000004200 */
[-C--:B------:R-:W-:Y:S01]  /*8e60*/  FMUL.FTZ R104, R104, R169.reuse ;  /* 0x000000a968687220 */ /* 0x080fe20000410000 */
[C---:B----4-:R-:W-:Y:S01]  /*8e70*/  HMMA.16816.F32.BF16 R48, R4.reuse, R52, R48 ;  /* 0x000000340430723c */ /* 0x050fe20000041830 */
[----:B------:R-:W-:Y:S01]  /*8e80*/  FMUL.FTZ R105, R105, R169 ;  /* 0x000000a969697220 */ /* 0x000fe20000410000 */
[-C--:B------:R-:W-:Y:S01]  /*8e90*/  FMUL.FTZ R106, R106, R167.reuse ;  /* 0x000000a76a6a7220 */ /* 0x080fe20000410000 */
[----:B------:R-:W-:Y:S01]  /*8ea0*/  FMUL.FTZ R107, R107, R167 ;  /* 0x000000a76b6b7220 */ /* 0x000fe20000410000 */
[-C--:B------:R-:W-:Y:S01]  /*8eb0*/  FMUL.FTZ R120, R120, R169.reuse ;  /* 0x000000a978787220 */ /* 0x080fe20000410000 */
[----:B------:R-:W-:Y:S01]  /*8ec0*/  MUFU.EX2 R174, R174 ;  /* 0x000000ae00ae7308 */ /* 0x000fe20000000800 */
[----:B------:R-:W-:Y:S01]  /*8ed0*/  FMUL.FTZ R121, R121, R169 ;  /* 0x000000a979797220 */ /* 0x000fe20000410000 */
[----:B------:R-:W-:Y:S01]  /*8ee0*/  FMUL.FTZ R122, R122, R167 ;  /* 0x000000a77a7a7220 */ /* 0x000fe20000410000 */
[C---:B------:R-:W-:Y:S01]  /*8ef0*/  HMMA.16816.F32.BF16 R52, R4.reuse, R54, R72 ;  /* 0x000000360434723c */ /* 0x040fe20000041848 */
[-C--:B------:R-:W-:Y:S01]  /*8f00*/  FMUL.FTZ R72, R92, R169.reuse ;  /* 0x000000a95c487220 */ /* 0x080fe20000410000 */
[----:B------:R-:W-:Y:S01]  /*8f10*/  FMUL.FTZ R73, R93, R169 ;  /* 0x000000a95d497220 */ /* 0x000fe20000410000 */
[-C--:B------:R-:W-:Y:S01]  /*8f20*/  FMUL.FTZ R74, R94, R167.reuse ;  /* 0x000000a75e4a7220 */ /* 0x080fe20000410000 */
[-C--:B------:R-:W-:Y:S01]  /*8f30*/  FMUL.FTZ R75, R95, R167.reuse ;  /* 0x000000a75f4b7220 */ /* 0x080fe20000410000 */
[----:B------:R-:W-:Y:S01]  /*8f40*/  MUFU.EX2 R177, R177 ;  /* 0x000000b100b17308 */ /* 0x000fe20000000800 */
[----:B------:R-:W4:Y:S01]  /*8f50*/  LDSM.16.MT88.4 R92, [R172+0x4000] ;  /* 0x00400000ac5c783b */ /* 0x000f220000004200 */
[----:B------:R-:W-:Y:S01]  /*8f60*/  FMUL.FTZ R123, R123, R167 ;  /* 0x000000a77b7b7220 */ /* 0x000fe20000410000 */
[----:B-----5:R-:W-:Y:S01]  /*8f70*/  HMMA.16816.F32.BF16 R56, R4, R60, R56 ;  /* 0x0000003c0438723c */ /* 0x020fe20000041838 */
[----:B------:R-:W-:-:S04]  /*8f80*/  FFMA.FTZ R168, R197, R169, R168 ;  /* 0x000000a9c5a87223 */ /* 0x000fc800000100a8 */
[----:B------:R-:W-:Y:S01]  /*8f90*/  MUFU.EX2 R179, R179 ;  /* 0x000000b300b37308 */ /* 0x000fe20000000800 */
[----:B------:R-:W-:Y:S02]  /*8fa0*/  FADD.FTZ R165, R165, R168 ;  /* 0x000000a8a5a57221 */ /* 0x000fe40000010000 */
[C---:B------:R-:W-:Y:S01]  /*8fb0*/  HMMA.16816.F32.BF16 R60, R4.reuse, R62, R80 ;  /* 0x0000003e043c723c */ /* 0x040fe20000041850 */
[-C--:B------:R-:W-:Y:S01]  /*8fc0*/  FMUL.FTZ R80, R100, R169.reuse ;  /* 0x000000a964507220 */ /* 0x080fe20000410000 */
[----:B------:R-:W-:Y:S01]  /*8fd0*/  FMUL.FTZ R81, R101, R169 ;  /* 0x000000a965517220 */ /* 0x000fe20000410000 */
[-C--:B------:R-:W-:Y:S01]  /*8fe0*/  FMUL.FTZ R82, R102, R167.reuse ;  /* 0x000000a766527220 */ /* 0x080fe20000410000 */
[----:B------:R-:W-:Y:S01]  /*8ff0*/  FMUL.FTZ R83, R103, R167 ;  /* 0x000000a767537220 */ /* 0x000fe20000410000 */
[----:B------:R-:W5:Y:S01]  /*9000*/  MUFU.EX2 R182, R182 ;  /* 0x000000b600b67308 */ /* 0x000f620000000800 */
[----:B------:R-:W5:Y:S01]  /*9010*/  LDSM.16.MT88.4 R100, [R171+0x4000] ;  /* 0x00400000ab64783b */ /* 0x000f620000004200 */
[----:B------:R-:W-:Y:S01]  /*9020*/  FADD.FTZ R166, R166, R165 ;  /* 0x000000a5a6a67221 */ /* 0x000fe20000010000 */
[----:B------:R-:W-:Y:S03]  /*9030*/  HMMA.16816.F32.BF16 R8, R4, R12, R8 ;  /* 0x0000000c0408723c */ /* 0x000fe60000041808 */
[----:B------:R-:W-:-:S02]  /*9040*/  FADD.FTZ R135, R135, R166 ;  /* 0x000000a687877221 */ /* 0x000fc40000010000 */
[----:B------:R-:W-:Y:S03]  /*9050*/  MUFU.EX2 R180, R180 ;  /* 0x000000b400b47308 */ /* 0x000fe60000000800 */
[C---:B------:R-:W-:Y:S01]  /*9060*/  HMMA.16816.F32.BF16 R12, R4.reuse, R14, R124 ;  /* 0x0000000e040c723c */ /* 0x040fe2000004187c */
[----:B------:R-:W5:Y:S04]  /*9070*/  LDSM.16.MT88.4 R124, [R171+0x800] ;  /* 0x00080000ab7c783b */ /* 0x000f680000004200 */
[----:B------:R-:W5:Y:S03]  /*9080*/  MUFU.EX2 R181, R181 ;  /* 0x000000b500b57308 */ /* 0x000f660000000800 */
[C---:B---3--:R-:W-:Y:S05]  /*9090*/  HMMA.16816.F32.BF16 R64, R4.reuse, R68, R64 ;  /* 0x000000440440723c */ /* 0x048fea0000041840 */
[----:B------:R-:W-:Y:S03]  /*90a0*/  MUFU.EX2 R183, R183 ;  /* 0x000000b700b77308 */ /* 0x000fe60000000800 */
[C---:B------:R-:W-:Y:S01]  /*90b0*/  HMMA.16816.F32.BF16 R68, R4.reuse, R70, R88 ;  /* 0x000000460444723c */ /* 0x040fe20000041858 */
[-C--:B------:R-:W-:Y:S01]  /*90c0*/  FMUL.FTZ R88, R108, R169.reuse ;  /* 0x000000a96c587220 */ /* 0x080fe20000410000 */
[----:B------:R-:W-:Y:S01]  /*90d0*/  FMUL.FTZ R89, R109, R169 ;  /* 0x000000a96d597220 */ /* 0x000fe20000410000 */
[-C--:B------:R-:W-:Y:S01]  /*90e0*/  FMUL.FTZ R90, R110, R167.reuse ;  /* 0x000000a76e5a7220 */ /* 0x080fe20000410000 */
[----:B------:R-:W-:Y:S01]  /*90f0*/  FMUL.FTZ R91, R111, R167 ;  /* 0x000000a76f5b7220 */ /* 0x000fe20000410000 */
[----:B------:R-:W3:Y:S01]  /*9100*/  MUFU.EX2 R184, R184 ;  /* 0x000000b800b87308 */ /* 0x000ee20000000800 */
[----:B------:R-:W-:Y:S02]  /*9110*/  LDSM.16.MT88.4 R108, [R172+0x2800] ;  /* 0x00280000ac6c783b */ /* 0x000fe40000004200 */
[C---:B-1----:R-:W-:Y:S05]  /*9120*/  HMMA.16816.F32.BF16 R72, R4.reuse, R76, R72 ;  /* 0x0000004c0448723c */ /* 0x042fea0000041848 */
[----:B------:R-:W-:Y:S03]  /*9130*/  MUFU.EX2 R185, R185 ;  /* 0x000000b900b97308 */ /* 0x000fe60000000800 */
[C---:B------:R-:W-:Y:S01]  /*9140*/  HMMA.16816.F32.BF16 R76, R4.reuse, R78, R96 ;  /* 0x0000004e044c723c */ /* 0x040fe20000041860 */
[-C--:B------:R-:W-:Y:S01]  /*9150*/  FMUL.FTZ R96, R112, R169.reuse ;  /* 0x000000a970607220 */ /* 0x080fe20000410000 */
[----:B------:R-:W-:Y:S01]  /*9160*/  FMUL.FTZ R97, R113, R169 ;  /* 0x000000a971617220 */ /* 0x000fe20000410000 */
[-C--:B------:R-:W-:Y:S01]  /*9170*/  FMUL.FTZ R98, R114, R167.reuse ;  /* 0x000000a772627220 */ /* 0x080fe20000410000 */
[----:B------:R-:W-:Y:S01]  /*9180*/  FMUL.FTZ R99, R115, R167 ;  /* 0x000000a773637220 */ /* 0x000fe20000410000 */
[----:B------:R-:W-:Y:S01]  /*9190*/  MUFU.EX2 R196, R196 ;  /* 0x000000c400c47308 */ /* 0x000fe20000000800 */
[----:B------:R-:W-:Y:S02]  /*91a0*/  LDSM.16.MT88.4 R112, [R176+0x16800] ;  /* 0x01680000b070783b */ /* 0x000fe40000004200 */
[C---:B--2---:R-:W-:Y:S05]  /*91b0*/  HMMA.16816.F32.BF16 R80, R4.reuse, R84, R80 ;  /* 0x000000540450723c */ /* 0x044fea0000041850 */
[----:B------:R-:W-:Y:S03]  /*91c0*/  MUFU.EX2 R193, R193 ;  /* 0x000000c100c17308 */ /* 0x000fe60000000800 */
[C---:B------:R-:W-:Y:S01]  /*91d0*/  HMMA.16816.F32.BF16 R84, R4.reuse, R86, R104 ;  /* 0x000000560454723c */ /* 0x040fe20000041868 */
[-C--:B------:R-:W-:Y:S01]  /*91e0*/  FMUL.FTZ R104, R116, R169.reuse ;  /* 0x000000a974687220 */ /* 0x080fe20000410000 */
[----:B------:R-:W-:Y:S01]  /*91f0*/  FMUL.FTZ R105, R117, R169 ;  /* 0x000000a975697220 */ /* 0x000fe20000410000 */
[-C--:B------:R-:W-:Y:S01]  /*9200*/  FMUL.FTZ R106, R118, R167.reuse ;  /* 0x000000a7766a7220 */ /* 0x080fe20000410000 */
[-C--:B------:R-:W-:Y:S01]  /*9210*/  FMUL.FTZ R107, R119, R167.reuse ;  /* 0x000000a7776b7220 */ /* 0x080fe20000410000 */
[----:B------:R-:W1:Y:S01]  /*9220*/  MUFU.EX2 R198, R198 ;  /* 0x000000c600c67308 */ /* 0x000e620000000800 */
[----:B------:R-:W-:Y:S01]  /*9230*/  LDSM.16.MT88.4 R116, [R173+0x14800] ;  /* 0x01480000ad74783b */ /* 0x000fe20000004200 */
[----:B------:R-:W-:Y:S01]  /*9240*/  FFMA.FTZ R167, R195, R167, R164 ;  /* 0x000000a7c3a77223 */ /* 0x000fe200000100a4 */
[----:B----4-:R-:W-:Y:S03]  /*9250*/  HMMA.16816.F32.BF16 R88, R4, R92, R88 ;  /* 0x0000005c0458723c */ /* 0x010fe60000041858 */
[----:B------:R-:W-:-:S02]  /*9260*/  FADD.FTZ R134, R134, R167 ;  /* 0x000000a786867221 */ /* 0x000fc40000010000 */
[----:B------:R-:W-:Y:S02]  /*9270*/  MUFU.EX2 R201, R201 ;  /* 0x000000c900c97308 */ /* 0x000fe40000000800 */
[----:B------:R-:W-:Y:S01]  /*9280*/  FADD.FTZ R133, R133, R134 ;  /* 0x0000008685857221 */ /* 0x000fe20000010000 */
[C---:B------:R-:W-:Y:S01]  /*9290*/  HMMA.16816.F32.BF16 R92, R4.reuse, R94, R120 ;  /* 0x0000005e045c723c */ /* 0x040fe20000041878 */
[----:B------:R-:W2:Y:S02]  /*92a0*/  LDSM.16.MT88.4 R120, [R176+0x14800] ;  /* 0x01480000b078783b */ /* 0x000ea40000004200 */
[----:B------:R-:W-:Y:S02]  /*92b0*/  FADD.FTZ R170, R170, R133 ;  /* 0x00000085aaaa7221 */ /* 0x000fe40000010000 */
[----:B------:R-:W4:Y:S03]  /*92c0*/  MUFU.EX2 R202, R202 ;  /* 0x000000ca00ca7308 */ /* 0x000f260000000800 */
[----:B-----5:R-:W-:Y:S01]  /*92d0*/  HMMA.16816.F32.BF16 R96, R4, R100, R96 ;  /* 0x000000640460723c */ /* 0x020fe20000041860 */
[----:B------:R-:W-:Y:S01]  /*92e0*/  F2FP.BF16.F32.PACK_AB R100, R175, R178 ;  /* 0x000000b2af64723e */ /* 0x000fe200000010ff */
[----:B------:R-:W-:Y:S01]  /*92f0*/  FADD.FTZ R178, R178, R135 ;  /* 0x00000087b2b27221 */ /* 0x000fe20000010000 */
[----:B------:R-:W-:-:S02]  /*9300*/  F2FP.BF16.F32.PACK_AB R101, R182, R179 ;  /* 0x000000b3b665723e */ /* 0x000fc400000010ff */
[----:B------:R-:W-:Y:S01]  /*9310*/  MUFU.EX2 R203, R203 ;  /* 0x000000cb00cb7308 */ /* 0x000fe20000000800 */
[----:B------:R-:W-:Y:S02]  /*9320*/  FADD.FTZ R175, R175, R178 ;  /* 0x000000b2afaf7221 */ /* 0x000fe40000010000 */
[----:B------:R-:W-:Y:S01]  /*9330*/  HMMA.16816.F32.BF16 R4, R4, R102, R104 ;  /* 0x000000660404723c */ /* 0x000fe20000041868 */
[----:B------:R-:W-:Y:S01]  /*9340*/  F2FP.BF16.F32.PACK_AB R102, R177, R174 ;  /* 0x000000aeb166723e */ /* 0x000fe200000010ff */
[----:B------:R-:W5:Y:S01]  /*9350*/  LDSM.16.MT88.4 R104, [R171+0x2800] ;  /* 0x00280000ab68783b */ /* 0x000f620000004200 */
[----:B------:R-:W-:Y:S02]  /*9360*/  F2FP.BF16.F32.PACK_AB R103, R181, R180 ;  /* 0x000000b4b567723e */ /* 0x000fe400000010ff */
[----:B------:R-:W4:Y:S05]  /*9370*/  MUFU.EX2 R204, R204 ;  /* 0x000000cc00cc7308 */ /* 0x000f2a0000000800 */
[C---:B------:R-:W-:Y:S03]  /*9380*/  HMMA.16816.F32.BF16 R24, R100.reuse, R128, R24 ;  /* 0x000000806418723c */ /* 0x040fe60000041818 */
[----:B------:R-:W-:Y:S05]  /*9390*/  MUFU.EX2 R205, R205 ;  /* 0x000000cd00cd7308 */ /* 0x000fea0000000800 */
[C---:B------:R-:W-:Y:S01]  /*93a0*/  HMMA.16816.F32.BF16 R28, R100.reuse, R130, R28 ;  /* 0x00000082641c723c */ /* 0x040fe2000004181c */
[----:B------:R-:W3:Y:S02]  /*93b0*/  LDSM.16.MT88.4 R128, [R172+0x4800] ;  /* 0x00480000ac80783b */ /* 0x000ee40000004200 */
[----:B------:R-:W-:Y:S05]  /*93c0*/  MUFU.EX2 R206, R206 ;  /* 0x000000ce00ce7308 */ /* 0x000fea0000000800 */
[C---:B------:R-:W-:Y:S03]  /*93d0*/  HMMA.16816.F32.BF16 R32, R100.reuse, R124, R32 ;  /* 0x0000007c6420723c */ /* 0x040fe60000041820 */
[----:B------:R-:W-:Y:S05]  /*93e0*/  MUFU.EX2 R207, R207 ;  /* 0x000000cf00cf7308 */ /* 0x000fea0000000800 */
[C---:B------:R-:W-:Y:S01]  /*93f0*/  HMMA.16816.F32.BF16 R36, R100.reuse, R126, R36 ;  /* 0x0000007e6424723c */ /* 0x040fe20000041824 */
[----:B------:R-:W4:Y:S02]  /*9400*/  LDSM.16.MT88.4 R124, [R173+0x16800] ;  /* 0x01680000ad7c783b */ /* 0x000f240000004200 */
[----:B------:R-:W4:Y:S05]  /*9410*/  MUFU.EX2 R208, R208 ;  /* 0x000000d000d07308 */ /* 0x000f2a0000000800 */
[C---:B--2---:R-:W-:Y:S03]  /*9420*/  HMMA.16816.F32.BF16 R40, R100.reuse, R120, R40 ;  /* 0x000000786428723c */ /* 0x044fe60000041828 */
[----:B------:R-:W-:Y:S05]  /*9430*/  MUFU.EX2 R209, R209 ;  /* 0x000000d100d17308 */ /* 0x000fea0000000800 */
[C---:B------:R-:W-:Y:S01]  /*9440*/  HMMA.16816.F32.BF16 R44, R100.reuse, R122, R44 ;  /* 0x0000007a642c723c */ /* 0x040fe2000004182c */
[----:B------:R-:W2:Y:S02]  /*9450*/  LDSM.16.MT88.4 R120, [R171+0x4800] ;  /* 0x00480000ab78783b */ /* 0x000ea40000004200 */
[----:B------:R-:W2:Y:S05]  /*9460*/  MUFU.EX2 R210, R210 ;  /* 0x000000d200d27308 */ /* 0x000eaa0000000800 */
[C---:B------:R-:W-:Y:S08]  /*9470*/  HMMA.16816.F32.BF16 R16, R100.reuse, R136, R16 ;  /* 0x000000886410723c */ /* 0x040ff00000041810 */
[C---:B------:R-:W-:Y:S01]  /*9480*/  HMMA.16816.F32.BF16 R20, R100.reuse, R138, R20 ;  /* 0x0000008a6414723c */ /* 0x040fe20000041814 */
[----:B------:R-:W2:Y:S07]  /*9490*/  LDSM.16.MT88.4 R136, [R172+0x1000] ;  /* 0x00100000ac88783b */ /* 0x000eae0000004200 */
[C---:B------:R-:W-:Y:S08]  /*94a0*/  HMMA.16816.F32.BF16 R48, R100.reuse, R116, R48 ;  /* 0x000000746430723c */ /* 0x040ff00000041830 */
[C---:B------:R-:W-:Y:S01]  /*94b0*/  HMMA.16816.F32.BF16 R52, R100.reuse, R118, R52 ;  /* 0x000000766434723c */ /* 0x040fe20000041834 */
[----:B------:R-:W2:Y:S07]  /*94c0*/  LDSM.16.MT88.4 R116, [R171+0x1000] ;  /* 0x00100000ab74783b */ /* 0x000eae0000004200 */
[C---:B------:R-:W-:Y:S08]  /*94d0*/  HMMA.16816.F32.BF16 R56, R100.reuse, R108, R56 ;  /* 0x0000006c6438723c */ /* 0x040ff00000041838 */
[C---:B------:R-:W-:Y:S08]  /*94e0*/  HMMA.16816.F32.BF16 R60, R100.reuse, R110, R60 ;  /* 0x0000006e643c723c */ /* 0x040ff0000004183c */
[C---:B-----5:R-:W-:Y:S08]  /*94f0*/  HMMA.16816.F32.BF16 R64, R100.reuse, R104, R64 ;  /* 0x000000686440723c */ /* 0x060ff00000041840 */
[C---:B------:R-:W-:Y:S08]  /*9500*/  HMMA.16816.F32.BF16 R68, R100.reuse, R106, R68 ;  /* 0x0000006a6444723c */ /* 0x040ff00000041844 */
[----:B---3--:R-:W-:Y:S01]  /*9510*/  HMMA.16816.F32.BF16 R108, R100, R128, R88 ;  /* 0x00000080646c723c */ /* 0x008fe20000041858 */
[----:B------:R-:W3:Y:S01]  /*9520*/  LDSM.16.MT88.4 R88, [R176+0x15000] ;  /* 0x01500000b058783b */ /* 0x000ee20000004200 */
[----:B------:R-:W-:-:S02]  /*9530*/  F2FP.BF16.F32.PACK_AB R128, R184, R183 ;  /* 0x000000b7b880723e */ /* 0x000fc400000010ff */
[----:B-1----:R-:W-:-:S04]  /*9540*/  F2FP.BF16.F32.PACK_AB R129, R198, R193 ;  /* 0x000000c1c681723e */ /* 0x002fc800000010ff */
[C---:B----4-:R-:W-:Y:S01]  /*9550*/  HMMA.16816.F32.BF16 R104, R100.reuse, R126, R84 ;  /* 0x0000007e6468723c */ /* 0x050fe20000041854 */
[----:B------:R-:W1:Y:S07]  /*9560*/  LDSM.16.MT88.4 R84, [R173+0x15000] ;  /* 0x01500000ad54783b */ /* 0x000e6e0000004200 */
[C---:B------:R-:W-:Y:S01]  /*9570*/  HMMA.16816.F32.BF16 R80, R100.reuse, R124, R80 ;  /* 0x0000007c6450723c */ /* 0x040fe20000041850 */
[----:B------:R-:W4:Y:S07]  /*9580*/  LDSM.16.MT88.4 R124, [R172+0x3000] ;  /* 0x00300000ac7c783b */ /* 0x000f2e0000004200 */
[C---:B------:R-:W-:Y:S08]  /*9590*/  HMMA.16816.F32.BF16 R72, R100.reuse, R112, R72 ;  /* 0x000000706448723c */ /* 0x040ff00000041848 */
[C---:B------:R-:W-:Y:S01]  /*95a0*/  HMMA.16816.F32.BF16 R76, R100.reuse, R114, R76 ;  /* 0x00000072644c723c */ /* 0x040fe2000004184c */
[----:B------:R-:W5:Y:S07]  /*95b0*/  LDSM.16.MT88.4 R112, [R171+0x3000] ;  /* 0x00300000ab70783b */ /* 0x000f6e0000004200 */
[----:B------:R-:W-:Y:S01]  /*95c0*/  HMMA.16816.F32.BF16 R92, R100, R130, R92 ;  /* 0x00000082645c723c */ /* 0x000fe2000004185c */
[----:B------:R-:W-:-:S02]  /*95d0*/  F2FP.BF16.F32.PACK_AB R130, R196, R185 ;  /* 0x000000b9c482723e */ /* 0x000fc400000010ff */
[----:B------:R-:W-:-:S05]  /*95e0*/  F2FP.BF16.F32.PACK_AB R131, R202, R201 ;  /* 0x000000c9ca83723e */ /* 0x000fca00000010ff */
[C---:B------:R-:W-:Y:S08]  /*95f0*/  HMMA.16816.F32.BF16 R8, R100.reuse, R140, R8 ;  /* 0x0000008c6408723c */ /* 0x040ff00000041808 */
[C---:B------:R-:W-:Y:S01]  /*9600*/  HMMA.16816.F32.BF16 R12, R100.reuse, R142, R12 ;  /* 0x0000008e640c723c */ /* 0x040fe2000004180c */
[----:B------:R-:W-:Y:S07]  /*9610*/  LDSM.16.MT88.4 R140, [R173+0x13000] ;  /* 0x01300000ad8c783b */ /* 0x000fee0000004200 */
[C---:B--2---:R-:W-:Y:S08]  /*9620*/  HMMA.16816.F32.BF16 R96, R100.reuse, R120, R96 ;  /* 0x000000786460723c */ /* 0x044ff00000041860 */
[----:B------:R-:W-:Y:S01]  /*9630*/  HMMA.16816.F32.BF16 R100, R100, R122, R4 ;  /* 0x0000007a6464723c */ /* 0x000fe20000041804 */
[----:B------:R-:W2:Y:S07]  /*9640*/  LDSM.16.MT88.4 R120, [R176+0x17000] ;  /* 0x01700000b078783b */ /* 0x000eae0000004200 */
[C---:B------:R-:W-:Y:S08]  /*9650*/  HMMA.16816.F32.BF16 R24, R128.reuse, R136, R24 ;  /* 0x000000888018723c */ /* 0x040ff00000041818 */
[C---:B------:R-:W-:Y:S01]  /*9660*/  HMMA.16816.F32.BF16 R28, R128.reuse, R138, R28 ;  /* 0x0000008a801c723c */ /* 0x040fe2000004181c */
[----:B------:R-:W2:Y:S07]  /*9670*/  LDSM.16.MT88.4 R136, [R172+0x5000] ;  /* 0x00500000ac88783b */ /* 0x000eae0000004200 */
[C---:B------:R-:W-:Y:S08]  /*9680*/  HMMA.16816.F32.BF16 R4, R128.reuse, R118, R36 ;  /* 0x000000768004723c */ /* 0x040ff00000041824 */
[C---:B---3--:R-:W-:Y:S08]  /*9690*/  HMMA.16816.F32.BF16 R36, R128.reuse, R90, R44 ;  /* 0x0000005a8024723c */ /* 0x048ff0000004182c */
[C---:B------:R-:W-:Y:S01]  /*96a0*/  HMMA.16816.F32.BF16 R32, R128.reuse, R116, R32 ;  /* 0x000000748020723c */ /* 0x040fe20000041820 */
[----:B------:R-:W3:Y:S07]  /*96b0*/  LDSM.16.MT88.4 R116, [R173+0x17000] ;  /* 0x01700000ad74783b */ /* 0x000eee0000004200 */
[C---:B-1----:R-:W-:Y:S08]  /*96c0*/  HMMA.16816.F32.BF16 R44, R128.reuse, R86, R52 ;  /* 0x00000056802c723c */ /* 0x042ff00000041834 */
[C---:B----4-:R-:W-:Y:S01]  /*96d0*/  HMMA.16816.F32.BF16 R52, R128.reuse, R126, R60 ;  /* 0x0000007e8034723c */ /* 0x050fe2000004183c */
[----:B------:R-:W1:Y:S07]  /*96e0*/  LDSM.16.MT88.4 R60, [R171+0x5000] ;  /* 0x00500000ab3c783b */ /* 0x000e6e0000004200 */
[C---:B------:R-:W-:Y:S01]  /*96f0*/  HMMA.16816.F32.BF16 R56, R128.reuse, R124, R56 ;  /* 0x0000007c8038723c */ /* 0x040fe20000041838 */
[----:B------:R-:W4:Y:S07]  /*9700*/  LDSM.16.MT88.4 R124, [R176+0x13800] ;  /* 0x01380000b07c783b */ /* 0x000f2e0000004200 */
[C---:B------:R-:W-:Y:S08]  /*9710*/  HMMA.16816.F32.BF16 R8, R128.reuse, R144, R8 ;  /* 0x000000908008723c */ /* 0x040ff00000041808 */
[C---:B------:R-:W-:Y:S08]  /*9720*/  HMMA.16816.F32.BF16 R48, R128.reuse, R84, R48 ;  /* 0x000000548030723c */ /* 0x040ff00000041830 */
[C---:B-----5:R-:W-:Y:S01]  /*9730*/  HMMA.16816.F32.BF16 R84, R128.reuse, R112, R64 ;  /* 0x000000708054723c */ /* 0x060fe20000041840 */
[----:B------:R-:W5:Y:S07]  /*9740*/  LDSM.16.MT88.4 R64, [R176+0x15800] ;  /* 0x01580000b040783b */ /* 0x000f6e0000004200 */
[C---:B------:R-:W-:Y:S08]  /*9750*/  HMMA.16816.F32.BF16 R40, R128.reuse, R88, R40 ;  /* 0x000000588028723c */ /* 0x040ff00000041828 */
[C---:B------:R-:W-:Y:S08]  /*9760*/  HMMA.16816.F32.BF16 R88, R128.reuse, R114, R68 ;  /* 0x000000728058723c */ /* 0x040ff00000041844 */
[C---:B--2---:R-:W-:Y:S08]  /*9770*/  HMMA.16816.F32.BF16 R72, R128.reuse, R120, R72 ;  /* 0x000000788048723c */ /* 0x044ff00000041848 */
[C---:B------:R-:W-:Y:S01]  /*9780*/  HMMA.16816.F32.BF16 R68, R128.reuse, R122, R76 ;  /* 0x0000007a8044723c */ /* 0x040fe2000004184c */
[----:B------:R-:W2:Y:S07]  /*9790*/  LDSM.16.MT88.4 R76, [R172+0x1800] ;  /* 0x00180000ac4c783b */ /* 0x000eae0000004200 */
[----:B------:R-:W-:Y:S01]  /*97a0*/  HMMA.16816.F32.BF16 R108, R128, R136, R108 ;  /* 0x00000088806c723c */ /* 0x000fe2000004186c */
[----:B------:R-:W-:-:S02]  /*97b0*/  F2FP.BF16.F32.PACK_AB R136, R204, R203 ;  /* 0x000000cbcc88723e */ /* 0x000fc400000010ff */
[----:B------:R-:W-:-:S05]  /*97c0*/  F2FP.BF16.F32.PACK_AB R137, R208, R207 ;  /* 0x000000cfd089723e */ /* 0x000fca00000010ff */
[----:B------:R-:W-:Y:S01]  /*97d0*/  HMMA.16816.F32.BF16 R120, R128, R138, R92 ;  /* 0x0000008a8078723c */ /* 0x000fe2000004185c */
[----:B------:R-:W-:Y:S02]  /*97e0*/  F2FP.BF16.F32.PACK_AB R138, R206, R205 ;  /* 0x000000cdce8a723e */ /* 0x000fe400000010ff */
[----:B------:R-:W-:-:S05]  /*97f0*/  F2FP.BF16.F32.PACK_AB R139, R210, R209 ;  /* 0x000000d1d28b723e */ /* 0x000fca00000010ff */
[C---:B---3--:R-:W-:Y:S08]  /*9800*/  HMMA.16816.F32.BF16 R80, R128.reuse, R116, R80 ;  /* 0x000000748050723c */ /* 0x048ff00000041850 */
[C---:B------:R-:W-:Y:S08]  /*9810*/  HMMA.16816.F32.BF16 R104, R128.reuse, R118, R104 ;  /* 0x000000768068723c */ /* 0x040ff00000041868 */
[C---:B------:R-:W-:Y:S01]  /*9820*/  HMMA.16816.F32.BF16 R12, R128.reuse, R146, R12 ;  /* 0x00000092800c723c */ /* 0x040fe2000004180c */
[----:B------:R-:W3:Y:S07]  /*9830*/  LDSM.16.MT88.4 R144, [R172+0x3800] ;  /* 0x00380000ac90783b */ /* 0x000eee0000004200 */
[C---:B------:R-:W-:Y:S08]  /*9840*/  HMMA.16816.F32.BF16 R16, R128.reuse, R140, R16 ;  /* 0x0000008c8010723c */ /* 0x040ff00000041810 */
[C---:B------:R-:W-:Y:S01]  /*9850*/  HMMA.16816.F32.BF16 R20, R128.reuse, R142, R20 ;  /* 0x0000008e8014723c */ /* 0x040fe20000041814 */
[----:B------:R-:W-:Y:S07]  /*9860*/  LDSM.16.MT88.4 R140, [R172+0x5800] ;  /* 0x00580000ac8c783b */ /* 0x000fee0000004200 */
[C---:B-1----:R-:W-:Y:S08]  /*9870*/  HMMA.16816.F32.BF16 R112, R128.reuse, R60, R96 ;  /* 0x0000003c8070723c */ /* 0x042ff00000041860 */
[----:B------:R-:W-:Y:S08]  /*9880*/  HMMA.16816.F32.BF16 R116, R128, R62, R100 ;  /* 0x0000003e8074723c */ /* 0x000ff00000041864 */
[C---:B----4-:R-:W-:Y:S01]  /*9890*/  HMMA.16816.F32.BF16 R128, R136.reuse, R124, R8 ;  /* 0x0000007c8880723c */ /* 0x050fe20000041808 */
[----:B------:R-:W1:Y:S07]  /*98a0*/  LDSM.16.MT88.4 R8, [R171+0x1800] ;  /* 0x00180000ab08783b */ /* 0x000e6e0000004200 */
[C---:B-----5:R-:W-:Y:S08]  /*98b0*/  HMMA.16816.F32.BF16 R60, R136.reuse, R64, R40 ;  /* 0x00000040883c723c */ /* 0x060ff00000041828 */
[C---:B------:R-:W-:Y:S08]  /*98c0*/  HMMA.16816.F32.BF16 R64, R136.reuse, R66, R36 ;  /* 0x000000428840723c */ /* 0x040ff00000041824 */
[C---:B------:R-:W-:Y:S01]  /*98d0*/  HMMA.16816.F32.BF16 R124, R136.reuse, R126, R12 ;  /* 0x0000007e887c723c */ /* 0x040fe2000004180c */
[----:B------:R-:W4:Y:S07]  /*98e0*/  LDSM.16.MT88.4 R12, [R171+0x3800] ;  /* 0x00380000ab0c783b */ /* 0x000f2e0000004200 */
[C---:B------:R-:W-:Y:S01]  /*98f0*/  HMMA.16816.F32.BF16 R36, R136.reuse, R156, R16 ;  /* 0x0000009c8824723c */ /* 0x040fe20000041810 */
[----:B------:R-:W5:Y:S07]  /*9900*/  LDSM.16.MT88.4 R16, [R171+0x5800] ;  /* 0x00580000ab10783b */ /* 0x000f6e0000004200 */
[C---:B------:R-:W-:Y:S08]  /*9910*/  HMMA.16816.F32.BF16 R92, R136.reuse, R160, R72 ;  /* 0x000000a0885c723c */ /* 0x040ff00000041848 */
[C---:B------:R-:W-:Y:S08]  /*9920*/  HMMA.16816.F32.BF16 R96, R136.reuse, R162, R68 ;  /* 0x000000a28860723c */ /* 0x040ff00000041844 */
[C---:B------:R-:W-:Y:S08]  /*9930*/  HMMA.16816.F32.BF16 R68, R136.reuse, R148, R48 ;  /* 0x000000948844723c */ /* 0x040ff00000041830 */
[C---:B------:R-:W-:Y:S08]  /*9940*/  HMMA.16816.F32.BF16 R72, R136.reuse, R150, R44 ;  /* 0x000000968848723c */ /* 0x040ff0000004182c */
[C---:B--2---:R-:W-:Y:S08]  /*9950*/  HMMA.16816.F32.BF16 R44, R136.reuse, R76, R24 ;  /* 0x0000004c882c723c */ /* 0x044ff00000041818 */
[C---:B------:R-:W-:Y:S08]  /*9960*/  HMMA.16816.F32.BF16 R48, R136.reuse, R78, R28 ;  /* 0x0000004e8830723c */ /* 0x040ff0000004181c */
[C---:B---3--:R-:W-:Y:S08]  /*9970*/  HMMA.16816.F32.BF16 R76, R136.reuse, R144, R56 ;  /* 0x00000090884c723c */ /* 0x048ff00000041838 */
[----:B-1----:R-:W-:Y:S01]  /*9980*/  HMMA.16816.F32.BF16 R56, R136, R10, R4 ;  /* 0x0000000a8838723c */ /* 0x002fe20000041804 */
        /* <DEDUP_REMOVED lines=13> */
[----:B------:R-:W-:Y:S01]  /*9a60*/  FADD.FTZ R196, R196, R185 ;  /* 0x000000b9c4c47221 */ /* 0x000fe20000010000 */
[----:B------:R-:W-:Y:S01]  /*9a70*/  IADD3 R193, PT, PT, R199, -0x4, RZ ;  /* 0xfffffffcc7c17810 */ /* 0x000fe20007ffe0ff */
        /* <DEDUP_REMOVED lines=15> */
[C---:B----4-:R-:W-:Y:S08]  /*9b70*/  HMMA.16816.F32.BF16 R84, R136.reuse, R12, R84 ;  /* 0x0000000c8854723c */ /* 0x050ff00000041854 */
[C---:B------:R-:W-:Y:S08]  /*9b80*/  HMMA.16816.F32.BF16 R88, R136.reuse, R14, R88 ;  /* 0x0000000e8858723c */ /* 0x040ff00000041858 */
[C---:B-----5:R-:W-:Y:S08]  /*9b90*/  HMMA.16816.F32.BF16 R112, R136.reuse, R16, R112 ;  /* 0x000000108870723c */ /* 0x060ff00000041870 */
[----:B------:R-:W-:-:S15]  /*9ba0*/  HMMA.16816.F32.BF16 R116, R136, R18, R116 ;  /* 0x000000128874723c */ /* 0x000fde0000041874 */
[----:B------:R-:W-:-:S05]  /*9bb0*/  NOP ;  /* 0x0000000000007918 */ /* 0x000fca0000000000 */
.L_x_22:
[----:B------:R-:W-:-:S13]  /*9bc0*/  ISETP.GE.AND P1, PT, R193, RZ, PT ;  /* 0x000000ffc100720c */ /* 0x000fda0003f26270 */
[----:B------:R-:W-:Y:S05]  /*9bd0*/  @!P1 BRA `(.L_x_25) ;  /* 0x0000002400e49947 */ /* 0x000fea0003800000 */
[----:B------:R-:W-:Y:S01]  /*9be0*/  IMAD.SHL.U32 R4, R200, 0x20, RZ ;  /* 0x00000020c8047824 */ /* 0x000fe200078e00ff */
[C---:B------:R-:W-:Y:S01]  /*9bf0*/  LOP3.LUT R5, R0.reuse, 0x200, RZ, 0xc0, !PT ;  /* 0x0000020000057812 */ /* 0x040fe200078ec0ff */
[----:B------:R-:W1:Y:S01]  /*9c00*/  LDCU.64 UR6, c[0x0][0x3c0] ;  /* 0x00007800ff0677ac */ /* 0x000e620008000a00 */
[----:B------:R-:W-:Y:S01]  /*9c10*/  LOP3.LUT R187, R187, 0x1c0, R0, 0xf8, !PT ;  /* 0x000001c0bbbb7812 */ /* 0x000fe200078ef800 */
[----:B------:R-:W-:Y:S01]  /*9c20*/  IMAD.MOV.U32 R184, RZ, RZ, 0x20 ;  /* 0x00000020ffb87424 */ /* 0x000fe200078e00ff */
[----:B------:R-:W-:Y:S01]  /*9c30*/  SHF.R.U32.HI R6, RZ, 0x1, R200 ;  /* 0x00000001ff067819 */ /* 0x000fe200000116c8 */
[----:B------:R-:W-:Y:S01]  /*9c40*/  IMAD.MOV.U32 R133, RZ, RZ, R132 ;  /* 0x000000ffff857224 */ /* 0x000fe200078e0084 */
[----:B------:R-:W-:Y:S01]  /*9c50*/  LOP3.LUT R4, R5, 0x7c00, R4, 0xf8, !PT ;  /* 0x00007c0005047812 */ /* 0x000fe200078ef804 */
[----:B------:R-:W2:Y:S01]  /*9c60*/  LDCU UR4, c[0x0][0x45c] ;  /* 0x00008b80ff0477ac */ /* 0x000ea20008000800 */
[----:B------:R-:W-:Y:S02]  /*9c70*/  LOP3.LUT R5, R0, 0x400, RZ, 0xc0, !PT ;  /* 0x0000040000057812 */ /* 0x000fe400078ec0ff */
[----:B------:R-:W-:-:S02]  /*9c80*/  LOP3.LUT R200, R187, 0x8, R200, 0x78, !PT ;  /* 0x00000008bbc87812 */ /* 0x000fc400078e78c8 */
[----:B------:R-:W-:Y:S02]  /*9c90*/  LOP3.LUT R177, R187, 0x8, R6, 0x78, !PT ;  /* 0x00000008bbb17812 */ /* 0x000fe400078e7806 */
[----:B------:R-:W-:Y:S01]  /*9ca0*/  SEL R184, R184, 0xffffffe0, !P0 ;  /* 0xffffffe0b8b87807 */ /* 0x000fe20004000000 */
[----:B------:R-:W-:Y:S01]  /*9cb0*/  IMAD R187, R200, 0x2, R5 ;  /* 0x00000002c8bb7824 */ /* 0x000fe200078e0205 */
[----:B------:R-:W-:Y:S02]  /*9cc0*/  LOP3.LUT R182, R4, R177, RZ, 0xfc, !PT ;  /* 0x000000b104b67212 */ /* 0x000fe400078efcff */
[----:B------:R-:W-:Y:S01]  /*9cd0*/  LOP3.LUT R177, R177, 0x200, R0, 0xf8, !PT ;  /* 0x00000200b1b17812 */ /* 0x000fe200078ef800 */
[----:B------:R-:W-:Y:S01]  /*9ce0*/  IMAD.MOV.U32 R0, RZ, RZ, R3 ;  /* 0x000000ffff007224 */ /* 0x000fe200078e0003 */
[----:B------:R-:W-:Y:S01]  /*9cf0*/  IADD3 R187, PT, PT, R187, UR5, RZ ;  /* 0x00000005bbbb7c10 */ /* 0x000fe2000fffe0ff */
[----:B-1----:R-:W-:Y:S01]  /*9d00*/  USHF.L.U64.HI UR8, UR6, 0x5, UR7 ;  /* 0x0000000506087899 */ /* 0x002fe20008010207 */
[----:B------:R-:W-:Y:S01]  /*9d10*/  LEA R182, R182, UR5, 0x1 ;  /* 0x00000005b6b67c11 */ /* 0x000fe2000f8e08ff */
[----:B------:R-:W-:Y:S01]  /*9d20*/  USHF.L.U32 UR9, UR6, 0x5, URZ ;  /* 0x0000000506097899 */ /* 0x000fe200080006ff */
[----:B------:R-:W-:Y:S01]  /*9d30*/  LEA R177, R177, UR5, 0x1 ;  /* 0x00000005b1b17c11 */ /* 0x000fe2000f8e08ff */
[C---:B------:R-:W-:Y:S01]  /*9d40*/  IMAD.IADD R185, R187.reuse, 0x1, R2 ;  /* 0x00000001bbb97824 */ /* 0x040fe200078e0202 */
[----:B------:R-:W-:Y:S01]  /*9d50*/  IADD3 R178, PT, PT, R184, R182, RZ ;  /* 0x000000b6b8b27210 */ /* 0x000fe20007ffe0ff */
[----:B------:R-:W-:Y:S01]  /*9d60*/  IMAD.IADD R181, R2, 0x1, R182 ;  /* 0x0000000102b57824 */ /* 0x000fe200078e02b6 */
[----:B------:R-:W1:Y:S01]  /*9d70*/  LDCU.64 UR6, c[0x0][0x3c0] ;  /* 0x00007800ff0677ac */ /* 0x000e620008000a00 */
[----:B------:R-:W-:Y:S01]  /*9d80*/  IMAD.IADD R179, R187, 0x1, R184 ;  /* 0x00000001bbb37824 */ /* 0x000fe200078e02b8 */
[----:B------:R-:W-:Y:S01]  /*9d90*/  IADD3 R183, PT, PT, R184, R185, RZ ;  /* 0x000000b9b8b77210 */ /* 0x000fe20007ffe0ff */
[----:B------:R-:W-:-:S02]  /*9da0*/  VIADD R198, R177, 0x12000 ;  /* 0x00012000b1c67836 */ /* 0x000fc40000000000 */
[C---:B------:R-:W-:Y:S02]  /*9db0*/  IMAD.IADD R176, R184.reuse, 0x1, R177 ;  /* 0x00000001b8b07824 */ /* 0x040fe400078e02b1 */
[----:B------:R-:W-:Y:S02]  /*9dc0*/  VIADD R196, R177, 0x12040 ;  /* 0x00012040b1c47836 */ /* 0x000fe40000000000 */
[----:B------:R-:W-:Y:S01]  /*9dd0*/  IMAD.IADD R180, R184, 0x1, R181 ;  /* 0x00000001b8b47824 */ /* 0x000fe200078e02b5 */
[----:B--2---:R-:W-:Y:S06]  /*9de0*/  BRA `(.L_x_26) ;  /* 0x00000000005c7947 */ /* 0x004fec0003800000 */
.L_x_28:
[----:B------:R-:W1:Y:S01]  /*9df0*/  LDC.64 R2, c[0x0][0x3b8] ;  /* 0x0000ee00ff027b82 */ /* 0x000e620000000a00 */
[----:B------:R-:W-:Y:S04]  /*9e00*/  VIADD R139, R193, 0xffffffff ;  /* 0xffffffffc18b7836 */ /* 0x000fe80000000000 */
[C---:B-1----:R-:W-:Y:S04]  /*9e10*/  IMAD.WIDE.U32 R136, R139.reuse, R2, RZ ;  /* 0x000000028b887225 */ /* 0x042fe800078e00ff */
[----:B------:R-:W-:Y:S01]  /*9e20*/  IMAD R137, R139, R3, R137 ;  /* 0x000000038b897224 */ /* 0x000fe200078e0289 */
[C---:B------:R-:W-:Y:S01]  /*9e30*/  LEA R138, P1, R136.reuse, R191, 0x7 ;  /* 0x000000bf888a7211 */ /* 0x040fe200078238ff */
[C---:B------:R-:W-:Y:S03]  /*9e40*/  IMAD.SHL.U32 R141, R136.reuse, 0x40, RZ ;  /* 0x00000040888d7824 */ /* 0x040fe600078e00ff */
[--C-:B------:R-:W-:Y:S02]  /*9e50*/  LEA.HI.X R139, R136, R190, R137.reuse, 0x7, P1 ;  /* 0x000000be888b7211 */ /* 0x100fe400008f3c89 */
[----:B------:R-:W-:Y:S02]  /*9e60*/  LEA R134, P0, R2, R141, 0x5 ;  /* 0x0000008d02867211 */ /* 0x000fe400078028ff */
[----:B------:R-:W-:Y:S01]  /*9e70*/  SHF.L.U64.HI R132, R136, 0x6, R137 ;  /* 0x0000000688847819 */ /* 0x000fe20000010289 */
[----:B------:R-:W-:Y:S01]  /*9e80*/  @!PT LDS RZ, [RZ] ;  /* 0x00000000fffff984 */ /* 0x000fe20000000800 */
[----:B------:R-:W-:Y:S01]  /*9e90*/  @!PT LDS RZ, [RZ] ;  /* 0x00000000fffff984 */ /* 0x000fe20000000800 */
[----:B------:R-:W-:Y:S01]  /*9ea0*/  @!PT LDS RZ, [RZ] ;  /* 0x00000000fffff984 */ /* 0x000fe20000000800 */
[----:B------:R1:W-:Y:S03]  /*9eb0*/  LDGSTS.E.BYPASS.LTC128B.128 [R194+0xc000], desc[UR12][R138.64] ;  /* 0x0c0000008ac27fae */ /* 0x0003e6000b981a0c */
[----:B------:R-:W-:Y:S01]  /*9ec0*/  LEA.HI.X R3, R2, R132, R3, 0x5, P0 ;  /* 0x0000008402037211 */ /* 0x000fe200000f2c03 */
[----:B------:R1:W-:Y:S01]  /*9ed0*/  LDGSTS.E.BYPASS.LTC128B.128 [R194+0xe000], desc[UR12][R138.64+0x80] ;  /* 0x0e0000808ac27fae */ /* 0x0003e2000b981a0c */
[C---:B------:R-:W-:Y:S03]  /*9ee0*/  LEA R140, P0, R134.reuse, R191, 0x1 ;  /* 0x000000bf868c7211 */ /* 0x040fe600078008ff */
[----:B------:R1:W-:Y:S01]  /*9ef0*/  LDGSTS.E.BYPASS.LTC128B.128 [R194+0x10000], desc[UR12][R138.64+0x100] ;  /* 0x100001008ac27fae */ /* 0x0003e2000b981a0c */
[----:B------:R-:W-:Y:S05]  /*9f00*/  LEA.HI.X R141, R134, R190, R3, 0x1, P0 ;  /* 0x000000be868d7211 */ /* 0x000fea00000f0c03 */
[----:B------:R1:W-:Y:S04]  /*9f10*/  LDGSTS.E.BYPASS.LTC128B.128 [R194+0xd000], desc[UR12][R140.64] ;  /* 0x0d0000008cc27fae */ /* 0x0003e8000b981a0c */
[----:B------:R1:W-:Y:S04]  /*9f20*/  LDGSTS.E.BYPASS.LTC128B.128 [R194+0xf000], desc[UR12][R140.64+0x80] ;  /* 0x0f0000808cc27fae */ /* 0x0003e8000b981a0c */
[----:B------:R1:W-:Y:S04]  /*9f30*/  LDGSTS.E.BYPASS.LTC128B.128 [R194+0x11000], desc[UR12][R140.64+0x100] ;  /* 0x110001008cc27fae */ /* 0x0003e8000b981a0c */
[----:B------:R-:W0:Y:S01]  /*9f40*/  LDGDEPBAR ;  /* 0x00000000000079af */ /* 0x000e220000000000 */
[----:B------:R-:W-:Y:S05]  /*9f50*/  BRA `(.L_x_27) ;  /* 0x0000000c000c7947 */ /* 0x000fea0003800000 */
.L_x_26:
[----:B------:R-:W-:Y:S04]  /*9f60*/  DEPBAR.LE SB0, 0x0 ;  /* 0x000080000000791a */ /* 0x000fe80000000000 */
[----:B------:R-:W-:Y:S01]  /*9f70*/  BAR.SYNC.DEFER_BLOCKING 0x0 ;  /* 0x0000000000007b1d */ /* 0x000fe20000010000 */
[C---:B-1----:R-:W-:Y:S04]  /*9f80*/  IMAD.WIDE.U32 R2, R193.reuse, UR6, RZ ;  /* 0x00000006c1027c25 */ /* 0x042fe8000f8e00ff */
[C---:B------:R-:W-:Y:S01]  /*9f90*/  IMAD R3, R193.reuse, UR7, R3 ;  /* 0x00000007c1037c24 */ /* 0x040fe2000f8e0203 */
[CC--:B------:R-:W-:Y:S02]  /*9fa0*/  LEA R202, P1, R2.reuse, R189.reuse, 0x7 ;  /* 0x000000bd02ca7211 */ /* 0x0c0fe400078238ff */
[C---:B------:R-:W-:Y:S02]  /*9fb0*/  LEA R132, P0, R2.reuse, UR9, 0x6 ;  /* 0x0000000902847c11 */ /* 0x040fe4000f8030ff */
[CCC-:B------:R-:W-:Y:S02]  /*9fc0*/  LEA.HI.X R203, R2.reuse, R188.reuse, R3.reuse, 0x7, P1 ;  /* 0x000000bc02cb7211 */ /* 0x1c0fe400008f3c03 */
[----:B------:R-:W-:Y:S02]  /*9fd0*/  LEA.HI.X R135, R2, UR8, R3, 0x6, P0 ;  /* 0x0000000802877c11 */ /* 0x000fe400080f3403 */
[C---:B------:R-:W-:Y:S04]  /*9fe0*/  LEA R200, P0, R132.reuse, R189, 0x1 ;  /* 0x000000bd84c87211 */ /* 0x040fe800078008ff */
[----:B------:R-:W-:Y:S02]  /*9ff0*/  LEA.HI.X R201, R132, R188, R135, 0x1, P0 ;  /* 0x000000bc84c97211 */ /* 0x000fe400000f0c87 */
[----:B------:R-:W-:Y:S01]  /*a000*/  ISETP.NE.AND P0, PT, R193, RZ, PT ;  /* 0x000000ffc100720c */ /* 0x000fe20003f05270 */
[----:B------:R-:W-:Y:S01]  /*a010*/  @!PT LDS RZ, [RZ] ;  /* 0x00000000fffff984 */ /* 0x000fe20000000800 */
[----:B------:R-:W-:Y:S01]  /*a020*/  @!PT LDS RZ, [RZ] ;  /* 0x00000000fffff984 */ /* 0x000fe20000000800 */
[----:B------:R-:W-:Y:S01]  /*a030*/  @!PT LDS RZ, [RZ] ;  /* 0x00000000fffff984 */ /* 0x000fe20000000800 */
[----:B------:R1:W-:Y:S05]  /*a040*/  LDGSTS.E.BYPASS.LTC128B.128 [R194+0x12000], desc[UR12][R202.64] ;  /* 0x12000000cac27fae */ /* 0x0003ea000b981a0c */
[----:B------:R1:W-:Y:S05]  /*a050*/  LDGSTS.E.BYPASS.LTC128B.128 [R194+0x14000], desc[UR12][R202.64+0x80] ;  /* 0x14000080cac27fae */ /* 0x0003ea000b981a0c */
[----:B------:R1:W-:Y:S05]  /*a060*/  LDGSTS.E.BYPASS.LTC128B.128 [R194+0x16000], desc[UR12][R202.64+0x100] ;  /* 0x16000100cac27fae */ /* 0x0003ea000b981a0c */
[----:B------:R1:W-:Y:S05]  /*a070*/  LDGSTS.E.BYPASS.LTC128B.128 [R194+0x13000], desc[UR12][R200.64] ;  /* 0x13000000c8c27fae */ /* 0x0003ea000b981a0c */
[----:B------:R1:W-:Y:S05]  /*a080*/  LDGSTS.E.BYPASS.LTC128B.128 [R194+0x15000], desc[UR12][R200.64+0x80] ;  /* 0x15000080c8c27fae */ /* 0x0003ea000b981a0c */
[----:B------:R1:W-:Y:S05]  /*a090*/  LDGSTS.E.BYPASS.LTC128B.128 [R194+0x17000], desc[UR12][R200.64+0x100] ;  /* 0x17000100c8c27fae */ /* 0x0003ea000b981a0c */
[----:B------:R-:W-:Y:S05]  /*a0a0*/  LDSM.16.M88.4 R136, [R182] ;  /* 0x00000000b688783b */ /* 0x000fea0000000200 */
[----:B------:R-:W2:Y:S05]  /*a0b0*/  LDSM.16.M88.4 R140, [R187+0xc000] ;  /* 0x00c00000bb8c783b */ /* 0x000eaa0000000200 */
[----:B------:R-:W3:Y:S05]  /*a0c0*/  LDSM.16.M88.4 R144, [R187+0xc800] ;  /* 0x00c80000bb90783b */ /* 0x000eea0000000200 */
[----:B------:R-:W4:Y:S05]  /*a0d0*/  LDSM.16.M88.4 R148, [R187+0xd000] ;  /* 0x00d00000bb94783b */ /* 0x000f2a0000000200 */
[----:B------:R-:W0:Y:S05]  /*a0e0*/  LDGDEPBAR ;  /* 0x00000000000079af */ /* 0x000e2a0000000000 */
[----:B------:R-:W5:Y:S05]  /*a0f0*/  LDSM.16.M88.4 R152, [R187+0xd800] ;  /* 0x00d80000bb98783b */ /* 0x000f6a0000000200 */
[----:B------:R-:W-:Y:S05]  /*a100*/  LDSM.16.M88.4 R156, [R178] ;  /* 0x00000000b29c783b */ /* 0x000fea0000000200 */
[----:B------:R-:W1:Y:S05]  /*a110*/  LDSM.16.M88.4 R160, [R179+0xc000] ;  /* 0x00c00000b3a0783b */ /* 0x000e6a0000000200 */
[----:B------:R-:W-:Y:S05]  /*a120*/  LDSM.16.M88.4 R164, [R179+0xd000] ;  /* 0x00d00000b3a4783b */ /* 0x000fea0000000200 */
[----:B------:R-:W-:Y:S01]  /*a130*/  LDSM.16.M88.4 R168, [R183+0xc000] ;  /* 0x00c00000b7a8783b */ /* 0x000fe20000000200 */
[C---:B--2---:R-:W-:Y:S04]  /*a140*/  HMMA.16816.F32.BF16 R4, R136.reuse, R140, RZ ;  /* 0x0000008c8804723c */ /* 0x044fe800000418ff */
[----:B------:R-:W-:Y:S04]  /*a150*/  LDSM.16.M88.4 R172, [R183+0xc800] ;  /* 0x00c80000b7ac783b */ /* 0x000fe80000000200 */
[C---:B------:R-:W-:Y:S01]  /*a160*/  HMMA.16816.F32.BF16 R8, R136.reuse, R142, RZ ;  /* 0x0000008e8808723c */ /* 0x040fe200000418ff */
[----:B------:R-:W2:Y:S07]  /*a170*/  LDSM.16.M88.4 R140, [R179+0xc800] ;  /* 0x00c80000b38c783b */ /* 0x000eae0000000200 */
[C---:B---3--:R-:W-:Y:S08]  /*a180*/  HMMA.16816.F32.BF16 R12, R136.reuse, R144, RZ ;  /* 0x00000090880c723c */ /* 0x048ff000000418ff */
[C---:B------:R-:W-:Y:S01]  /*a190*/  HMMA.16816.F32.BF16 R16, R136.reuse, R146, RZ ;  /* 0x000000928810723c */ /* 0x040fe200000418ff */
[----:B------:R-:W3:Y:S07]  /*a1a0*/  LDSM.16.M88.4 R144, [R179+0xd800] ;  /* 0x00d80000b390783b */ /* 0x000eee0000000200 */
[C---:B----4-:R-:W-:Y:S08]  /*a1b0*/  HMMA.16816.F32.BF16 R20, R136.reuse, R148, RZ ;  /* 0x000000948814723c */ /* 0x050ff000000418ff */
[C---:B------:R-:W-:Y:S01]  /*a1c0*/  HMMA.16816.F32.BF16 R24, R136.reuse, R150, RZ ;  /* 0x000000968818723c */ /* 0x040fe200000418ff */
[----:B------:R-:W-:Y:S07]  /*a1d0*/  LDSM.16.M88.4 R148, [R185+0xc000] ;  /* 0x00c00000b994783b */ /* 0x000fee0000000200 */
[C---:B-----5:R-:W-:Y:S08]  /*a1e0*/  HMMA.16816.F32.BF16 R28, R136.reuse, R152, RZ ;  /* 0x00000098881c723c */ /* 0x060ff000000418ff */
[----:B------:R-:W-:Y:S01]  /*a1f0*/  HMMA.16816.F32.BF16 R32, R136, R154, RZ ;  /* 0x0000009a8820723c */ /* 0x000fe200000418ff */
[----:B------:R-:W4:Y:S05]  /*a200*/  LDSM.16.M88.4 R136, [R181] ;  /* 0x00000000b588783b */ /* 0x000f2a0000000200 */
[----:B------:R-:W5:Y:S02]  /*a210*/  LDSM.16.M88.4 R152, [R185+0xc800] ;  /* 0x00c80000b998783b */ /* 0x000f640000000200 */
[C---:B-1----:R-:W-:Y:S08]  /*a220*/  HMMA.16816.F32.BF16 R4, R156.reuse, R160, R4 ;  /* 0x000000a09c04723c */ /* 0x042ff00000041804 */
[C---:B------:R-:W-:Y:S01]  /*a230*/  HMMA.16816.F32.BF16 R8, R156.reuse, R162, R8 ;  /* 0x000000a29c08723c */ /* 0x040fe20000041808 */
[----:B------:R-:W-:Y:S07]  /*a240*/  LDSM.16.M88.4 R160, [R185+0xd800] ;  /* 0x00d80000b9a0783b */ /* 0x000fee0000000200 */
[C---:B--2---:R-:W-:Y:S08]  /*a250*/  HMMA.16816.F32.BF16 R12, R156.reuse, R140, R12 ;  /* 0x0000008c9c0c723c */ /* 0x044ff0000004180c */
[C---:B------:R-:W-:Y:S01]  /*a260*/  HMMA.16816.F32.BF16 R16, R156.reuse, R142, R16 ;  /* 0x0000008e9c10723c */ /* 0x040fe20000041810 */
[----:B------:R-:W1:Y:S07]  /*a270*/  LDSM.16.M88.4 R140, [R185+0xd000] ;  /* 0x00d00000b98c783b */ /* 0x000e6e0000000200 */
[C---:B------:R-:W-:Y:S08]  /*a280*/  HMMA.16816.F32.BF16 R20, R156.reuse, R164, R20 ;  /* 0x000000a49c14723c */ /* 0x040ff00000041814 */
[C---:B------:R-:W-:Y:S01]  /*a290*/  HMMA.16816.F32.BF16 R24, R156.reuse, R166, R24 ;  /* 0x000000a69c18723c */ /* 0x040fe20000041818 */
[----:B------:R-:W2:Y:S07]  /*a2a0*/  LDSM.16.M88.4 R164, [R180] ;  /* 0x00000000b4a4783b */ /* 0x000eae0000000200 */
[C---:B---3--:R-:W-:Y:S08]  /*a2b0*/  HMMA.16816.F32.BF16 R28, R156.reuse, R144, R28 ;  /* 0x000000909c1c723c */ /* 0x048ff0000004181c */
[----:B------:R-:W-:Y:S01]  /*a2c0*/  HMMA.16816.F32.BF16 R32, R156, R146, R32 ;  /* 0x000000929c20723c */ /* 0x000fe20000041820 */
[----:B------:R-:W3:Y:S05]  /*a2d0*/  LDSM.16.M88.4 R144, [R183+0xd000] ;  /* 0x00d00000b790783b */ /* 0x000eea0000000200 */
[----:B------:R-:W-:Y:S02]  /*a2e0*/  LDSM.16.M88.4 R156, [R187+0xf000] ;  /* 0x00f00000bb9c783b */ /* 0x000fe40000000200 */
[C---:B----4-:R-:W-:Y:S08]  /*a2f0*/  HMMA.16816.F32.BF16 R4, R136.reuse, R148, R4 ;  /* 0x000000948804723c */ /* 0x050ff00000041804 */
[C---:B------:R-:W-:Y:S01]  /*a300*/  HMMA.16816.F32.BF16 R8, R136.reuse, R150, R8 ;  /* 0x000000968808723c */ /* 0x040fe20000041808 */
[----:B------:R-:W4:Y:S07]  /*a310*/  LDSM.16.M88.4 R148, [R183+0xd800] ;  /* 0x00d80000b794783b */ /* 0x000f2e0000000200 */
[C---:B-----5:R-:W-:Y:S08]  /*a320*/  HMMA.16816.F32.BF16 R12, R136.reuse, R152, R12 ;  /* 0x00000098880c723c */ /* 0x060ff0000004180c */
[C---:B------:R-:W-:Y:S01]  /*a330*/  HMMA.16816.F32.BF16 R16, R136.reuse, R154, R16 ;  /* 0x0000009a8810723c */ /* 0x040fe20000041810 */
[----:B------:R-:W-:Y:S07]  /*a340*/  LDSM.16.M88.4 R152, [R187+0xe800] ;  /* 0x00e80000bb98783b */ /* 0x000fee0000000200 */
[C---:B-1----:R-:W-:Y:S08]  /*a350*/  HMMA.16816.F32.BF16 R20, R136.reuse, R140, R20 ;  /* 0x0000008c8814723c */ /* 0x042ff00000041814 */
[C---:B------:R-:W-:Y:S01]  /*a360*/  HMMA.16816.F32.BF16 R24, R136.reuse, R142, R24 ;  /* 0x0000008e8818723c */ /* 0x040fe20000041818 */
[----:B------:R-:W-:Y:S07]  /*a370*/  LDSM.16.M88.4 R140, [R187+0xe000] ;  /* 0x00e00000bb8c783b */ /* 0x000fee0000000200 */
[C---:B------:R-:W-:Y:S08]  /*a380*/  HMMA.16816.F32.BF16 R28, R136.reuse, R160, R28 ;  /* 0x000000a0881c723c */ /* 0x040ff0000004181c */
[----:B------:R-:W-:Y:S01]  /*a390*/  HMMA.16816.F32.BF16 R32, R136, R162, R32 ;  /* 0x000000a28820723c */ /* 0x000fe20000041820 */
[----:B------:R-:W1:Y:S05]  /*a3a0*/  LDSM.16.M88.4 R136, [R182+0x4000] ;  /* 0x00400000b688783b */ /* 0x000e6a0000000200 */
[----:B------:R-:W-:Y:S02]  /*a3b0*/  LDSM.16.M88.4 R160, [R179+0xe000] ;  /* 0x00e00000b3a0783b */ /* 0x000fe40000000200 */
[C---:B--2---:R-:W-:Y:S08]  /*a3c0*/  HMMA.16816.F32.BF16 R4, R164.reuse, R168, R4 ;  /* 0x000000a8a404723c */ /* 0x044ff00000041804 */
[C---:B------:R-:W-:Y:S01]  /*a3d0*/  HMMA.16816.F32.BF16 R8, R164.reuse, R170, R8 ;  /* 0x000000aaa408723c */ /* 0x040fe20000041808 */
[----:B------:R-:W-:Y:S07]  /*a3e0*/  LDSM.16.M88.4 R168, [R183+0xe000] ;  /* 0x00e00000b7a8783b */ /* 0x000fee0000000200 */
[C---:B------:R-:W-:Y:S08]  /*a3f0*/  HMMA.16816.F32.BF16 R12, R164.reuse, R172, R12 ;  /* 0x000000aca40c723c */ /* 0x040ff0000004180c */
[C---:B------:R-:W-:Y:S01]  /*a400*/  HMMA.16816.F32.BF16 R16, R164.reuse, R174, R16 ;  /* 0x000000aea410723c */ /* 0x040fe20000041810 */
[----:B------:R-:W-:Y:S07]  /*a410*/  LDSM.16.M88.4 R172, [R179+0x10800] ;  /* 0x01080000b3ac783b */ /* 0x000fee0000000200 */
[C---:B---3--:R-:W-:Y:S08]  /*a420*/  HMMA.16816.F32.BF16 R20, R164.reuse, R144, R20 ;  /* 0x00000090a414723c */ /* 0x048ff00000041814 */
[C---:B------:R-:W-:Y:S01]  /*a430*/  HMMA.16816.F32.BF16 R24, R164.reuse, R146, R24 ;  /* 0x00000092a418723c */ /* 0x040fe20000041818 */
[----:B------:R-:W2:Y:S07]  /*a440*/  LDSM.16.M88.4 R144, [R187+0xf800] ;  /* 0x00f80000bb90783b */ /* 0x000eae0000000200 */
[C---:B----4-:R-:W-:Y:S08]  /*a450*/  HMMA.16816.F32.BF16 R28, R164.reuse, R148, R28 ;  /* 0x00000094a41c723c */ /* 0x050ff0000004181c */
[----:B------:R-:W-:Y:S01]  /*a460*/  HMMA.16816.F32.BF16 R32, R164, R150, R32 ;  /* 0x00000096a420723c */ /* 0x000fe20000041820 */
[----:B------:R-:W3:Y:S05]  /*a470*/  LDSM.16.M88.4 R148, [R178+0x4000] ;  /* 0x00400000b294783b */ /* 0x000eea0000000200 */
[----:B------:R-:W-:Y:S02]  /*a480*/  LDSM.16.M88.4 R164, [R180+0x4000] ;  /* 0x00400000b4a4783b */ /* 0x000fe40000000200 */
[C---:B-1----:R-:W-:Y:S08]  /*a490*/  HMMA.16816.F32.BF16 R4, R136.reuse, R140, R4 ;  /* 0x0000008c8804723c */ /* 0x042ff00000041804 */
[C---:B------:R-:W-:Y:S01]  /*a4a0*/  HMMA.16816.F32.BF16 R8, R136.reuse, R142, R8 ;  /* 0x0000008e8808723c */ /* 0x040fe20000041808 */
[----:B------:R-:W1:Y:S07]  /*a4b0*/  LDSM.16.M88.4 R140, [R179+0xe800] ;  /* 0x00e80000b38c783b */ /* 0x000e6e0000000200 */
[C---:B------:R-:W-:Y:S08]  /*a4c0*/  HMMA.16816.F32.BF16 R12, R136.reuse, R152, R12 ;  /* 0x00000098880c723c */ /* 0x040ff0000004180c */
[C---:B------:R-:W-:Y:S01]  /*a4d0*/  HMMA.16816.F32.BF16 R16, R136.reuse, R154, R16 ;  /* 0x0000009a8810723c */ /* 0x040fe20000041810 */
[----:B------:R-:W4:Y:S07]  /*a4e0*/  LDSM.16.M88.4 R152, [R179+0xf000] ;  /* 0x00f00000b398783b */ /* 0x000f2e0000000200 */
[C---:B------:R-:W-:Y:S08]  /*a4f0*/  HMMA.16816.F32.BF16 R20, R136.reuse, R156, R20 ;  /* 0x0000009c8814723c */ /* 0x040ff00000041814 */
[C---:B------:R-:W-:Y:S01]  /*a500*/  HMMA.16816.F32.BF16 R24, R136.reuse, R158, R24 ;  /* 0x0000009e8818723c */ /* 0x040fe20000041818 */
[----:B------:R-:W5:Y:S07]  /*a510*/  LDSM.16.M88.4 R156, [R179+0xf800] ;  /* 0x00f80000b39c783b */ /* 0x000f6e0000000200 */
[C---:B--2---:R-:W-:Y:S08]  /*a520*/  HMMA.16816.F32.BF16 R28, R136.reuse, R144, R28 ;  /* 0x00000090881c723c */ /* 0x044ff0000004181c */
[----:B------:R-:W-:Y:S01]  /*a530*/  HMMA.16816.F32.BF16 R32, R136, R146, R32 ;  /* 0x000000928820723c */ /* 0x000fe20000041820 */
[----:B------:R-:W-:Y:S05]  /*a540*/  LDSM.16.M88.4 R136, [R181+0x4000] ;  /* 0x00400000b588783b */ /* 0x000fea0000000200 */
[----:B------:R-:W2:Y:S02]  /*a550*/  LDSM.16.M88.4 R144, [R185+0xe000] ;  /* 0x00e00000b990783b */ /* 0x000ea40000000200 */
[C---:B---3--:R-:W-:Y:S08]  /*a560*/  HMMA.16816.F32.BF16 R4, R148.reuse, R160, R4 ;  /* 0x000000a09404723c */ /* 0x048ff00000041804 */
[C---:B------:R-:W-:Y:S01]  /*a570*/  HMMA.16816.F32.BF16 R8, R148.reuse, R162, R8 ;  /* 0x000000a29408723c */ /* 0x040fe20000041808 */
[----:B------:R-:W3:Y:S07]  /*a580*/  LDSM.16.M88.4 R160, [R185+0xe800] ;  /* 0x00e80000b9a0783b */ /* 0x000eee0000000200 */
[C---:B-1----:R-:W-:Y:S08]  /*a590*/  HMMA.16816.F32.BF16 R12, R148.reuse, R140, R12 ;  /* 0x0000008c940c723c */ /* 0x042ff0000004180c */
[C---:B------:R-:W-:Y:S01]  /*a5a0*/  HMMA.16816.F32.BF16 R16, R148.reuse, R142, R16 ;  /* 0x0000008e9410723c */ /* 0x040fe20000041810 */
[----:B------:R-:W1:Y:S07]  /*a5b0*/  LDSM.16.M88.4 R140, [R185+0xf000] ;  /* 0x00f00000b98c783b */ /* 0x000e6e0000000200 */
[C---:B----4-:R-:W-:Y:S08]  /*a5c0*/  HMMA.16816.F32.BF16 R20, R148.reuse, R152, R20 ;  /* 0x000000989414723c */ /* 0x050ff00000041814 */
[C---:B------:R-:W-:Y:S01]  /*a5d0*/  HMMA.16816.F32.BF16 R24, R148.reuse, R154, R24 ;  /* 0x0000009a9418723c */ /* 0x040fe20000041818 */
[----:B------:R-:W4:Y:S07]  /*a5e0*/  LDSM.16.M88.4 R152, [R185+0xf800] ;  /* 0x00f80000b998783b */ /* 0x000f2e0000000200 */
[C---:B-----5:R-:W-:Y:S08]  /*a5f0*/  HMMA.16816.F32.BF16 R28, R148.reuse, R156, R28 ;  /* 0x0000009c941c723c */ /* 0x060ff0000004181c */
[----:B------:R-:W-:Y:S01]  /*a600*/  HMMA.16816.F32.BF16 R32, R148, R158, R32 ;  /* 0x0000009e9420723c */ /* 0x000fe20000041820 */
[----:B------:R-:W-:Y:S05]  /*a610*/  LDSM.16.M88.4 R148, [R183+0xf000] ;  /* 0x00f00000b794783b */ /* 0x000fea0000000200 */
[----:B------:R-:W-:Y:S02]  /*a620*/  LDSM.16.M88.4 R156, [R183+0xf800] ;  /* 0x00f80000b79c783b */ /* 0x000fe40000000200 */
[C---:B--2---:R-:W-:Y:S08]  /*a630*/  HMMA.16816.F32.BF16 R4, R136.reuse, R144, R4 ;  /* 0x000000908804723c */ /* 0x044ff00000041804 */
[C---:B------:R-:W-:Y:S01]  /*a640*/  HMMA.16816.F32.BF16 R8, R136.reuse, R146, R8 ;  /* 0x000000928808723c */ /* 0x040fe20000041808 */
[----:B------:R-:W2:Y:S07]  /*a650*/  LDSM.16.M88.4 R144, [R183+0xe800] ;  /* 0x00e80000b790783b */ /* 0x000eae0000000200 */
[C---:B---3--:R-:W-:Y:S08]  /*a660*/  HMMA.16816.F32.BF16 R12, R136.reuse, R160, R12 ;  /* 0x000000a0880c723c */ /* 0x048ff0000004180c */
[C---:B------:R-:W-:Y:S01]  /*a670*/  HMMA.16816.F32.BF16 R16, R136.reuse, R162, R16 ;  /* 0x000000a28810723c */ /* 0x040fe20000041810 */
[----:B------:R-:W-:Y:S07]  /*a680*/  LDSM.16.M88.4 R160, [R187+0x11800] ;  /* 0x01180000bba0783b */ /* 0x000fee0000000200 */
[C---:B-1----:R-:W-:Y:S08]  /*a690*/  HMMA.16816.F32.BF16 R20, R136.reuse, R140, R20 ;  /* 0x0000008c8814723c */ /* 0x042ff00000041814 */
[C---:B------:R-:W-:Y:S01]  /*a6a0*/  HMMA.16816.F32.BF16 R24, R136.reuse, R142, R24 ;  /* 0x0000008e8818723c */ /* 0x040fe20000041818 */
[----:B------:R-:W-:Y:S07]  /*a6b0*/  LDSM.16.M88.4 R140, [R187+0x10000] ;  /* 0x01000000bb8c783b */ /* 0x000fee0000000200 */
[C---:B----4-:R-:W-:Y:S08]  /*a6c0*/  HMMA.16816.F32.BF16 R28, R136.reuse, R152, R28 ;  /* 0x00000098881c723c */ /* 0x050ff0000004181c */
[----:B------:R-:W-:Y:S01]  /*a6d0*/  HMMA.16816.F32.BF16 R32, R136, R154, R32 ;  /* 0x0000009a8820723c */ /* 0x000fe20000041820 */
[----:B------:R-:W1:Y:S05]  /*a6e0*/  LDSM.16.M88.4 R136, [R182+0x8000] ;  /* 0x00800000b688783b */ /* 0x000e6a0000000200 */
[----:B------:R-:W-:Y:S02]  /*a6f0*/  LDSM.16.M88.4 R152, [R187+0x11000] ;  /* 0x01100000bb98783b */ /* 0x000fe40000000200 */
[C---:B------:R-:W-:Y:S08]  /*a700*/  HMMA.16816.F32.BF16 R4, R164.reuse, R168, R4 ;  /* 0x000000a8a404723c */ /* 0x040ff00000041804 */
[C---:B------:R-:W-:Y:S01]  /*a710*/  HMMA.16816.F32.BF16 R8, R164.reuse, R170, R8 ;  /* 0x000000aaa408723c */ /* 0x040fe20000041808 */
[----:B------:R-:W-:Y:S07]  /*a720*/  LDSM.16.M88.4 R168, [R179+0x10000] ;  /* 0x01000000b3a8783b */ /* 0x000fee0000000200 */
[C---:B--2---:R-:W-:Y:S08]  /*a730*/  HMMA.16816.F32.BF16 R12, R164.reuse, R144, R12 ;  /* 0x00000090a40c723c */ /* 0x044ff0000004180c */
[C---:B------:R-:W-:Y:S01]  /*a740*/  HMMA.16816.F32.BF16 R16, R164.reuse, R146, R16 ;  /* 0x00000092a410723c */ /* 0x040fe20000041810 */
[----:B------:R-:W2:Y:S07]  /*a750*/  LDSM.16.M88.4 R144, [R187+0x10800] ;  /* 0x01080000bb90783b */ /* 0x000eae0000000200 */
[C---:B------:R-:W-:Y:S08]  /*a760*/  HMMA.16816.F32.BF16 R20, R164.reuse, R148, R20 ;  /* 0x00000094a414723c */ /* 0x040ff00000041814 */
[C---:B------:R-:W-:Y:S01]  /*a770*/  HMMA.16816.F32.BF16 R24, R164.reuse, R150, R24 ;  /* 0x00000096a418723c */ /* 0x040fe20000041818 */
[----:B------:R-:W3:Y:S07]  /*a780*/  LDSM.16.M88.4 R148, [R178+0x8000] ;  /* 0x00800000b294783b */ /* 0x000eee0000000200 */
[C---:B------:R-:W-:Y:S08]  /*a790*/  HMMA.16816.F32.BF16 R28, R164.reuse, R156, R28 ;  /* 0x0000009ca41c723c */ /* 0x040ff0000004181c */
[----:B------:R-:W-:Y:S01]  /*a7a0*/  HMMA.16816.F32.BF16 R32, R164, R158, R32 ;  /* 0x0000009ea420723c */ /* 0x000fe20000041820 */
[----:B------:R-:W4:Y:S05]  /*a7b0*/  LDSM.16.M88.4 R156, [R179+0x11000] ;  /* 0x01100000b39c783b */ /* 0x000f2a0000000200 */
[----:B------:R-:W-:Y:S02]  /*a7c0*/  LDSM.16.M88.4 R164, [R180+0x8000] ;  /* 0x00800000b4a4783b */ /* 0x000fe40000000200 */
[C---:B-1----:R-:W-:Y:S08]  /*a7d0*/  HMMA.16816.F32.BF16 R4, R136.reuse, R140, R4 ;  /* 0x0000008c8804723c */ /* 0x042ff00000041804 */
[C---:B------:R-:W-:Y:S01]  /*a7e0*/  HMMA.16816.F32.BF16 R8, R136.reuse, R142, R8 ;  /* 0x0000008e8808723c */ /* 0x040fe20000041808 */
[----:B------:R-:W1:Y:S07]  /*a7f0*/  LDSM.16.M88.4 R140, [R179+0x11800] ;  /* 0x01180000b38c783b */ /* 0x000e6e0000000200 */
[C---:B--2---:R-:W-:Y:S08]  /*a800*/  HMMA.16816.F32.BF16 R12, R136.reuse, R144, R12 ;  /* 0x00000090880c723c */ /* 0x044ff0000004180c */
[C---:B------:R-:W-:Y:S01]  /*a810*/  HMMA.16816.F32.BF16 R16, R136.reuse, R146, R16 ;  /* 0x000000928810723c */ /* 0x040fe20000041810 */
[----:B------:R-:W-:Y:S07]  /*a820*/  LDSM.16.M88.4 R144, [R185+0x10000] ;  /* 0x01000000b990783b */ /* 0x000fee0000000200 */
[C---:B------:R-:W-:Y:S08]  /*a830*/  HMMA.16816.F32.BF16 R20, R136.reuse, R152, R20 ;  /* 0x000000988814723c */ /* 0x040ff00000041814 */
[C---:B------:R-:W-:Y:S01]  /*a840*/  HMMA.16816.F32.BF16 R24, R136.reuse, R154, R24 ;  /* 0x0000009a8818723c */ /* 0x040fe20000041818 */
[----:B------:R-:W-:Y:S07]  /*a850*/  LDSM.16.M88.4 R152, [R185+0x10800] ;  /* 0x01080000b998783b */ /* 0x000fee0000000200 */
[C---:B------:R-:W-:Y:S08]  /*a860*/  HMMA.16816.F32.BF16 R28, R136.reuse, R160, R28 ;  /* 0x000000a0881c723c */ /* 0x040ff0000004181c */
[----:B------:R-:W-:Y:S01]  /*a870*/  HMMA.16816.F32.BF16 R32, R136, R162, R32 ;  /* 0x000000a28820723c */ /* 0x000fe20000041820 */
[----:B------:R-:W2:Y:S05]  /*a880*/  LDSM.16.M88.4 R136, [R181+0x8000] ;  /* 0x00800000b588783b */ /* 0x000eaa0000000200 */
[----:B------:R-:W-:Y:S02]  /*a890*/  LDSM.16.M88.4 R160, [R185+0x11800] ;  /* 0x01180000b9a0783b */ /* 0x000fe40000000200 */
[C---:B---3--:R-:W-:Y:S08]  /*a8a0*/  HMMA.16816.F32.BF16 R4, R148.reuse, R168, R4 ;  /* 0x000000a89404723c */ /* 0x048ff00000041804 */
[C---:B------:R-:W-:Y:S01]  /*a8b0*/  HMMA.16816.F32.BF16 R8, R148.reuse, R170, R8 ;  /* 0x000000aa9408723c */ /* 0x040fe20000041808 */
[----:B------:R-:W-:Y:S07]  /*a8c0*/  LDSM.16.M88.4 R168, [R183+0x10000] ;  /* 0x01000000b7a8783b */ /* 0x000fee0000000200 */
[C---:B------:R-:W-:Y:S08]  /*a8d0*/  HMMA.16816.F32.BF16 R12, R148.reuse, R172, R12 ;  /* 0x000000ac940c723c */ /* 0x040ff0000004180c */
[C---:B------:R-:W-:Y:S08]  /*a8e0*/  HMMA.16816.F32.BF16 R16, R148.reuse, R174, R16 ;  /* 0x000000ae9410723c */ /* 0x040ff00000041810 */
[C---:B----4-:R-:W-:Y:S08]  /*a8f0*/  HMMA.16816.F32.BF16 R20, R148.reuse, R156, R20 ;  /* 0x0000009c9414723c */ /* 0x050ff00000041814 */
[C---:B------:R-:W-:Y:S01]  /*a900*/  HMMA.16816.F32.BF16 R24, R148.reuse, R158, R24 ;  /* 0x0000009e9418723c */ /* 0x040fe20000041818 */
[----:B------:R-:W3:Y:S07]  /*a910*/  LDSM.16.M88.4 R156, [R185+0x11000] ;  /* 0x01100000b99c783b */ /* 0x000eee0000000200 */
[C---:B-1----:R-:W-:Y:S08]  /*a920*/  HMMA.16816.F32.BF16 R28, R148.reuse, R140, R28 ;  /* 0x0000008c941c723c */ /* 0x042ff0000004181c */
[----:B------:R-:W-:Y:S01]  /*a930*/  HMMA.16816.F32.BF16 R32, R148, R142, R32 ;  /* 0x0000008e9420723c */ /* 0x000fe20000041820 */
[----:B------:R-:W1:Y:S05]  /*a940*/  LDSM.16.M88.4 R140, [R183+0x10800] ;  /* 0x01080000b78c783b */ /* 0x000e6a0000000200 */
[----:B------:R-:W4:Y:S02]  /*a950*/  LDSM.16.M88.4 R148, [R183+0x11000] ;  /* 0x01100000b794783b */ /* 0x000f240000000200 */
[C---:B--2---:R-:W-:Y:S08]  /*a960*/  HMMA.16816.F32.BF16 R4, R136.reuse, R144, R4 ;  /* 0x000000908804723c */ /* 0x044ff00000041804 */
[C---:B------:R-:W-:Y:S01]  /*a970*/  HMMA.16816.F32.BF16 R8, R136.reuse, R146, R8 ;  /* 0x000000928808723c */ /* 0x040fe20000041808 */
[----:B------:R-:W2:Y:S01]  /*a980*/  LDSM.16.M88.4 R144, [R183+0x11800] ;  /* 0x01180000b790783b */ /* 0x000ea20000000200 */
[----:B------:R-:W-:Y:S04]  /*a990*/  DEPBAR.LE SB0, 0x0 ;  /* 0x000080000000791a */ /* 0x000fe80000000000 */
[----:B------:R-:W-:Y:S02]  /*a9a0*/  BAR.SYNC.DEFER_BLOCKING 0x0 ;  /* 0x0000000000007b1d */ /* 0x000fe40000010000 */
[C---:B------:R-:W-:Y:S08]  /*a9b0*/  HMMA.16816.F32.BF16 R12, R136.reuse, R152, R12 ;  /* 0x00000098880c723c */ /* 0x040ff0000004180c */
[C---:B------:R-:W-:Y:S08]  /*a9c0*/  HMMA.16816.F32.BF16 R16, R136.reuse, R154, R16 ;  /* 0x0000009a8810723c */ /* 0x040ff00000041810 */
[C---:B---3--:R-:W-:Y:S08]  /*a9d0*/  HMMA.16816.F32.BF16 R20, R136.reuse, R156, R20 ;  /* 0x0000009c8814723c */ /* 0x048ff00000041814 */
[C---:B------:R-:W-:Y:S08]  /*a9e0*/  HMMA.16816.F32.BF16 R24, R136.reuse, R158, R24 ;  /* 0x0000009e8818723c */ /* 0x040ff00000041818 */
[C---:B------:R-:W-:Y:S08]  /*a9f0*/  HMMA.16816.F32.BF16 R28, R136.reuse, R160, R28 ;  /* 0x000000a0881c723c */ /* 0x040ff0000004181c */
[----:B------:R-:W-:Y:S08]  /*aa00*/  HMMA.16816.F32.BF16 R32, R136, R162, R32 ;  /* 0x000000a28820723c */ /* 0x000ff00000041820 */
[C---:B------:R-:W-:Y:S08]  /*aa10*/  HMMA.16816.F32.BF16 R4, R164.reuse, R168, R4 ;  /* 0x000000a8a404723c */ /* 0x040ff00000041804 */
[C---:B------:R-:W-:Y:S08]  /*aa20*/  HMMA.16816.F32.BF16 R8, R164.reuse, R170, R8 ;  /* 0x000000aaa408723c */ /* 0x040ff00000041808 */
[C---:B-1----:R-:W-:Y:S03]  /*aa30*/  HMMA.16816.F32.BF16 R12, R164.reuse, R140, R12 ;  /* 0x0000008ca40c723c */ /* 0x042fe6000004180c */
[----:B------:R-:W-:Y:S02]  /*aa40*/  FMNMX3.FTZ R2, R133, R4, R5, !PT ;  /* 0x0000000485027276 */ /* 0x000fe40007810005 */
[----:B------:R-:W-:Y:S03]  /*aa50*/  FMNMX3.FTZ R3, R0, R6, R7, !PT ;  /* 0x0000000600037276 */ /* 0x000fe60007810007 */
[C---:B------:R-:W-:Y:S03]  /*aa60*/  HMMA.16816.F32.BF16 R16, R164.reuse, R142, R16 ;  /* 0x0000008ea410723c */ /* 0x040fe60000041810 */
[----:B------:R-:W-:Y:S02]  /*aa70*/  FMNMX3.FTZ R132, R2, R8, R9, !PT ;  /* 0x0000000802847276 */ /* 0x000fe40007810009 */
[----:B------:R-:W-:Y:S03]  /*aa80*/  FMNMX3.FTZ R2, R3, R10, R11, !PT ;  /* 0x0000000a03027276 */ /* 0x000fe6000781000b */
[C---:B----4-:R-:W-:Y:S03]  /*aa90*/  HMMA.16816.F32.BF16 R20, R164.reuse, R148, R20 ;  /* 0x00000094a414723c */ /* 0x050fe60000041814 */
[----:B------:R-:W-:Y:S02]  /*aaa0*/  FMNMX3.FTZ R3, R132, R12, R13, !PT ;  /* 0x0000000c84037276 */ /* 0x000fe4000781000d */
[----:B------:R-:W-:Y:S03]  /*aab0*/  FMNMX3.FTZ R2, R2, R14, R15, !PT ;  /* 0x0000000e02027276 */ /* 0x000fe6000781000f */
[C---:B------:R-:W-:Y:S03]  /*aac0*/  HMMA.16816.F32.BF16 R24, R164.reuse, R150, R24 ;  /* 0x00000096a418723c */ /* 0x040fe60000041818 */
[----:B------:R-:W-:Y:S02]  /*aad0*/  FMNMX3.FTZ R3, R3, R16, R17, !PT ;  /* 0x0000001003037276 */ /* 0x000fe40007810011 */
[----:B------:R-:W-:Y:S03]  /*aae0*/  FMNMX3.FTZ R135, R2, R18, R19, !PT ;  /* 0x0000001202877276 */ /* 0x000fe60007810013 */
[C---:B--2---:R-:W-:Y:S03]  /*aaf0*/  HMMA.16816.F32.BF16 R28, R164.reuse, R144, R28 ;  /* 0x00000090a41c723c */ /* 0x044fe6000004181c */
[----:B------:R-:W-:Y:S02]  /*ab00*/  FMNMX3.FTZ R199, R3, R20, R21, !PT ;  /* 0x0000001403c77276 */ /* 0x000fe40007810015 */
[----:B------:R-:W-:Y:S03]  /*ab10*/  FMNMX3.FTZ R135, R135, R22, R23, !PT ;  /* 0x0000001687877276 */ /* 0x000fe60007810017 */
[----:B------:R-:W-:Y:S03]  /*ab20*/  HMMA.16816.F32.BF16 R32, R164, R146, R32 ;  /* 0x00000092a420723c */ /* 0x000fe60000041820 */
[----:B------:R-:W-:Y:S02]  /*ab30*/  FMNMX3.FTZ R199, R199, R24, R25, !PT ;  /* 0x00000018c7c77276 */ /* 0x000fe40007810019 */
[----:B------:R-:W-:Y:S06]  /*ab40*/  FMNMX3.FTZ R135, R135, R26, R27, !PT ;  /* 0x0000001a87877276 */ /* 0x000fec000781001b */
[----:B------:R-:W-:Y:S02]  /*ab50*/  FMNMX3.FTZ R199, R199, R28, R29, !PT ;  /* 0x0000001cc7c77276 */ /* 0x000fe4000781001d */
[----:B------:R-:W-:Y:S06]  /*ab60*/  FMNMX3.FTZ R135, R135, R30, R31, !PT ;  /* 0x0000001e87877276 */ /* 0x000fec000781001f */
[----:B------:R-:W-:Y:S01]  /*ab70*/  FMNMX3.FTZ R199, R199, R32, R33, !PT ;  /* 0x00000020c7c77276 */ /* 0x000fe20007810021 */
[----:B------:R-:W-:Y:S06]  /*ab80*/  @P0 BRA `(.L_x_28) ;  /* 0xfffffff000980947 */ /* 0x000fec000383ffff */
.L_x_27:
[----:B------:R-:W-:Y:S01]  /*ab90*/  FMNMX3.FTZ R135, R135, R34, R35, !PT ;  /* 0x0000002287877276 */ /* 0x000fe20007810023 */
[----:B------:R-:W2:Y:S08]  /*aba0*/  SHFL.BFLY PT, R132, R199, 0x2, 0x1f ;  /* 0x0c401f00c7847f89 */ /* 0x000eb000000e0000 */
[----:B------:R-:W3:Y:S08]  /*abb0*/  SHFL.BFLY PT, R2, R135, 0x2, 0x1f ;  /* 0x0c401f0087027f89 */ /* 0x000ef000000e0000 */
[----:B-1----:R-:W-:Y:S08]  /*abc0*/  LDSM.16.MT88.4 R140, [R176+0x12000] ;  /* 0x01200000b08c783b */ /* 0x002ff00000004200 */
[----:B------:R-:W-:Y:S08]  /*abd0*/  LDSM.16.MT88.4 R148, [R177+0x14800] ;  /* 0x01480000b194783b */ /* 0x000ff00000004200 */
[----:B------:R-:W-:Y:S01]  /*abe0*/  LDSM.16.MT88.4 R152, [R176+0x14800] ;  /* 0x01480000b098783b */ /* 0x000fe20000004200 */
[----:B--2---:R-:W-:Y:S02]  /*abf0*/  FMNMX.FTZ R137, R199, R132, !PT ;  /* 0x00000084c7897209 */ /* 0x004fe40007810000 */
[----:B---3--:R-:W-:Y:S05]  /*ac00*/  FMNMX.FTZ R134, R135, R2, !PT ;  /* 0x0000000287867209 */ /* 0x008fea0007810000 */
[----:B------:R-:W1:Y:S08]  /*ac10*/  SHFL.BFLY PT, R132, R137, 0x1, 0x1f ;  /* 0x0c201f0089847f89 */ /* 0x000e7000000e0000 */
[----:B------:R-:W2:Y:S01]  /*ac20*/  SHFL.BFLY PT, R3, R134, 0x1, 0x1f ;  /* 0x0c201f0086037f89 */ /* 0x000ea200000e0000 */
[----:B-1----:R-:W-:Y:S07]  /*ac30*/  FMNMX.FTZ R132, R137, R132, !PT ;  /* 0x0000008489847209 */ /* 0x002fee0007810000 */
[----:B------:R-:W1:Y:S01]  /*ac40*/  LDSM.16.MT88.4 R136, [R177+0x12000] ;  /* 0x01200000b188783b */ /* 0x000e620000004200 */
[----:B--2---:R-:W-:Y:S01]  /*ac50*/  FMNMX.FTZ R3, R134, R3, !PT ;  /* 0x0000000386037209 */ /* 0x004fe20007810000 */
[C---:B------:R-:W-:Y:S01]  /*ac60*/  FMUL.FTZ R164, R132.reuse, UR4 ;  /* 0x0000000484a47c20 */ /* 0x040fe20008410000 */
[C---:B------:R-:W-:Y:S01]  /*ac70*/  FSETP.NEU.FTZ.AND P0, PT, R132.reuse, -INF , PT ;  /* 0xff8000008400780b */ /* 0x040fe20003f1d000 */
[----:B------:R-:W-:Y:S02]  /*ac80*/  FADD.FTZ R2, -R132, R133 ;  /* 0x0000008584027221 */ /* 0x000fe40000010100 */
[C---:B------:R-:W-:Y:S01]  /*ac90*/  FMUL.FTZ R162, R3.reuse, UR4 ;  /* 0x0000000403a27c20 */ /* 0x040fe20008410000 */
[----:B------:R-:W-:Y:S01]  /*aca0*/  FSEL R164, R164, RZ, P0 ;  /* 0x000000ffa4a47208 */ /* 0x000fe20000000000 */
[----:B------:R-:W-:Y:S01]  /*acb0*/  FMUL.FTZ R133, R2, UR4 ;  /* 0x0000000402857c20 */ /* 0x000fe20008410000 */
[C---:B------:R-:W-:Y:S01]  /*acc0*/  FSETP.NEU.FTZ.AND P0, PT, R3.reuse, -INF , PT ;  /* 0xff8000000300780b */ /* 0x040fe20003f1d000 */
[----:B------:R-:W-:Y:S02]  /*acd0*/  FADD.FTZ R0, -R3, R0 ;  /* 0x0000000003007221 */ /* 0x000fe40000010100 */
[----:B------:R2:W3:Y:S01]  /*ace0*/  MUFU.EX2 R2, R133 ;  /* 0x0000008500027308 */ /* 0x0004e20000000800 */
[----:B------:R-:W-:Y:S01]  /*acf0*/  FSEL R162, R162, RZ, P0 ;  /* 0x000000ffa2a27208 */ /* 0x000fe20000000000 */
[----:B------:R-:W-:Y:S01]  /*ad00*/  FMUL.FTZ R135, R0, UR4 ;  /* 0x0000000400877c20 */ /* 0x000fe20008410000 */
[--C-:B------:R-:W-:Y:S01]  /*ad10*/  FFMA.FTZ R157, R4, UR4, -R164.reuse ;  /* 0x00000004049d7c23 */ /* 0x100fe200080108a4 */
[--C-:B------:R-:W-:Y:S01]  /*ad20*/  FFMA.FTZ R158, R5, UR4, -R164.reuse ;  /* 0x00000004059e7c23 */ /* 0x100fe200080108a4 */
[----:B------:R-:W-:Y:S01]  /*ad30*/  FFMA.FTZ R156, R8, UR4, -R164 ;  /* 0x00000004089c7c23 */ /* 0x000fe200080108a4 */
[----:B------:R-:W-:Y:S01]  /*ad40*/  FFMA.FTZ R161, R6, UR4, -R162 ;  /* 0x0000000406a17c23 */ /* 0x000fe200080108a2 */
[----:B------:R-:W-:Y:S01]  /*ad50*/  FFMA.FTZ R159, R9, UR4, -R164 ;  /* 0x00000004099f7c23 */ /* 0x000fe200080108a4 */
[--C-:B------:R-:W-:Y:S01]  /*ad60*/  FFMA.FTZ R160, R10, UR4, -R162.reuse ;  /* 0x000000040aa07c23 */ /* 0x100fe200080108a2 */
[--C-:B------:R-:W-:Y:S01]  /*ad70*/  FFMA.FTZ R163, R11, UR4, -R162.reuse ;  /* 0x000000040ba37c23 */ /* 0x100fe200080108a2 */
[----:B------:R-:W-:Y:S01]  /*ad80*/  FFMA.FTZ R7, R7, UR4, -R162 ;  /* 0x0000000407077c23 */ /* 0x000fe200080108a2 */
[----:B------:R-:W4:Y:S01]  /*ad90*/  MUFU.EX2 R0, R135 ;  /* 0x0000008700007308 */ /* 0x000f220000000800 */
[--C-:B------:R-:W-:Y:S01]  /*ada0*/  FFMA.FTZ R173, R24, UR4, -R164.reuse ;  /* 0x0000000418ad7c23 */ /* 0x100fe200080108a4 */
[----:B------:R-:W-:Y:S01]  /*adb0*/  FFMA.FTZ R174, R25, UR4, -R164 ;  /* 0x0000000419ae7c23 */ /* 0x000fe200080108a4 */
[--C-:B------:R-:W-:Y:S01]  /*adc0*/  FFMA.FTZ R175, R26, UR4, -R162.reuse ;  /* 0x000000041aaf7c23 */ /* 0x100fe200080108a2 */
[----:B------:R-:W-:Y:S01]  /*add0*/  FFMA.FTZ R200, R27, UR4, -R162 ;  /* 0x000000041bc87c23 */ /* 0x000fe200080108a2 */
[--C-:B------:R-:W-:Y:S01]  /*ade0*/  FFMA.FTZ R199, R28, UR4, -R164.reuse ;  /* 0x000000041cc77c23 */ /* 0x100fe200080108a4 */
[----:B--2---:R-:W-:Y:S01]  /*adf0*/  MOV R133, R196 ;  /* 0x000000c400857202 */ /* 0x004fe20000000f00 */
[----:B---3--:R-:W-:Y:S03]  /*ae00*/  FMUL.FTZ R4, R2, R128 ;  /* 0x0000008002047220 */ /* 0x008fe60000410000 */
[----:B------:R2:W-:Y:S01]  /*ae10*/  MUFU.EX2 R135, R7 ;  /* 0x0000000700877308 */ /* 0x0005e20000000800 */
[----:B------:R-:W-:Y:S01]  /*ae20*/  @P6 IADD3 R133, PT, PT, R198, -0x40, RZ ;  /* 0xffffffc0c6856810 */ /* 0x000fe20007ffe0ff */
[C---:B------:R-:W-:Y:S01]  /*ae30*/  FMUL.FTZ R5, R2.reuse, R129 ;  /* 0x0000008102057220 */ /* 0x040fe20000410000 */
[C---:B------:R-:W-:Y:S01]  /*ae40*/  FMUL.FTZ R8, R2.reuse, R124 ;  /* 0x0000007c02087220 */ /* 0x040fe20000410000 */
[----:B------:R-:W-:Y:S01]  /*ae50*/  FMUL.FTZ R9, R2, R125 ;  /* 0x0000007d02097220 */ /* 0x000fe20000410000 */
[----:B------:R-:W-:Y:S01]  /*ae60*/  IADD3 R134, PT, PT, R184, R133, RZ ;  /* 0x00000085b8867210 */ /* 0x000fe20007ffe0ff */
[----:B------:R-:W3:Y:S01]  /*ae70*/  LDSM.16.MT88.4 R144, [R133] ;  /* 0x000000008590783b */ /* 0x000ee20000004200 */
[----:B------:R-:W-:Y:S03]  /*ae80*/  FMUL.FTZ R36, R2, R36 ;  /* 0x0000002402247220 */ /* 0x000fe60000410000 */
[----:B------:R-:W-:Y:S01]  /*ae90*/  MUFU.EX2 R157, R157 ;  /* 0x0000009d009d7308 */ /* 0x000fe20000000800 */
[C---:B----4-:R-:W-:Y:S01]  /*aea0*/  FMUL.FTZ R6, R0.reuse, R130 ;  /* 0x0000008200067220 */ /* 0x050fe20000410000 */
[C---:B------:R-:W-:Y:S01]  /*aeb0*/  FMUL.FTZ R10, R0.reuse, R126 ;  /* 0x0000007e000a7220 */ /* 0x040fe20000410000 */
[----:B------:R-:W-:Y:S01]  /*aec0*/  FMUL.FTZ R11, R0, R127 ;  /* 0x0000007f000b7220 */ /* 0x000fe20000410000 */
[----:B------:R-:W-:Y:S01]  /*aed0*/  FMUL.FTZ R37, R2, R37 ;  /* 0x0000002502257220 */ /* 0x000fe20000410000 */
[C---:B------:R-:W-:Y:S01]  /*aee0*/  FMUL.FTZ R38, R0.reuse, R38 ;  /* 0x0000002600267220 */ /* 0x040fe20000410000 */
[----:B------:R-:W4:Y:S01]  /*aef0*/  LDSM.16.MT88.4 R124, [R134] ;  /* 0x00000000867c783b */ /* 0x000f220000004200 */
[C---:B------:R-:W-:Y:S03]  /*af00*/  FMUL.FTZ R39, R0.reuse, R39 ;  /* 0x0000002700277220 */ /* 0x040fe60000410000 */
[----:B------:R-:W5:Y:S01]  /*af10*/  MUFU.EX2 R158, R158 ;  /* 0x0000009e009e7308 */ /* 0x000f620000000800 */
[----:B--2---:R-:W-:Y:S01]  /*af20*/  FMUL.FTZ R7, R0, R131 ;  /* 0x0000008300077220 */ /* 0x004fe20000410000 */
[----:B------:R-:W-:Y:S01]  /*af30*/  FFMA.FTZ R202, R29, UR4, -R164 ;  /* 0x000000041dca7c23 */ /* 0x000fe200080108a4 */
[--C-:B------:R-:W-:Y:S01]  /*af40*/  FFMA.FTZ R201, R30, UR4, -R162.reuse ;  /* 0x000000041ec97c23 */ /* 0x100fe200080108a2 */
[----:B------:R-:W-:Y:S01]  /*af50*/  FFMA.FTZ R204, R31, UR4, -R162 ;  /* 0x000000041fcc7c23 */ /* 0x000fe200080108a2 */
[----:B------:R-:W-:Y:S01]  /*af60*/  FFMA.FTZ R203, R32, UR4, -R164 ;  /* 0x0000000420cb7c23 */ /* 0x000fe200080108a4 */
[----:B------:R-:W-:Y:S01]  /*af70*/  LDSM.16.MT88.4 R24, [R133+0x1000] ;  /* 0x001000008518783b */ /* 0x000fe20000004200 */
[----:B------:R-:W-:Y:S03]  /*af80*/  FFMA.FTZ R205, R34, UR4, -R162 ;  /* 0x0000000422cd7c23 */ /* 0x000fe600080108a2 */
[----:B------:R-:W2:Y:S01]  /*af90*/  MUFU.EX2 R161, R161 ;  /* 0x000000a100a17308 */ /* 0x000ea20000000800 */
[C---:B------:R-:W-:Y:S01]  /*afa0*/  FMUL.FTZ R40, R2.reuse, R40 ;  /* 0x0000002802287220 */ /* 0x040fe20000410000 */
[----:B------:R-:W-:Y:S01]  /*afb0*/  FMUL.FTZ R41, R2, R41 ;  /* 0x0000002902297220 */ /* 0x000fe20000410000 */
[C---:B------:R-:W-:Y:S01]  /*afc0*/  FMUL.FTZ R42, R0.reuse, R42 ;  /* 0x0000002a002a7220 */ /* 0x040fe20000410000 */
[----:B------:R-:W-:Y:S01]  /*afd0*/  FMUL.FTZ R43, R0, R43 ;  /* 0x0000002b002b7220 */ /* 0x000fe20000410000 */
[C---:B------:R-:W-:Y:S01]  /*afe0*/  FMUL.FTZ R44, R2.reuse, R44 ;  /* 0x0000002c022c7220 */ /* 0x040fe20000410000 */
[----:B------:R-:W-:Y:S01]  /*aff0*/  LDSM.16.MT88.4 R28, [R176+0x13800] ;  /* 0x01380000b01c783b */ /* 0x000fe20000004200 */
[----:B------:R-:W-:Y:S03]  /*b000*/  FMUL.FTZ R45, R2, R45 ;  /* 0x0000002d022d7220 */ /* 0x000fe60000410000 */
[----:B------:R-:W-:Y:S01]  /*b010*/  MUFU.EX2 R156, R156 ;  /* 0x0000009c009c7308 */ /* 0x000fe20000000800 */
[----:B-----5:R-:W-:Y:S01]  /*b020*/  F2FP.BF16.F32.PACK_AB R128, R158, R157 ;  /* 0x0000009d9e80723e */ /* 0x020fe200000010ff */
[C---:B------:R-:W-:Y:S01]  /*b030*/  FMUL.FTZ R46, R0.reuse, R46 ;  /* 0x0000002e002e7220 */ /* 0x040fe20000410000 */
[----:B------:R-:W-:Y:S01]  /*b040*/  FMUL.FTZ R47, R0, R47 ;  /* 0x0000002f002f7220 */ /* 0x000fe20000410000 */
[C---:B------:R-:W-:Y:S01]  /*b050*/  FMUL.FTZ R48, R2.reuse, R48 ;  /* 0x0000003002307220 */ /* 0x040fe20000410000 */
[----:B------:R-:W-:Y:S01]  /*b060*/  FMUL.FTZ R49, R2, R49 ;  /* 0x0000003102317220 */ /* 0x000fe20000410000 */
[C---:B------:R-:W-:Y:S01]  /*b070*/  FMUL.FTZ R50, R0.reuse, R50 ;  /* 0x0000003200327220 */ /* 0x040fe20000410000 */
[----:B------:R-:W-:Y:S03]  /*b080*/  FMUL.FTZ R51, R0, R51 ;  /* 0x0000003300337220 */ /* 0x000fe60000410000 */
[----:B------:R-:W5:Y:S01]  /*b090*/  MUFU.EX2 R159, R159 ;  /* 0x0000009f009f7308 */ /* 0x000f620000000800 */
[----:B--2---:R-:W-:Y:S01]  /*b0a0*/  F2FP.BF16.F32.PACK_AB R129, R135, R161 ;  /* 0x000000a18781723e */ /* 0x004fe200000010ff */
[C---:B------:R-:W-:Y:S01]  /*b0b0*/  FMUL.FTZ R52, R2.reuse, R52 ;  /* 0x0000003402347220 */ /* 0x040fe20000410000 */
[----:B------:R-:W-:Y:S01]  /*b0c0*/  FMUL.FTZ R53, R2, R53 ;  /* 0x0000003502357220 */ /* 0x000fe20000410000 */
[C---:B------:R-:W-:Y:S01]  /*b0d0*/  FMUL.FTZ R54, R0.reuse, R54 ;  /* 0x0000003600367220 */ /* 0x040fe20000410000 */
[----:B------:R-:W-:Y:S01]  /*b0e0*/  FMUL.FTZ R55, R0, R55 ;  /* 0x0000003700377220 */ /* 0x000fe20000410000 */
[C---:B------:R-:W-:Y:S01]  /*b0f0*/  FMUL.FTZ R56, R2.reuse, R56 ;  /* 0x0000003802387220 */ /* 0x040fe20000410000 */
[----:B------:R-:W-:Y:S03]  /*b100*/  FMUL.FTZ R57, R2, R57 ;  /* 0x0000003902397220 */ /* 0x000fe60000410000 */
[----:B------:R-:W-:Y:S01]  /*b110*/  MUFU.EX2 R160, R160 ;  /* 0x000000a000a07308 */ /* 0x000fe20000000800 */
[C---:B------:R-:W-:Y:S01]  /*b120*/  FMUL.FTZ R58, R0.reuse, R58 ;  /* 0x0000003a003a7220 */ /* 0x040fe20000410000 */
[----:B------:R-:W-:Y:S01]  /*b130*/  FMUL.FTZ R59, R0, R59 ;  /* 0x0000003b003b7220 */ /* 0x000fe20000410000 */
[C---:B------:R-:W-:Y:S01]  /*b140*/  FMUL.FTZ R60, R2.reuse, R60 ;  /* 0x0000003c023c7220 */ /* 0x040fe20000410000 */
[----:B------:R-:W-:Y:S01]  /*b150*/  FMUL.FTZ R61, R2, R61 ;  /* 0x0000003d023d7220 */ /* 0x000fe20000410000 */
[C---:B------:R-:W-:Y:S01]  /*b160*/  FMUL.FTZ R62, R0.reuse, R62 ;  /* 0x0000003e003e7220 */ /* 0x040fe20000410000 */
[----:B------:R-:W-:Y:S01]  /*b170*/  FMUL.FTZ R63, R0, R63 ;  /* 0x0000003f003f7220 */ /* 0x000fe20000410000 */
[C---:B------:R-:W-:Y:S03]  /*b180*/  FMUL.FTZ R64, R2.reuse, R64 ;  /* 0x0000004002407220 */ /* 0x040fe60000410000 */
[----:B------:R-:W2:Y:S01]  /*b190*/  MUFU.EX2 R163, R163 ;  /* 0x000000a300a37308 */ /* 0x000ea20000000800 */
[----:B-----5:R-:W-:Y:S01]  /*b1a0*/  F2FP.BF16.F32.PACK_AB R130, R159, R156 ;  /* 0x0000009c9f82723e */ /* 0x020fe200000010ff */
[----:B------:R-:W-:Y:S01]  /*b1b0*/  FMUL.FTZ R65, R2, R65 ;  /* 0x0000004102417220 */ /* 0x000fe20000410000 */
[C---:B------:R-:W-:Y:S01]  /*b1c0*/  FMUL.FTZ R66, R0.reuse, R66 ;  /* 0x0000004200427220 */ /* 0x040fe20000410000 */
        /* <DEDUP_REMOVED lines=13> */
[----:B--2---:R-:W-:Y:S01]  /*b2a0*/  F2FP.BF16.F32.PACK_AB R131, R163, R160 ;  /* 0x000000a0a383723e */ /* 0x004fe200000010ff */
[C---:B------:R-:W-:Y:S01]  /*b2b0*/  FMUL.FTZ R80, R2.reuse, R80 ;  /* 0x0000005002507220 */ /* 0x040fe20000410000 */
[----:B------:R-:W-:Y:S01]  /*b2c0*/  FMUL.FTZ R81, R2, R81 ;  /* 0x0000005102517220 */ /* 0x000fe20000410000 */
[C---:B------:R-:W-:Y:S01]  /*b2d0*/  FMUL.FTZ R82, R0.reuse, R82 ;  /* 0x0000005200527220 */ /* 0x040fe20000410000 */
[----:B------:R-:W-:Y:S01]  /*b2e0*/  FMUL.FTZ R83, R0, R83 ;  /* 0x0000005300537220 */ /* 0x000fe20000410000 */
[C---:B------:R-:W-:Y:S01]  /*b2f0*/  FMUL.FTZ R84, R2.reuse, R84 ;  /* 0x0000005402547220 */ /* 0x040fe20000410000 */
[----:B------:R-:W-:Y:S01]  /*b300*/  FMUL.FTZ R85, R2, R85 ;  /* 0x0000005502557220 */ /* 0x000fe20000410000 */
[C---:B-1----:R-:W-:Y:S01]  /*b310*/  HMMA.16816.F32.BF16 R4, R128.reuse, R136, R4 ;  /* 0x000000888004723c */ /* 0x042fe20000041804 */
[----:B------:R-:W-:Y:S04]  /*b320*/  MUFU.EX2 R173, R173 ;  /* 0x000000ad00ad7308 */ /* 0x000fe80000000800 */
[C---:B------:R-:W-:Y:S01]  /*b330*/  FMUL.FTZ R86, R0.reuse, R86 ;  /* 0x0000005600567220 */ /* 0x040fe20000410000 */
[----:B------:R-:W-:Y:S01]  /*b340*/  FMUL.FTZ R87, R0, R87 ;  /* 0x0000005700577220 */ /* 0x000fe20000410000 */
[C---:B------:R-:W-:Y:S01]  /*b350*/  FMUL.FTZ R88, R2.reuse, R88 ;  /* 0x0000005802587220 */ /* 0x040fe20000410000 */
[C---:B------:R-:W-:Y:S01]  /*b360*/  HMMA.16816.F32.BF16 R8, R128.reuse, R138, R8 ;  /* 0x0000008a8008723c */ /* 0x040fe20000041808 */
[----:B------:R-:W1:Y:S02]  /*b370*/  LDSM.16.MT88.4 R136, [R177+0x14000] ;  /* 0x01400000b188783b */ /* 0x000e640000004200 */
[----:B------:R-:W-:Y:S01]  /*b380*/  MUFU.EX2 R174, R174 ;  /* 0x000000ae00ae7308 */ /* 0x000fe20000000800 */
[----:B------:R-:W-:Y:S01]  /*b390*/  FMUL.FTZ R89, R2, R89 ;  /* 0x0000005902597220 */ /* 0x000fe20000410000 */
[C---:B------:R-:W-:Y:S01]  /*b3a0*/  FMUL.FTZ R90, R0.reuse, R90 ;  /* 0x0000005a005a7220 */ /* 0x040fe20000410000 */
[----:B------:R-:W-:Y:S01]  /*b3b0*/  FMUL.FTZ R91, R0, R91 ;  /* 0x0000005b005b7220 */ /* 0x000fe20000410000 */
[C---:B------:R-:W-:Y:S01]  /*b3c0*/  FMUL.FTZ R92, R2.reuse, R92 ;  /* 0x0000005c025c7220 */ /* 0x040fe20000410000 */
[----:B------:R-:W-:Y:S01]  /*b3d0*/  FMUL.FTZ R93, R2, R93 ;  /* 0x0000005d025d7220 */ /* 0x000fe20000410000 */
[C---:B------:R-:W-:Y:S04]  /*b3e0*/  HMMA.16816.F32.BF16 R36, R128.reuse, R140, R36 ;  /* 0x0000008c8024723c */ /* 0x040fe80000041824 */
[----:B------:R-:W-:Y:S01]  /*b3f0*/  MUFU.EX2 R175, R175 ;  /* 0x000000af00af7308 */ /* 0x000fe20000000800 */
[C---:B------:R-:W-:Y:S01]  /*b400*/  FMUL.FTZ R94, R0.reuse, R94 ;  /* 0x0000005e005e7220 */ /* 0x040fe20000410000 */
[----:B------:R-:W-:Y:S01]  /*b410*/  FMUL.FTZ R95, R0, R95 ;  /* 0x0000005f005f7220 */ /* 0x000fe20000410000 */
[C---:B------:R-:W-:Y:S01]  /*b420*/  FMUL.FTZ R96, R2.reuse, R96 ;  /* 0x0000006002607220 */ /* 0x040fe20000410000 */
[----:B------:R-:W-:Y:S01]  /*b430*/  FMUL.FTZ R97, R2, R97 ;  /* 0x0000006102617220 */ /* 0x000fe20000410000 */
[C---:B------:R-:W-:Y:S01]  /*b440*/  FMUL.FTZ R98, R0.reuse, R98 ;  /* 0x0000006200627220 */ /* 0x040fe20000410000 */
[C---:B------:R-:W-:Y:S01]  /*b450*/  HMMA.16816.F32.BF16 R40, R128.reuse, R142, R40 ;  /* 0x0000008e8028723c */ /* 0x040fe20000041828 */
[----:B------:R-:W2:Y:S03]  /*b460*/  LDSM.16.MT88.4 R140, [R176+0x14000] ;  /* 0x01400000b08c783b */ /* 0x000ea60000004200 */
[----:B------:R-:W-:Y:S01]  /*b470*/  MUFU.EX2 R200, R200 ;  /* 0x000000c800c87308 */ /* 0x000fe20000000800 */
[----:B------:R-:W-:Y:S01]  /*b480*/  FMUL.FTZ R99, R0, R99 ;  /* 0x0000006300637220 */ /* 0x000fe20000410000 */
[C---:B------:R-:W-:Y:S01]  /*b490*/  FMUL.FTZ R100, R2.reuse, R100 ;  /* 0x0000006402647220 */ /* 0x040fe20000410000 */
[----:B------:R-:W-:Y:S01]  /*b4a0*/  FMUL.FTZ R101, R2, R101 ;  /* 0x0000006502657220 */ /* 0x000fe20000410000 */
[C---:B------:R-:W-:Y:S01]  /*b4b0*/  FMUL.FTZ R102, R0.reuse, R102 ;  /* 0x0000006600667220 */ /* 0x040fe20000410000 */
[----:B------:R-:W-:Y:S01]  /*b4c0*/  FMUL.FTZ R103, R0, R103 ;  /* 0x0000006700677220 */ /* 0x000fe20000410000 */
[C---:B---3--:R-:W-:Y:S04]  /*b4d0*/  HMMA.16816.F32.BF16 R44, R128.reuse, R144, R44 ;  /* 0x00000090802c723c */ /* 0x048fe8000004182c */
[----:B------:R-:W-:Y:S01]  /*b4e0*/  MUFU.EX2 R199, R199 ;  /* 0x000000c700c77308 */ /* 0x000fe20000000800 */
[C---:B------:R-:W-:Y:S01]  /*b4f0*/  FMUL.FTZ R104, R2.reuse, R104 ;  /* 0x0000006802687220 */ /* 0x040fe20000410000 */
[----:B------:R-:W-:Y:S01]  /*b500*/  FMUL.FTZ R105, R2, R105 ;  /* 0x0000006902697220 */ /* 0x000fe20000410000 */
[C---:B------:R-:W-:Y:S01]  /*b510*/  FMUL.FTZ R106, R0.reuse, R106 ;  /* 0x0000006a006a7220 */ /* 0x040fe20000410000 */
[----:B------:R-:W-:Y:S01]  /*b520*/  FMUL.FTZ R107, R0, R107 ;  /* 0x0000006b006b7220 */ /* 0x000fe20000410000 */
[--C-:B------:R-:W-:Y:S01]  /*b530*/  FFMA.FTZ R165, R12, UR4, -R164.reuse ;  /* 0x000000040ca57c23 */ /* 0x100fe200080108a4 */
[C---:B------:R-:W-:Y:S01]  /*b540*/  HMMA.16816.F32.BF16 R48, R128.reuse, R146, R48 ;  /* 0x000000928030723c */ /* 0x040fe20000041830 */
[----:B------:R-:W-:Y:S03]  /*b550*/  LDSM.16.MT88.4 R144, [R134+0x800] ;  /* 0x000800008690783b */ /* 0x000fe60000004200 */
[----:B------:R-:W-:Y:S01]  /*b560*/  MUFU.EX2 R202, R202 ;  /* 0x000000ca00ca7308 */ /* 0x000fe20000000800 */
[C---:B------:R-:W-:Y:S01]  /*b570*/  FMUL.FTZ R12, R2.reuse, R120 ;  /* 0x00000078020c7220 */ /* 0x040fe20000410000 */
[----:B------:R-:W-:Y:S01]  /*b580*/  FFMA.FTZ R166, R13, UR4, -R164 ;  /* 0x000000040da67c23 */ /* 0x000fe200080108a4 */
[----:B------:R-:W-:Y:S01]  /*b590*/  FMUL.FTZ R13, R2, R121 ;  /* 0x00000079020d7220 */ /* 0x000fe20000410000 */
[--C-:B------:R-:W-:Y:S01]  /*b5a0*/  FFMA.FTZ R168, R14, UR4, -R162.reuse ;  /* 0x000000040ea87c23 */ /* 0x100fe200080108a2 */
[C---:B------:R-:W-:Y:S01]  /*b5b0*/  FMUL.FTZ R14, R0.reuse, R122 ;  /* 0x0000007a000e7220 */ /* 0x040fe20000410000 */
[C---:B----4-:R-:W-:Y:S04]  /*b5c0*/  HMMA.16816.F32.BF16 R52, R128.reuse, R124, R52 ;  /* 0x0000007c8034723c */ /* 0x050fe80000041834 */
[----:B------:R-:W-:Y:S01]  /*b5d0*/  MUFU.EX2 R165, R165 ;  /* 0x000000a500a57308 */ /* 0x000fe20000000800 */
[----:B------:R-:W-:Y:S01]  /*b5e0*/  FFMA.FTZ R167, R15, UR4, -R162 ;  /* 0x000000040fa77c23 */ /* 0x000fe200080108a2 */
[----:B------:R-:W-:Y:S01]  /*b5f0*/  FMUL.FTZ R15, R0, R123 ;  /* 0x0000007b000f7220 */ /* 0x000fe20000410000 */
[C---:B------:R-:W-:Y:S01]  /*b600*/  FMUL.FTZ R108, R2.reuse, R108 ;  /* 0x0000006c026c7220 */ /* 0x040fe20000410000 */
[----:B------:R-:W-:Y:S01]  /*b610*/  LDSM.16.MT88.4 R120, [R177+0x12800] ;  /* 0x01280000b178783b */ /* 0x000fe20000004200 */
[----:B------:R-:W-:Y:S01]  /*b620*/  FMUL.FTZ R109, R2, R109 ;  /* 0x0000006d026d7220 */ /* 0x000fe20000410000 */
[C---:B------:R-:W-:Y:S04]  /*b630*/  HMMA.16816.F32.BF16 R56, R128.reuse, R126, R56 ;  /* 0x0000007e8038723c */ /* 0x040fe80000041838 */
[----:B------:R-:W3:Y:S01]  /*b640*/  MUFU.EX2 R166, R166 ;  /* 0x000000a600a67308 */ /* 0x000ee20000000800 */
[C---:B------:R-:W-:Y:S01]  /*b650*/  FMUL.FTZ R110, R0.reuse, R110 ;  /* 0x0000006e006e7220 */ /* 0x040fe20000410000 */
[----:B------:R-:W-:Y:S01]  /*b660*/  FMUL.FTZ R111, R0, R111 ;  /* 0x0000006f006f7220 */ /* 0x000fe20000410000 */
[--C-:B------:R-:W-:Y:S01]  /*b670*/  FFMA.FTZ R169, R16, UR4, -R164.reuse ;  /* 0x0000000410a97c23 */ /* 0x100fe200080108a4 */
[----:B------:R-:W4:Y:S01]  /*b680*/  LDSM.16.MT88.4 R124, [R133+0x2000] ;  /* 0x00200000857c783b */ /* 0x000f220000004200 */
[----:B------:R-:W-:Y:S01]  /*b690*/  FFMA.FTZ R170, R17, UR4, -R164 ;  /* 0x0000000411aa7c23 */ /* 0x000fe200080108a4 */
[C---:B-1----:R-:W-:Y:S04]  /*b6a0*/  HMMA.16816.F32.BF16 R60, R128.reuse, R136, R60 ;  /* 0x00000088803c723c */ /* 0x042fe8000004183c */
[----:B------:R-:W-:Y:S01]  /*b6b0*/  MUFU.EX2 R168, R168 ;  /* 0x000000a800a87308 */ /* 0x000fe20000000800 */
[--C-:B------:R-:W-:Y:S01]  /*b6c0*/  FFMA.FTZ R171, R18, UR4, -R162.reuse ;  /* 0x0000000412ab7c23 */ /* 0x100fe200080108a2 */
[----:B------:R-:W-:Y:S01]  /*b6d0*/  FFMA.FTZ R172, R19, UR4, -R162 ;  /* 0x0000000413ac7c23 */ /* 0x000fe200080108a2 */
[C---:B------:R-:W-:Y:S01]  /*b6e0*/  FMUL.FTZ R112, R2.reuse, R112 ;  /* 0x0000007002707220 */ /* 0x040fe20000410000 */
[----:B------:R-:W-:Y:S01]  /*b6f0*/  FMUL.FTZ R113, R2, R113 ;  /* 0x0000007102717220 */ /* 0x000fe20000410000 */
[C---:B------:R-:W-:Y:S01]  /*b700*/  FMUL.FTZ R114, R0.reuse, R114 ;  /* 0x0000007200727220 */ /* 0x040fe20000410000 */
[C---:B------:R-:W-:Y:S01]  /*b710*/  HMMA.16816.F32.BF16 R64, R128.reuse, R138, R64 ;  /* 0x0000008a8040723c */ /* 0x040fe20000041840 */
[----:B------:R-:W1:Y:S03]  /*b720*/  LDSM.16.MT88.4 R136, [R134+0x2000] ;  /* 0x002000008688783b */ /* 0x000e660000004200 */
[----:B------:R-:W5:Y:S01]  /*b730*/  MUFU.EX2 R167, R167 ;  /* 0x000000a700a77308 */ /* 0x000f620000000800 */
[----:B------:R-:W-:Y:S01]  /*b740*/  FMUL.FTZ R115, R0, R115 ;  /* 0x0000007300737220 */ /* 0x000fe20000410000 */
[----:B------:R-:W-:Y:S01]  /*b750*/  FMUL.FTZ R16, R2, R116 ;  /* 0x0000007402107220 */ /* 0x000fe20000410000 */
[----:B---3--:R-:W-:Y:S01]  /*b760*/  F2FP.BF16.F32.PACK_AB R116, R166, R165 ;  /* 0x000000a5a674723e */ /* 0x008fe200000010ff */
[----:B------:R-:W-:Y:S01]  /*b770*/  FMUL.FTZ R17, R2, R117 ;  /* 0x0000007502117220 */ /* 0x000fe20000410000 */
[C---:B------:R-:W-:Y:S01]  /*b780*/  FMUL.FTZ R18, R0.reuse, R118 ;  /* 0x0000007600127220 */ /* 0x040fe20000410000 */
[C---:B--2---:R-:W-:Y:S04]  /*b790*/  HMMA.16816.F32.BF16 R68, R128.reuse, R140, R68 ;  /* 0x0000008c8044723c */ /* 0x044fe80000041844 */
[----:B------:R-:W-:Y:S01]  /*b7a0*/  MUFU.EX2 R169, R169 ;  /* 0x000000a900a97308 */ /* 0x000fe20000000800 */
[----:B------:R-:W-:Y:S01]  /*b7b0*/  FMUL.FTZ R19, R0, R119 ;  /* 0x0000007700137220 */ /* 0x000fe20000410000 */
[----:B------:R-:W-:Y:S01]  /*b7c0*/  FFMA.FTZ R157, R2, R197, R157 ;  /* 0x000000c5029d7223 */ /* 0x000fe2000001009d */
[C---:B------:R-:W-:Y:S01]  /*b7d0*/  ISETP.NE.AND P0, PT, R193.reuse, RZ, PT ;  /* 0x000000ffc100720c */ /* 0x040fe20003f05270 */
[----:B------:R-:W-:Y:S01]  /*b7e0*/  FFMA.FTZ R161, R0, R195, R161 ;  /* 0x000000c300a17223 */ /* 0x000fe200000100a1 */
[----:B------:R-:W-:Y:S01]  /*b7f0*/  IADD3 R193, PT, PT, R193, -0x1, RZ ;  /* 0xffffffffc1c17810 */ /* 0x000fe20007ffe0ff */
[C---:B------:R-:W-:Y:S01]  /*b800*/  HMMA.16816.F32.BF16 R72, R128.reuse, R142, R72 ;  /* 0x0000008e8048723c */ /* 0x040fe20000041848 */
[----:B------:R-:W2:Y:S03]  /*b810*/  LDSM.16.MT88.4 R140, [R177+0x16000] ;  /* 0x01600000b18c783b */ /* 0x000ea60000004200 */
[----:B------:R-:W3:Y:S01]  /*b820*/  MUFU.EX2 R170, R170 ;  /* 0x000000aa00aa7308 */ /* 0x000ee20000000800 */
[----:B-----5:R-:W-:Y:S01]  /*b830*/  F2FP.BF16.F32.PACK_AB R117, R167, R168 ;  /* 0x000000a8a775723e */ /* 0x020fe200000010ff */
[----:B------:R-:W-:Y:S01]  /*b840*/  FADD.FTZ R157, R158, R157 ;  /* 0x0000009d9e9d7221 */ /* 0x000fe20000010000 */
[----:B------:R-:W-:Y:S03]  /*b850*/  FADD.FTZ R161, R135, R161 ;  /* 0x000000a187a17221 */ /* 0x000fe60000010000 */
[----:B------:R-:W-:Y:S01]  /*b860*/  FADD.FTZ R0, R156, R157 ;  /* 0x0000009d9c007221 */ /* 0x000fe20000010000 */
[----:B------:R-:W-:Y:S03]  /*b870*/  FADD.FTZ R160, R160, R161 ;  /* 0x000000a1a0a07221 */ /* 0x000fe60000010000 */
[----:B------:R-:W-:Y:S01]  /*b880*/  MUFU.EX2 R171, R171 ;  /* 0x000000ab00ab7308 */ /* 0x000fe20000000800 */
[----:B------:R-:W-:Y:S01]  /*b890*/  FADD.FTZ R0, R159, R0 ;  /* 0x000000009f007221 */ /* 0x000fe20000010000 */
[----:B------:R-:W-:Y:S01]  /*b8a0*/  FADD.FTZ R163, R163, R160 ;  /* 0x000000a0a3a37221 */ /* 0x000fe20000010000 */
[C---:B----4-:R-:W-:Y:S03]  /*b8b0*/  HMMA.16816.F32.BF16 R76, R128.reuse, R124, R76 ;  /* 0x0000007c804c723c */ /* 0x050fe6000004184c */
[----:B------:R-:W-:Y:S04]  /*b8c0*/  FADD.FTZ R165, R165, R0 ;  /* 0x00000000a5a57221 */ /* 0x000fe80000010000 */
[----:B------:R-:W4:Y:S01]  /*b8d0*/  MUFU.EX2 R172, R172 ;  /* 0x000000ac00ac7308 */ /* 0x000f220000000800 */
[----:B---3--:R-:W-:Y:S01]  /*b8e0*/  F2FP.BF16.F32.PACK_AB R118, R170, R169 ;  /* 0x000000a9aa76723e */ /* 0x008fe200000010ff */
[----:B------:R-:W-:Y:S01]  /*b8f0*/  FADD.FTZ R168, R168, R163 ;  /* 0x000000a3a8a87221 */ /* 0x000fe20000010000 */
[----:B------:R-:W-:Y:S01]  /*b900*/  FADD.FTZ R166, R166, R165 ;  /* 0x000000a5a6a67221 */ /* 0x000fe20000010000 */
[C---:B------:R-:W-:Y:S01]  /*b910*/  HMMA.16816.F32.BF16 R80, R128.reuse, R126, R80 ;  /* 0x0000007e8050723c */ /* 0x040fe20000041850 */
[----:B------:R-:W3:Y:S02]  /*b920*/  LDSM.16.MT88.4 R124, [R176+0x16000] ;  /* 0x01600000b07c783b */ /* 0x000ee40000004200 */
[----:B------:R-:W-:Y:S03]  /*b930*/  FADD.FTZ R168, R167, R168 ;  /* 0x000000a8a7a87221 */ /* 0x000fe60000010000 */
[----:B------:R-:W-:Y:S02]  /*b940*/  MUFU.EX2 R201, R201 ;  /* 0x000000c900c97308 */ /* 0x000fe40000000800 */
[C---:B-1----:R-:W-:Y:S08]  /*b950*/  HMMA.16816.F32.BF16 R84, R128.reuse, R136, R84 ;  /* 0x000000888054723c */ /* 0x042ff00000041854 */
[----:B------:R-:W-:Y:S01]  /*b960*/  MUFU.EX2 R204, R204 ;  /* 0x000000cc00cc7308 */ /* 0x000fe20000000800 */
[C---:B----4-:R-:W-:Y:S01]  /*b970*/  F2FP.BF16.F32.PACK_AB R119, R172.reuse, R171 ;  /* 0x000000abac77723e */ /* 0x050fe200000010ff */
[----:B------:R-:W-:Y:S01]  /*b980*/  FADD.FTZ R171, R171, R168 ;  /* 0x000000a8abab7221 */ /* 0x000fe20000010000 */
[C---:B------:R-:W-:Y:S01]  /*b990*/  HMMA.16816.F32.BF16 R88, R128.reuse, R138, R88 ;  /* 0x0000008a8058723c */ /* 0x040fe20000041858 */
[----:B------:R-:W1:Y:S02]  /*b9a0*/  LDSM.16.MT88.4 R136, [R133+0x4000] ;  /* 0x004000008588783b */ /* 0x000e640000004200 */
[----:B------:R-:W-:Y:S04]  /*b9b0*/  FADD.FTZ R171, R172, R171 ;  /* 0x000000abacab7221 */ /* 0x000fe80000010000 */
[----:B------:R-:W-:Y:S01]  /*b9c0*/  MUFU.EX2 R203, R203 ;  /* 0x000000cb00cb7308 */ /* 0x000fe20000000800 */
[C---:B--2---:R-:W-:Y:S09]  /*b9d0*/  HMMA.16816.F32.BF16 R92, R128.reuse, R140, R92 ;  /* 0x0000008c805c723c */ /* 0x044ff2000004185c */
[----:B------:R-:W-:Y:S01]  /*b9e0*/  MUFU.EX2 R205, R205 ;  /* 0x000000cd00cd7308 */ /* 0x000fe20000000800 */
[C---:B------:R-:W-:Y:S01]  /*b9f0*/  HMMA.16816.F32.BF16 R96, R128.reuse, R142, R96 ;  /* 0x0000008e8060723c */ /* 0x040fe20000041860 */
[----:B------:R-:W2:Y:S07]  /*ba00*/  LDSM.16.MT88.4 R140, [R134+0x4000] ;  /* 0x00400000868c783b */ /* 0x000eae0000004200 */
[C---:B---3--:R-:W-:Y:S08]  /*ba10*/  HMMA.16816.F32.BF16 R100, R128.reuse, R124, R100 ;  /* 0x0000007c8064723c */ /* 0x048ff00000041864 */
[C---:B------:R-:W-:Y:S01]  /*ba20*/  HMMA.16816.F32.BF16 R104, R128.reuse, R126, R104 ;  /* 0x0000007e8068723c */ /* 0x040fe20000041868 */
[----:B------:R-:W3:Y:S07]  /*ba30*/  LDSM.16.MT88.4 R124, [R176+0x12800] ;  /* 0x01280000b07c783b */ /* 0x000eee0000004200 */
[C---:B-1----:R-:W-:Y:S08]  /*ba40*/  HMMA.16816.F32.BF16 R108, R128.reuse, R136, R108 ;  /* 0x00000088806c723c */ /* 0x042ff0000004186c */
[C---:B------:R-:W-:Y:S01]  /*ba50*/  HMMA.16816.F32.BF16 R12, R128.reuse, R138, R12 ;  /* 0x0000008a800c723c */ /* 0x040fe2000004180c */
[----:B------:R-:W1:Y:S07]  /*ba60*/  LDSM.16.MT88.4 R136, [R133+0x800] ;  /* 0x000800008588783b */ /* 0x000e6e0000004200 */
[C---:B--2---:R-:W-:Y:S08]  /*ba70*/  HMMA.16816.F32.BF16 R112, R128.reuse, R140, R112 ;  /* 0x0000008c8070723c */ /* 0x044ff00000041870 */
[----:B------:R-:W-:Y:S01]  /*ba80*/  HMMA.16816.F32.BF16 R16, R128, R142, R16 ;  /* 0x0000008e8010723c */ /* 0x000fe20000041810 */
[----:B------:R-:W2:Y:S07]  /*ba90*/  LDSM.16.MT88.4 R128, [R133+0x2800] ;  /* 0x002800008580783b */ /* 0x000eae0000004200 */
[C---:B------:R-:W-:Y:S01]  /*baa0*/  HMMA.16816.F32.BF16 R4, R116.reuse, R120, R4 ;  /* 0x000000787404723c */ /* 0x040fe20000041804 */
[----:B------:R-:W4:Y:S07]  /*bab0*/  LDSM.16.MT88.4 R140, [R134+0x2800] ;  /* 0x00280000868c783b */ /* 0x000f2e0000004200 */
[C---:B------:R-:W-:Y:S01]  /*bac0*/  HMMA.16816.F32.BF16 R8, R116.reuse, R122, R8 ;  /* 0x0000007a7408723c */ /* 0x040fe20000041808 */
[----:B------:R-:W5:Y:S07]  /*bad0*/  LDSM.16.MT88.4 R120, [R177+0x16800] ;  /* 0x01680000b178783b */ /* 0x000f6e0000004200 */
[C---:B---3--:R-:W-:Y:S08]  /*bae0*/  HMMA.16816.F32.BF16 R36, R116.reuse, R124, R36 ;  /* 0x0000007c7424723c */ /* 0x048ff00000041824 */
[C---:B------:R-:W-:Y:S01]  /*baf0*/  HMMA.16816.F32.BF16 R40, R116.reuse, R126, R40 ;  /* 0x0000007e7428723c */ /* 0x040fe20000041828 */
[----:B------:R-:W3:Y:S07]  /*bb00*/  LDSM.16.MT88.4 R124, [R176+0x16800] ;  /* 0x01680000b07c783b */ /* 0x000eee0000004200 */
[C---:B-1----:R-:W-:Y:S08]  /*bb10*/  HMMA.16816.F32.BF16 R44, R116.reuse, R136, R44 ;  /* 0x00000088742c723c */ /* 0x042ff0000004182c */
        /* <DEDUP_REMOVED lines=8> */
[C---:B------:R-:W-:Y:S03]  /*bba0*/  HMMA.16816.F32.BF16 R68, R116.reuse, R152, R68 ;  /* 0x000000987444723c */ /* 0x040fe60000041844 */
[--C-:B------:R-:W-:Y:S01]  /*bbb0*/  FFMA.FTZ R152, R20, UR4, -R164.reuse ;  /* 0x0000000414987c23 */ /* 0x100fe200080108a4 */
[--C-:B------:R-:W-:Y:S01]  /*bbc0*/  FFMA.FTZ R153, R21, UR4, -R164.reuse ;  /* 0x0000000415997c23 */ /* 0x100fe200080108a4 */
[----:B------:R-:W-:Y:S03]  /*bbd0*/  FFMA.FTZ R164, R33, UR4, -R164 ;  /* 0x0000000421a47c23 */ /* 0x000fe600080108a4 */
[C---:B------:R-:W-:Y:S01]  /*bbe0*/  HMMA.16816.F32.BF16 R72, R116.reuse, R154, R72 ;  /* 0x0000009a7448723c */ /* 0x040fe20000041848 */
[----:B------:R-:W-:Y:S02]  /*bbf0*/  MUFU.EX2 R152, R152 ;  /* 0x0000009800987308 */ /* 0x000fe40000000800 */
[--C-:B------:R-:W-:Y:S01]  /*bc00*/  FFMA.FTZ R154, R22, UR4, -R162.reuse ;  /* 0x00000004169a7c23 */ /* 0x100fe200080108a2 */
[----:B------:R-:W-:Y:S01]  /*bc10*/  F2FP.BF16.F32.PACK_AB R22, R174, R173 ;  /* 0x000000adae16723e */ /* 0x000fe200000010ff */
[--C-:B------:R-:W-:Y:S01]  /*bc20*/  FFMA.FTZ R155, R23, UR4, -R162.reuse ;  /* 0x00000004179b7c23 */ /* 0x100fe200080108a2 */
[----:B------:R-:W-:Y:S01]  /*bc30*/  F2FP.BF16.F32.PACK_AB R23, R200, R175 ;  /* 0x000000afc817723e */ /* 0x000fe200000010ff */
[----:B------:R-:W-:Y:S01]  /*bc40*/  FFMA.FTZ R162, R35, UR4, -R162 ;  /* 0x0000000423a27c23 */ /* 0x000fe200080108a2 */
[C---:B--2---:R-:W-:Y:S01]  /*bc50*/  HMMA.16816.F32.BF16 R76, R116.reuse, R128, R76 ;  /* 0x00000080744c723c */ /* 0x044fe2000004184c */
[----:B------:R-:W-:Y:S02]  /*bc60*/  LDSM.16.MT88.4 R32, [R177+0x15800] ;  /* 0x01580000b120783b */ /* 0x000fe40000004200 */
[----:B------:R-:W1:Y:S05]  /*bc70*/  MUFU.EX2 R153, R153 ;  /* 0x0000009900997308 */ /* 0x000e6a0000000800 */
[C---:B------:R-:W-:Y:S01]  /*bc80*/  HMMA.16816.F32.BF16 R80, R116.reuse, R130, R80 ;  /* 0x000000827450723c */ /* 0x040fe20000041850 */
[----:B------:R-:W2:Y:S04]  /*bc90*/  LDSM.16.MT88.4 R128, [R133+0x4800] ;  /* 0x004800008580783b */ /* 0x000ea80000004200 */
[----:B------:R-:W-:Y:S03]  /*bca0*/  MUFU.EX2 R154, R154 ;  /* 0x0000009a009a7308 */ /* 0x000fe60000000800 */
[C---:B----4-:R-:W-:Y:S07]  /*bcb0*/  HMMA.16816.F32.BF16 R84, R116.reuse, R140, R84 ;  /* 0x0000008c7454723c */ /* 0x050fee0000041854 */
[----:B------:R-:W4:Y:S01]  /*bcc0*/  MUFU.EX2 R155, R155 ;  /* 0x0000009b009b7308 */ /* 0x000f220000000800 */
[----:B-1----:R-:W-:Y:S01]  /*bcd0*/  F2FP.BF16.F32.PACK_AB R20, R153, R152 ;  /* 0x000000989914723e */ /* 0x002fe200000010ff */
[C---:B------:R-:W-:Y:S01]  /*bce0*/  HMMA.16816.F32.BF16 R88, R116.reuse, R142, R88 ;  /* 0x0000008e7458723c */ /* 0x040fe20000041858 */
[----:B------:R-:W-:Y:S07]  /*bcf0*/  LDSM.16.MT88.4 R140, [R177+0x15000] ;  /* 0x01500000b18c783b */ /* 0x000fee0000004200 */
[----:B------:R-:W1:Y:S01]  /*bd00*/  MUFU.EX2 R164, R164 ;  /* 0x000000a400a47308 */ /* 0x000e620000000800 */
[C---:B-----5:R-:W-:Y:S09]  /*bd10*/  HMMA.16816.F32.BF16 R92, R116.reuse, R120, R92 ;  /* 0x00000078745c723c */ /* 0x060ff2000004185c */
[----:B------:R-:W5:Y:S01]  /*bd20*/  MUFU.EX2 R162, R162 ;  /* 0x000000a200a27308 */ /* 0x000f620000000800 */
[C---:B----4-:R-:W-:Y:S01]  /*bd30*/  F2FP.BF16.F32.PACK_AB R21, R155.reuse, R154 ;  /* 0x0000009a9b15723e */ /* 0x050fe200000010ff */
[----:B------:R-:W-:Y:S01]  /*bd40*/  FADD.FTZ R154, R154, R171 ;  /* 0x000000ab9a9a7221 */ /* 0x000fe20000010000 */
[C---:B------:R-:W-:Y:S01]  /*bd50*/  HMMA.16816.F32.BF16 R96, R116.reuse, R122, R96 ;  /* 0x0000007a7460723c */ /* 0x040fe20000041860 */
[----:B------:R-:W4:Y:S02]  /*bd60*/  LDSM.16.MT88.4 R120, [R177+0x13000] ;  /* 0x01300000b178783b */ /* 0x000f240000004200 */
[----:B------:R-:W-:Y:S04]  /*bd70*/  FADD.FTZ R154, R155, R154 ;  /* 0x0000009a9b9a7221 */ /* 0x000fe80000010000 */
[----:B------:R-:W-:Y:S01]  /*bd80*/  FADD.FTZ R175, R175, R154 ;  /* 0x0000009aafaf7221 */ /* 0x000fe20000010000 */
[C---:B---3--:R-:W-:Y:S03]  /*bd90*/  HMMA.16816.F32.BF16 R100, R116.reuse, R124, R100 ;  /* 0x0000007c7464723c */ /* 0x048fe60000041864 */
[----:B------:R-:W-:Y:S05]  /*bda0*/  FADD.FTZ R200, R200, R175 ;  /* 0x000000afc8c87221 */ /* 0x000fea0000010000 */
[C---:B------:R-:W-:Y:S01]  /*bdb0*/  HMMA.16816.F32.BF16 R104, R116.reuse, R126, R104 ;  /* 0x0000007e7468723c */ /* 0x040fe20000041868 */
[----:B------:R-:W3:Y:S07]  /*bdc0*/  LDSM.16.MT88.4 R124, [R176+0x13000] ;  /* 0x01300000b07c783b */ /* 0x000eee0000004200 */
[C---:B--2---:R-:W-:Y:S08]  /*bdd0*/  HMMA.16816.F32.BF16 R108, R116.reuse, R128, R108 ;  /* 0x00000080746c723c */ /* 0x044ff0000004186c */
[C---:B------:R-:W-:Y:S01]  /*bde0*/  HMMA.16816.F32.BF16 R12, R116.reuse, R130, R12 ;  /* 0x00000082740c723c */ /* 0x040fe2000004180c */
[----:B------:R-:W2:Y:S07]  /*bdf0*/  LDSM.16.MT88.4 R128, [R134+0x1000] ;  /* 0x001000008680783b */ /* 0x000eae0000004200 */
[C---:B------:R-:W-:Y:S08]  /*be00*/  HMMA.16816.F32.BF16 R112, R116.reuse, R136, R112 ;  /* 0x000000887470723c */ /* 0x040ff00000041870 */
[----:B------:R-:W-:Y:S01]  /*be10*/  HMMA.16816.F32.BF16 R16, R116, R138, R16 ;  /* 0x0000008a7410723c */ /* 0x000fe20000041810 */
[----:B------:R-:W1:Y:S07]  /*be20*/  LDSM.16.MT88.4 R116, [R176+0x15000] ;  /* 0x01500000b074783b */ /* 0x000e6e0000004200 */
[C---:B----4-:R-:W-:Y:S01]  /*be30*/  HMMA.16816.F32.BF16 R4, R20.reuse, R120, R4 ;  /* 0x000000781404723c */ /* 0x050fe20000041804 */
[----:B------:R-:W4:Y:S07]  /*be40*/  LDSM.16.MT88.4 R136, [R133+0x3000] ;  /* 0x003000008588783b */ /* 0x000f2e0000004200 */
[C---:B------:R-:W-:Y:S01]  /*be50*/  HMMA.16816.F32.BF16 R8, R20.reuse, R122, R8 ;  /* 0x0000007a1408723c */ /* 0x040fe20000041808 */
[----:B------:R-:W5:Y:S07]  /*be60*/  LDSM.16.MT88.4 R120, [R177+0x17000] ;  /* 0x01700000b178783b */ /* 0x000f6e0000004200 */
[C---:B---3--:R-:W-:Y:S08]  /*be70*/  HMMA.16816.F32.BF16 R36, R20.reuse, R124, R36 ;  /* 0x0000007c1424723c */ /* 0x048ff00000041824 */
[C---:B------:R-:W-:Y:S01]  /*be80*/  HMMA.16816.F32.BF16 R40, R20.reuse, R126, R40 ;  /* 0x0000007e1428723c */ /* 0x040fe20000041828 */
[----:B------:R-:W-:Y:S07]  /*be90*/  LDSM.16.MT88.4 R124, [R134+0x5000] ;  /* 0x00500000867c783b */ /* 0x000fee0000004200 */
[C---:B------:R-:W-:Y:S08]  /*bea0*/  HMMA.16816.F32.BF16 R44, R20.reuse, R24, R44 ;  /* 0x00000018142c723c */ /* 0x040ff0000004182c */
[C---:B------:R-:W-:Y:S01]  /*beb0*/  HMMA.16816.F32.BF16 R48, R20.reuse, R26, R48 ;  /* 0x0000001a1430723c */ /* 0x040fe20000041830 */
[----:B------:R-:W3:Y:S07]  /*bec0*/  LDSM.16.MT88.4 R24, [R176+0x17000] ;  /* 0x01700000b018783b */ /* 0x000eee0000004200 */
[C---:B--2---:R-:W-:Y:S08]  /*bed0*/  HMMA.16816.F32.BF16 R52, R20.reuse, R128, R52 ;  /* 0x000000801434723c */ /* 0x044ff00000041834 */
[C---:B------:R-:W-:Y:S08]  /*bee0*/  HMMA.16816.F32.BF16 R56, R20.reuse, R130, R56 ;  /* 0x000000821438723c */ /* 0x040ff00000041838 */
[C---:B------:R-:W-:Y:S08]  /*bef0*/  HMMA.16816.F32.BF16 R60, R20.reuse, R140, R60 ;  /* 0x0000008c143c723c */ /* 0x040ff0000004183c */
[C---:B------:R-:W-:Y:S01]  /*bf00*/  HMMA.16816.F32.BF16 R64, R20.reuse, R142, R64 ;  /* 0x0000008e1440723c */ /* 0x040fe20000041840 */
[----:B------:R-:W-:Y:S07]  /*bf10*/  LDSM.16.MT88.4 R140, [R176+0x15800] ;  /* 0x01580000b08c783b */ /* 0x000fee0000004200 */
[C---:B-1----:R-:W-:Y:S08]  /*bf20*/  HMMA.16816.F32.BF16 R68, R20.reuse, R116, R68 ;  /* 0x000000741444723c */ /* 0x042ff00000041844 */
[C---:B------:R-:W-:Y:S01]  /*bf30*/  HMMA.16816.F32.BF16 R72, R20.reuse, R118, R72 ;  /* 0x000000761448723c */ /* 0x040fe20000041848 */
[----:B------:R-:W1:Y:S07]  /*bf40*/  LDSM.16.MT88.4 R116, [R133+0x5000] ;  /* 0x005000008574783b */ /* 0x000e6e0000004200 */
[C---:B----4-:R-:W-:Y:S08]  /*bf50*/  HMMA.16816.F32.BF16 R76, R20.reuse, R136, R76 ;  /* 0x00000088144c723c */ /* 0x050ff0000004184c */
[C---:B------:R-:W-:Y:S01]  /*bf60*/  HMMA.16816.F32.BF16 R80, R20.reuse, R138, R80 ;  /* 0x0000008a1450723c */ /* 0x040fe20000041850 */
[----:B------:R-:W-:Y:S07]  /*bf70*/  LDSM.16.MT88.4 R136, [R134+0x1800] ;  /* 0x001800008688783b */ /* 0x000fee0000004200 */
[C---:B------:R-:W-:Y:S08]  /*bf80*/  HMMA.16816.F32.BF16 R84, R20.reuse, R144, R84 ;  /* 0x000000901454723c */ /* 0x040ff00000041854 */
[C---:B------:R-:W-:Y:S01]  /*bf90*/  HMMA.16816.F32.BF16 R88, R20.reuse, R146, R88 ;  /* 0x000000921458723c */ /* 0x040fe20000041858 */
[----:B------:R-:W-:Y:S07]  /*bfa0*/  LDSM.16.MT88.4 R144, [R133+0x3800] ;  /* 0x003800008590783b */ /* 0x000fee0000004200 */
[C---:B-----5:R-:W-:Y:S08]  /*bfb0*/  HMMA.16816.F32.BF16 R92, R20.reuse, R120, R92 ;  /* 0x00000078145c723c */ /* 0x060ff0000004185c */
[C---:B------:R-:W-:Y:S01]  /*bfc0*/  HMMA.16816.F32.BF16 R96, R20.reuse, R122, R96 ;  /* 0x0000007a1460723c */ /* 0x040fe20000041860 */
[----:B------:R-:W-:Y:S07]  /*bfd0*/  LDSM.16.MT88.4 R120, [R133+0x1800] ;  /* 0x001800008578783b */ /* 0x000fee0000004200 */
[C---:B---3--:R-:W-:Y:S08]  /*bfe0*/  HMMA.16816.F32.BF16 R100, R20.reuse, R24, R100 ;  /* 0x000000181464723c */ /* 0x048ff00000041864 */
[C---:B------:R-:W-:Y:S01]  /*bff0*/  HMMA.16816.F32.BF16 R104, R20.reuse, R26, R104 ;  /* 0x0000001a1468723c */ /* 0x040fe20000041868 */
[----:B------:R-:W2:Y:S07]  /*c000*/  LDSM.16.MT88.4 R24, [R177+0x13800] ;  /* 0x01380000b118783b */ /* 0x000eae0000004200 */
[C---:B-1----:R-:W-:Y:S03]  /*c010*/  HMMA.16816.F32.BF16 R108, R20.reuse, R116, R108 ;  /* 0x00000074146c723c */ /* 0x042fe6000004186c */
[----:B------:R-:W-:Y:S02]  /*c020*/  F2FP.BF16.F32.PACK_AB R116, R202, R199 ;  /* 0x000000c7ca74723e */ /* 0x000fe400000010ff */
[----:B------:R-:W-:Y:S01]  /*c030*/  F2FP.BF16.F32.PACK_AB R117, R204, R201 ;  /* 0x000000c9cc75723e */ /* 0x000fe200000010ff */
[----:B------:R-:W-:Y:S02]  /*c040*/  FADD.FTZ R201, R201, R200 ;  /* 0x000000c8c9c97221 */ /* 0x000fe40000010000 */
[C---:B------:R-:W-:Y:S03]  /*c050*/  HMMA.16816.F32.BF16 R12, R20.reuse, R118, R12 ;  /* 0x00000076140c723c */ /* 0x040fe6000004180c */
[----:B------:R-:W-:Y:S01]  /*c060*/  F2FP.BF16.F32.PACK_AB R118, R164, R203 ;  /* 0x000000cba476723e */ /* 0x000fe200000010ff */
[----:B------:R-:W-:Y:S01]  /*c070*/  FADD.FTZ R204, R204, R201 ;  /* 0x000000c9cccc7221 */ /* 0x000fe20000010000 */
[C---:B------:R-:W-:Y:S03]  /*c080*/  F2FP.BF16.F32.PACK_AB R119, R162.reuse, R205 ;  /* 0x000000cda277723e */ /* 0x040fe600000010ff */
[C---:B------:R-:W-:Y:S03]  /*c090*/  HMMA.16816.F32.BF16 R112, R20.reuse, R124, R112 ;  /* 0x0000007c1470723c */ /* 0x040fe60000041870 */
[----:B------:R-:W-:Y:S04]  /*c0a0*/  FADD.FTZ R195, R205, R204 ;  /* 0x000000cccdc37221 */ /* 0x000fe80000010000 */
[----:B------:R-:W-:Y:S01]  /*c0b0*/  FADD.FTZ R195, R162, R195 ;  /* 0x000000c3a2c37221 */ /* 0x000fe20000010000 */
[----:B------:R-:W-:Y:S01]  /*c0c0*/  HMMA.16816.F32.BF16 R16, R20, R126, R16 ;  /* 0x0000007e1410723c */ /* 0x000fe20000041810 */
[----:B------:R-:W1:Y:S07]  /*c0d0*/  LDSM.16.MT88.4 R20, [R177+0x17800] ;  /* 0x01780000b114783b */ /* 0x000e6e0000004200 */
[C---:B--2---:R-:W-:Y:S01]  /*c0e0*/  HMMA.16816.F32.BF16 R128, R116.reuse, R24, R4 ;  /* 0x000000187480723c */ /* 0x044fe20000041804 */
[----:B------:R-:W2:Y:S07]  /*c0f0*/  LDSM.16.MT88.4 R4, [R176+0x17800] ;  /* 0x01780000b004783b */ /* 0x000eae0000004200 */
[C---:B------:R-:W-:Y:S01]  /*c100*/  HMMA.16816.F32.BF16 R124, R116.reuse, R26, R8 ;  /* 0x0000001a747c723c */ /* 0x040fe20000041808 */
[----:B------:R-:W-:Y:S07]  /*c110*/  LDSM.16.MT88.4 R8, [R134+0x5800] ;  /* 0x005800008608783b */ /* 0x000fee0000004200 */
[C---:B------:R-:W-:Y:S08]  /*c120*/  HMMA.16816.F32.BF16 R36, R116.reuse, R28, R36 ;  /* 0x0000001c7424723c */ /* 0x040ff00000041824 */
[C---:B------:R-:W-:Y:S08]  /*c130*/  HMMA.16816.F32.BF16 R40, R116.reuse, R30, R40 ;  /* 0x0000001e7428723c */ /* 0x040ff00000041828 */
[C---:B------:R-:W-:Y:S08]  /*c140*/  HMMA.16816.F32.BF16 R44, R116.reuse, R120, R44 ;  /* 0x00000078742c723c */ /* 0x040ff0000004182c */
[C---:B------:R-:W-:Y:S01]  /*c150*/  HMMA.16816.F32.BF16 R48, R116.reuse, R122, R48 ;  /* 0x0000007a7430723c */ /* 0x040fe20000041830 */
[----:B------:R3:W4:Y:S07]  /*c160*/  LDSM.16.MT88.4 R120, [R133+0x5800] ;  /* 0x005800008578783b */ /* 0x00072e0000004200 */
[C---:B------:R-:W-:Y:S08]  /*c170*/  HMMA.16816.F32.BF16 R52, R116.reuse, R136, R52 ;  /* 0x000000887434723c */ /* 0x040ff00000041834 */
[C---:B------:R-:W-:Y:S08]  /*c180*/  HMMA.16816.F32.BF16 R56, R116.reuse, R138, R56 ;  /* 0x0000008a7438723c */ /* 0x040ff00000041838 */
[C---:B------:R-:W-:Y:S03]  /*c190*/  HMMA.16816.F32.BF16 R60, R116.reuse, R32, R60 ;  /* 0x00000020743c723c */ /* 0x040fe6000004183c */
[----:B---3--:R-:W-:Y:S05]  /*c1a0*/  MOV R133, R132 ;  /* 0x0000008400857202 */ /* 0x008fea0000000f00 */
[C---:B------:R-:W-:Y:S08]  /*c1b0*/  HMMA.16816.F32.BF16 R64, R116.reuse, R34, R64 ;  /* 0x000000227440723c */ /* 0x040ff00000041840 */
[C---:B------:R-:W-:Y:S08]  /*c1c0*/  HMMA.16816.F32.BF16 R68, R116.reuse, R140, R68 ;  /* 0x0000008c7444723c */ /* 0x040ff00000041844 */
[C---:B------:R-:W-:Y:S08]  /*c1d0*/  HMMA.16816.F32.BF16 R72, R116.reuse, R142, R72 ;  /* 0x0000008e7448723c */ /* 0x040ff00000041848 */
[C---:B------:R-:W-:Y:S08]  /*c1e0*/  HMMA.16816.F32.BF16 R76, R116.reuse, R144, R76 ;  /* 0x00000090744c723c */ /* 0x040ff0000004184c */
[C---:B------:R-:W-:Y:S08]  /*c1f0*/  HMMA.16816.F32.BF16 R80, R116.reuse, R146, R80 ;  /* 0x000000927450723c */ /* 0x040ff00000041850 */
[C---:B------:R-:W-:Y:S08]  /*c200*/  HMMA.16816.F32.BF16 R84, R116.reuse, R148, R84 ;  /* 0x000000947454723c */ /* 0x040ff00000041854 */
[C---:B------:R-:W-:Y:S08]  /*c210*/  HMMA.16816.F32.BF16 R88, R116.reuse, R150, R88 ;  /* 0x000000967458723c */ /* 0x040ff00000041858 */
[C---:B-1----:R-:W-:Y:S08]  /*c220*/  HMMA.16816.F32.BF16 R92, R116.reuse, R20, R92 ;  /* 0x00000014745c723c */ /* 0x042ff0000004185c */
[C---:B------:R-:W-:Y:S08]  /*c230*/  HMMA.16816.F32.BF16 R96, R116.reuse, R22, R96 ;  /* 0x000000167460723c */ /* 0x040ff00000041860 */
[C---:B--2---:R-:W-:Y:S03]  /*c240*/  HMMA.16816.F32.BF16 R100, R116.reuse, R4, R100 ;  /* 0x000000047464723c */ /* 0x044fe60000041864 */
[----:B------:R-:W-:Y:S04]  /*c250*/  FADD.FTZ R5, R169, R166 ;  /* 0x000000a6a9057221 */ /* 0x000fe80000010000 */
[----:B------:R-:W-:Y:S01]  /*c260*/  FADD.FTZ R5, R170, R5 ;  /* 0x00000005aa057221 */ /* 0x000fe20000010000 */
[C---:B------:R-:W-:Y:S03]  /*c270*/  HMMA.16816.F32.BF16 R104, R116.reuse, R6, R104 ;  /* 0x000000067468723c */ /* 0x040fe60000041868 */
[----:B------:R-:W-:Y:S04]  /*c280*/  FADD.FTZ R0, R152, R5 ;  /* 0x0000000598007221 */ /* 0x000fe80000010000 */
[----:B------:R-:W-:Y:S01]  /*c290*/  FADD.FTZ R0, R153, R0 ;  /* 0x0000000099007221 */ /* 0x000fe20000010000 */
[C---:B----4-:R-:W-:Y:S03]  /*c2a0*/  HMMA.16816.F32.BF16 R108, R116.reuse, R120, R108 ;  /* 0x00000078746c723c */ /* 0x050fe6000004186c */
[----:B------:R-:W-:Y:S01]  /*c2b0*/  FADD.FTZ R173, R173, R0 ;  /* 0x00000000adad7221 */ /* 0x000fe20000010000 */
[----:B------:R-:W-:Y:S03]  /*c2c0*/  MOV R0, R3 ;  /* 0x0000000300007202 */ /* 0x000fe60000000f00 */
[----:B------:R-:W-:Y:S01]  /*c2d0*/  FADD.FTZ R174, R174, R173 ;  /* 0x000000adaeae7221 */ /* 0x000fe20000010000 */
[C---:B------:R-:W-:Y:S03]  /*c2e0*/  HMMA.16816.F32.BF16 R120, R116.reuse, R122, R12 ;  /* 0x0000007a7478723c */ /* 0x040fe6000004180c */
[----:B------:R-:W-:Y:S04]  /*c2f0*/  FADD.FTZ R199, R199, R174 ;  /* 0x000000aec7c77221 */ /* 0x000fe80000010000 */
[----:B------:R-:W-:Y:S01]  /*c300*/  FADD.FTZ R202, R202, R199 ;  /* 0x000000c7caca7221 */ /* 0x000fe20000010000 */
[C---:B------:R-:W-:Y:S03]  /*c310*/  HMMA.16816.F32.BF16 R112, R116.reuse, R8, R112 ;  /* 0x000000087470723c */ /* 0x040fe60000041870 */
[----:B------:R-:W-:Y:S04]  /*c320*/  FADD.FTZ R197, R203, R202 ;  /* 0x000000cacbc57221 */ /* 0x000fe80000010000 */
[----:B------:R-:W-:Y:S01]  /*c330*/  FADD.FTZ R197, R164, R197 ;  /* 0x000000c5a4c57221 */ /* 0x000fe20000010000 */
[----:B------:R-:W-:Y:S01]  /*c340*/  HMMA.16816.F32.BF16 R116, R116, R10, R16 ;  /* 0x0000000a7474723c */ /* 0x000fe20000041810 */
[----:B------:R-:W-:Y:S08]  /*c350*/  @!UPT UIADD3 URZ, UPT, UPT, URZ, URZ, URZ ;  /* 0x000000fffffff290 */ /* 0x000ff0000fffe0ff */
[----:B------:R-:W-:Y:S11]  /*c360*/  @P0 BRA `(.L_x_26) ;  /* 0xffffffd800fc0947 */ /* 0x000ff6000383ffff */
.L_x_25:
[----:B------:R-:W1:Y:S01]  /*c370*/  SHFL.BFLY PT, R12, R197, 0x2, 0x1f ;  /* 0x0c401f00c50c7f89 */ /* 0x000e6200000e0000 */
[----:B------:R-:W2:Y:S01]  /*c380*/  S2UR UR4, SR_CgaCtaId ;  /* 0x00000000000479c3 */ /* 0x000ea20000008800 */
[----:B------:R-:W-:Y:S02]  /*c390*/  UMOV UR5, 0x400 ;  /* 0x0000040000057882 */ /* 0x000fe40000000000 */
[----:B------:R-:W3:Y:S01]  /*c3a0*/  SHFL.BFLY PT, R0, R195, 0x2, 0x1f ;  /* 0x0c401f00c3007f89 */ /* 0x000ee200000e0000 */
[----:B------:R-:W4:Y:S04]  /*c3b0*/  S2R R4, SR_TID.X ;  /* 0x0000000000047919 */ /* 0x000f280000002100 */
[----:B------:R-:W5:Y:S01]  /*c3c0*/  LDC R25, c[0x0][0x434] ;  /* 0x00010d00ff197b82 */ /* 0x000f620000000800 */
[----:B------:R-:W5:Y:S07]  /*c3d0*/  S2R R16, SR_CTAID.Y ;  /* 0x0000000000107919 */ /* 0x000f6e0000002600 */
[----:B------:R-:W5:Y:S01]  /*c3e0*/  LDC.U8 R18, c[0x0][0x548] ;  /* 0x00015200ff127b82 */ /* 0x000f620000000000 */
[----:B-1----:R-:W-:Y:S01]  /*c3f0*/  FADD.FTZ R12, R12, R197 ;  /* 0x000000c50c0c7221 */ /* 0x002fe20000010000 */
[----:B--2---:R-:W-:Y:S01]  /*c400*/  ULEA UR4, UR4, UR5, 0x18 ;  /* 0x0000000504047291 */ /* 0x004fe2000f8ec0ff */
[----:B---3--:R-:W-:-:S03]  /*c410*/  FADD.FTZ R11, R0, R195 ;  /* 0x000000c3000b7221 */ /* 0x008fc60000010000 */
[----:B------:R-:W1:Y:S04]  /*c420*/  SHFL.BFLY PT, R7, R12, 0x1, 0x1f ;  /* 0x0c201f000c077f89 */ /* 0x000e6800000e0000 */
[----:B------:R-:W2:Y:S01]  /*c430*/  SHFL.BFLY PT, R6, R11, 0x1, 0x1f ;  /* 0x0c201f000b067f89 */ /* 0x000ea200000e0000 */
[C---:B----4-:R-:W-:Y:S02]  /*c440*/  SHF.L.U32 R9, R4.reuse, 0x4, RZ ;  /* 0x0000000404097819 */ /* 0x050fe400000006ff */
[----:B------:R-:W-:Y:S02]  /*c450*/  SHF.L.U32 R2, R4, 0x1, RZ ;  /* 0x0000000104027819 */ /* 0x000fe400000006ff */
[----:B------:R-:W-:Y:S02]  /*c460*/  LOP3.LUT R9, R9, 0x1c0, RZ, 0xc0, !PT ;  /* 0x000001c009097812 */ /* 0x000fe400078ec0ff */
[----:B------:R-:W-:-:S02]  /*c470*/  LOP3.LUT R5, R2, 0x6, RZ, 0xc0, !PT ;  /* 0x0000000602057812 */ /* 0x000fc400078ec0ff */
[----:B------:R-:W-:Y:S02]  /*c480*/  LOP3.LUT R9, R9, 0x38, R2, 0xf8, !PT ;  /* 0x0000003809097812 */ /* 0x000fe400078ef802 */
[----:B------:R-:W-:Y:S02]  /*c490*/  MOV R2, 0x10 ;  /* 0x0000001000027802 */ /* 0x000fe40000000f00 */
[----:B------:R-:W-:Y:S01]  /*c4a0*/  LOP3.LUT P0, RZ, R4, 0x4, RZ, 0xc0, !PT ;  /* 0x0000000404ff7812 */ /* 0x000fe2000780c0ff */
[----:B-1----:R-:W-:Y:S01]  /*c4b0*/  FADD.FTZ R7, R12, R7 ;  /* 0x000000070c077221 */ /* 0x002fe20000010000 */
[----:B------:R-:W-:Y:S01]  /*c4c0*/  SHF.L.U32 R0, R4, 0x5, RZ ;  /* 0x0000000504007819 */ /* 0x000fe200000006ff */
[----:B------:R-:W5:Y:S01]  /*c4d0*/  LDC R12, c[0x0][0x434] ;  /* 0x00010d00ff0c7b82 */ /* 0x000f620000000800 */
[----:B------:R-:W-:Y:S01]  /*c4e0*/  SEL R2, R2, 0xfffffff0, !P0 ;  /* 0xfffffff002027807 */ /* 0x000fe20004000000 */
[----:B--2---:R-:W-:Y:S01]  /*c4f0*/  FADD.FTZ R6, R11, R6 ;  /* 0x000000060b067221 */ /* 0x004fe20000010000 */
[----:B------:R-:W-:Y:S01]  /*c500*/  LOP3.LUT R0, R5, 0x7c00, R0, 0xf8, !PT ;  /* 0x00007c0005007812 */ /* 0x000fe200078ef800 */
[----:B------:R-:W1:Y:S01]  /*c510*/  MUFU.RCP R10, R7 ;  /* 0x00000007000a7308 */ /* 0x000e620000001000 */
[----:B------:R-:W-:-:S02]  /*c520*/  LOP3.LUT P0, RZ, R4, 0x10, RZ, 0xc0, !PT ;  /* 0x0000001004ff7812 */ /* 0x000fc4000780c0ff */
[----:B------:R-:W-:Y:S02]  /*c530*/  LOP3.LUT R0, R0, R9, RZ, 0xfc, !PT ;  /* 0x0000000900007212 */ /* 0x000fe400078efcff */
[----:B------:R-:W-:Y:S02]  /*c540*/  MOV R5, 0x20 ;  /* 0x0000002000057802 */ /* 0x000fe40000000f00 */
[----:B------:R-:W-:Y:S01]  /*c550*/  LOP3.LUT P1, RZ, R4, 0x8, RZ, 0xc0, !PT ;  /* 0x0000000804ff7812 */ /* 0x000fe2000782c0ff */
[----:B------:R-:W2:Y:S01]  /*c560*/  MUFU.RCP R8, R6 ;  /* 0x0000000600087308 */ /* 0x000ea20000001000 */
[----:B------:R-:W-:Y:S02]  /*c570*/  LEA R9, R0, UR4, 0x1 ;  /* 0x0000000400097c11 */ /* 0x000fe4000f8e08ff */
[----:B------:R-:W-:Y:S02]  /*c580*/  SEL R0, R5, 0xffffffe0, !P1 ;  /* 0xffffffe005007807 */ /* 0x000fe40004800000 */
[----:B------:R-:W-:-:S02]  /*c590*/  IADD3 R13, PT, PT, R9, 0x40, RZ ;  /* 0x00000040090d7810 */ /* 0x000fc40007ffe0ff */
[C---:B------:R-:W-:Y:S02]  /*c5a0*/  @P0 IADD3 R13, PT, PT, R9.reuse, -0x40, RZ ;  /* 0xffffffc0090d0810 */ /* 0x040fe40007ffe0ff */
[----:B------:R-:W-:Y:S02]  /*c5b0*/  IADD3 R11, PT, PT, R9, R0, RZ ;  /* 0x00000000090b7210 */ /* 0x000fe40007ffe0ff */
[----:B------:R-:W-:Y:S02]  /*c5c0*/  IADD3 R17, PT, PT, R0, R13, RZ ;  /* 0x0000000d00117210 */ /* 0x000fe40007ffe0ff */
[----:B------:R-:W-:Y:S01]  /*c5d0*/  FSETP.NE.FTZ.AND P4, PT, R7, RZ, PT ;  /* 0x000000ff0700720b */ /* 0x000fe20003f95000 */
[----:B------:R-:W3:Y:S01]  /*c5e0*/  LDC.U8 R0, c[0x0][0x549] ;  /* 0x00015240ff007b82 */ /* 0x000ee20000000000 */
[----:B------:R-:W-:Y:S02]  /*c5f0*/  FSETP.NE.FTZ.AND P3, PT, R6, RZ, PT ;  /* 0x000000ff0600720b */ /* 0x000fe40003f75000 */
[----:B-1----:R-:W-:-:S02]  /*c600*/  FSEL R10, R10, 1, P4 ;  /* 0x3f8000000a0a7808 */ /* 0x002fc40002000000 */
[----:B--2---:R-:W-:Y:S02]  /*c610*/  FSEL R8, R8, 1, P3 ;  /* 0x3f80000008087808 */ /* 0x004fe40001800000 */
[----:B------:R-:W-:Y:S01]  /*c620*/  IADD3 R5, PT, PT, R9, R2, RZ ;  /* 0x0000000209057210 */ /* 0x000fe20007ffe0ff */
        /* <DEDUP_REMOVED lines=24> */
[----:B------:R-:W-:Y:S01]  /*c7b0*/  F2FP.BF16.F32.PACK_AB R128, R129, R128 ;  /* 0x000000808180723e */ /* 0x000fe200000010ff */
[C---:B------:R-:W-:Y:S01]  /*c7c0*/  FMUL.FTZ R52, R10.reuse, R52 ;  /* 0x000000340a347220 */ /* 0x040fe20000410000 */
[----:B------:R-:W-:Y:S01]  /*c7d0*/  F2FP.BF16.F32.PACK_AB R130, R131, R130 ;  /* 0x000000828382723e */ /* 0x000fe200000010ff */
        /* <DEDUP_REMOVED lines=19> */
[----:B------:R-:W-:Y:S01]  /*c910*/  IADD3 R15, PT, PT, R2, R11, RZ ;  /* 0x0000000b020f7210 */ /* 0x000fe20007ffe0ff */
        /* <DEDUP_REMOVED lines=9> */
[----:B------:R-:W-:Y:S01]  /*c9b0*/  STS [R9], R128 ;  /* 0x0000008009007388 */ /* 0x000fe20000000800 */
[----:B------:R-:W-:Y:S01]  /*c9c0*/  F2FP.BF16.F32.PACK_AB R50, R51, R50 ;  /* 0x000000323332723e */ /* 0x000fe200000010ff */
[----:B------:R-:W-:Y:S01]  /*c9d0*/  FMUL.FTZ R72, R10, R72 ;  /* 0x000000480a487220 */ /* 0x000fe20000410000 */
[----:B------:R-:W-:Y:S01]  /*c9e0*/  IADD3 R19, PT, PT, R2, R13, RZ ;  /* 0x0000000d02137210 */ /* 0x000fe20007ffe0ff */
[----:B------:R-:W-:Y:S01]  /*c9f0*/  STS [R9+0x400], R130 ;  /* 0x0004008209007388 */ /* 0x000fe20000000800 */
[----:B------:R-:W-:Y:S01]  /*ca00*/  FMUL.FTZ R73, R10, R73 ;  /* 0x000000490a497220 */ /* 0x000fe20000410000 */
[C---:B------:R-:W-:Y:S01]  /*ca10*/  FMUL.FTZ R74, R8.reuse, R74 ;  /* 0x0000004a084a7220 */ /* 0x040fe20000410000 */
[----:B------:R-:W-:Y:S01]  /*ca20*/  FMUL.FTZ R75, R8, R75 ;  /* 0x0000004b084b7220 */ /* 0x000fe20000410000 */
[----:B------:R-:W-:Y:S01]  /*ca30*/  F2FP.BF16.F32.PACK_AB R52, R53, R52 ;  /* 0x000000343534723e */ /* 0x000fe200000010ff */
[----:B------:R-:W-:Y:S01]  /*ca40*/  STS [R5], R124 ;  /* 0x0000007c05007388 */ /* 0x000fe20000000800 */
[----:B------:R-:W-:Y:S01]  /*ca50*/  F2FP.BF16.F32.PACK_AB R54, R55, R54 ;  /* 0x000000363736723e */ /* 0x000fe200000010ff */
[C---:B------:R-:W-:Y:S01]  /*ca60*/  FMUL.FTZ R76, R10.reuse, R76 ;  /* 0x0000004c0a4c7220 */ /* 0x040fe20000410000 */
[----:B------:R-:W-:Y:S01]  /*ca70*/  FMUL.FTZ R77, R10, R77 ;  /* 0x0000004d0a4d7220 */ /* 0x000fe20000410000 */
[----:B------:R-:W-:Y:S01]  /*ca80*/  STS [R5+0x400], R126 ;  /* 0x0004007e05007388 */ /* 0x000fe20000000800 */
        /* <DEDUP_REMOVED lines=31> */
[----:B---3--:R-:W-:Y:S01]  /*cc80*/  ISETP.NE.AND P2, PT, R0, RZ, PT ;  /* 0x000000ff0000720c */ /* 0x008fe20003f45270 */
        /* <DEDUP_REMOVED lines=21> */
[----:B------:R-:W-:Y:S01]  /*cde0*/  STS [R9+0x4000], R60 ;  /* 0x0040003c09007388 */ /* 0x000fe20000000800 */
        /* <DEDUP_REMOVED lines=9> */
[----:B------:R-:W-:Y:S01]  /*ce80*/  FMUL.FTZ R108, R10, R108 ;  /* 0x0000006c0a6c7220 */ /* 0x000fe20000410000 */
[----:B------:R-:W-:Y:S01]  /*ce90*/  ISETP.NE.AND P0, PT, R192, -0x1, PT ;  /* 0xffffffffc000780c */ /* 0x000fe20003f05270 */
[----:B------:R-:W-:Y:S01]  /*cea0*/  STS [R5+0x4400], R66 ;  /* 0x0044004205007388 */ /* 0x000fe20000000800 */
[----:B------:R-:W-:Y:S01]  /*ceb0*/  FMUL.FTZ R109, R10, R109 ;  /* 0x0000006d0a6d7220 */ /* 0x000fe20000410000 */
        /* <DEDUP_REMOVED lines=21> */
[----:B------:R-:W5:Y:S01]  /*d010*/  @P2 LDC R2, c[0x0][0x430] ;  /* 0x00010c00ff022b82 */ /* 0x000f620000000800 */
[----:B------:R-:W-:Y:S01]  /*d020*/  F2FP.BF16.F32.PACK_AB R100, R101, R100 ;  /* 0x000000646564723e */ /* 0x000fe200000010ff */
[----:B------:R-:W-:Y:S01]  /*d030*/  STS [R13+0x4400], R78 ;  /* 0x0044004e0d007388 */ /* 0x000fe20000000800 */
[----:B------:R-:W-:Y:S01]  /*d040*/  F2FP.BF16.F32.PACK_AB R102, R103, R102 ;  /* 0x000000666766723e */ /* 0x000fe200000010ff */
[C---:B------:R-:W-:Y:S01]  /*d050*/  FMUL.FTZ R116, R10.reuse, R116 ;  /* 0x000000740a747220 */ /* 0x040fe20000410000 */
[----:B------:R-:W-:Y:S01]  /*d060*/  F2FP.BF16.F32.PACK_AB R104, R105, R104 ;  /* 0x000000686968723e */ /* 0x000fe200000010ff */
[----:B------:R-:W-:Y:S01]  /*d070*/  STS [R19+0x4000], R80 ;  /* 0x0040005013007388 */ /* 0x000fe20000000800 */
[----:B------:R-:W-:Y:S01]  /*d080*/  F2FP.BF16.F32.PACK_AB R106, R107, R106 ;  /* 0x0000006a6b6a723e */ /* 0x000fe200000010ff */
[----:B------:R-:W1:Y:S01]  /*d090*/  @!P0 LDC.64 R22, c[0x0][0x400] ;  /* 0x00010000ff168b82 */ /* 0x000e620000000a00 */
[----:B------:R-:W-:Y:S01]  /*d0a0*/  F2FP.BF16.F32.PACK_AB R108, R109, R108 ;  /* 0x0000006c6d6c723e */ /* 0x000fe200000010ff */
[----:B------:R-:W-:Y:S01]  /*d0b0*/  STS [R19+0x4400], R82 ;  /* 0x0044005213007388 */ /* 0x000fe20000000800 */
[----:B------:R-:W-:Y:S01]  /*d0c0*/  F2FP.BF16.F32.PACK_AB R110, R111, R110 ;  /* 0x0000006e6f6e723e */ /* 0x000fe200000010ff */
[----:B------:R-:W-:Y:S01]  /*d0d0*/  FMUL.FTZ R117, R10, R117 ;  /* 0x000000750a757220 */ /* 0x000fe20000410000 */
[----:B------:R-:W-:Y:S01]  /*d0e0*/  F2FP.BF16.F32.PACK_AB R120, R121, R120 ;  /* 0x000000787978723e */ /* 0x000fe200000010ff */
[----:B------:R-:W-:Y:S01]  /*d0f0*/  STS [R17+0x4000], R84 ;  /* 0x0040005411007388 */ /* 0x000fe20000000800 */
[----:B------:R-:W-:Y:S01]  /*d100*/  F2FP.BF16.F32.PACK_AB R122, R123, R122 ;  /* 0x0000007a7b7a723e */ /* 0x000fe200000010ff */
[C---:B------:R-:W-:Y:S01]  /*d110*/  FMUL.FTZ R118, R8.reuse, R118 ;  /* 0x0000007608767220 */ /* 0x040fe20000410000 */
[----:B------:R-:W-:Y:S01]  /*d120*/  F2FP.BF16.F32.PACK_AB R112, R113, R112 ;  /* 0x000000707170723e */ /* 0x000fe200000010ff */
[----:B------:R-:W-:Y:S01]  /*d130*/  STS [R17+0x4400], R86 ;  /* 0x0044005611007388 */ /* 0x000fe20000000800 */
[----:B------:R-:W-:Y:S01]  /*d140*/  F2FP.BF16.F32.PACK_AB R114, R115, R114 ;  /* 0x000000727372723e */ /* 0x000fe200000010ff */
[----:B------:R-:W-:Y:S01]  /*d150*/  FMUL.FTZ R119, R8, R119 ;  /* 0x0000007708777220 */ /* 0x000fe20000410000 */
[----:B------:R-:W-:Y:S01]  /*d160*/  F2FP.BF16.F32.PACK_AB R116, R117, R116 ;  /* 0x000000747574723e */ /* 0x000fe200000010ff */
[----:B------:R-:W-:Y:S01]  /*d170*/  STS [R21+0x4000], R88 ;  /* 0x0040005815007388 */ /* 0x000fe20000000800 */
[----:B------:R-:W-:Y:S01]  /*d180*/  @P2 MOV R27, 0x1 ;  /* 0x00000001001b2802 */ /* 0x000fe20000000f00 */
[----:B-----5:R-:W-:Y:S01]  /*d190*/  @P2 IMAD R12, R2, R25, RZ ;  /* 0x00000019020c2224 */ /* 0x020fe200078e02ff */
[----:B------:R-:W-:Y:S01]  /*d1a0*/  F2FP.BF16.F32.PACK_AB R118, R119, R118 ;  /* 0x000000767776723e */ /* 0x000fe200000010ff */
[----:B------:R-:W-:Y:S04]  /*d1b0*/  STS [R21+0x4400], R90 ;  /* 0x0044005a15007388 */ /* 0x000fe80000000800 */
[----:B------:R-:W-:Y:S04]  /*d1c0*/  STS [R9+0x8000], R92 ;  /* 0x0080005c09007388 */ /* 0x000fe80000000800 */
[----:B------:R-:W-:Y:S04]  /*d1d0*/  STS [R9+0x8400], R94 ;  /* 0x0084005e09007388 */ /* 0x000fe80000000800 */
[----:B------:R-:W-:Y:S04]  /*d1e0*/  STS [R5+0x8000], R96 ;  /* 0x0080006005007388 */ /* 0x000fe80000000800 */
[----:B------:R2:W-:Y:S04]  /*d1f0*/  STS [R5+0x8400], R98 ;  /* 0x0084006205007388 */ /* 0x0005e80000000800 */
[----:B------:R-:W-:Y:S04]  /*d200*/  STS [R11+0x8000], R100 ;  /* 0x008000640b007388 */ /* 0x000fe80000000800 */
[----:B------:R-:W-:Y:S04]  /*d210*/  STS [R11+0x8400], R102 ;  /* 0x008400660b007388 */ /* 0x000fe80000000800 */
[----:B------:R-:W-:Y:S04]  /*d220*/  STS [R15+0x8000], R104 ;  /* 0x008000680f007388 */ /* 0x000fe80000000800 */
[----:B------:R3:W-:Y:S04]  /*d230*/  STS [R15+0x8400], R106 ;  /* 0x0084006a0f007388 */ /* 0x0007e80000000800 */
[----:B------:R-:W-:Y:S04]  /*d240*/  STS [R13+0x8000], R108 ;  /* 0x0080006c0d007388 */ /* 0x000fe80000000800 */
[----:B------:R4:W-:Y:S01]  /*d250*/  STS [R13+0x8400], R110 ;  /* 0x0084006e0d007388 */ /* 0x0009e20000000800 */
[----:B--2---:R-:W-:-:S03]  /*d260*/  SHF.L.U32 R5, R4, 0x3, RZ ;  /* 0x0000000304057819 */ /* 0x004fc600000006ff */
[----:B------:R-:W-:Y:S01]  /*d270*/  STS [R19+0x8000], R120 ;  /* 0x0080007813007388 */ /* 0x000fe20000000800 */
[----:B------:R-:W-:-:S03]  /*d280*/  LOP3.LUT R9, R5, 0x1f8, RZ, 0xc0, !PT ;  /* 0x000001f805097812 */ /* 0x000fc600078ec0ff */
[----:B------:R2:W-:Y:S01]  /*d290*/  STS [R19+0x8400], R122 ;  /* 0x0084007a13007388 */ /* 0x0005e20000000800 */
[----:B------:R-:W-:Y:S01]  /*d2a0*/  LOP3.LUT R8, R9, 0x38, R4, 0x78, !PT ;  /* 0x0000003809087812 */ /* 0x000fe200078e7804 */
[----:B------:R-:W1:Y:S03]  /*d2b0*/  S2R R0, SR_CTAID.X ;  /* 0x0000000000007919 */ /* 0x000e660000002500 */
[----:B------:R-:W-:Y:S01]  /*d2c0*/  LOP3.LUT R8, R8, 0x1e00, R5, 0xf8, !PT ;  /* 0x00001e0008087812 */ /* 0x000fe200078ef805 */
[----:B------:R1:W-:Y:S01]  /*d2d0*/  STS [R17+0x8000], R112 ;  /* 0x0080007011007388 */ /* 0x0003e20000000800 */
[----:B---3--:R-:W3:Y:S03]  /*d2e0*/  @P0 LDC.64 R14, c[0x0][0x408] ;  /* 0x00010200ff0e0b82 */ /* 0x008ee60000000a00 */
[----:B------:R1:W-:Y:S01]  /*d2f0*/  STS [R17+0x8400], R114 ;  /* 0x0084007211007388 */ /* 0x0003e20000000800 */
[----:B----4-:R-:W4:Y:S04]  /*d300*/  S2R R13, SR_CTAID.Z ;  /* 0x00000000000d7919 */ /* 0x010f280000002700 */
[----:B--2---:R-:W2:Y:S01]  /*d310*/  @P2 LDC R19, c[0x0][0x430] ;  /* 0x00010c00ff132b82 */ /* 0x004ea20000000800 */
[----:B------:R-:W-:Y:S05]  /*d320*/  @P2 BRA `(.L_x_29) ;  /* 0x0000000000202947 */ /* 0x000fea0003800000 */
[----:B------:R-:W-:Y:S01]  /*d330*/  ISETP.NE.AND P1, PT, R18, RZ, PT ;  /* 0x000000ff1200720c */ /* 0x000fe20003f25270 */
[----:B------:R-:W5:-:S12]  /*d340*/  LDC R2, c[0x0][0x3e0] ;  /* 0x0000f800ff027b82 */ /* 0x000f580000000800 */
[----:B------:R-:W5:Y:S01]  /*d350*/  @P1 LDC R27, c[0x0][0x454] ;  /* 0x00011500ff1b1b82 */ /* 0x000f620000000800 */
[----:B--2---:R-:W-:Y:S02]  /*d360*/  @P1 MOV R19, 0x1 ;  /* 0x0000000100131802 */ /* 0x004fe40000000f00 */
[----:B------:R-:W-:-:S05]  /*d370*/  @!P1 MOV R19, 0x1 ;  /* 0x0000000100139802 */ /* 0x000fca0000000f00 */
[----:B------:R-:W2:Y:S01]  /*d380*/  @P1 LDC R12, c[0x0][0x454] ;  /* 0x00011500ff0c1b82 */ /* 0x000ea20000000800 */
[-C--:B-----5:R-:W-:Y:S02]  /*d390*/  @P1 IMAD R27, R27, R2.reuse, RZ ;  /* 0x000000021b1b1224 */ /* 0x0a0fe400078e02ff */
[----:B------:R-:W-:-:S07]  /*d3a0*/  @!P1 IMAD R27, R25, R2, RZ ;  /* 0x00000002191b9224 */ /* 0x000fce00078e02ff */
.L_x_29:
[----:B------:R-:W-:Y:S01]  /*d3b0*/  STS [R21+0x8000], R116 ;  /* 0x0080007415007388 */ /* 0x000fe20000000800 */
[----:B-1----:R-:W-:Y:S01]  /*d3c0*/  LEA R17, R8, UR4, 0x1 ;  /* 0x0000000408117c11 */ /* 0x002fe2000f8e08ff */
[----:B------:R-:W-:Y:S01]  /*d3d0*/  @!P0 IMAD.WIDE.U32 R28, R16, R22, RZ ;  /* 0x00000016101c8225 */ /* 0x000fe200078e00ff */
[----:B------:R-:W-:Y:S01]  /*d3e0*/  ISETP.NE.AND P1, PT, R18, RZ, !P2 ;  /* 0x000000ff1200720c */ /* 0x000fe20005725270 */
[----:B------:R3:W-:Y:S01]  /*d3f0*/  STS [R21+0x8400], R118 ;  /* 0x0084007615007388 */ /* 0x0007e20000000800 */
[----:B------:R-:W-:Y:S01]  /*d400*/  ISETP.NE.AND P2, PT, R192, -0x1, PT ;  /* 0xffffffffc000780c */ /* 0x000fe20003f45270 */
[----:B------:R-:W-:Y:S01]  /*d410*/  @!P0 IMAD R23, R16, R23, R29 ;  /* 0x0000001710178224 */ /* 0x000fe200078e021d */
[----:B------:R-:W1:Y:S08]  /*d420*/  @P3 LDC R2, c[0x0][0x458] ;  /* 0x00011600ff023b82 */ /* 0x000e700000000800 */
[----:B------:R-:W-:Y:S01]  /*d430*/  BAR.SYNC.DEFER_BLOCKING 0x0 ;  /* 0x0000000000007b1d */ /* 0x000fe20000010000 */
[----:B------:R-:W-:-:S02]  /*d440*/  SHF.R.U32.HI R31, RZ, 0x1, R4 ;  /* 0x00000001ff1f7819 */ /* 0x000fc40000011604 */
[----:B------:R-:W-:Y:S02]  /*d450*/  SHF.R.U32.HI R18, RZ, 0x2, R4 ;  /* 0x00000002ff127819 */ /* 0x000fe40000011604 */
[----:B------:R-:W-:Y:S01]  /*d460*/  LOP3.LUT R31, R31, 0x70, RZ, 0xc0, !PT ;  /* 0x000000701f1f7812 */ /* 0x000fe200078ec0ff */
[----:B------:R-:W5:Y:S02]  /*d470*/  @P4 MUFU.LG2 R7, R7 ;  /* 0x0000000700074308 */ /* 0x000f640000000c00 */
[----:B------:R-:W1:Y:S01]  /*d480*/  @P4 LDC R29, c[0x0][0x458] ;  /* 0x00011600ff1d4b82 */ /* 0x000e620000000800 */
[----:B------:R-:W-:Y:S01]  /*d490*/  LOP3.LUT P5, RZ, R4, 0x3, RZ, 0xc0, !PT ;  /* 0x0000000304ff7812 */ /* 0x000fe200078ac0ff */
[----:B------:R-:W-:Y:S04]  /*d4a0*/  BSSY.RECONVERGENT B0, `(.L_x_30) ;  /* 0x000002a000007945 */ /* 0x000fe80003800200 */
[----:B------:R-:W2:Y:S01]  /*d4b0*/  @P3 MUFU.LG2 R6, R6 ;  /* 0x0000000600063308 */ /* 0x000ea20000000c00 */
[----:B---3--:R-:W-:-:S04]  /*d4c0*/  @P0 IMAD.WIDE.U32 R20, R192, R14, RZ ;  /* 0x0000000ec0140225 */ /* 0x008fc800078e00ff */
[----:B-----5:R-:W-:Y:S01]  /*d4d0*/  @P4 FMUL.FTZ R7, R7, 0.69314718246459960938 ;  /* 0x3f31721807074820 */ /* 0x020fe20000410000 */
[----:B------:R3:W3:Y:S01]  /*d4e0*/  LDS.128 R8, [R17+0x3000] ;  /* 0x0030000011087984 */ /* 0x0006e20000000c00 */
[----:B------:R-:W-:Y:S02]  /*d4f0*/  @P0 IMAD R23, R192, R15, R21 ;  /* 0x0000000fc0170224 */ /* 0x000fe400078e0215 */
[----:B------:R-:W-:Y:S02]  /*d500*/  @!P2 IMAD R192, R16, R25, RZ ;  /* 0x0000001910c0a224 */ /* 0x000fe400078e02ff */
[----:B--2-4-:R-:W-:Y:S01]  /*d510*/  IMAD R14, R13, R12, RZ ;  /* 0x0000000c0d0e7224 */ /* 0x014fe200078e02ff */
[----:B------:R-:W-:Y:S01]  /*d520*/  LOP3.LUT R12, R31, 0x7, R18, 0xf8, !PT ;  /* 0x000000071f0c7812 */ /* 0x000fe200078ef812 */
[----:B------:R-:W-:Y:S01]  /*d530*/  IMAD R25, R0, R19, RZ ;  /* 0x0000001300197224 */ /* 0x000fe200078e02ff */
[----:B------:R-:W-:Y:S01]  /*d540*/  SHF.R.S32.HI R18, RZ, 0x1f, R192 ;  /* 0x0000001fff127819 */ /* 0x000fe200000114c0 */
[----:B------:R-:W-:Y:S01]  /*d550*/  @!P1 IMAD R14, R16, R27, R14 ;  /* 0x0000001b100e9224 */ /* 0x000fe200078e020e */
[----:B------:R-:W-:Y:S01]  /*d560*/  SEL R192, R192, RZ, P1 ;  /* 0x000000ffc0c07207 */ /* 0x000fe20000800000 */
[----:B------:R-:W-:Y:S01]  /*d570*/  IMAD.SHL.U32 R25, R25, 0x80, RZ ;  /* 0x0000008019197824 */ /* 0x000fe200078e00ff */
[----:B------:R-:W-:Y:S01]  /*d580*/  SEL R22, R18, RZ, P1 ;  /* 0x000000ff12167207 */ /* 0x000fe20000800000 */
[----:B------:R-:W-:Y:S01]  /*d590*/  @P3 FMUL.FTZ R6, R6, 0.69314718246459960938 ;  /* 0x3f31721806063820 */ /* 0x000fe20000410000 */
[--C-:B------:R-:W-:Y:S01]  /*d5a0*/  SHF.R.S32.HI R27, RZ, 0x1f, R14.reuse ;  /* 0x0000001fff1b7819 */ /* 0x100fe2000001140e */
[----:B------:R-:W-:Y:S01]  /*d5b0*/  IMAD.MOV.U32 R16, RZ, RZ, 0x7f800000 ;  /* 0x7f800000ff107424 */ /* 0x000fe200078e00ff */
[----:B------:R-:W-:Y:S01]  /*d5c0*/  IADD3 R18, P2, P1, R25, R192, R14 ;  /* 0x000000c019127210 */ /* 0x000fe2000795e00e */
[----:B------:R-:W-:Y:S01]  /*d5d0*/  IMAD.MOV.U32 R15, RZ, RZ, 0x7f800000 ;  /* 0x7f800000ff0f7424 */ /* 0x000fe200078e00ff */
[----:B------:R-:W-:Y:S01]  /*d5e0*/  SHF.R.S32.HI R25, RZ, 0x1f, R25 ;  /* 0x0000001fff197819 */ /* 0x000fe20000011419 */
[----:B-1----:R-:W-:Y:S01]  /*d5f0*/  @P4 FFMA.FTZ R16, R132, R29, R7 ;  /* 0x0000001d84104223 */ /* 0x002fe20000010007 */
[----:B------:R-:W-:-:S02]  /*d600*/  @P3 FFMA.FTZ R15, R3, R2, R6 ;  /* 0x00000002030f3223 */ /* 0x000fc40000010006 */
[----:B------:R-:W-:Y:S01]  /*d610*/  IADD3.X R22, PT, PT, R25, R22, R27, P2, P1 ;  /* 0x0000001619167210 */ /* 0x000fe200017e241b */
[----:B------:R-:W-:Y:S06]  /*d620*/  @P5 BRA `(.L_x_31) ;  /* 0x0000000000445947 */ /* 0x000fec0003800000 */
[C---:B------:R-:W-:Y:S01]  /*d630*/  VIADD R14, R12.reuse, 0x8 ;  /* 0x000000080c0e7836 */ /* 0x040fe20000000000 */
[----:B------:R-:W-:-:S04]  /*d640*/  ISETP.GE.AND P4, PT, R12, R186, PT ;  /* 0x000000ba0c00720c */ /* 0x000fc80003f86270 */
[----:B------:R-:W-:-:S09]  /*d650*/  ISETP.GE.AND P3, PT, R14, R186, PT ;  /* 0x000000ba0e00720c */ /* 0x000fd20003f66270 */
[----:B------:R-:W1:Y:S01]  /*d660*/  @!P4 LDC.64 R6, c[0x0][0x420] ;  /* 0x00010800ff06cb82 */ /* 0x000e620000000a00 */
[----:B------:R-:W-:-:S03]  /*d670*/  @!P4 IMAD R25, R12, R19, RZ ;  /* 0x000000130c19c224 */ /* 0x000fc600078e02ff */
[----:B------:R-:W-:Y:S02]  /*d680*/  @!P3 IMAD R19, R14, R19, RZ ;  /* 0x000000130e13b224 */ /* 0x000fe400078e02ff */
[-C--:B------:R-:W-:Y:S02]  /*d690*/  @!P4 IADD3 R12, P2, PT, R25, R18.reuse, RZ ;  /* 0x00000012190cc210 */ /* 0x080fe40007f5e0ff */
[----:B------:R-:W2:Y:S01]  /*d6a0*/  @!P3 LDC.64 R2, c[0x0][0x420] ;  /* 0x00010800ff02bb82 */ /* 0x000ea20000000a00 */
[----:B------:R-:W-:Y:S02]  /*d6b0*/  @!P3 IADD3 R18, P1, PT, R19, R18, RZ ;  /* 0x000000121312b210 */ /* 0x000fe40007f3e0ff */
[-C--:B------:R-:W-:Y:S02]  /*d6c0*/  @!P4 LEA.HI.X.SX32 R25, R25, R22.reuse, 0x1, P2 ;  /* 0x000000161919c211 */ /* 0x080fe400010f0eff */
[----:B------:R-:W-:Y:S02]  /*d6d0*/  @!P3 LEA.HI.X.SX32 R19, R19, R22, 0x1, P1 ;  /* 0x000000161313b211 */ /* 0x000fe400008f0eff */
[----:B-1----:R-:W-:-:S04]  /*d6e0*/  @!P4 LEA R6, P2, R12, R6, 0x2 ;  /* 0x000000060c06c211 */ /* 0x002fc800078410ff */
[----:B------:R-:W-:Y:S02]  /*d6f0*/  @!P4 LEA.HI.X R7, R12, R7, R25, 0x2, P2 ;  /* 0x000000070c07c211 */ /* 0x000fe400010f1419 */
[----:B--2---:R-:W-:-:S03]  /*d700*/  @!P3 LEA R2, P1, R18, R2, 0x2 ;  /* 0x000000021202b211 */ /* 0x004fc600078210ff */
[----:B------:R1:W-:Y:S01]  /*d710*/  @!P4 STG.E desc[UR12][R6.64], R16 ;  /* 0x000000100600c986 */ /* 0x0003e2000c10190c */
[----:B------:R-:W-:-:S05]  /*d720*/  @!P3 LEA.HI.X R3, R18, R3, R19, 0x2, P1 ;  /* 0x000000031203b211 */ /* 0x000fca00008f1413 */
[----:B------:R1:W-:Y:S04]  /*d730*/  @!P3 STG.E desc[UR12][R2.64], R15 ;  /* 0x0000000f0200b986 */ /* 0x0003e8000c10190c */
.L_x_31:
[----:B------:R-:W-:Y:S05]  /*d740*/  BSYNC.RECONVERGENT B0 ;  /* 0x0000000000007941 */ /* 0x000fea0003800200 */
.L_x_30:
[----:B------:R-:W2:Y:S01]  /*d750*/  LDCU.64 UR4, c[0x0][0x410] ;  /* 0x00008200ff0477ac */ /* 0x000ea20008000a00 */
[----:B------:R-:W-:Y:S01]  /*d760*/  @P0 IMAD.MOV.U32 R28, RZ, RZ, R20 ;  /* 0x000000ffff1c0224 */ /* 0x000fe200078e0014 */
[----:B-1----:R-:W-:Y:S01]  /*d770*/  LOP3.LUT R7, R5, 0x38, RZ, 0xc0, !PT ;  /* 0x0000003805077812 */ /* 0x002fe200078ec0ff */
[----:B------:R-:W-:Y:S01]  /*d780*/  IMAD.WIDE.U32 R18, R0, 0x80, RZ ;  /* 0x0000008000127825 */ /* 0x000fe200078e00ff */
[----:B------:R-:W-:Y:S01]  /*d790*/  SHF.R.U32.HI R3, RZ, 0x3, R4 ;  /* 0x00000003ff037819 */ /* 0x000fe20000011604 */
[----:B------:R-:W-:Y:S01]  /*d7a0*/  BSSY.RECONVERGENT B0, `(.L_x_32) ;  /* 0x000001d000007945 */ /* 0x000fe20003800200 */
[----:B------:R-:W-:Y:S02]  /*d7b0*/  IADD3 R24, P0, PT, R7, R28, RZ ;  /* 0x0000001c07187210 */ /* 0x000fe40007f1e0ff */
[C---:B------:R-:W-:Y:S01]  /*d7c0*/  ISETP.GE.AND P3, PT, R3.reuse, R186, PT ;  /* 0x000000ba0300720c */ /* 0x040fe20003f66270 */
[----:B------:R-:W-:Y:S01]  /*d7d0*/  VIADD R5, R3, 0x20 ;  /* 0x0000002003057836 */ /* 0x000fe20000000000 */
[----:B------:R-:W-:Y:S01]  /*d7e0*/  LOP3.LUT R2, R18, R3, RZ, 0xfc, !PT ;  /* 0x0000000312027212 */ /* 0x000fe200078efcff */
[----:B------:R-:W-:-:S02]  /*d7f0*/  IMAD.X R25, RZ, RZ, R23, P0 ;  /* 0x000000ffff197224 */ /* 0x000fc400000e0617 */
[----:B------:R-:W-:Y:S01]  /*d800*/  VIADD R7, R3, 0x40 ;  /* 0x0000004003077836 */ /* 0x000fe20000000000 */
[-C--:B------:R-:W-:Y:S01]  /*d810*/  ISETP.GE.AND P2, PT, R5, R186.reuse, PT ;  /* 0x000000ba0500720c */ /* 0x080fe20003f46270 */
[----:B------:R-:W-:Y:S01]  /*d820*/  VIADD R5, R3, 0x60 ;  /* 0x0000006003057836 */ /* 0x000fe20000000000 */
[----:B------:R1:W4:Y:S01]  /*d830*/  LDS.128 R20, [R17] ;  /* 0x0000000011147984 */ /* 0x0003220000000c00 */
[----:B--2---:R-:W-:Y:S01]  /*d840*/  IMAD.WIDE.U32 R24, R13, UR4, R24 ;  /* 0x000000040d187c25 */ /* 0x004fe2000f8e0018 */
[-C--:B------:R-:W-:Y:S02]  /*d850*/  ISETP.GE.AND P1, PT, R7, R186.reuse, PT ;  /* 0x000000ba0700720c */ /* 0x080fe40003f26270 */
[----:B------:R-:W-:Y:S01]  /*d860*/  ISETP.GE.AND P0, PT, R5, R186, PT ;  /* 0x000000ba0500720c */ /* 0x000fe20003f06270 */
[----:B------:R-:W-:Y:S01]  /*d870*/  IMAD R27, R13, UR5, R25 ;  /* 0x000000050d1b7c24 */ /* 0x000fe2000f8e0219 */
[----:B------:R1:W2:Y:S04]  /*d880*/  LDS.128 R4, [R17+0x8000] ;  /* 0x0080000011047984 */ /* 0x0002a80000000c00 */
[----:B------:R1:W1:Y:S01]  /*d890*/  LDS.128 R12, [R17+0x4000] ;  /* 0x00400000110c7984 */ /* 0x0002620000000c00 */
[----:B------:R-:W-:Y:S06]  /*d8a0*/  @P3 BRA `(.L_x_33) ;  /* 0x0000000000303947 */ /* 0x000fec0003800000 */
[----:B------:R-:W5:Y:S01]  /*d8b0*/  LDCU.64 UR6, c[0x0][0x408] ;  /* 0x00008100ff0677ac */ /* 0x000f620008000a00 */
[----:B------:R-:W-:Y:S01]  /*d8c0*/  MOV R26, R24 ;  /* 0x00000018001a7202 */ /* 0x000fe20000000f00 */
[----:B------:R-:W3:Y:S01]  /*d8d0*/  LDCU.64 UR4, c[0x0][0x3f0] ;  /* 0x00007e00ff0477ac */ /* 0x000ee20008000a00 */
[----:B-----5:R-:W-:-:S03]  /*d8e0*/  IMAD R3, R19, UR6, RZ ;  /* 0x0000000613037c24 */ /* 0x020fc6000f8e02ff */
[----:B------:R-:W-:-:S04]  /*d8f0*/  IMAD.WIDE.U32 R28, R2, UR6, R26 ;  /* 0x00000006021c7c25 */ /* 0x000fc8000f8e001a */
[----:B------:R-:W-:Y:S01]  /*d900*/  IMAD R0, R2, UR7, R3 ;  /* 0x0000000702007c24 */ /* 0x000fe2000f8e0203 */
[----:B---3--:R-:W-:-:S04]  /*d910*/  LEA R30, P3, R28, UR4, 0x1 ;  /* 0x000000041c1e7c11 */ /* 0x008fc8000f8608ff */
[----:B------:R-:W-:-:S04]  /*d920*/  IADD3 R0, PT, PT, R0, R29, RZ ;  /* 0x0000001d00007210 */ /* 0x000fc80007ffe0ff */
[----:B------:R-:W-:-:S05]  /*d930*/  LEA.HI.X R31, R28, UR5, R0, 0x1, P3 ;  /* 0x000000051c1f7c11 */ /* 0x000fca00098f0c00 */
[----:B----4-:R3:W-:Y:S04]  /*d940*/  STG.E.128 desc[UR12][R30.64], R20 ;  /* 0x000000141e007986 */ /* 0x0107e8000c101d0c */
[----:B-1----:R3:W-:Y:S04]  /*d950*/  STG.E.128 desc[UR12][R30.64+0x80], R12 ;  /* 0x0000800c1e007986 */ /* 0x0027e8000c101d0c */
[----:B--2---:R3:W-:Y:S02]  /*d960*/  STG.E.128 desc[UR12][R30.64+0x100], R4 ;  /* 0x000100041e007986 */ /* 0x0047e4000c101d0c */
.L_x_33:
[----:B------:R-:W-:Y:S05]  /*d970*/  BSYNC.RECONVERGENT B0 ;  /* 0x0000000000007941 */ /* 0x000fea0003800200 */
.L_x_32:
[----:B---34-:R3:W4:Y:S01]  /*d980*/  LDS.128 R20, [R17+0x1000] ;  /* 0x0010000011147984 */ /* 0x0187220000000c00 */
[----:B------:R-:W-:Y:S03]  /*d990*/  BSSY.RECONVERGENT B0, `(.L_x_34) ;  /* 0x0000013000007945 */ /* 0x000fe60003800200 */
[----:B-1----:R3:W1:Y:S04]  /*d9a0*/  LDS.128 R12, [R17+0x5000] ;  /* 0x00500000110c7984 */ /* 0x0026680000000c00 */
[----:B--2---:R3:W2:Y:S01]  /*d9b0*/  LDS.128 R4, [R17+0x9000] ;  /* 0x0090000011047984 */ /* 0x0046a20000000c00 */
[----:B------:R-:W-:Y:S05]  /*d9c0*/  @P2 BRA `(.L_x_35) ;  /* 0x00000000003c2947 */ /* 0x000fea0003800000 */
[----:B------:R-:W5:Y:S01]  /*d9d0*/  LDCU.64 UR6, c[0x0][0x408] ;  /* 0x00008100ff0677ac */ /* 0x000f620008000a00 */
[----:B------:R-:W-:Y:S01]  /*d9e0*/  IADD3 R3, P2, PT, R2, 0x20, RZ ;  /* 0x0000002002037810 */ /* 0x000fe20007f5e0ff */
[----:B------:R-:W-:Y:S01]  /*d9f0*/  IMAD.MOV.U32 R28, RZ, RZ, R24 ;  /* 0x000000ffff1c7224 */ /* 0x000fe200078e0018 */
[----:B------:R-:W-:Y:S01]  /*da00*/  MOV R29, R27 ;  /* 0x0000001b001d7202 */ /* 0x000fe20000000f00 */
[----:B------:R-:W3:Y:S02]  /*da10*/  LDCU.64 UR4, c[0x0][0x3f0] ;  /* 0x00007e00ff0477ac */ /* 0x000ee40008000a00 */
[----:B------:R-:W-:-:S04]  /*da20*/  IMAD.X R0, RZ, RZ, R19, P2 ;  /* 0x000000ffff007224 */ /* 0x000fc800010e0613 */
[----:B-----5:R-:W-:Y:S02]  /*da30*/  IMAD R0, R0, UR6, RZ ;  /* 0x0000000600007c24 */ /* 0x020fe4000f8e02ff */
        /* <DEDUP_REMOVED lines=8> */
.L_x_35:
[----:B------:R-:W-:Y:S05]  /*dac0*/  BSYNC.RECONVERGENT B0 ;  /* 0x0000000000007941 */ /* 0x000fea0003800200 */
.L_x_34:
        /* <DEDUP_REMOVED lines=20> */
.L_x_37:
[----:B------:R-:W-:Y:S05]  /*dc10*/  BSYNC.RECONVERGENT B0 ;  /* 0x0000000000007941 */ /* 0x000fea0003800200 */
.L_x_36:
[----:B--23--:R2:W3:Y:S04]  /*dc20*/  LDS.128 R4, [R17+0x7000] ;  /* 0x0070000011047984 */ /* 0x00c4e80000000c00 */
[----:B-1----:R2:W1:Y:S01]  /*dc30*/  LDS.128 R12, [R17+0xb000] ;  /* 0x00b00000110c7984 */ /* 0x0024620000000c00 */
[----:B------:R-:W-:Y:S05]  /*dc40*/  @P0 EXIT ;  /* 0x000000000000094d */ /* 0x000fea0003800000 */
[----:B------:R-:W5:Y:S01]  /*dc50*/  LDCU.64 UR6, c[0x0][0x408] ;  /* 0x00008100ff0677ac */ /* 0x000f620008000a00 */
[----:B------:R-:W-:Y:S01]  /*dc60*/  IADD3 R2, P0, PT, R2, 0x60, RZ ;  /* 0x0000006002027810 */ /* 0x000fe20007f1e0ff */
[----:B------:R-:W-:Y:S01]  /*dc70*/  IMAD.MOV.U32 R16, RZ, RZ, R24 ;  /* 0x000000ffff107224 */ /* 0x000fe200078e0018 */
[----:B--2---:R-:W-:Y:S01]  /*dc80*/  MOV R17, R27 ;  /* 0x0000001b00117202 */ /* 0x004fe20000000f00 */
[----:B------:R-:W2:Y:S02]  /*dc90*/  LDCU.64 UR4, c[0x0][0x3f0] ;  /* 0x00007e00ff0477ac */ /* 0x000ea40008000a00 */
[----:B------:R-:W-:-:S04]  /*dca0*/  IMAD.X R3, RZ, RZ, R19, P0 ;  /* 0x000000ffff037224 */ /* 0x000fc800000e0613 */
[----:B-----5:R-:W-:Y:S02]  /*dcb0*/  IMAD R3, R3, UR6, RZ ;  /* 0x0000000603037c24 */ /* 0x020fe4000f8e02ff */
[----:B------:R-:W-:-:S04]  /*dcc0*/  IMAD.WIDE.U32 R16, R2, UR6, R16 ;  /* 0x0000000602107c25 */ /* 0x000fc8000f8e0010 */
[----:B------:R-:W-:Y:S01]  /*dcd0*/  IMAD R3, R2, UR7, R3 ;  /* 0x0000000702037c24 */ /* 0x000fe2000f8e0203 */
[----:B--2---:R-:W-:-:S04]  /*dce0*/  LEA R2, P0, R16, UR4, 0x1 ;  /* 0x0000000410027c11 */ /* 0x004fc8000f8008ff */
[----:B------:R-:W-:-:S04]  /*dcf0*/  IADD3 R3, PT, PT, R3, R17, RZ ;  /* 0x0000001103037210 */ /* 0x000fc80007ffe0ff */
[----:B------:R-:W-:-:S05]  /*dd00*/  LEA.HI.X R3, R16, UR5, R3, 0x1, P0 ;  /* 0x0000000510037c11 */ /* 0x000fca00080f0c03 */
[----:B------:R-:W-:Y:S04]  /*dd10*/  STG.E.128 desc[UR12][R2.64], R8 ;  /* 0x0000000802007986 */ /* 0x000fe8000c101d0c */
[----:B---3--:R-:W-:Y:S04]  /*dd20*/  STG.E.128 desc[UR12][R2.64+0x80], R4 ;  /* 0x0000800402007986 */ /* 0x008fe8000c101d0c */
[----:B-1----:R-:W-:Y:S01]  /*dd30*/  STG.E.128 desc[UR12][R2.64+0x100], R12 ;  /* 0x0001000c02007986 */ /* 0x002fe2000c101d0c */
[----:B------:R-:W-:Y:S05]  /*dd40*/  EXIT ;  /* 0x000000000000794d */ /* 0x000fea0003800000 */
.L_x_38:
[----:B------:R-:W-:-:S00]  /*dd50*/  BRA `(.L_x_38) ;  /* 0xfffffffc00fc7947 */ /* 0x000fc0000383ffff */
[----:B------:R-:W-:-:S00]  /*dd60*/  NOP ;  /* 0x0000000000007918 */ /* 0x000fc00000000000 */
        /* <DEDUP_REMOVED lines=9> */
.L_x_932:


//--------------------- .text._ZN5flash16flash_fwd_kernelI23Flash_fwd_kernel_traitsILi192ELi128ELi64ELi8ELb0ELb0EN7cutlass10bfloat16_tE19Flash_kernel_traitsILi192ELi128ELi64ELi8ES3_EELb0ELb1ELb0ELb0ELb0ELb1ELb1ELb0EEEvNS_16Flash_fwd_paramsE --------------------------
	.section	.text._ZN5flash16flash_fwd_kernelI23Flash_fwd_kernel_traitsILi192ELi128ELi64ELi8ELb0ELb0EN7cutlass10bfloat16_tE19Flash_kernel_traitsILi192ELi128ELi64ELi8ES3_EELb0ELb1ELb0ELb0ELb0ELb1ELb1ELb0EEEvNS_16Flash_fwd_paramsE,"ax",@progbits
	.align	128
        .global         _ZN5flash16flash_fwd_kernelI23Flash_fwd_kernel_traitsILi192ELi128ELi64ELi8ELb0ELb0EN7cutlass10bfloat16_tE19Flash_kernel_traitsILi192ELi128ELi64ELi8ES3_EELb0ELb1ELb0ELb0ELb0ELb1ELb1ELb0EEEvNS_16Flash_fwd_paramsE
        .type           _ZN5flash16flash_fwd_kernelI23Flash_fwd_kernel_traitsILi192ELi128ELi64ELi8ELb0ELb0EN7cutlass10bfloat16_tE19Flash_kernel_traitsILi192ELi128ELi64ELi8ES3_EELb0ELb1ELb0ELb0ELb0ELb1ELb1ELb0EEEvNS_16Flash_fwd_paramsE,@function
        .size           _ZN5flash16flash_fwd_kernelI23Flash_fwd_kernel_traitsILi192ELi128ELi64ELi8ELb0ELb0EN7cutlass10bfloat16_tE19Flash_kernel_traitsILi192ELi128ELi64ELi8ES3_EELb0ELb1ELb0ELb0ELb0ELb1ELb1ELb0EEEvNS_16Flash_fwd_paramsE,(.L_x_933 - _ZN5flash16flash_fwd_kernelI23Flash_fwd_kernel_traitsILi192ELi128ELi64ELi8ELb0ELb0EN7cutlass10bfloat16_tE19Flash_kernel_traitsILi192ELi128ELi64ELi8ES3_EELb0ELb1ELb0ELb0ELb0ELb1ELb1ELb0EEEvNS_16Flash_fwd_paramsE)
        .other          _ZN5flash16flash_fwd_kernelI23Flash_fwd_kernel_traitsILi192ELi128ELi64ELi8ELb0ELb0EN7cutlass10bfloat16_tE19Flash_kernel_traitsILi192ELi128ELi64ELi8ES3_EELb0ELb1ELb0ELb0ELb0ELb1ELb1ELb0EEEvNS_16Flash_fwd_paramsE,@"STO_CUDA_ENTRY STV_DEFAULT"
_ZN5flash16flash_fwd_kernelI23Flash_fwd_kernel_traitsILi192ELi128ELi64ELi8ELb0ELb0EN7cutlass10bfloat16_tE19Flash_kernel_traitsILi192ELi128ELi64ELi8ES3_EELb0ELb1ELb0ELb0ELb0ELb1ELb1ELb0EEEvNS_16Flash_fwd_paramsE:
.text._ZN5flash16flash_fwd_kernelI23Flash_fwd_kernel_traitsILi192ELi128ELi64ELi8ELb0ELb0EN7cutlass10bfloat16_tE19Flash_kernel_traitsILi192ELi128ELi64ELi8ES3_EELb0ELb1ELb0ELb0ELb0ELb1ELb1ELb0EEEvNS_16Flash_fwd_paramsE:
[----:B------:R-:W-:Y:S08]  /*0000*/  LDC R1, c[0x0][0x37c] ;  /* 0x0000df00ff017b82 */ /* 0x000ff00000000800 */
[----:B------:R-:W1:Y:S01]  /*0010*/  LDC.64 R2, c[0x0][0x460] ;  /* 0x00011800ff027b82 */ /* 0x000e620000000a00 */
[----:B------:R-:W2:Y:S01]  /*0020*/  S2R R20, SR_CTAID.Y ;  /* 0x0000000000147919 */ /* 0x000ea20000002600 */
[----:B------:R-:W3:Y:S01]  /*0030*/  LDCU.64 UR12, c[0x0][0x358] ;  /* 0x00006b00ff0c77ac */ /* 0x000ee20008000a00 */
[----:B------:R-:W-:Y:S01]  /*0040*/  IMAD.MOV.U32 R200, RZ, RZ, -0x1 ;  /* 0xffffffffffc87424 */ /* 0x000fe200078e00ff */
[----:B------:R-:W4:Y:S04]  /*0050*/  LDCU.64 UR4, c[0x0][0x478] ;  /* 0x00008f00ff0477ac */ /* 0x000f280008000a00 */
[----:B------:R-:W2:Y:S01]  /*0060*/  LDC.64 R4, c[0x0][0x460] ;  /* 0x00011800ff047b82 */ /* 0x000ea20000000a00 */
[----:B------:R-:W3:Y:S01]  /*0070*/  LDCU.64 UR6, c[0x0][0x470] ;  /* 0x00008e00ff0677ac */ /* 0x000ee20008000a00 */
[----:B-1----:R-:W-:-:S02]  /*0080*/  ISETP.NE.U32.AND P0, PT, R2, RZ, PT ;  /* 0x000000ff0200720c */ /* 0x002fc40003f05070 */
[----:B------:R-:W-:Y:S02]  /*0090*/  ISETP.NE.U32.AND P4, PT, R2, RZ, PT ;  /* 0x000000ff0200720c */ /* 0x000fe40003f85070 */
[C---:B------:R-:W-:Y:S02]  /*00a0*/  ISETP.NE.AND.EX P0, PT, R3.reuse, RZ, PT, P0 ;  /* 0x000000ff0300720c */ /* 0x040fe40003f05300 */
[----:B------:R-:W-:Y:S02]  /*00b0*/  ISETP.NE.AND.EX P4, PT, R3, RZ, PT, P4 ;  /* 0x000000ff0300720c */ /* 0x000fe40003f85340 */
[----:B----4-:R-:W-:Y:S01]  /*00c0*/  ISETP.NE.U32.AND P2, PT, RZ, UR4, PT ;  /* 0x00000004ff007c0c */ /* 0x010fe2000bf45070 */
[C---:B--2---:R-:W-:Y:S01]  /*00d0*/  IMAD.WIDE.U32 R14, R20.reuse, 0x4, R4 ;  /* 0x00000004140e7825 */ /* 0x044fe200078e0004 */
[----:B---3--:R-:W-:Y:S01]  /*00e0*/  ISETP.NE.U32.AND P3, PT, RZ, UR6, PT ;  /* 0x00000006ff007c0c */ /* 0x008fe2000bf65070 */
[----:B------:R-:W1:Y:S01]  /*00f0*/  LDC.64 R4, c[0x0][0x468] ;  /* 0x00011a00ff047b82 */ /* 0x000e620000000a00 */
[----:B------:R-:W-:Y:S01]  /*0100*/  ISETP.NE.AND.EX P2, PT, RZ, UR5, PT, P2 ;  /* 0x00000005ff007c0c */ /* 0x000fe2000bf45320 */
[----:B------:R-:W-:Y:S01]  /*0110*/  IMAD.SHL.U32 R11, R20, 0x4, RZ ;  /* 0x00000004140b7824 */ /* 0x000fe200078e00ff */
[----:B------:R-:W-:-:S03]  /*0120*/  ISETP.NE.AND.EX P3, PT, RZ, UR7, PT, P3 ;  /* 0x00000007ff007c0c */ /* 0x000fc6000bf65330 */
[----:B------:R-:W2:Y:S04]  /*0130*/  @P0 LDG.E R200, desc[UR12][R14.64] ;  /* 0x0000000c0ec80981 */ /* 0x000ea8000c1e1900 */
[----:B------:R-:W2:Y:S01]  /*0140*/  @P4 LDG.E R9, desc[UR12][R14.64+0x4] ;  /* 0x0000040c0e094981 */ /* 0x000ea2000c1e1900 */
[----:B------:R-:W-:Y:S01]  /*0150*/  SHF.R.U32.HI R0, RZ, 0x1e, R20 ;  /* 0x0000001eff007819 */ /* 0x000fe20000011614 */
[----:B------:R-:W-:Y:S02]  /*0160*/  IMAD.MOV.U32 R7, RZ, RZ, RZ ;  /* 0x000000ffff077224 */ /* 0x000fe400078e00ff */
[C---:B------:R-:W-:Y:S02]  /*0170*/  @P2 IADD3 R2, P0, PT, R11.reuse, UR4, RZ ;  /* 0x000000040b022c10 */ /* 0x040fe4000ff1e0ff */
[----:B------:R-:W-:-:S02]  /*0180*/  @P3 IADD3 R12, P1, PT, R11, UR6, RZ ;  /* 0x000000060b0c3c10 */ /* 0x000fc4000ff3e0ff */
[C---:B------:R-:W-:Y:S01]  /*0190*/  @P2 IADD3.X R3, PT, PT, R0.reuse, UR5, RZ, P0, !PT ;  /* 0x0000000500032c10 */ /* 0x040fe200087fe4ff */
[----:B------:R-:W3:Y:S01]  /*01a0*/  S2R R18, SR_CTAID.X ;  /* 0x0000000000127919 */ /* 0x000ee20000002500 */
[----:B------:R-:W4:Y:S01]  /*01b0*/  LDCU.U8 UR4, c[0x0][0x532] ;  /* 0x0000a640ff0477ac */ /* 0x000f220008000000 */
[----:B------:R-:W2:Y:S01]  /*01c0*/  @!P4 LDC R101, c[0x0][0x434] ;  /* 0x00010d00ff65cb82 */ /* 0x000ea20000000800 */
[C---:B------:R-:W-:Y:S01]  /*01d0*/  @P3 IADD3.X R13, PT, PT, R0.reuse, UR7, RZ, P1, !PT ;  /* 0x00000007000d3c10 */ /* 0x040fe20008ffe4ff */
[----:B------:R1:W5:Y:S02]  /*01e0*/  @P2 LDG.E R6, desc[UR12][R2.64] ;  /* 0x0000000c02062981 */ /* 0x000364000c1e1900 */
[----:B-1----:R-:W-:Y:S02]  /*01f0*/  IADD3 R10, P0, PT, R11, R4, RZ ;  /* 0x000000040b0a7210 */ /* 0x002fe40007f1e0ff */
[----:B------:R1:W5:Y:S03]  /*0200*/  @P3 LDG.E R7, desc[UR12][R12.64] ;  /* 0x0000000c0c073981 */ /* 0x000366000c1e1900 */
[----:B------:R-:W-:Y:S01]  /*0210*/  IMAD.X R11, R0, 0x1, R5, P0 ;  /* 0x00000001000b7824 */ /* 0x000fe200000e0605 */
[----:B------:R-:W-:Y:S01]  /*0220*/  ISETP.NE.U32.AND P0, PT, R4, RZ, PT ;  /* 0x000000ff0400720c */ /* 0x000fe20003f05070 */
[----:B------:R-:W1:Y:S03]  /*0230*/  @!P2 LDC R0, c[0x0][0x43c] ;  /* 0x00010f00ff00ab82 */ /* 0x000e660000000800 */
[----:B------:R-:W-:-:S02]  /*0240*/  ISETP.NE.AND.EX P0, PT, R5, RZ, PT, P0 ;  /* 0x000000ff0500720c */ /* 0x000fc40003f05300 */
[----:B------:R-:W-:Y:S02]  /*0250*/  ISETP.EQ.U32.AND P3, PT, R4, RZ, PT ;  /* 0x000000ff0400720c */ /* 0x000fe40003f62070 */
[----:B----4-:R-:W-:-:S09]  /*0260*/  ISETP.NE.AND P1, PT, RZ, UR4, PT ;  /* 0x00000004ff007c0c */ /* 0x010fd2000bf25270 */
[----:B------:R-:W4:Y:S01]  /*0270*/  @!P0 LDC R4, c[0x0][0x438] ;  /* 0x00010e00ff048b82 */ /* 0x000f220000000800 */
[----:B------:R-:W-:-:S07]  /*0280*/  ISETP.EQ.OR.EX P3, PT, R5, RZ, !P1, P3 ;  /* 0x000000ff0500720c */ /* 0x000fce0004f62730 */
[----:B------:R-:W1:Y:S01]  /*0290*/  @!P2 LDC.64 R2, c[0x0][0x488] ;  /* 0x00012200ff02ab82 */ /* 0x000e620000000a00 */
        /* <DEDUP_REMOVED lines=9> */
.L_x_39:
[----:B------:R-:W-:Y:S05]  /*0330*/  @!P3 EXIT ;  /* 0x000000000000b94d */ /* 0x000fea0003800000 */
[----:B------:R-:W2:Y:S01]  /*0340*/  LDC R94, c[0x0][0x508] ;  /* 0x00014200ff5e7b82 */ /* 0x000ea20000000800 */
[----:B------:R-:W-:Y:S01]  /*0350*/  @!P2 ISETP.NE.U32.AND P0, PT, R2, RZ, PT ;  /* 0x000000ff0200a20c */ /* 0x000fe20003f05070 */
[----:B-----5:R-:W-:Y:S01]  /*0360*/  @P2 IMAD.IADD R93, R6, 0x1, -R7 ;  /* 0x00000001065d2824 */ /* 0x020fe200078e0a07 */
[----:B------:R-:W3:Y:S02]  /*0370*/  S2R R27, SR_CTAID.Z ;  /* 0x00000000001b7919 */ /* 0x000ee40000002700 */
[----:B------:R-:W-:Y:S01]  /*0380*/  @!P2 ISETP.NE.AND.EX P0, PT, R3, RZ, PT, P0 ;  /* 0x000000ff0300a20c */ /* 0x000fe20003f05300 */
[----:B------:R-:W4:Y:S03]  /*0390*/  S2R R191, SR_TID.X ;  /* 0x0000000000bf7919 */ /* 0x000f260000002100 */
[----:B------:R-:W-:-:S04]  /*03a0*/  @!P2 SEL R0, R0, RZ, P0 ;  /* 0x000000ff0000a207 */ /* 0x000fc80000000000 */
[----:B------:R-:W-:Y:S01]  /*03b0*/  @!P2 IADD3 R93, PT, PT, R0, R4, -R7 ;  /* 0x00000004005da210 */ /* 0x000fe20007ffe807 */
[----:B------:R-:W-:-:S04]  /*03c0*/  VIADD R0, R18, 0x1 ;  /* 0x0000000112007836 */ /* 0x000fc80000000000 */
[----:B------:R-:W-:Y:S02]  /*03d0*/  VIADD R5, R93, 0x3f ;  /* 0x0000003f5d057836 */ /* 0x000fe40000000000 */
[----:B------:R-:W-:-:S03]  /*03e0*/  IMAD R3, R0, 0x80, -R101 ;  /* 0x0000008000037824 */ /* 0x000fc600078e0a65 */
        /* <DEDUP_REMOVED lines=21> */
[----:B----4-:R-:W-:-:S04]  /*0540*/  @P1 IMAD.WIDE.U32 R10, R200, R4, RZ ;  /* 0x00000004c80a1225 */ /* 0x010fc800078e00ff */
[----:B------:R-:W-:Y:S01]  /*0550*/  @P1 IMAD R7, R200, R5, R11 ;  /* 0x00000005c8071224 */ /* 0x000fe200078e020b */
[----:B------:R-:W-:Y:S01]  /*0560*/  @P1 MOV R6, R10 ;  /* 0x0000000a00061202 */ /* 0x000fe20000000f00 */
[----:B------:R-:W4:Y:S01]  /*0570*/  @P0 LDC R5, c[0x0][0x430] ;  /* 0x00010c00ff050b82 */ /* 0x000f220000000800 */
        /* <DEDUP_REMOVED lines=14> */
.L_x_41:
        /* <DEDUP_REMOVED lines=8> */
[C---:B------:R-:W-:Y:S01]  /*06e0*/  VIADD R10, R0.reuse, 0x20 ;  /* 0x00000020000a7836 */ /* 0x040fe20000000000 */
[----:B------:R-:W-:Y:S01]  /*06f0*/  IADD3 R12, P4, PT, R13, R6, RZ ;  /* 0x000000060d0c7210 */ /* 0x000fe20007f9e0ff */
[----:B------:R-:W-:Y:S01]  /*0700*/  VIADD R8, R0, 0x40 ;  /* 0x0000004000087836 */ /* 0x000fe20000000000 */
[----:B------:R-:W-:Y:S01]  /*0710*/  ISETP.NE.AND P0, PT, R200, -0x1, PT ;  /* 0xffffffffc800780c */ /* 0x000fe20003f05270 */
[----:B------:R-:W-:Y:S01]  /*0720*/  @!P5 IMAD R2, R20, R3, R2 ;  /* 0x000000031402d224 */ /* 0x000fe200078e0202 */
[----:B------:R-:W-:Y:S01]  /*0730*/  LOP3.LUT P6, R191, R191, 0x7, RZ, 0xc0, !PT ;  /* 0x00000007bfbf7812 */ /* 0x000fe200078cc0ff */
[----:B------:R-:W-:Y:S01]  /*0740*/  IMAD.X R13, RZ, RZ, R7, P4 ;  /* 0x000000ffff0d7224 */ /* 0x000fe200020e0607 */
[----:B------:R-:W-:Y:S01]  /*0750*/  SEL R200, R9, R200, !P0 ;  /* 0x000000c809c87207 */ /* 0x000fe20004000000 */
[----:B------:R-:W-:Y:S01]  /*0760*/  VIADD R4, R0, 0x60 ;  /* 0x0000006000047836 */ /* 0x000fe20000000000 */
[-C--:B------:R-:W-:Y:S01]  /*0770*/  ISETP.GE.AND P1, PT, R10, R101.reuse, PT ;  /* 0x000000650a00720c */ /* 0x080fe20003f26270 */
[----:B------:R-:W-:Y:S01]  /*0780*/  IMAD.WIDE.U32 R18, R18, 0x80, RZ ;  /* 0x0000008012127825 */ /* 0x000fe200078e00ff */
[----:B------:R-:W-:Y:S01]  /*0790*/  SHF.R.S32.HI R3, RZ, 0x1f, R200 ;  /* 0x0000001fff037819 */ /* 0x000fe200000114c8 */
[----:B------:R-:W-:Y:S01]  /*07a0*/  BSSY.RECONVERGENT B0, `(.L_x_42) ;  /* 0x0000018000007945 */ /* 0x000fe20003800200 */
[----:B------:R-:W-:Y:S01]  /*07b0*/  ISETP.GE.AND P2, PT, R8, R101, PT ;  /* 0x000000650800720c */ /* 0x000fe20003f46270 */
[----:B-1----:R-:W-:Y:S01]  /*07c0*/  IMAD.WIDE.U32 R12, R27, UR4, R12 ;  /* 0x000000041b0c7c25 */ /* 0x002fe2000f8e000c */
[----:B------:R-:W-:-:S02]  /*07d0*/  SEL R7, R200, RZ, P5 ;  /* 0x000000ffc8077207 */ /* 0x000fc40002800000 */
[----:B------:R-:W-:Y:S01]  /*07e0*/  SEL R3, R3, RZ, P5 ;  /* 0x000000ff03037207 */ /* 0x000fe20002800000 */
[----:B------:R-:W-:Y:S01]  /*07f0*/  IMAD R17, R27, UR5, R13 ;  /* 0x000000051b117c24 */ /* 0x000fe2000f8e020d */
[-C--:B------:R-:W-:Y:S02]  /*0800*/  ISETP.GE.OR P6, PT, R0, R101.reuse, P6 ;  /* 0x000000650000720c */ /* 0x080fe400037c6670 */
[----:B------:R-:W-:Y:S02]  /*0810*/  ISETP.GE.AND P0, PT, R4, R101, PT ;  /* 0x000000650400720c */ /* 0x000fe40003f06270 */
[C---:B------:R-:W-:Y:S02]  /*0820*/  ISETP.NE.OR P5, PT, R191.reuse, RZ, P1 ;  /* 0x000000ffbf00720c */ /* 0x040fe40000fa5670 */
[----:B------:R-:W-:Y:S02]  /*0830*/  ISETP.NE.OR P4, PT, R191, RZ, P2 ;  /* 0x000000ffbf00720c */ /* 0x000fe40001785670 */
        /* <DEDUP_REMOVED lines=14> */
.L_x_43:
[----:B------:R-:W-:Y:S05]  /*0920*/  BSYNC.RECONVERGENT B0 ;  /* 0x0000000000007941 */ /* 0x000fea0003800200 */
.L_x_42:
[----:B------:R-:W-:Y:S01]  /*0930*/  BSSY.RECONVERGENT B0, `(.L_x_44) ;  /* 0x0000013000007945 */ /* 0x000fe20003800200 */
[----:B------:R-:W-:Y:S01]  /*0940*/  ISETP.NE.OR P3, PT, R191, RZ, P0 ;  /* 0x000000ffbf00720c */ /* 0x000fe20000765670 */
[----:B------:R-:W-:Y:S02]  /*0950*/  IMAD R100, R100, R5, RZ ;  /* 0x0000000564647224 */ /* 0x000fe400078e02ff */
[----:B------:R-:W-:Y:S10]  /*0960*/  @P1 BRA `(.L_x_45) ;  /* 0x00000000003c1947 */ /* 0x000ff40003800000 */
[----:B------:R-:W2:Y:S01]  /*0970*/  LDCU.64 UR6, c[0x0][0x408] ;  /* 0x00008100ff0677ac */ /* 0x000ea20008000a00 */
[----:B------:R-:W-:Y:S01]  /*0980*/  IADD3 R14, P1, PT, R6, 0x20, RZ ;  /* 0x00000020060e7810 */ /* 0x000fe20007f3e0ff */
[----:B-1----:R-:W-:Y:S01]  /*0990*/  IMAD.MOV.U32 R20, RZ, RZ, R12 ;  /* 0x000000ffff147224 */ /* 0x002fe200078e000c */
        /* <DEDUP_REMOVED lines=12> */
.L_x_45:
[----:B------:R-:W-:Y:S05]  /*0a60*/  BSYNC.RECONVERGENT B0 ;  /* 0x0000000000007941 */ /* 0x000fea0003800200 */
.L_x_44:
[----:B------:R-:W-:Y:S04]  /*0a70*/  BSSY.RECONVERGENT B0, `(.L_x_46) ;  /* 0x0000011000007945 */ /* 0x000fe80003800200 */
[----:B------:R-:W-:Y:S05]  /*0a80*/  @P2 BRA `(.L_x_47) ;  /* 0x00000000003c2947 */ /* 0x000fea0003800000 */
[----:B------:R-:W3:Y:S01]  /*0a90*/  LDCU.64 UR6, c[0x0][0x408] ;  /* 0x00008100ff0677ac */ /* 0x000ee20008000a00 */
[----:B--2---:R-:W-:Y:S01]  /*0aa0*/  IADD3 R14, P1, PT, R6, 0x40, RZ ;  /* 0x00000040060e7810 */ /* 0x004fe20007f3e0ff */
[----:B-1----:R-:W-:Y:S01]  /*0ab0*/  IMAD.MOV.U32 R20, RZ, RZ, R12 ;  /* 0x000000ffff147224 */ /* 0x002fe200078e000c */
[----:B------:R-:W-:Y:S01]  /*0ac0*/  MOV R21, R17 ;  /* 0x0000001100157202 */ /* 0x000fe20000000f00 */
[----:B------:R-:W1:Y:S02]  /*0ad0*/  LDCU.64 UR4, c[0x0][0x3f0] ;  /* 0x00007e00ff0477ac */ /* 0x000e640008000a00 */
[----:B------:R-:W-:-:S04]  /*0ae0*/  IMAD.X R9, RZ, RZ, R19, P1 ;  /* 0x000000ffff097224 */ /* 0x000fc800008e0613 */
[----:B---3--:R-:W-:Y:S02]  /*0af0*/  IMAD R9, R9, UR6, RZ ;  /* 0x0000000609097c24 */ /* 0x008fe4000f8e02ff */
        /* <DEDUP_REMOVED lines=8> */
.L_x_47:
[----:B------:R-:W-:Y:S05]  /*0b80*/  BSYNC.RECONVERGENT B0 ;  /* 0x0000000000007941 */ /* 0x000fea0003800200 */
.L_x_46:
[----:B------:R-:W-:Y:S01]  /*0b90*/  BSSY.RECONVERGENT B0, `(.L_x_48) ;  /* 0x0000013000007945 */ /* 0x000fe20003800200 */
[----:B------:R-:W-:Y:S02]  /*0ba0*/  IADD3 R7, P2, P1, R100, R7, R2 ;  /* 0x0000000764077210 */ /* 0x000fe4000795e002 */
[----:B------:R-:W-:Y:S02]  /*0bb0*/  SHF.R.S32.HI R100, RZ, 0x1f, R100 ;  /* 0x0000001fff647819 */ /* 0x000fe40000011464 */
[----:B------:R-:W-:Y:S01]  /*0bc0*/  SHF.R.S32.HI R2, RZ, 0x1f, R2 ;  /* 0x0000001fff027819 */ /* 0x000fe20000011402 */
[----:B------:R-:W-:Y:S05]  /*0bd0*/  @P0 BRA `(.L_x_49) ;  /* 0x0000000000380947 */ /* 0x000fea0003800000 */
[----:B------:R-:W4:Y:S01]  /*0be0*/  LDCU.64 UR6, c[0x0][0x408] ;  /* 0x00008100ff0677ac */ /* 0x000f220008000a00 */
[----:B------:R-:W-:Y:S02]  /*0bf0*/  IADD3 R6, P0, PT, R6, 0x60, RZ ;  /* 0x0000006006067810 */ /* 0x000fe40007f1e0ff */
[----:B------:R-:W-:Y:S01]  /*0c00*/  MOV R13, R17 ;  /* 0x00000011000d7202 */ /* 0x000fe20000000f00 */
[----:B------:R-:W2:Y:S01]  /*0c10*/  LDCU.64 UR4, c[0x0][0x3f0] ;  /* 0x00007e00ff0477ac */ /* 0x000ea20008000a00 */
[----:B------:R-:W-:-:S05]  /*0c20*/  IADD3.X R9, PT, PT, RZ, R19, RZ, P0, !PT ;  /* 0x00000013ff097210 */ /* 0x000fca00007fe4ff */
[----:B----4-:R-:W-:Y:S02]  /*0c30*/  IMAD R9, R9, UR6, RZ ;  /* 0x0000000609097c24 */ /* 0x010fe4000f8e02ff */
[----:B------:R-:W-:-:S04]  /*0c40*/  IMAD.WIDE.U32 R12, R6, UR6, R12 ;  /* 0x00000006060c7c25 */ /* 0x000fc8000f8e000c */
[----:B------:R-:W-:Y:S01]  /*0c50*/  IMAD R9, R6, UR7, R9 ;  /* 0x0000000706097c24 */ /* 0x000fe2000f8e0209 */
[----:B--23--:R-:W-:-:S04]  /*0c60*/  LEA R14, P0, R12, UR4, 0x1 ;  /* 0x000000040c0e7c11 */ /* 0x00cfc8000f8008ff */
[----:B------:R-:W-:-:S04]  /*0c70*/  IADD3 R9, PT, PT, R13, R9, RZ ;  /* 0x000000090d097210 */ /* 0x000fc80007ffe0ff */
[----:B------:R-:W-:-:S05]  /*0c80*/  LEA.HI.X R15, R12, UR5, R9, 0x1, P0 ;  /* 0x000000050c0f7c11 */ /* 0x000fca00080f0c09 */
[----:B------:R4:W-:Y:S04]  /*0c90*/  STG.E.128 desc[UR12][R14.64], RZ ;  /* 0x000000ff0e007986 */ /* 0x0009e8000c101d0c */
[----:B------:R4:W-:Y:S04]  /*0ca0*/  STG.E.128 desc[UR12][R14.64+0x80], RZ ;  /* 0x000080ff0e007986 */ /* 0x0009e8000c101d0c */
[----:B------:R4:W-:Y:S02]  /*0cb0*/  STG.E.128 desc[UR12][R14.64+0x100], RZ ;  /* 0x000100ff0e007986 */ /* 0x0009e4000c101d0c */
.L_x_49:
[----:B------:R-:W-:Y:S05]  /*0cc0*/  BSYNC.RECONVERGENT B0 ;  /* 0x0000000000007941 */ /* 0x000fea0003800200 */
.L_x_48:
[----:B------:R-:W-:Y:S01]  /*0cd0*/  BSSY.RECONVERGENT B0, `(.L_x_50) ;  /* 0x000000b000007945 */ /* 0x000fe20003800200 */
[----:B------:R-:W-:-:S03]  /*0ce0*/  IADD3.X R2, PT, PT, R100, R3, R2, P2, P1 ;  /* 0x0000000364027210 */ /* 0x000fc600017e2402 */
[----:B------:R-:W-:Y:S05]  /*0cf0*/  @P6 BRA `(.L_x_51) ;  /* 0x0000000000206947 */ /* 0x000fea0003800000 */
[----:B------:R-:W5:Y:S01]  /*0d00*/  LDCU.64 UR4, c[0x0][0x420] ;  /* 0x00008400ff0477ac */ /* 0x000f620008000a00 */
[----:B------:R-:W-:-:S05]  /*0d10*/  IMAD R0, R0, R5, RZ ;  /* 0x0000000500007224 */ /* 0x000fca00078e02ff */
[----:B------:R-:W-:-:S04]  /*0d20*/  IADD3 R3, P0, PT, R0, R7, RZ ;  /* 0x0000000700037210 */ /* 0x000fc80007f1e0ff */
[----:B------:R-:W-:Y:S02]  /*0d30*/  LEA.HI.X.SX32 R0, R0, R2, 0x1, P0 ;  /* 0x0000000200007211 */ /* 0x000fe400000f0eff */
[----:B-----5:R-:W-:-:S04]  /*0d40*/  LEA R12, P0, R3, UR4, 0x2 ;  /* 0x00000004030c7c11 */ /* 0x020fc8000f8010ff */
[----:B------:R-:W-:Y:S01]  /*0d50*/  LEA.HI.X R13, R3, UR5, R0, 0x2, P0 ;  /* 0x00000005030d7c11 */ /* 0x000fe200080f1400 */
[----:B------:R-:W-:-:S05]  /*0d60*/  IMAD.MOV.U32 R3, RZ, RZ, 0x7f800000 ;  /* 0x7f800000ff037424 */ /* 0x000fca00078e00ff */
[----:B------:R1:W-:Y:S03]  /*0d70*/  STG.E desc[UR12][R12.64], R3 ;  /* 0x000000030c007986 */ /* 0x0003e6000c10190c */
.L_x_51:
[----:B------:R-:W-:Y:S05]  /*0d80*/  BSYNC.RECONVERGENT B0 ;  /* 0x0000000000007941 */ /* 0x000fea0003800200 */
.L_x_50:
[----:B------:R-:W-:Y:S04]  /*0d90*/  BSSY.RECONVERGENT B0, `(.L_x_52) ;  /* 0x000000a000007945 */ /* 0x000fe80003800200 */
[----:B------:R-:W-:Y:S05]  /*0da0*/  @P5 BRA `(.L_x_53) ;  /* 0x0000000000205947 */ /* 0x000fea0003800000 */
[----:B------:R-:W5:Y:S01]  /*0db0*/  LDCU.64 UR4, c[0x0][0x420] ;  /* 0x00008400ff0477ac */ /* 0x000f620008000a00 */
[----:B------:R-:W-:-:S05]  /*0dc0*/  IMAD R0, R10, R5, RZ ;  /* 0x000000050a007224 */ /* 0x000fca00078e02ff */
[----:B-1----:R-:W-:-:S04]  /*0dd0*/  IADD3 R3, P0, PT, R0, R7, RZ ;  /* 0x0000000700037210 */ /* 0x002fc80007f1e0ff */
[----:B------:R-:W-:Y:S02]  /*0de0*/  LEA.HI.X.SX32 R0, R0, R2, 0x1, P0 ;  /* 0x0000000200007211 */ /* 0x000fe400000f0eff */
[----:B-----5:R-:W-:-:S04]  /*0df0*/  LEA R10, P0, R3, UR4, 0x2 ;  /* 0x00000004030a7c11 */ /* 0x020fc8000f8010ff */
[----:B------:R-:W-:Y:S01]  /*0e00*/  LEA.HI.X R11, R3, UR5, R0, 0x2, P0 ;  /* 0x00000005030b7c11 */ /* 0x000fe200080f1400 */
[----:B------:R-:W-:-:S05]  /*0e10*/  IMAD.MOV.U32 R3, RZ, RZ, 0x7f800000 ;  /* 0x7f800000ff037424 */ /* 0x000fca00078e00ff */
[----:B------:R1:W-:Y:S03]  /*0e20*/  STG.E desc[UR12][R10.64], R3 ;  /* 0x000000030a007986 */ /* 0x0003e6000c10190c */
.L_x_53:
[----:B------:R-:W-:Y:S05]  /*0e30*/  BSYNC.RECONVERGENT B0 ;  /* 0x0000000000007941 */ /* 0x000fea0003800200 */
.L_x_52:
        /* <DEDUP_REMOVED lines=10> */
.L_x_55:
[----:B------:R-:W-:Y:S05]  /*0ee0*/  BSYNC.RECONVERGENT B0 ;  /* 0x0000000000007941 */ /* 0x000fea0003800200 */
.L_x_54:
[----:B------:R-:W-:Y:S05]  /*0ef0*/  @P3 EXIT ;  /* 0x000000000000394d */ /* 0x000fea0003800000 */
[----:B------:R-:W5:Y:S01]  /*0f00*/  LDCU.64 UR4, c[0x0][0x420] ;  /* 0x00008400ff0477ac */ /* 0x000f620008000a00 */
[----:B------:R-:W-:Y:S02]  /*0f10*/  IMAD R4, R4, R5, RZ ;  /* 0x0000000504047224 */ /* 0x000fe400078e02ff */
[----:B-1----:R-:W-:-:S03]  /*0f20*/  IMAD.MOV.U32 R3, RZ, RZ, 0x7f800000 ;  /* 0x7f800000ff037424 */ /* 0x002fc600078e00ff */
[----:B------:R-:W-:-:S04]  /*0f30*/  IADD3 R7, P0, PT, R4, R7, RZ ;  /* 0x0000000704077210 */ /* 0x000fc80007f1e0ff */
[----:B------:R-:W-:Y:S02]  /*0f40*/  LEA.HI.X.SX32 R2, R4, R2, 0x1, P0 ;  /* 0x0000000204027211 */ /* 0x000fe400000f0eff */
[----:B-----5:R-:W-:-:S04]  /*0f50*/  LEA R4, P0, R7, UR4, 0x2 ;  /* 0x0000000407047c11 */ /* 0x020fc8000f8010ff */
[----:B------:R-:W-:-:S05]  /*0f60*/  LEA.HI.X R5, R7, UR5, R2, 0x2, P0 ;  /* 0x0000000507057c11 */ /* 0x000fca00080f1402 */
[----:B------:R-:W-:Y:S01]  /*0f70*/  STG.E desc[UR12][R4.64], R3 ;  /* 0x0000000304007986 */ /* 0x000fe2000c10190c */
[----:B------:R-:W-:Y:S05]  /*0f80*/  EXIT ;  /* 0x000000000000794d */ /* 0x000fea0003800000 */
.L_x_40:
        /* <DEDUP_REMOVED lines=22> */
.L_x_56:
[----:B------:R-:W1:Y:S01]  /*10f0*/  LDC.64 R134, c[0x0][0x3b8] ;  /* 0x0000ee00ff867b82 */ /* 0x000e620000000a00 */
[----:B------:R-:W-:-:S05]  /*1100*/  IADD3 R28, PT, PT, R7, R8, RZ ;  /* 0x00000008071c7210 */ /* 0x000fca0007ffe0ff */
[C---:B-1----:R-:W-:Y:S02]  /*1110*/  IMAD R2, R28.reuse, R135, RZ ;  /* 0x000000871c027224 */ /* 0x042fe400078e02ff */
[----:B------:R-:W-:-:S05]  /*1120*/  IMAD.WIDE.U32 R28, R28, R134, RZ ;  /* 0x000000861c1c7225 */ /* 0x000fca00078e00ff */
[----:B------:R-:W-:Y:S02]  /*1130*/  IADD3 R2, PT, PT, R29, R2, RZ ;  /* 0x000000021d027210 */ /* 0x000fe40007ffe0ff */
.L_x_57:
        /* <DEDUP_REMOVED lines=39> */
.L_x_58:
[----:B------:R-:W1:Y:S01]  /*13b0*/  LDC.64 R4, c[0x0][0x3c0] ;  /* 0x0000f000ff047b82 */ /* 0x000e620000000a00 */
[----:B------:R-:W-:-:S05]  /*13c0*/  IADD3 R7, PT, PT, R7, R8, RZ ;  /* 0x0000000807077210 */ /* 0x000fca0007ffe0ff */
[C---:B-1----:R-:W-:Y:S02]  /*13d0*/  IMAD R20, R7.reuse, R5, RZ ;  /* 0x0000000507147224 */ /* 0x042fe400078e02ff */
[----:B------:R-:W-:-:S05]  /*13e0*/  IMAD.WIDE.U32 R22, R7, R4, RZ ;  /* 0x0000000407167225 */ /* 0x000fca00078e00ff */
[----:B------:R-:W-:-:S07]  /*13f0*/  IADD3 R20, PT, PT, R23, R20, RZ ;  /* 0x0000001417147210 */ /* 0x000fce0007ffe0ff */
.L_x_59:
[----:B------:R-:W-:Y:S01]  /*1400*/  SHF.R.U32.HI R13, RZ, 0x3, R191 ;  /* 0x00000003ff0d7819 */ /* 0x000fe200000116bf */
[----:B------:R-:W-:Y:S01]  /*1410*/  IMAD.IADD R194, R101, 0x1, -R100 ;  /* 0x0000000165c27824 */ /* 0x000fe200078e0a64 */
[----:B------:R-:W1:Y:S01]  /*1420*/  LDCU.128 UR4, c[0x0][0x3d0] ;  /* 0x00007a00ff0477ac */ /* 0x000e620008000c00 */
[----:B------:R-:W-:Y:S01]  /*1430*/  IMAD.SHL.U32 R204, R191, 0x8, RZ ;  /* 0x00000008bfcc7824 */ /* 0x000fe200078e00ff */
[----:B------:R-:W-:Y:S01]  /*1440*/  SHF.R.S32.HI R12, RZ, 0x1f, R0 ;  /* 0x0000001fff0c7819 */ /* 0x000fe20000011400 */
[C---:B------:R-:W-:Y:S01]  /*1450*/  VIADD R21, R13.reuse, 0x20 ;  /* 0x000000200d157836 */ /* 0x040fe20000000000 */
[CC--:B------:R-:W-:Y:S01]  /*1460*/  ISETP.GE.AND P4, PT, R13.reuse, R194.reuse, PT ;  /* 0x000000c20d00720c */ /* 0x0c0fe20003f86270 */
[----:B------:R-:W-:Y:S01]  /*1470*/  VIADD R3, R13, 0x40 ;  /* 0x000000400d037836 */ /* 0x000fe20000000000 */
[----:B------:R-:W-:Y:S01]  /*1480*/  LOP3.LUT R133, R204, 0x38, RZ, 0xc0, !PT ;  /* 0x00000038cc857812 */ /* 0x000fe200078ec0ff */
[----:B------:R-:W2:Y:S01]  /*1490*/  LDCU.64 UR8, c[0x0][0x3c8] ;  /* 0x00007900ff0877ac */ /* 0x000ea20008000a00 */
[----:B------:R-:W-:Y:S01]  /*14a0*/  ISETP.GE.AND P0, PT, R21, R194, PT ;  /* 0x000000c21500720c */ /* 0x000fe20003f06270 */
[----:B------:R-:W-:Y:S01]  /*14b0*/  IMAD.WIDE.U32 R18, R18, 0x80, RZ ;  /* 0x0000008012127825 */ /* 0x000fe200078e00ff */
[----:B------:R-:W-:Y:S01]  /*14c0*/  IADD3 R28, P1, PT, R133, R28, RZ ;  /* 0x0000001c851c7210 */ /* 0x000fe20007f3e0ff */
[----:B------:R-:W3:Y:S01]  /*14d0*/  LDCU.64 UR10, c[0x0][0x388] ;  /* 0x00007100ff0a77ac */ /* 0x000ee20008000a00 */
[----:B------:R-:W-:Y:S01]  /*14e0*/  ISETP.GE.AND P6, PT, R3, R194, PT ;  /* 0x000000c20300720c */ /* 0x000fe20003fc6270 */
[----:B------:R-:W4:Y:S01]  /*14f0*/  S2UR UR14, SR_CgaCtaId ;  /* 0x00000000000e79c3 */ /* 0x000f220000008800 */
[----:B------:R-:W-:Y:S01]  /*1500*/  IADD3.X R29, PT, PT, RZ, R2, RZ, P1, !PT ;  /* 0x00000002ff1d7210 */ /* 0x000fe20000ffe4ff */
[----:B------:R-:W-:Y:S01]  /*1510*/  VIADD R25, R13, 0x60 ;  /* 0x000000600d197836 */ /* 0x000fe20000000000 */
[----:B------:R-:W-:Y:S01]  /*1520*/  IADD3 R16, P1, PT, R133, R16, RZ ;  /* 0x0000001085107210 */ /* 0x000fe20007f3e0ff */
[----:B------:R-:W-:Y:S01]  /*1530*/  IMAD.SHL.U32 R90, R134, 0x40, RZ ;  /* 0x00000040865a7824 */ /* 0x000fe200078e00ff */
[----:B------:R-:W-:Y:S01]  /*1540*/  LOP3.LUT R15, R18, R13, RZ, 0xfc, !PT ;  /* 0x0000000d120f7212 */ /* 0x000fe200078efcff */
[----:B-1----:R-:W-:Y:S01]  /*1550*/  IMAD R7, R12, UR4, RZ ;  /* 0x000000040c077c24 */ /* 0x002fe2000f8e02ff */
[----:B------:R-:W-:Y:S01]  /*1560*/  LOP3.LUT R24, R204, 0x1f8, RZ, 0xc0, !PT ;  /* 0x000001f8cc187812 */ /* 0x000fe200078ec0ff */
[----:B------:R-:W1:Y:S01]  /*1570*/  @!P0 LDC.64 R2, c[0x0][0x3b0] ;  /* 0x0000ec00ff028b82 */ /* 0x000e620000000a00 */
[----:B------:R-:W-:Y:S01]  /*1580*/  IMAD.X R17, RZ, RZ, R6, P1 ;  /* 0x000000ffff117224 */ /* 0x000fe200008e0606 */
[----:B------:R-:W-:Y:S01]  /*1590*/  @!P0 IADD3 R34, P1, PT, R15, 0x20, RZ ;  /* 0x000000200f228810 */ /* 0x000fe20007f3e0ff */
[----:B------:R-:W-:Y:S01]  /*15a0*/  IMAD R198, R0, UR5, R7 ;  /* 0x0000000500c67c24 */ /* 0x000fe2000f8e0207 */
[----:B------:R-:W-:Y:S01]  /*15b0*/  ISETP.GE.AND P5, PT, R25, R194, PT ;  /* 0x000000c21900720c */ /* 0x000fe20003fa6270 */
[----:B--2---:R-:W-:Y:S01]  /*15c0*/  IMAD.WIDE.U32 R16, R27, UR8, R16 ;  /* 0x000000081b107c25 */ /* 0x004fe2000f8e0010 */
[----:B------:R-:W-:-:S02]  /*15d0*/  @!P0 IADD3.X R23, PT, PT, RZ, R19, RZ, P1, !PT ;  /* 0x00000013ff178210 */ /* 0x000fc40000ffe4ff */
[----:B------:R-:W2:Y:S01]  /*15e0*/  @!P4 LDC.64 R10, c[0x0][0x3b0] ;  /* 0x0000ec00ff0acb82 */ /* 0x000ea20000000a00 */
[----:B------:R-:W-:Y:S01]  /*15f0*/  IMAD.WIDE.U32 R28, R13, R134, R28 ;  /* 0x000000860d1c7225 */ /* 0x000fe200078e001c */
[C---:B------:R-:W-:Y:S02]  /*1600*/  SHF.L.U32 R92, R134.reuse, 0x5, RZ ;  /* 0x00000005865c7819 */ /* 0x040fe400000006ff */
[----:B------:R-:W-:Y:S01]  /*1610*/  SHF.L.U64.HI R91, R134, 0x5, R135 ;  /* 0x00000005865b7819 */ /* 0x000fe20000010287 */
[----:B------:R-:W-:Y:S01]  /*1620*/  IMAD R17, R27, UR9, R17 ;  /* 0x000000091b117c24 */ /* 0x000fe2000f8e0211 */
[----:B------:R-:W-:Y:S01]  /*1630*/  SHF.R.U32.HI R99, RZ, 0x1, R191 ;  /* 0x00000001ff637819 */ /* 0x000fe200000116bf */
[----:B------:R-:W-:Y:S01]  /*1640*/  IMAD R29, R13, R135, R29 ;  /* 0x000000870d1d7224 */ /* 0x000fe200078e021d */
[----:B------:R-:W5:Y:S01]  /*1650*/  @!P0 LDC.64 R6, c[0x0][0x380] ;  /* 0x0000e000ff068b82 */ /* 0x000f620000000a00 */
[----:B------:R-:W-:Y:S02]  /*1660*/  @!P6 IMAD.MOV.U32 R25, RZ, RZ, R17 ;  /* 0x000000ffff19e224 */ /* 0x000fe400078e0011 */
[----:B------:R-:W-:Y:S01]  /*1670*/  IMAD.WIDE.U32 R28, R0, UR4, R28 ;  /* 0x00000004001c7c25 */ /* 0x000fe2000f8e001c */
[----:B------:R-:W-:-:S02]  /*1680*/  UMOV UR4, 0x400 ;  /* 0x0000040000047882 */ /* 0x000fc40000000000 */
[----:B----4-:R-:W-:Y:S01]  /*1690*/  ULEA UR5, UR14, UR4, 0x18 ;  /* 0x000000040e057291 */ /* 0x010fe2000f8ec0ff */
[----:B------:R-:W-:Y:S01]  /*16a0*/  IMAD.IADD R198, R29, 0x1, R198 ;  /* 0x000000011dc67824 */ /* 0x000fe200078e02c6 */
[----:B------:R-:W4:Y:S01]  /*16b0*/  @!P4 LDC.64 R8, c[0x0][0x380] ;  /* 0x0000e000ff08cb82 */ /* 0x000f220000000a00 */
[----:B-1----:R-:W-:Y:S01]  /*16c0*/  @!P0 IMAD R14, R23, R2, RZ ;  /* 0x00000002170e8224 */ /* 0x002fe200078e02ff */
[C---:B---3--:R-:W-:Y:S01]  /*16d0*/  LEA R199, P1, R28.reuse, UR10, 0x1 ;  /* 0x0000000a1cc77c11 */ /* 0x048fe2000f8208ff */
[----:B------:R-:W-:Y:S02]  /*16e0*/  IMAD.MOV.U32 R88, RZ, RZ, 0x20 ;  /* 0x00000020ff587424 */ /* 0x000fe400078e00ff */
[----:B------:R-:W-:Y:S01]  /*16f0*/  IMAD.SHL.U32 R193, R191, 0x2, RZ ;  /* 0x00000002bfc17824 */ /* 0x000fe200078e00ff */
[----:B------:R-:W-:Y:S01]  /*1700*/  LEA.HI.X R198, R28, UR11, R198, 0x1, P1 ;  /* 0x0000000b1cc67c11 */ /* 0x000fe200088f0cc6 */
[-C--:B--2---:R-:W-:Y:S02]  /*1710*/  @!P4 IMAD R18, R19, R10.reuse, RZ ;  /* 0x0000000a1312c224 */ /* 0x084fe400078e02ff */
[----:B------:R-:W-:Y:S01]  /*1720*/  @!P4 IMAD.WIDE.U32 R30, R15, R10, R16 ;  /* 0x0000000a0f1ec225 */ /* 0x000fe200078e0010 */
[----:B------:R-:W-:-:S03]  /*1730*/  LOP3.LUT R193, R193, 0x6, RZ, 0xc0, !PT ;  /* 0x00000006c1c17812 */ /* 0x000fc600078ec0ff */
[C---:B------:R-:W-:Y:S02]  /*1740*/  @!P0 IMAD R10, R34.reuse, R3, R14 ;  /* 0x00000003220a8224 */ /* 0x040fe400078e020e */
[----:B------:R-:W-:Y:S02]  /*1750*/  @!P0 IMAD.WIDE.U32 R34, R34, R2, R16 ;  /* 0x0000000222228225 */ /* 0x000fe400078e0010 */
[----:B------:R-:W1:Y:S02]  /*1760*/  @!P6 LDC.64 R2, c[0x0][0x3b0] ;  /* 0x0000ec00ff02eb82 */ /* 0x000e640000000a00 */
[----:B------:R-:W-:Y:S01]  /*1770*/  @!P4 IMAD R11, R15, R11, R18 ;  /* 0x0000000b0f0bc224 */ /* 0x000fe200078e0212 */
[----:B------:R-:W-:Y:S01]  /*1780*/  @!P0 IADD3 R10, PT, PT, R35, R10, RZ ;  /* 0x0000000a230a8210 */ /* 0x000fe20007ffe0ff */
[----:B------:R-:W-:Y:S01]  /*1790*/  VIADD R14, R190, 0xffffffff ;  /* 0xffffffffbe0e7836 */ /* 0x000fe20000000000 */
[----:B-----5:R-:W-:Y:S01]  /*17a0*/  @!P0 LEA R32, P1, R34, R6, 0x1 ;  /* 0x0000000622208211 */ /* 0x020fe200078208ff */
[----:B------:R-:W-:Y:S01]  /*17b0*/  @!P4 IMAD.IADD R26, R31, 0x1, R11 ;  /* 0x000000011f1ac824 */ /* 0x000fe200078e020b */
[----:B------:R-:W-:Y:S01]  /*17c0*/  LOP3.LUT R11, R24, 0x38, R191, 0x78, !PT ;  /* 0x00000038180b7812 */ /* 0x000fe200078e78bf */
[----:B------:R-:W-:Y:S01]  /*17d0*/  IMAD R18, R14, -0x40, R93 ;  /* 0xffffffc00e127824 */ /* 0x000fe200078e025d */
[----:B------:R-:W-:Y:S01]  /*17e0*/  @!P0 LEA.HI.X R33, R34, R7, R10, 0x1, P1 ;  /* 0x0000000722218211 */ /* 0x000fe200008f0c0a */
[----:B------:R-:W-:Y:S01]  /*17f0*/  @!P6 IMAD.MOV.U32 R24, RZ, RZ, R16 ;  /* 0x000000ffff18e224 */ /* 0x000fe200078e0010 */
[----:B------:R-:W-:Y:S01]  /*1800*/  LOP3.LUT R202, R11, 0x1e00, R204, 0xf8, !PT ;  /* 0x00001e000bca7812 */ /* 0x000fe200078ef8cc */
[----:B------:R-:W-:Y:S01]  /*1810*/  IMAD R193, R190, 0x40, R193 ;  /* 0x00000040bec17824 */ /* 0x000fe200078e02c1 */
[----:B----4-:R-:W-:Y:S01]  /*1820*/  @!P4 LEA R28, P2, R30, R8, 0x1 ;  /* 0x000000081e1cc211 */ /* 0x010fe200078408ff */
[----:B------:R-:W2:Y:S01]  /*1830*/  @!P6 LDC.64 R10, c[0x0][0x380] ;  /* 0x0000e000ff0aeb82 */ /* 0x000ea20000000a00 */
[----:B------:R-:W-:-:S02]  /*1840*/  @!P6 IADD3 R6, P1, PT, R15, 0x40, RZ ;  /* 0x000000400f06e810 */ /* 0x000fc40007f3e0ff */
[----:B------:R-:W-:Y:S02]  /*1850*/  @!P4 LEA.HI.X R29, R30, R9, R26, 0x1, P2 ;  /* 0x000000091e1dc211 */ /* 0x000fe400010f0c1a */
[----:B------:R-:W-:Y:S01]  /*1860*/  LEA R202, R202, UR5, 0x1 ;  /* 0x00000005caca7c11 */ /* 0x000fe2000f8e08ff */
[----:B------:R-:W-:Y:S01]  /*1870*/  @!P6 IMAD.X R7, RZ, RZ, R19, P1 ;  /* 0x000000ffff07e224 */ /* 0x000fe200008e0613 */
[CC--:B------:R-:W-:Y:S01]  /*1880*/  ISETP.GE.AND P3, PT, R21.reuse, R18.reuse, PT ;  /* 0x000000121500720c */ /* 0x0c0fe20003f66270 */
[----:B------:R-:W3:Y:S01]  /*1890*/  @!P5 LDC.64 R8, c[0x0][0x3b0] ;  /* 0x0000ec00ff08db82 */ /* 0x000ee20000000a00 */
[----:B------:R-:W-:Y:S01]  /*18a0*/  ISETP.GE.AND P2, PT, R21, R18, PT ;  /* 0x000000121500720c */ /* 0x000fe20003f46270 */
[----:B------:R-:W-:Y:S01]  /*18b0*/  @!PT LDS RZ, [RZ] ;  /* 0x00000000fffff984 */ /* 0x000fe20000000800 */
[----:B------:R-:W-:Y:S01]  /*18c0*/  @!PT LDS RZ, [RZ] ;  /* 0x00000000fffff984 */ /* 0x000fe20000000800 */
[----:B------:R-:W-:Y:S01]  /*18d0*/  @!PT LDS RZ, [RZ] ;  /* 0x00000000fffff984 */ /* 0x000fe20000000800 */
[----:B------:R-:W-:Y:S01]  /*18e0*/  @!P4 LDGSTS.E.BYPASS.LTC128B.128 [R202], desc[UR12][R28.64] ;  /* 0x000000001ccacfae */ /* 0x000fe2000b981a0c */
[-C--:B-1----:R-:W-:Y:S02]  /*18f0*/  @!P6 IMAD R7, R7, R2.reuse, RZ ;  /* 0x000000020707e224 */ /* 0x082fe400078e02ff */
[C---:B------:R-:W-:Y:S01]  /*1900*/  @!P6 IMAD.WIDE.U32 R24, R6.reuse, R2, R24 ;  /* 0x000000020618e225 */ /* 0x040fe200078e0018 */
[----:B------:R-:W-:Y:S04]  /*1910*/  @!P4 LDGSTS.E.BYPASS.LTC128B.128 [R202+0x4000], desc[UR12][R28.64+0x80] ;  /* 0x040000801ccacfae */ /* 0x000fe8000b981a0c */
[----:B------:R-:W-:Y:S01]  /*1920*/  @!P4 LDGSTS.E.BYPASS.LTC128B.128 [R202+0x8000], desc[UR12][R28.64+0x100] ;  /* 0x080001001ccacfae */ /* 0x000fe2000b981a0c */
[----:B------:R-:W-:Y:S01]  /*1930*/  ISETP.GE.AND P4, PT, R13, R18, PT ;  /* 0x000000120d00720c */ /* 0x000fe20003f86270 */
[----:B------:R-:W-:Y:S01]  /*1940*/  @!P6 IMAD R18, R6, R3, R7 ;  /* 0x000000030612e224 */ /* 0x000fe200078e0207 */
[----:B------:R-:W-:Y:S01]  /*1950*/  SHF.L.U64.HI R3, R134, 0x6, R135 ;  /* 0x0000000686037819 */ /* 0x000fe20000010287 */
[----:B------:R-:W-:Y:S01]  /*1960*/  @!P0 LDGSTS.E.BYPASS.LTC128B.128 [R202+0x1000], desc[UR12][R32.64] ;  /* 0x0100000020ca8fae */ /* 0x000fe2000b981a0c */
[----:B------:R-:W1:Y:S01]  /*1970*/  @!P5 LDC.64 R6, c[0x0][0x380] ;  /* 0x0000e000ff06db82 */ /* 0x000e620000000a00 */
[----:B------:R-:W-:Y:S01]  /*1980*/  @!P6 IMAD.IADD R18, R25, 0x1, R18 ;  /* 0x000000011912e824 */ /* 0x000fe200078e0212 */
[----:B--2---:R-:W-:Y:S01]  /*1990*/  @!P6 LEA R10, P1, R24, R10, 0x1 ;  /* 0x0000000a180ae211 */ /* 0x004fe200078208ff */
[----:B------:R-:W-:Y:S01]  /*19a0*/  @!P0 LDGSTS.E.BYPASS.LTC128B.128 [R202+0x5000], desc[UR12][R32.64+0x80] ;  /* 0x0500008020ca8fae */ /* 0x000fe2000b981a0c */
[----:B------:R-:W-:-:S02]  /*19b0*/  IMAD R2, R3, R14, RZ ;  /* 0x0000000e03027224 */ /* 0x000fc400078e02ff */
[----:B------:R-:W-:Y:S01]  /*19c0*/  @!P6 LEA.HI.X R11, R24, R11, R18, 0x1, P1 ;  /* 0x0000000b180be211 */ /* 0x000fe200008f0c12 */
[----:B------:R-:W-:Y:S01]  /*19d0*/  @!P0 LDGSTS.E.BYPASS.LTC128B.128 [R202+0x9000], desc[UR12][R32.64+0x100] ;  /* 0x0900010020ca8fae */ /* 0x000fe2000b981a0c */
[----:B------:R-:W-:-:S03]  /*19e0*/  IADD3 R22, P0, PT, R133, R22, RZ ;  /* 0x0000001685167210 */ /* 0x000fc60007f1e0ff */
[----:B------:R-:W-:Y:S01]  /*19f0*/  @!P6 LDGSTS.E.BYPASS.LTC128B.128 [R202+0x2000], desc[UR12][R10.64] ;  /* 0x020000000acaefae */ /* 0x000fe2000b981a0c */
[----:B------:R-:W-:Y:S01]  /*1a00*/  IADD3.X R23, PT, PT, RZ, R20, RZ, P0, !PT ;  /* 0x00000014ff177210 */ /* 0x000fe200007fe4ff */
[----:B------:R-:W-:Y:S01]  /*1a10*/  IMAD.WIDE.U32 R20, R90, R14, RZ ;  /* 0x0000000e5a147225 */ /* 0x000fe200078e00ff */
[----:B------:R-:W-:Y:S01]  /*1a20*/  @!P5 IADD3 R15, P0, PT, R15, 0x60, RZ ;  /* 0x000000600f0fd810 */ /* 0x000fe20007f1e0ff */
[----:B------:R-:W-:Y:S02]  /*1a30*/  @!P6 LDGSTS.E.BYPASS.LTC128B.128 [R202+0x6000], desc[UR12][R10.64+0x80] ;  /* 0x060000800acaefae */ /* 0x000fe4000b981a0c */
[----:B------:R-:W-:Y:S02]  /*1a40*/  IMAD.WIDE.U32 R22, R13, R4, R22 ;  /* 0x000000040d167225 */ /* 0x000fe400078e0016 */
[----:B------:R2:W-:Y:S01]  /*1a50*/  @!P6 LDGSTS.E.BYPASS.LTC128B.128 [R202+0xa000], desc[UR12][R10.64+0x100] ;  /* 0x0a0001000acaefae */ /* 0x0005e2000b981a0c */
[----:B------:R-:W-:Y:S01]  /*1a60*/  LOP3.LUT P6, RZ, R191, 0x4, RZ, 0xc0, !PT ;  /* 0x00000004bfff7812 */ /* 0x000fe200078cc0ff */
[----:B------:R-:W-:-:S02]  /*1a70*/  @!P5 IMAD.X R19, RZ, RZ, R19, P0 ;  /* 0x000000ffff13d224 */ /* 0x000fc400000e0613 */
[----:B------:R-:W-:Y:S02]  /*1a80*/  IMAD R23, R13, R5, R23 ;  /* 0x000000050d177224 */ /* 0x000fe400078e0217 */
[----:B---3--:R-:W-:Y:S02]  /*1a90*/  @!P5 IMAD R18, R19, R8, RZ ;  /* 0x000000081312d224 */ /* 0x008fe400078e02ff */
[----:B------:R-:W-:Y:S01]  /*1aa0*/  IMAD.IADD R13, R21, 0x1, R2 ;  /* 0x00000001150d7824 */ /* 0x000fe200078e0202 */
[----:B------:R-:W-:Y:S01]  /*1ab0*/  @!P3 IADD3 R2, P0, PT, R92, R20, RZ ;  /* 0x000000145c02b210 */ /* 0x000fe20007f1e0ff */
[C---:B------:R-:W-:Y:S01]  /*1ac0*/  @!P5 IMAD R9, R15.reuse, R9, R18 ;  /* 0x000000090f09d224 */ /* 0x040fe200078e0212 */
[----:B------:R-:W-:Y:S01]  /*1ad0*/  @!P4 LEA R18, P1, R20, R199, 0x1 ;  /* 0x000000c71412c211 */ /* 0x000fe200078208ff */
[----:B------:R-:W-:-:S03]  /*1ae0*/  @!P5 IMAD.WIDE.U32 R16, R15, R8, R16 ;  /* 0x000000080f10d225 */ /* 0x000fc600078e0010 */
[----:B------:R-:W-:Y:S01]  /*1af0*/  @!P4 LEA.HI.X R19, R20, R198, R13, 0x1, P1 ;  /* 0x000000c61413c211 */ /* 0x000fe200008f0c0d */
[----:B------:R-:W-:Y:S01]  /*1b00*/  @!P5 IMAD.IADD R9, R17, 0x1, R9 ;  /* 0x000000011109d824 */ /* 0x000fe200078e0209 */
[----:B-1----:R-:W-:Y:S01]  /*1b10*/  @!P5 LEA R6, P1, R16, R6, 0x1 ;  /* 0x000000061006d211 */ /* 0x002fe200078208ff */
[----:B------:R-:W-:Y:S01]  /*1b20*/  IMAD R15, R12, UR6, RZ ;  /* 0x000000060c0f7c24 */ /* 0x000fe2000f8e02ff */
[----:B------:R-:W-:Y:S01]  /*1b30*/  SHF.L.U32 R17, R4, 0x6, RZ ;  /* 0x0000000604117819 */ /* 0x000fe200000006ff */
        /* <DEDUP_REMOVED lines=11> */
[----:B------:R-:W-:Y:S01]  /*1bf0*/  IMAD.WIDE.U32 R16, R17, R14, RZ ;  /* 0x0000000e11107225 */ /* 0x000fe200078e00ff */
[----:B------:R-:W-:-:S02]  /*1c00*/  IADD3 R15, PT, PT, R23, R15, RZ ;  /* 0x0000000f170f7210 */ /* 0x000fc40007ffe0ff */
[----:B------:R3:W-:Y:S01]  /*1c10*/  @!P5 LDGSTS.E.BYPASS.LTC128B.128 [R202+0xb000], desc[UR12][R6.64+0x100] ;  /* 0x0b00010006cadfae */ /* 0x0007e2000b981a0c */
[----:B------:R-:W-:Y:S01]  /*1c20*/  IMAD.SHL.U32 R8, R191, 0x20, RZ ;  /* 0x00000020bf087824 */ /* 0x000fe200078e00ff */
[----:B------:R-:W-:Y:S02]  /*1c30*/  @!P2 LEA R2, P0, R4, R16, 0x5 ;  /* 0x000000100402a211 */ /* 0x000fe400078028ff */
[----:B------:R-:W-:Y:S01]  /*1c40*/  @!P4 LDGSTS.E.BYPASS.LTC128B.128 [R202+0xc000], desc[UR12][R18.64] ;  /* 0x0c00000012cacfae */ /* 0x000fe2000b981a0c */
[----:B------:R-:W-:Y:S02]  /*1c50*/  LOP3.LUT R144, R133, 0x1c0, R0, 0xf8, !PT ;  /* 0x000001c085907812 */ /* 0x000fe400078ef800 */
[----:B------:R-:W-:Y:S01]  /*1c60*/  LOP3.LUT R207, R0, 0x400, RZ, 0xc0, !PT ;  /* 0x0000040000cf7812 */ /* 0x000fe200078ec0ff */
[----:B------:R-:W-:Y:S01]  /*1c70*/  @!P4 LDGSTS.E.BYPASS.LTC128B.128 [R202+0xe000], desc[UR12][R18.64+0x80] ;  /* 0x0e00008012cacfae */ /* 0x000fe2000b981a0c */
[----:B-1----:R-:W-:Y:S01]  /*1c80*/  LEA R197, P1, R22, UR6, 0x1 ;  /* 0x0000000616c57c11 */ /* 0x002fe2000f8208ff */
[----:B------:R-:W1:Y:S01]  /*1c90*/  LDCU UR6, c[0x0][0x50c] ;  /* 0x0000a180ff0677ac */ /* 0x000e620008000800 */
[----:B------:R-:W-:Y:S01]  /*1ca0*/  LOP3.LUT R89, R144, 0x8, R99, 0x78, !PT ;  /* 0x0000000890597812 */ /* 0x000fe200078e7863 */
[----:B------:R4:W-:Y:S01]  /*1cb0*/  @!P4 LDGSTS.E.BYPASS.LTC128B.128 [R202+0x10000], desc[UR12][R18.64+0x100] ;  /* 0x1000010012cacfae */ /* 0x0009e2000b981a0c */
[----:B------:R-:W-:-:S02]  /*1cc0*/  LEA.HI.X R196, R22, UR7, R15, 0x1, P1 ;  /* 0x0000000716c47c11 */ /* 0x000fc400088f0c0f */
[----:B--2---:R-:W-:Y:S01]  /*1cd0*/  @!P4 LEA R10, P1, R16, R197, 0x1 ;  /* 0x000000c5100ac211 */ /* 0x004fe200078208ff */
[----:B------:R-:W-:Y:S01]  /*1ce0*/  @!P3 LDGSTS.E.BYPASS.LTC128B.128 [R202+0xd000], desc[UR12][R12.64] ;  /* 0x0d0000000ccabfae */ /* 0x000fe2000b981a0c */
[----:B------:R-:W-:Y:S02]  /*1cf0*/  LOP3.LUT R99, R99, 0x1f0, RZ, 0xc0, !PT ;  /* 0x000001f063637812 */ /* 0x000fe400078ec0ff */
[----:B------:R-:W-:Y:S01]  /*1d00*/  ISETP.NE.AND P5, PT, R190, 0x1, PT ;  /* 0x00000001be00780c */ /* 0x000fe20003fa5270 */
[----:B------:R-:W-:Y:S01]  /*1d10*/  @!P3 LDGSTS.E.BYPASS.LTC128B.128 [R202+0xf000], desc[UR12][R12.64+0x80] ;  /* 0x0f0000800ccabfae */ /* 0x000fe2000b981a0c */
[----:B------:R-:W-:-:S03]  /*1d20*/  IADD3 R100, PT, PT, R99, 0x1, R100 ;  /* 0x0000000163647810 */ /* 0x000fc60007ffe064 */
[----:B------:R-:W-:Y:S01]  /*1d30*/  @!P3 LDGSTS.E.BYPASS.LTC128B.128 [R202+0x11000], desc[UR12][R12.64+0x100] ;  /* 0x110001000ccabfae */ /* 0x000fe2000b981a0c */
[----:B---3--:R-:W-:-:S03]  /*1d40*/  IMAD R7, R9, R14, RZ ;  /* 0x0000000e09077224 */ /* 0x008fc600078e02ff */
[----:B------:R-:W0:Y:S01]  /*1d50*/  LDGDEPBAR ;  /* 0x00000000000079af */ /* 0x000e220000000000 */
[----:B------:R-:W-:Y:S01]  /*1d60*/  LOP3.LUT R9, R0, 0x200, RZ, 0xc0, !PT ;  /* 0x0000020000097812 */ /* 0x000fe200078ec0ff */
[----:B------:R-:W-:-:S03]  /*1d70*/  IMAD.IADD R7, R17, 0x1, R7 ;  /* 0x0000000111077824 */ /* 0x000fc600078e0207 */
[----:B------:R-:W-:Y:S02]  /*1d80*/  LOP3.LUT R6, R9, 0x7c00, R8, 0xf8, !PT ;  /* 0x00007c0009067812 */ /* 0x000fe400078ef808 */
[----:B------:R-:W-:Y:S02]  /*1d90*/  @!P2 LEA.HI.X R5, R4, R7, R5, 0x5, P0 ;  /* 0x000000070405a211 */ /* 0x000fe400000f2c05 */
[----:B------:R-:W-:Y:S02]  /*1da0*/  @!P4 LEA.HI.X R11, R16, R196, R7, 0x1, P1 ;  /* 0x000000c4100bc211 */ /* 0x000fe400008f0c07 */
[----:B------:R-:W-:Y:S02]  /*1db0*/  @!P2 LEA R8, P0, R2, R197, 0x1 ;  /* 0x000000c50208a211 */ /* 0x000fe400078008ff */
[----:B------:R-:W-:Y:S02]  /*1dc0*/  LOP3.LUT R4, R144, 0x8, R191, 0x78, !PT ;  /* 0x0000000890047812 */ /* 0x000fe400078e78bf */
[----:B------:R-:W-:-:S02]  /*1dd0*/  IADD3 R6, PT, PT, R89, R6, RZ ;  /* 0x0000000659067210 */ /* 0x000fc40007ffe0ff */
[----:B------:R-:W-:Y:S01]  /*1de0*/  @!P2 LEA.HI.X R9, R2, R196, R5, 0x1, P0 ;  /* 0x000000c40209a211 */ /* 0x000fe200000f0c05 */
[----:B------:R-:W-:Y:S01]  /*1df0*/  IMAD R207, R4, 0x2, R207 ;  /* 0x0000000204cf7824 */ /* 0x000fe200078e02cf */
[----:B------:R-:W-:Y:S01]  /*1e00*/  LEA R105, R6, UR5, 0x1 ;  /* 0x0000000506697c11 */ /* 0x000fe2000f8e08ff */
[----:B------:R-:W-:Y:S01]  /*1e10*/  IMAD.MOV.U32 R2, RZ, RZ, 0x40 ;  /* 0x00000040ff027424 */ /* 0x000fe200078e00ff */
[----:B------:R-:W-:Y:S01]  /*1e20*/  LOP3.LUT P0, RZ, R191, 0x2, RZ, 0xc0, !PT ;  /* 0x00000002bfff7812 */ /* 0x000fe2000780c0ff */
[----:B------:R-:W-:Y:S01]  /*1e30*/  VIADD R97, R207, UR5 ;  /* 0x00000005cf617c36 */ /* 0x000fe20008000000 */
[----:B------:R-:W-:-:S04]  /*1e40*/  DEPBAR.LE SB0, 0x0 ;  /* 0x000080000000791a */ /* 0x000fc80000000000 */
[----:B------:R-:W-:Y:S01]  /*1e50*/  BAR.SYNC.DEFER_BLOCKING 0x0 ;  /* 0x0000000000007b1d */ /* 0x000fe20000010000 */
[----:B------:R-:W-:Y:S02]  /*1e60*/  SEL R88, R88, 0xffffffe0, !P0 ;  /* 0xffffffe058587807 */ /* 0x000fe40004000000 */
[----:B------:R-:W-:Y:S02]  /*1e70*/  SEL R2, R2, 0xffffffc0, !P6 ;  /* 0xffffffc002027807 */ /* 0x000fe40007000000 */
[----:B------:R-:W-:Y:S01]  /*1e80*/  IADD3 R102, PT, PT, R105, R88, RZ ;  /* 0x0000005869667210 */ /* 0x000fe20007ffe0ff */
[----:B------:R-:W-:Y:S01]  /*1e90*/  IMAD.IADD R96, R97, 0x1, R88 ;  /* 0x0000000161607824 */ /* 0x000fe200078e0258 */
[----:B------:R-:W-:Y:S01]  /*1ea0*/  IADD3 R103, PT, PT, R105, R2, RZ ;  /* 0x0000000269677210 */ /* 0x000fe20007ffe0ff */
[----:B------:R-:W-:-:S04]  /*1eb0*/  IMAD.IADD R97, R97, 0x1, R2 ;  /* 0x0000000161617824 */ /* 0x000fc800078e0202 */
[C---:B------:R-:W-:Y:S01]  /*1ec0*/  IMAD.IADD R98, R88.reuse, 0x1, R103 ;  /* 0x0000000158627824 */ /* 0x040fe200078e0267 */
[----:B------:R-:W-:Y:S01]  /*1ed0*/  IADD3 R95, PT, PT, R88, R97, RZ ;  /* 0x00000061585f7210 */ /* 0x000fe20007ffe0ff */
[----:B------:R-:W-:Y:S01]  /*1ee0*/  @!PT LDS RZ, [RZ] ;  /* 0x00000000fffff984 */ /* 0x000fe20000000800 */
[----:B------:R-:W-:Y:S01]  /*1ef0*/  @!PT LDS RZ, [RZ] ;  /* 0x00000000fffff984 */ /* 0x000fe20000000800 */
[----:B------:R-:W-:Y:S01]  /*1f00*/  @!PT LDS RZ, [RZ] ;  /* 0x00000000fffff984 */ /* 0x000fe20000000800 */
[----:B------:R-:W-:Y:S04]  /*1f10*/  @!P4 LDGSTS.E.BYPASS.LTC128B.128 [R202+0x12000], desc[UR12][R10.64] ;  /* 0x120000000acacfae */ /* 0x000fe8000b981a0c */
[----:B------:R-:W-:Y:S04]  /*1f20*/  @!P4 LDGSTS.E.BYPASS.LTC128B.128 [R202+0x14000], desc[UR12][R10.64+0x80] ;  /* 0x140000800acacfae */ /* 0x000fe8000b981a0c */
[----:B------:R-:W-:Y:S04]  /*1f30*/  @!P4 LDGSTS.E.BYPASS.LTC128B.128 [R202+0x16000], desc[UR12][R10.64+0x100] ;  /* 0x160001000acacfae */ /* 0x000fe8000b981a0c */
        /* <DEDUP_REMOVED lines=13> */
[----:B------:R-:W3:Y:S04]  /*2010*/  LDSM.16.M88.4 R60, [R207+UR5+0xc000] ;  /* 0x00c00005cf3c783b */ /* 0x000ee80008000200 */
[----:B------:R-:W5:Y:S04]  /*2020*/  LDSM.16.M88.4 R52, [R207+UR5+0xc800] ;  /* 0x00c80005cf34783b */ /* 0x000f680008000200 */
[----:B------:R-:W1:Y:S04]  /*2030*/  LDSM.16.M88.4 R44, [R207+UR5+0xd000] ;  /* 0x00d00005cf2c783b */ /* 0x000e680008000200 */
[----:B------:R-:W1:Y:S04]  /*2040*/  LDSM.16.M88.4 R4, [R207+UR5+0xd800] ;  /* 0x00d80005cf04783b */ /* 0x000e680008000200 */
[----:B----4-:R-:W-:Y:S04]  /*2050*/  LDSM.16.M88.4 R16, [R102] ;  /* 0x000000006610783b */ /* 0x010fe80000000200 */
[----:B------:R-:W4:Y:S04]  /*2060*/  LDSM.16.M88.4 R28, [R96+0xc000] ;  /* 0x00c00000601c783b */ /* 0x000f280000000200 */
[----:B------:R-:W4:Y:S04]  /*2070*/  LDSM.16.M88.4 R20, [R96+0xc800] ;  /* 0x00c800006014783b */ /* 0x000f280000000200 */
[----:B------:R-:W4:Y:S04]  /*2080*/  LDSM.16.M88.4 R24, [R96+0xd800] ;  /* 0x00d800006018783b */ /* 0x000f280000000200 */
[----:B------:R-:W-:Y:S04]  /*2090*/  LDSM.16.M88.4 R72, [R103] ;  /* 0x000000006748783b */ /* 0x000fe80000000200 */
[----:B--2---:R-:W2:Y:S01]  /*20a0*/  LDSM.16.M88.4 R8, [R97+0xc000] ;  /* 0x00c000006108783b */ /* 0x004ea20000000200 */
[C---:B---3--:R-:W-:Y:S03]  /*20b0*/  HMMA.16816.F32.BF16 R12, R36.reuse, R60, RZ ;  /* 0x0000003c240c723c */ /* 0x048fe600000418ff */
[----:B------:R-:W3:Y:S04]  /*20c0*/  LDSM.16.M88.4 R64, [R96+0xd000] ;  /* 0x00d000006040783b */ /* 0x000ee80000000200 */
[----:B------:R-:W-:Y:S01]  /*20d0*/  LDSM.16.M88.4 R32, [R95+0xc000] ;  /* 0x00c000005f20783b */ /* 0x000fe20000000200 */
[C---:B-----5:R-:W-:Y:S03]  /*20e0*/  HMMA.16816.F32.BF16 R56, R36.reuse, R52, RZ ;  /* 0x000000342438723c */ /* 0x060fe600000418ff */
[----:B------:R-:W-:Y:S04]  /*20f0*/  LDSM.16.M88.4 R80, [R97+0xd000] ;  /* 0x00d000006150783b */ /* 0x000fe80000000200 */
[----:B------:R-:W-:Y:S01]  /*2100*/  LDSM.16.M88.4 R76, [R97+0xd800] ;  /* 0x00d80000614c783b */ /* 0x000fe20000000200 */
[C---:B-1----:R-:W-:Y:S03]  /*2110*/  HMMA.16816.F32.BF16 R48, R36.reuse, R44, RZ ;  /* 0x0000002c2430723c */ /* 0x042fe600000418ff */
[----:B------:R-:W-:Y:S04]  /*2120*/  LDSM.16.M88.4 R68, [R95+0xd000] ;  /* 0x00d000005f44783b */ /* 0x000fe80000000200 */
[----:B------:R-:W-:Y:S01]  /*2130*/  LDSM.16.M88.4 R84, [R95+0xe000] ;  /* 0x00e000005f54783b */ /* 0x000fe20000000200 */
[C---:B------:R-:W-:Y:S03]  /*2140*/  HMMA.16816.F32.BF16 R60, R36.reuse, R62, RZ ;  /* 0x0000003e243c723c */ /* 0x040fe600000418ff */
[----:B------:R-:W0:Y:S05]  /*2150*/  LDGDEPBAR ;  /* 0x00000000000079af */ /* 0x000e2a0000000000 */
[C---:B------:R-:W-:Y:S08]  /*2160*/  HMMA.16816.F32.BF16 R52, R36.reuse, R54, RZ ;  /* 0x000000362434723c */ /* 0x040ff000000418ff */
[C---:B------:R-:W-:Y:S08]  /*2170*/  HMMA.16816.F32.BF16 R44, R36.reuse, R46, RZ ;  /* 0x0000002e242c723c */ /* 0x040ff000000418ff */
[C---:B------:R-:W-:Y:S08]  /*2180*/  HMMA.16816.F32.BF16 R40, R36.reuse, R4, RZ ;  /* 0x000000042428723c */ /* 0x040ff000000418ff */
[----:B------:R-:W-:Y:S01]  /*2190*/  HMMA.16816.F32.BF16 R36, R36, R6, RZ ;  /* 0x000000062424723c */ /* 0x000fe200000418ff */
[----:B------:R-:W1:Y:S07]  /*21a0*/  LDSM.16.M88.4 R4, [R97+0xc800] ;  /* 0x00c800006104783b */ /* 0x000e6e0000000200 */
[C---:B----4-:R-:W-:Y:S08]  /*21b0*/  HMMA.16816.F32.BF16 R12, R16.reuse, R28, R12 ;  /* 0x0000001c100c723c */ /* 0x050ff0000004180c */
[C---:B------:R-:W-:Y:S01]  /*21c0*/  HMMA.16816.F32.BF16 R60, R16.reuse, R30, R60 ;  /* 0x0000001e103c723c */ /* 0x040fe2000004183c */
[----:B------:R-:W4:Y:S07]  /*21d0*/  LDSM.16.M88.4 R28, [R98] ;  /* 0x00000000621c783b */ /* 0x000f2e0000000200 */
[C---:B------:R-:W-:Y:S08]  /*21e0*/  HMMA.16816.F32.BF16 R56, R16.reuse, R20, R56 ;  /* 0x000000141038723c */ /* 0x040ff00000041838 */
[C---:B------:R-:W-:Y:S01]  /*21f0*/  HMMA.16816.F32.BF16 R52, R16.reuse, R22, R52 ;  /* 0x000000161034723c */ /* 0x040fe20000041834 */
[----:B------:R-:W5:Y:S07]  /*2200*/  LDSM.16.M88.4 R20, [R95+0xc800] ;  /* 0x00c800005f14783b */ /* 0x000f6e0000000200 */
[C---:B------:R-:W-:Y:S08]  /*2210*/  HMMA.16816.F32.BF16 R40, R16.reuse, R24, R40 ;  /* 0x000000181028723c */ /* 0x040ff00000041828 */
[----:B------:R-:W-:Y:S01]  /*2220*/  HMMA.16816.F32.BF16 R36, R16, R26, R36 ;  /* 0x0000001a1024723c */ /* 0x000fe20000041824 */
[----:B------:R-:W-:Y:S07]  /*2230*/  LDSM.16.M88.4 R24, [R105+0x4000] ;  /* 0x004000006918783b */ /* 0x000fee0000000200 */
[C---:B--2---:R-:W-:Y:S08]  /*2240*/  HMMA.16816.F32.BF16 R12, R72.reuse, R8, R12 ;  /* 0x00000008480c723c */ /* 0x044ff0000004180c */
[----:B------:R-:W-:Y:S01]  /*2250*/  HMMA.16816.F32.BF16 R60, R72, R10, R60 ;  /* 0x0000000a483c723c */ /* 0x000fe2000004183c */
[----:B------:R-:W2:Y:S07]  /*2260*/  LDSM.16.M88.4 R8, [R207+UR5+0xe000] ;  /* 0x00e00005cf08783b */ /* 0x000eae0008000200 */
[C---:B---3--:R-:W-:Y:S08]  /*2270*/  HMMA.16816.F32.BF16 R48, R16.reuse, R64, R48 ;  /* 0x000000401030723c */ /* 0x048ff00000041830 */
[----:B------:R-:W-:Y:S01]  /*2280*/  HMMA.16816.F32.BF16 R44, R16, R66, R44 ;  /* 0x00000042102c723c */ /* 0x000fe2000004182c */
[----:B------:R-:W-:Y:S04]  /*2290*/  LDSM.16.M88.4 R64, [R95+0xd800] ;  /* 0x00d800005f40783b */ /* 0x000fe80000000200 */
[----:B------:R-:W-:Y:S03]  /*22a0*/  LDSM.16.M88.4 R16, [R207+UR5+0xf000] ;  /* 0x00f00005cf10783b */ /* 0x000fe60008000200 */
[C---:B-1----:R-:W-:Y:S08]  /*22b0*/  HMMA.16816.F32.BF16 R56, R72.reuse, R4, R56 ;  /* 0x000000044838723c */ /* 0x042ff00000041838 */
[----:B------:R-:W-:Y:S01]  /*22c0*/  HMMA.16816.F32.BF16 R52, R72, R6, R52 ;  /* 0x000000064834723c */ /* 0x000fe20000041834 */
[----:B------:R-:W1:Y:S07]  /*22d0*/  LDSM.16.M88.4 R4, [R207+UR5+0xe800] ;  /* 0x00e80005cf04783b */ /* 0x000e6e0008000200 */
[C---:B----4-:R-:W-:Y:S08]  /*22e0*/  HMMA.16816.F32.BF16 R12, R28.reuse, R32, R12 ;  /* 0x000000201c0c723c */ /* 0x050ff0000004180c */
[----:B------:R-:W-:Y:S01]  /*22f0*/  HMMA.16816.F32.BF16 R60, R28, R34, R60 ;  /* 0x000000221c3c723c */ /* 0x000fe2000004183c */
[----:B------:R-:W-:Y:S07]  /*2300*/  LDSM.16.M88.4 R32, [R96+0xe000] ;  /* 0x00e000006020783b */ /* 0x000fee0000000200 */
[C---:B------:R-:W-:Y:S08]  /*2310*/  HMMA.16816.F32.BF16 R48, R72.reuse, R80, R48 ;  /* 0x000000504830723c */ /* 0x040ff00000041830 */
[----:B------:R-:W-:Y:S01]  /*2320*/  HMMA.16816.F32.BF16 R44, R72, R82, R44 ;  /* 0x00000052482c723c */ /* 0x000fe2000004182c */
[----:B------:R-:W-:Y:S07]  /*2330*/  LDSM.16.M88.4 R80, [R207+UR5+0x10000] ;  /* 0x01000005cf50783b */ /* 0x000fee0008000200 */
[C---:B-----5:R-:W-:Y:S08]  /*2340*/  HMMA.16816.F32.BF16 R56, R28.reuse, R20, R56 ;  /* 0x000000141c38723c */ /* 0x060ff00000041838 */
[----:B------:R-:W-:Y:S01]  /*2350*/  HMMA.16816.F32.BF16 R52, R28, R22, R52 ;  /* 0x000000161c34723c */ /* 0x000fe20000041834 */
[----:B------:R-:W3:Y:S07]  /*2360*/  LDSM.16.M88.4 R20, [R102+0x4000] ;  /* 0x004000006614783b */ /* 0x000eee0000000200 */
[C---:B------:R-:W-:Y:S08]  /*2370*/  HMMA.16816.F32.BF16 R40, R72.reuse, R76, R40 ;  /* 0x0000004c4828723c */ /* 0x040ff00000041828 */
[----:B------:R-:W-:Y:S01]  /*2380*/  HMMA.16816.F32.BF16 R36, R72, R78, R36 ;  /* 0x0000004e4824723c */ /* 0x000fe20000041824 */
[----:B------:R-:W4:Y:S04]  /*2390*/  LDSM.16.M88.4 R72, [R207+UR5+0xf800] ;  /* 0x00f80005cf48783b */ /* 0x000f280008000200 */
[----:B------:R-:W-:Y:S03]  /*23a0*/  LDSM.16.M88.4 R76, [R98+0x4000] ;  /* 0x00400000624c783b */ /* 0x000fe60000000200 */
[C---:B--2---:R-:W-:Y:S08]  /*23b0*/  HMMA.16816.F32.BF16 R12, R24.reuse, R8, R12 ;  /* 0x00000008180c723c */ /* 0x044ff0000004180c */
[----:B------:R-:W-:Y:S01]  /*23c0*/  HMMA.16816.F32.BF16 R60, R24, R10, R60 ;  /* 0x0000000a183c723c */ /* 0x000fe2000004183c */
[----:B------:R-:W2:Y:S07]  /*23d0*/  LDSM.16.M88.4 R8, [R96+0xe800] ;  /* 0x00e800006008783b */ /* 0x000eae0000000200 */
[C---:B------:R-:W-:Y:S08]  /*23e0*/  HMMA.16816.F32.BF16 R48, R28.reuse, R68, R48 ;  /* 0x000000441c30723c */ /* 0x040ff00000041830 */
[----:B------:R-:W-:Y:S01]  /*23f0*/  HMMA.16816.F32.BF16 R44, R28, R70, R44 ;  /* 0x000000461c2c723c */ /* 0x000fe2000004182c */
[----:B------:R-:W-:Y:S07]  /*2400*/  LDSM.16.M88.4 R68, [R97+0xe000] ;  /* 0x00e000006144783b */ /* 0x000fee0000000200 */
[C---:B-1----:R-:W-:Y:S08]  /*2410*/  HMMA.16816.F32.BF16 R56, R24.reuse, R4, R56 ;  /* 0x000000041838723c */ /* 0x042ff00000041838 */
[----:B------:R-:W-:Y:S01]  /*2420*/  HMMA.16816.F32.BF16 R52, R24, R6, R52 ;  /* 0x000000061834723c */ /* 0x000fe20000041834 */
[----:B------:R-:W1:Y:S07]  /*2430*/  LDSM.16.M88.4 R4, [R103+0x4000] ;  /* 0x004000006704783b */ /* 0x000e6e0000000200 */
[C---:B------:R-:W-:Y:S08]  /*2440*/  HMMA.16816.F32.BF16 R40, R28.reuse, R64, R40 ;  /* 0x000000401c28723c */ /* 0x040ff00000041828 */
[----:B------:R-:W-:Y:S01]  /*2450*/  HMMA.16816.F32.BF16 R36, R28, R66, R36 ;  /* 0x000000421c24723c */ /* 0x000fe20000041824 */
[----:B------:R-:W5:Y:S04]  /*2460*/  LDSM.16.M88.4 R64, [R96+0xf000] ;  /* 0x00f000006040783b */ /* 0x000f680000000200 */
[----:B------:R-:W5:Y:S03]  /*2470*/  LDSM.16.M88.4 R28, [R96+0xf800] ;  /* 0x00f80000601c783b */ /* 0x000f660000000200 */
[C---:B------:R-:W-:Y:S08]  /*2480*/  HMMA.16816.F32.BF16 R48, R24.reuse, R16, R48 ;  /* 0x000000101830723c */ /* 0x040ff00000041830 */
[----:B------:R-:W-:Y:S01]  /*2490*/  HMMA.16816.F32.BF16 R44, R24, R18, R44 ;  /* 0x00000012182c723c */ /* 0x000fe2000004182c */
[----:B------:R-:W5:Y:S07]  /*24a0*/  LDSM.16.M88.4 R16, [R97+0xe800] ;  /* 0x00e800006110783b */ /* 0x000f6e0000000200 */
[----:B---3--:R-:W-:Y:S08]  /*24b0*/  HMMA.16816.F32.BF16 R12, R20, R32, R12 ;  /* 0x00000020140c723c */ /* 0x008ff0000004180c */
[C---:B----4-:R-:W-:Y:S08]  /*24c0*/  HMMA.16816.F32.BF16 R40, R24.reuse, R72, R40 ;  /* 0x000000481828723c */ /* 0x050ff00000041828 */
[----:B------:R-:W-:Y:S01]  /*24d0*/  HMMA.16816.F32.BF16 R36, R24, R74, R36 ;  /* 0x0000004a1824723c */ /* 0x000fe20000041824 */
[----:B------:R-:W3:Y:S04]  /*24e0*/  LDSM.16.M88.4 R24, [R97+0xf000] ;  /* 0x00f000006118783b */ /* 0x000ee80000000200 */
[----:B------:R-:W-:Y:S03]  /*24f0*/  LDSM.16.M88.4 R72, [R95+0xe800] ;  /* 0x00e800005f48783b */ /* 0x000fe60000000200 */
[C---:B--2---:R-:W-:Y:S08]  /*2500*/  HMMA.16816.F32.BF16 R56, R20.reuse, R8, R56 ;  /* 0x000000081438723c */ /* 0x044ff00000041838 */
[C---:B------:R-:W-:Y:S01]  /*2510*/  HMMA.16816.F32.BF16 R52, R20.reuse, R10, R52 ;  /* 0x0000000a1434723c */ /* 0x040fe20000041834 */
[----:B------:R-:W2:Y:S07]  /*2520*/  LDSM.16.M88.4 R8, [R97+0xf800] ;  /* 0x00f800006108783b */ /* 0x000eae0000000200 */
[----:B------:R-:W-:Y:S01]  /*2530*/  HMMA.16816.F32.BF16 R60, R20, R34, R60 ;  /* 0x00000022143c723c */ /* 0x000fe2000004183c */
[----:B------:R-:W4:Y:S07]  /*2540*/  LDSM.16.M88.4 R32, [R105+0x8000] ;  /* 0x008000006920783b */ /* 0x000f2e0000000200 */
[----:B-1----:R-:W-:Y:S08]  /*2550*/  HMMA.16816.F32.BF16 R12, R4, R68, R12 ;  /* 0x00000044040c723c */ /* 0x002ff0000004180c */
[C---:B-----5:R-:W-:Y:S08]  /*2560*/  HMMA.16816.F32.BF16 R48, R20.reuse, R64, R48 ;  /* 0x000000401430723c */ /* 0x060ff00000041830 */
[C---:B------:R-:W-:Y:S01]  /*2570*/  HMMA.16816.F32.BF16 R44, R20.reuse, R66, R44 ;  /* 0x00000042142c723c */ /* 0x040fe2000004182c */
[----:B------:R-:W1:Y:S07]  /*2580*/  LDSM.16.M88.4 R64, [R95+0xf800] ;  /* 0x00f800005f40783b */ /* 0x000e6e0000000200 */
[C---:B------:R-:W-:Y:S08]  /*2590*/  HMMA.16816.F32.BF16 R40, R20.reuse, R28, R40 ;  /* 0x0000001c1428723c */ /* 0x040ff00000041828 */
[----:B------:R-:W-:Y:S01]  /*25a0*/  HMMA.16816.F32.BF16 R36, R20, R30, R36 ;  /* 0x0000001e1424723c */ /* 0x000fe20000041824 */
[----:B------:R-:W-:Y:S04]  /*25b0*/  LDSM.16.M88.4 R20, [R102+0x8000] ;  /* 0x008000006614783b */ /* 0x000fe80000000200 */
[----:B------:R-:W-:Y:S03]  /*25c0*/  LDSM.16.M88.4 R28, [R207+UR5+0x10800] ;  /* 0x01080005cf1c783b */ /* 0x000fe60008000200 */
[C---:B------:R-:W-:Y:S01]  /*25d0*/  HMMA.16816.F32.BF16 R60, R4.reuse, R70, R60 ;  /* 0x00000046043c723c */ /* 0x040fe2000004183c */
[----:B------:R-:W-:Y:S07]  /*25e0*/  LDSM.16.M88.4 R68, [R95+0xf000] ;  /* 0x00f000005f44783b */ /* 0x000fee0000000200 */
[C---:B------:R-:W-:Y:S08]  /*25f0*/  HMMA.16816.F32.BF16 R56, R4.reuse, R16, R56 ;  /* 0x000000100438723c */ /* 0x040ff00000041838 */
[----:B------:R-:W-:Y:S01]  /*2600*/  HMMA.16816.F32.BF16 R52, R4, R18, R52 ;  /* 0x000000120434723c */ /* 0x000fe20000041834 */
[----:B------:R-:W5:Y:S07]  /*2610*/  LDSM.16.M88.4 R16, [R96+0x10000] ;  /* 0x010000006010783b */ /* 0x000f6e0000000200 */
[----:B------:R-:W-:Y:S08]  /*2620*/  HMMA.16816.F32.BF16 R12, R76, R84, R12 ;  /* 0x000000544c0c723c */ /* 0x000ff0000004180c */
[C---:B---3--:R-:W-:Y:S08]  /*2630*/  HMMA.16816.F32.BF16 R48, R4.reuse, R24, R48 ;  /* 0x000000180430723c */ /* 0x048ff00000041830 */
[C---:B------:R-:W-:Y:S01]  /*2640*/  HMMA.16816.F32.BF16 R44, R4.reuse, R26, R44 ;  /* 0x0000001a042c723c */ /* 0x040fe2000004182c */
[----:B------:R-:W-:Y:S07]  /*2650*/  LDSM.16.M88.4 R24, [R207+UR5+0x11000] ;  /* 0x01100005cf18783b */ /* 0x000fee0008000200 */
[C---:B--2---:R-:W-:Y:S08]  /*2660*/  HMMA.16816.F32.BF16 R40, R4.reuse, R8, R40 ;  /* 0x000000080428723c */ /* 0x044ff00000041828 */
[----:B------:R-:W-:Y:S01]  /*2670*/  HMMA.16816.F32.BF16 R36, R4, R10, R36 ;  /* 0x0000000a0424723c */ /* 0x000fe20000041824 */
[----:B------:R-:W-:Y:S04]  /*2680*/  LDSM.16.M88.4 R8, [R103+0x8000] ;  /* 0x008000006708783b */ /* 0x000fe80000000200 */
[----:B------:R-:W2:Y:S03]  /*2690*/  LDSM.16.M88.4 R4, [R97+0x10000] ;  /* 0x010000006104783b */ /* 0x000ea60000000200 */
[----:B------:R-:W-:Y:S08]  /*26a0*/  HMMA.16816.F32.BF16 R60, R76, R86, R60 ;  /* 0x000000564c3c723c */ /* 0x000ff0000004183c */
[----:B----4-:R-:W-:Y:S08]  /*26b0*/  HMMA.16816.F32.BF16 R12, R32, R80, R12 ;  /* 0x00000050200c723c */ /* 0x010ff0000004180c */
[C---:B------:R-:W-:Y:S08]  /*26c0*/  HMMA.16816.F32.BF16 R56, R76.reuse, R72, R56 ;  /* 0x000000484c38723c */ /* 0x040ff00000041838 */
[C---:B------:R-:W-:Y:S08]  /*26d0*/  HMMA.16816.F32.BF16 R52, R76.reuse, R74, R52 ;  /* 0x0000004a4c34723c */ /* 0x040ff00000041834 */
[C---:B-1----:R-:W-:Y:S08]  /*26e0*/  HMMA.16816.F32.BF16 R40, R76.reuse, R64, R40 ;  /* 0x000000404c28723c */ /* 0x042ff00000041828 */
[----:B------:R-:W-:Y:S01]  /*26f0*/  HMMA.16816.F32.BF16 R36, R76, R66, R36 ;  /* 0x000000424c24723c */ /* 0x000fe20000041824 */
[----:B------:R-:W-:Y:S07]  /*2700*/  LDSM.16.M88.4 R64, [R95+0x10000] ;  /* 0x010000005f40783b */ /* 0x000fee0000000200 */
[----:B------:R-:W-:Y:S01]  /*2710*/  HMMA.16816.F32.BF16 R80, R32, R82, R60 ;  /* 0x000000522050723c */ /* 0x000fe2000004183c */
[----:B------:R-:W1:Y:S07]  /*2720*/  LDSM.16.M88.4 R60, [R98+0x8000] ;  /* 0x00800000623c783b */ /* 0x000e6e0000000200 */
[----:B-----5:R-:W-:Y:S08]  /*2730*/  HMMA.16816.F32.BF16 R12, R20, R16, R12 ;  /* 0x00000010140c723c */ /* 0x020ff0000004180c */
[C---:B------:R-:W-:Y:S08]  /*2740*/  HMMA.16816.F32.BF16 R56, R32.reuse, R28, R56 ;  /* 0x0000001c2038723c */ /* 0x040ff00000041838 */
[----:B------:R-:W-:Y:S01]  /*2750*/  HMMA.16816.F32.BF16 R52, R32, R30, R52 ;  /* 0x0000001e2034723c */ /* 0x000fe20000041834 */
[----:B------:R-:W3:Y:S07]  /*2760*/  LDSM.16.M88.4 R28, [R96+0x10800] ;  /* 0x01080000601c783b */ /* 0x000eee0000000200 */
[----:B--2---:R-:W-:Y:S08]  /*2770*/  HMMA.16816.F32.BF16 R12, R8, R4, R12 ;  /* 0x00000004080c723c */ /* 0x004ff0000004180c */
[----:B------:R-:W-:Y:S01]  /*2780*/  HMMA.16816.F32.BF16 R80, R20, R18, R80 ;  /* 0x000000121450723c */ /* 0x000fe20000041850 */
[----:B------:R-:W2:Y:S07]  /*2790*/  LDSM.16.M88.4 R16, [R97+0x10800] ;  /* 0x010800006110783b */ /* 0x000eae0000000200 */
[C---:B------:R-:W-:Y:S08]  /*27a0*/  HMMA.16816.F32.BF16 R48, R76.reuse, R68, R48 ;  /* 0x000000444c30723c */ /* 0x040ff00000041830 */
[----:B------:R-:W-:Y:S01]  /*27b0*/  HMMA.16816.F32.BF16 R44, R76, R70, R44 ;  /* 0x000000464c2c723c */ /* 0x000fe2000004182c */
[----:B------:R-:W-:Y:S07]  /*27c0*/  LDSM.16.M88.4 R68, [R207+UR5+0x11800] ;  /* 0x01180005cf44783b */ /* 0x000fee0008000200 */
[----:B-1----:R-:W-:Y:S08]  /*27d0*/  HMMA.16816.F32.BF16 R12, R60, R64, R12 ;  /* 0x000000403c0c723c */ /* 0x002ff0000004180c */
[----:B------:R-:W-:Y:S01]  /*27e0*/  HMMA.16816.F32.BF16 R80, R8, R6, R80 ;  /* 0x000000060850723c */ /* 0x000fe20000041850 */
[----:B------:R-:W-:Y:S07]  /*27f0*/  LDSM.16.M88.4 R4, [R95+0x10800] ;  /* 0x010800005f04783b */ /* 0x000fee0000000200 */
[----:B------:R-:W-:Y:S03]  /*2800*/  HMMA.16816.F32.BF16 R48, R32, R24, R48 ;  /* 0x000000182030723c */ /* 0x000fe60000041830 */
[----:B------:R-:W-:Y:S01]  /*2810*/  FMUL.FTZ R12, R12, UR6 ;  /* 0x000000060c0c7c20 */ /* 0x000fe20008410000 */
[----:B------:R-:W-:-:S03]  /*2820*/  FMUL.FTZ R65, R13, UR6 ;  /* 0x000000060d417c20 */ /* 0x000fc60008410000 */
[----:B------:R1:W4:Y:S01]  /*2830*/  MUFU.TANH R64, R12 ;  /* 0x0000000c00407308 */ /* 0x0003220000002400 */
[----:B------:R-:W-:Y:S01]  /*2840*/  HMMA.16816.F32.BF16 R44, R32, R26, R44 ;  /* 0x0000001a202c723c */ /* 0x000fe2000004182c */
[----:B------:R-:W5:Y:S06]  /*2850*/  LDSM.16.M88.4 R24, [R96+0x11000] ;  /* 0x011000006018783b */ /* 0x000f6c0000000200 */
[----:B------:R-:W1:Y:S01]  /*2860*/  MUFU.TANH R65, R65 ;  /* 0x0000004100417308 */ /* 0x000e620000002400 */
[C---:B---3--:R-:W-:Y:S08]  /*2870*/  HMMA.16816.F32.BF16 R56, R20.reuse, R28, R56 ;  /* 0x0000001c1438723c */ /* 0x048ff00000041838 */
[----:B------:R-:W-:Y:S01]  /*2880*/  HMMA.16816.F32.BF16 R52, R20, R30, R52 ;  /* 0x0000001e1434723c */ /* 0x000fe20000041834 */
[----:B------:R-:W-:Y:S07]  /*2890*/  LDSM.16.M88.4 R28, [R96+0x11800] ;  /* 0x01180000601c783b */ /* 0x000fee0000000200 */
[----:B------:R-:W-:Y:S01]  /*28a0*/  HMMA.16816.F32.BF16 R80, R60, R66, R80 ;  /* 0x000000423c50723c */ /* 0x000fe20000041850 */
[----:B------:R-:W-:Y:S01]  /*28b0*/  FMUL.FTZ R66, R14, UR6 ;  /* 0x000000060e427c20 */ /* 0x000fe20008410000 */
[----:B------:R-:W-:-:S02]  /*28c0*/  FMUL.FTZ R67, R15, UR6 ;  /* 0x000000060f437c20 */ /* 0x000fc40008410000 */
[----:B-1----:R-:W1:Y:S03]  /*28d0*/  LDSM.16.M88.4 R12, [R97+0x11000] ;  /* 0x01100000610c783b */ /* 0x002e660000000200 */
[----:B------:R-:W3:Y:S01]  /*28e0*/  MUFU.TANH R66, R66 ;  /* 0x0000004200427308 */ /* 0x000ee20000002400 */
[C---:B--2---:R-:W-:Y:S07]  /*28f0*/  HMMA.16816.F32.BF16 R56, R8.reuse, R16, R56 ;  /* 0x000000100838723c */ /* 0x044fee0000041838 */
[----:B------:R-:W2:Y:S01]  /*2900*/  MUFU.TANH R67, R67 ;  /* 0x0000004300437308 */ /* 0x000ea20000002400 */
[----:B------:R-:W-:Y:S01]  /*2910*/  HMMA.16816.F32.BF16 R52, R8, R18, R52 ;  /* 0x000000120834723c */ /* 0x000fe20000041834 */
[----:B------:R-:W4:Y:S07]  /*2920*/  LDSM.16.M88.4 R16, [R95+0x11000] ;  /* 0x011000005f10783b */ /* 0x000f2e0000000200 */
[----:B-----5:R-:W-:Y:S01]  /*2930*/  HMMA.16816.F32.BF16 R48, R20, R24, R48 ;  /* 0x000000181430723c */ /* 0x020fe20000041830 */
[----:B------:R-:W-:-:S06]  /*2940*/  FMUL.FTZ R24, R83, UR6 ;  /* 0x0000000653187c20 */ /* 0x000fcc0008410000 */
[----:B------:R-:W1:Y:S01]  /*2950*/  MUFU.TANH R24, R24 ;  /* 0x0000001800187308 */ /* 0x000e620000002400 */
[C---:B------:R-:W-:Y:S08]  /*2960*/  HMMA.16816.F32.BF16 R40, R32.reuse, R68, R40 ;  /* 0x000000442028723c */ /* 0x040ff00000041828 */
[----:B------:R-:W-:Y:S01]  /*2970*/  HMMA.16816.F32.BF16 R36, R32, R70, R36 ;  /* 0x000000462024723c */ /* 0x000fe20000041824 */
[----:B------:R-:W-:Y:S01]  /*2980*/  FMUL.FTZ R32, R80, UR6 ;  /* 0x0000000650207c20 */ /* 0x000fe20008410000 */
[----:B------:R-:W-:Y:S01]  /*2990*/  FMUL.FTZ R33, R81, UR6 ;  /* 0x0000000651217c20 */ /* 0x000fe20008410000 */
[----:B------:R-:W-:-:S04]  /*29a0*/  FMUL.FTZ R34, R82, UR6 ;  /* 0x0000000652227c20 */ /* 0x000fc80008410000 */
[----:B------:R-:W1:Y:S01]  /*29b0*/  MUFU.TANH R32, R32 ;  /* 0x0000002000207308 */ /* 0x000e620000002400 */
[C---:B------:R-:W-:Y:S07]  /*29c0*/  HMMA.16816.F32.BF16 R56, R60.reuse, R4, R56 ;  /* 0x000000043c38723c */ /* 0x040fee0000041838 */
[----:B------:R-:W2:Y:S01]  /*29d0*/  MUFU.TANH R33, R33 ;  /* 0x0000002100217308 */ /* 0x000ea20000002400 */
[----:B------:R-:W-:Y:S01]  /*29e0*/  HMMA.16816.F32.BF16 R52, R60, R6, R52 ;  /* 0x000000063c34723c */ /* 0x000fe20000041834 */
[----:B------:R-:W5:Y:S06]  /*29f0*/  LDSM.16.M88.4 R4, [R97+0x11800] ;  /* 0x011800006104783b */ /* 0x000f6c0000000200 */
[----:B------:R-:W2:Y:S01]  /*2a00*/  MUFU.TANH R34, R34 ;  /* 0x0000002200227308 */ /* 0x000ea20000002400 */
[----:B-1----:R-:W-:Y:S03]  /*2a10*/  HMMA.16816.F32.BF16 R48, R8, R12, R48 ;  /* 0x0000000c0830723c */ /* 0x002fe60000041830 */
[----:B------:R-:W-:Y:S01]  /*2a20*/  FMUL.FTZ R25, R56, UR6 ;  /* 0x0000000638197c20 */ /* 0x000fe20008410000 */
[----:B------:R-:W-:Y:S01]  /*2a30*/  FMUL.FTZ R12, R58, UR6 ;  /* 0x000000063a0c7c20 */ /* 0x000fe20008410000 */
[----:B------:R-:W-:-:S03]  /*2a40*/  FMUL.FTZ R13, R59, UR6 ;  /* 0x000000063b0d7c20 */ /* 0x000fc60008410000 */
[----:B------:R-:W-:Y:S01]  /*2a50*/  HMMA.16816.F32.BF16 R44, R20, R26, R44 ;  /* 0x0000001a142c723c */ /* 0x000fe2000004182c */
[----:B------:R-:W-:Y:S01]  /*2a60*/  FMUL.FTZ R26, R57, UR6 ;  /* 0x00000006391a7c20 */ /* 0x000fe20008410000 */
[----:B------:R-:W1:Y:S01]  /*2a70*/  MUFU.TANH R25, R25 ;  /* 0x0000001900197308 */ /* 0x000e620000002400 */
[----:B------:R-:W-:-:S05]  /*2a80*/  FMUL.FTZ R27, R52, UR6 ;  /* 0x00000006341b7c20 */ /* 0x000fca0008410000 */
[C---:B------:R-:W-:Y:S02]  /*2a90*/  HMMA.16816.F32.BF16 R40, R20.reuse, R28, R40 ;  /* 0x0000001c1428723c */ /* 0x040fe40000041828 */
[----:B------:R-:W1:Y:S06]  /*2aa0*/  MUFU.TANH R26, R26 ;  /* 0x0000001a001a7308 */ /* 0x000e6c0000002400 */
[----:B------:R-:W-:Y:S01]  /*2ab0*/  HMMA.16816.F32.BF16 R36, R20, R30, R36 ;  /* 0x0000001e1424723c */ /* 0x000fe20000041824 */
[----:B------:R-:W3:Y:S01]  /*2ac0*/  LDSM.16.M88.4 R20, [R95+0x11800] ;  /* 0x011800005f14783b */ /* 0x000ee20000000200 */
[----:B------:R-:W1:Y:S01]  /*2ad0*/  MUFU.TANH R12, R12 ;  /* 0x0000000c000c7308 */ /* 0x000e620000002400 */
[----:B------:R-:W-:-:S05]  /*2ae0*/  DEPBAR.LE SB0, 0x0 ;  /* 0x000080000000791a */ /* 0x000fca0000000000 */
[----:B----4-:R-:W-:Y:S01]  /*2af0*/  HMMA.16816.F32.BF16 R48, R60, R16, R48 ;  /* 0x000000103c30723c */ /* 0x010fe20000041830 */
[----:B------:R-:W-:Y:S01]  /*2b00*/  FMUL.FTZ R17, R53, UR6 ;  /* 0x0000000635117c20 */ /* 0x000fe20008410000 */
[----:B------:R-:W4:Y:S06]  /*2b10*/  MUFU.TANH R13, R13 ;  /* 0x0000000d000d7308 */ /* 0x000f2c0000002400 */
[C---:B------:R-:W-:Y:S01]  /*2b20*/  HMMA.16816.F32.BF16 R44, R8.reuse, R14, R44 ;  /* 0x0000000e082c723c */ /* 0x040fe2000004182c */
[----:B------:R-:W-:Y:S01]  /*2b30*/  FMUL.FTZ R14, R54, UR6 ;  /* 0x00000006360e7c20 */ /* 0x000fe20008410000 */
[----:B------:R-:W1:Y:S06]  /*2b40*/  MUFU.TANH R27, R27 ;  /* 0x0000001b001b7308 */ /* 0x000e6c0000002400 */
[C---:B-----5:R-:W-:Y:S01]  /*2b50*/  HMMA.16816.F32.BF16 R40, R8.reuse, R4, R40 ;  /* 0x000000040828723c */ /* 0x060fe20000041828 */
[----:B------:R-:W-:Y:S01]  /*2b60*/  SHF.R.U32.HI R5, RZ, 0x2, R191 ;  /* 0x00000002ff057819 */ /* 0x000fe200000116bf */
[----:B------:R-:W-:Y:S01]  /*2b70*/  FMUL.FTZ R4, R55, UR6 ;  /* 0x0000000637047c20 */ /* 0x000fe20008410000 */
[----:B------:R-:W-:Y:S01]  /*2b80*/  FMUL.FTZ R48, R48, UR6 ;  /* 0x0000000630307c20 */ /* 0x000fe20008410000 */
[----:B------:R-:W-:Y:S01]  /*2b90*/  FMUL.FTZ R49, R49, UR6 ;  /* 0x0000000631317c20 */ /* 0x000fe20008410000 */
[----:B------:R-:W-:Y:S01]  /*2ba0*/  LOP3.LUT R5, R5, 0x7, RZ, 0xc0, !PT ;  /* 0x0000000705057812 */ /* 0x000fe200078ec0ff */
[----:B------:R-:W-:Y:S01]  /*2bb0*/  FMUL.FTZ R50, R50, UR6 ;  /* 0x0000000632327c20 */ /* 0x000fe20008410000 */
[----:B------:R-:W-:Y:S01]  /*2bc0*/  FMUL.FTZ R51, R51, UR6 ;  /* 0x0000000633337c20 */ /* 0x000fe20008410000 */
[----:B------:R-:W-:Y:S01]  /*2bd0*/  HMMA.16816.F32.BF16 R36, R8, R6, R36 ;  /* 0x000000060824723c */ /* 0x000fe20000041824 */
[----:B------:R-:W-:Y:S01]  /*2be0*/  IADD3 R5, PT, PT, -R101, R100, R5 ;  /* 0x0000006465057210 */ /* 0x000fe20007ffe105 */
[----:B------:R-:W1:Y:S03]  /*2bf0*/  MUFU.TANH R17, R17 ;  /* 0x0000001100117308 */ /* 0x000e660000002400 */
[----:B------:R-:W-:-:S02]  /*2c00*/  IADD3 R94, PT, PT, R5, R94, R93 ;  /* 0x0000005e055e7210 */ /* 0x000fc40007ffe05d */
[----:B------:R-:W-:Y:S01]  /*2c10*/  IADD3 R5, PT, PT, R193, -0x40, RZ ;  /* 0xffffffc0c1057810 */ /* 0x000fe20007ffe0ff */
[C---:B------:R-:W-:Y:S01]  /*2c20*/  HMMA.16816.F32.BF16 R44, R60.reuse, R18, R44 ;  /* 0x000000123c2c723c */ /* 0x040fe2000004182c */
[C---:B------:R-:W-:Y:S01]  /*2c30*/  VIMNMX R189, PT, PT, R94.reuse, R93, PT ;  /* 0x0000005d5ebd7248 */ /* 0x040fe20003fe0100 */
[----:B------:R-:W1:Y:S01]  /*2c40*/  MUFU.TANH R14, R14 ;  /* 0x0000000e000e7308 */ /* 0x000e620000002400 */
[----:B------:R-:W-:Y:S02]  /*2c50*/  VIADDMNMX R188, R94, 0x8, R93, PT ;  /* 0x000000085ebc7846 */ /* 0x000fe4000380015d */
[C---:B------:R-:W-:Y:S02]  /*2c60*/  ISETP.GE.AND P4, PT, R5.reuse, R189, PT ;  /* 0x000000bd0500720c */ /* 0x040fe40003f86270 */
[----:B------:R-:W-:Y:S01]  /*2c70*/  ISETP.GE.AND P3, PT, R5, R188, PT ;  /* 0x000000bc0500720c */ /* 0x000fe20003f66270 */
[C---:B---3--:R-:W-:Y:S01]  /*2c80*/  HMMA.16816.F32.BF16 R40, R60.reuse, R20, R40 ;  /* 0x000000143c28723c */ /* 0x048fe20000041828 */
[----:B------:R-:W-:Y:S01]  /*2c90*/  VIADD R5, R193, 0xffffffc1 ;  /* 0xffffffc1c1057836 */ /* 0x000fe20000000000 */
[----:B------:R-:W3:Y:S06]  /*2ca0*/  MUFU.TANH R4, R4 ;  /* 0x0000000400047308 */ /* 0x000eec0000002400 */
[----:B------:R-:W-:Y:S02]  /*2cb0*/  HMMA.16816.F32.BF16 R36, R60, R22, R36 ;  /* 0x000000163c24723c */ /* 0x000fe40000041824 */
[----:B------:R1:W1:Y:S08]  /*2cc0*/  MUFU.TANH R163, R48 ;  /* 0x0000003000a37308 */ /* 0x0002700000002400 */
[----:B------:R1:W1:Y:S08]  /*2cd0*/  MUFU.TANH R203, R49 ;  /* 0x0000003100cb7308 */ /* 0x0002700000002400 */
[----:B------:R1:W1:Y:S08]  /*2ce0*/  MUFU.TANH R143, R50 ;  /* 0x00000032008f7308 */ /* 0x0002700000002400 */
[----:B------:R1:W1:Y:S01]  /*2cf0*/  MUFU.TANH R141, R51 ;  /* 0x00000033008d7308 */ /* 0x0002620000002400 */
[----:B------:R-:W-:Y:S06]  /*2d00*/  BAR.SYNC.DEFER_BLOCKING 0x0 ;  /* 0x0000000000007b1d */ /* 0x000fec0000010000 */
[----:B--234-:R-:W-:Y:S05]  /*2d10*/  @!P5 BRA `(.L_x_60) ;  /* 0x000000000050d947 */ /* 0x01cfea0003800000 */
[----:B------:R-:W-:-:S04]  /*2d20*/  VIADD R6, R190, 0xfffffffe ;  /* 0xfffffffebe067836 */ /* 0x000fc80000000000 */
[-C--:B------:R-:W-:Y:S02]  /*2d30*/  IMAD R3, R3, R6.reuse, RZ ;  /* 0x0000000603037224 */ /* 0x080fe400078e02ff */
[----:B------:R-:W-:-:S04]  /*2d40*/  IMAD.WIDE.U32 R6, R90, R6, RZ ;  /* 0x000000065a067225 */ /* 0x000fc800078e00ff */
[----:B------:R-:W-:Y:S01]  /*2d50*/  IMAD.IADD R3, R7, 0x1, R3 ;  /* 0x0000000107037824 */ /* 0x000fe200078e0203 */
[----:B------:R-:W-:Y:S02]  /*2d60*/  LEA R8, P2, R6, R199, 0x1 ;  /* 0x000000c706087211 */ /* 0x000fe400078408ff */
[----:B------:R-:W-:Y:S02]  /*2d70*/  IADD3 R92, P1, PT, R92, R6, RZ ;  /* 0x000000065c5c7210 */ /* 0x000fe40007f3e0ff */
[----:B------:R-:W-:-:S03]  /*2d80*/  LEA.HI.X R9, R6, R198, R3, 0x1, P2 ;  /* 0x000000c606097211 */ /* 0x000fc600010f0c03 */
[----:B------:R-:W-:Y:S01]  /*2d90*/  IMAD.X R3, R91, 0x1, R3, P1 ;  /* 0x000000015b037824 */ /* 0x000fe200008e0603 */
[C---:B------:R-:W-:Y:S01]  /*2da0*/  LEA R6, P1, R92.reuse, R199, 0x1 ;  /* 0x000000c75c067211 */ /* 0x040fe200078208ff */
[----:B------:R-:W-:Y:S01]  /*2db0*/  @!PT LDS RZ, [RZ] ;  /* 0x00000000fffff984 */ /* 0x000fe20000000800 */
[----:B------:R-:W-:Y:S01]  /*2dc0*/  @!PT LDS RZ, [RZ] ;  /* 0x00000000fffff984 */ /* 0x000fe20000000800 */
[----:B------:R-:W-:Y:S01]  /*2dd0*/  @!PT LDS RZ, [RZ] ;  /* 0x00000000fffff984 */ /* 0x000fe20000000800 */
[----:B------:R2:W-:Y:S03]  /*2de0*/  LDGSTS.E.BYPASS.LTC128B.128 [R202+0xc000], desc[UR12][R8.64] ;  /* 0x0c00000008ca7fae */ /* 0x0005e6000b981a0c */
[----:B------:R-:W-:Y:S01]  /*2df0*/  LEA.HI.X R7, R92, R198, R3, 0x1, P1 ;  /* 0x000000c65c077211 */ /* 0x000fe200008f0c03 */
[----:B------:R2:W-:Y:S04]  /*2e00*/  LDGSTS.E.BYPASS.LTC128B.128 [R202+0xe000], desc[UR12][R8.64+0x80] ;  /* 0x0e00008008ca7fae */ /* 0x0005e8000b981a0c */
[----:B------:R2:W-:Y:S04]  /*2e10*/  LDGSTS.E.BYPASS.LTC128B.128 [R202+0x10000], desc[UR12][R8.64+0x100] ;  /* 0x1000010008ca7fae */ /* 0x0005e8000b981a0c */
[----:B------:R2:W-:Y:S04]  /*2e20*/  LDGSTS.E.BYPASS.LTC128B.128 [R202+0xd000], desc[UR12][R6.64] ;  /* 0x0d00000006ca7fae */ /* 0x0005e8000b981a0c */
[----:B------:R2:W-:Y:S04]  /*2e30*/  LDGSTS.E.BYPASS.LTC128B.128 [R202+0xf000], desc[UR12][R6.64+0x80] ;  /* 0x0f00008006ca7fae */ /* 0x0005e8000b981a0c */
[----:B------:R2:W-:Y:S04]  /*2e40*/  LDGSTS.E.BYPASS.LTC128B.128 [R202+0x11000], desc[UR12][R6.64+0x100] ;  /* 0x1100010006ca7fae */ /* 0x0005e8000b981a0c */
[----:B------:R-:W0:Y:S02]  /*2e50*/  LDGDEPBAR ;  /* 0x00000000000079af */ /* 0x000e240000000000 */
.L_x_60:
[----:B--2---:R-:W-:Y:S01]  /*2e60*/  VIADD R6, R193, 0xffffffc8 ;  /* 0xffffffc8c1067836 */ /* 0x004fe20000000000 */
[CC--:B------:R-:W-:Y:S01]  /*2e70*/  ISETP.GE.AND P2, PT, R5.reuse, R189.reuse, PT ;  /* 0x000000bd0500720c */ /* 0x0c0fe20003f46270 */
[----:B------:R-:W-:Y:S01]  /*2e80*/  FMUL.FTZ R44, R44, UR6 ;  /* 0x000000062c2c7c20 */ /* 0x000fe20008410000 */
[-C--:B------:R-:W-:Y:S01]  /*2e90*/  ISETP.GE.AND P1, PT, R5, R188.reuse, PT ;  /* 0x000000bc0500720c */ /* 0x080fe20003f26270 */
[----:B------:R-:W-:Y:S01]  /*2ea0*/  VIADD R5, R193, 0xffffffd0 ;  /* 0xffffffd0c1057836 */ /* 0x000fe20000000000 */
[----:B------:R-:W-:Y:S01]  /*2eb0*/  FSEL R3, R64, -INF , !P4 ;  /* 0xff80000040037808 */ /* 0x000fe20006000000 */
[----:B------:R-:W2:Y:S01]  /*2ec0*/  MUFU.TANH R165, R44 ;  /* 0x0000002c00a57308 */ /* 0x000ea20000002400 */
[----:B------:R-:W-:Y:S01]  /*2ed0*/  FSEL R29, R66, -INF , !P3 ;  /* 0xff800000421d7808 */ /* 0x000fe20005800000 */
[----:B------:R-:W-:Y:S01]  /*2ee0*/  FMUL.FTZ R45, R45, UR6 ;  /* 0x000000062d2d7c20 */ /* 0x000fe20008410000 */
[-C--:B------:R-:W-:Y:S01]  /*2ef0*/  ISETP.GE.AND P4, PT, R6, R189.reuse, PT ;  /* 0x000000bd0600720c */ /* 0x080fe20003f86270 */
[----:B------:R-:W-:Y:S01]  /*2f00*/  FMUL.FTZ R40, R40, UR6 ;  /* 0x0000000628287c20 */ /* 0x000fe20008410000 */
[-C--:B------:R-:W-:Y:S01]  /*2f10*/  ISETP.GE.AND P3, PT, R6, R188.reuse, PT ;  /* 0x000000bc0600720c */ /* 0x080fe20003f66270 */
[C---:B------:R-:W-:Y:S01]  /*2f20*/  VIADD R6, R193.reuse, 0xffffffc9 ;  /* 0xffffffc9c1067836 */ /* 0x040fe20000000000 */
[----:B------:R-:W-:Y:S01]  /*2f30*/  FSEL R31, R32, -INF , !P4 ;  /* 0xff800000201f7808 */ /* 0x000fe20006000000 */
[----:B------:R-:W-:Y:S01]  /*2f40*/  VIADD R8, R193, 0xffffffe0 ;  /* 0xffffffe0c1087836 */ /* 0x000fe20000000000 */
[----:B------:R-:W-:Y:S01]  /*2f50*/  FSEL R23, R34, -INF , !P3 ;  /* 0xff80000022177808 */ /* 0x000fe20005800000 */
[----:B------:R-:W3:Y:S01]  /*2f60*/  MUFU.TANH R171, R45 ;  /* 0x0000002d00ab7308 */ /* 0x000ee20000002400 */
[----:B------:R-:W-:Y:S01]  /*2f70*/  FSEL R65, R65, -INF , !P2 ;  /* 0xff80000041417808 */ /* 0x000fe20005000000 */
[----:B------:R-:W-:Y:S01]  /*2f80*/  FMUL.FTZ R41, R41, UR6 ;  /* 0x0000000629297c20 */ /* 0x000fe20008410000 */
[----:B------:R-:W-:Y:S01]  /*2f90*/  FSEL R67, R67, -INF , !P1 ;  /* 0xff80000043437808 */ /* 0x000fe20004800000 */
[----:B------:R-:W-:Y:S01]  /*2fa0*/  FMUL.FTZ R36, R36, UR6 ;  /* 0x0000000624247c20 */ /* 0x000fe20008410000 */
[-C--:B------:R-:W-:Y:S01]  /*2fb0*/  ISETP.GE.AND P4, PT, R5, R189.reuse, PT ;  /* 0x000000bd0500720c */ /* 0x080fe20003f86270 */
[----:B------:R-:W-:Y:S01]  /*2fc0*/  FMUL.FTZ R37, R37, UR6 ;  /* 0x0000000625257c20 */ /* 0x000fe20008410000 */
[-C--:B------:R-:W-:Y:S01]  /*2fd0*/  ISETP.GE.AND P3, PT, R5, R188.reuse, PT ;  /* 0x000000bc0500720c */ /* 0x080fe20003f66270 */
[C---:B------:R-:W-:Y:S01]  /*2fe0*/  VIADD R5, R193.reuse, 0xffffffd1 ;  /* 0xffffffd1c1057836 */ /* 0x040fe20000000000 */
[CC--:B------:R-:W-:Y:S01]  /*2ff0*/  ISETP.GE.AND P2, PT, R6.reuse, R189.reuse, PT ;  /* 0x000000bd0600720c */ /* 0x0c0fe20003f46270 */
[----:B------:R-:W4:Y:S01]  /*3000*/  MUFU.TANH R195, R40 ;  /* 0x0000002800c37308 */ /* 0x000f220000002400 */
[-C--:B------:R-:W-:Y:S01]  /*3010*/  ISETP.GE.AND P1, PT, R6, R188.reuse, PT ;  /* 0x000000bc0600720c */ /* 0x080fe20003f26270 */
[----:B------:R-:W-:Y:S01]  /*3020*/  VIADD R6, R193, 0xffffffd8 ;  /* 0xffffffd8c1067836 */ /* 0x000fe20000000000 */
[----:B------:R-:W-:Y:S01]  /*3030*/  FSEL R33, R33, -INF , !P2 ;  /* 0xff80000021217808 */ /* 0x000fe20005000000 */
[----:B------:R-:W-:Y:S01]  /*3040*/  VIADD R10, R193, 0xfffffff0 ;  /* 0xfffffff0c10a7836 */ /* 0x000fe20000000000 */
[----:B------:R-:W-:Y:S01]  /*3050*/  FSEL R21, R24, -INF , !P1 ;  /* 0xff80000018157808 */ /* 0x000fe20004800000 */
[----:B------:R-:W-:Y:S01]  /*3060*/  FMUL.FTZ R46, R46, UR6 ;  /* 0x000000062e2e7c20 */ /* 0x000fe20008410000 */
[CC--:B------:R-:W-:Y:S01]  /*3070*/  ISETP.GE.AND P2, PT, R5.reuse, R189.reuse, PT ;  /* 0x000000bd0500720c */ /* 0x0c0fe20003f46270 */
[----:B------:R-:W5:Y:S01]  /*3080*/  MUFU.TANH R187, R41 ;  /* 0x0000002900bb7308 */ /* 0x000f620000002400 */
[-C--:B------:R-:W-:Y:S01]  /*3090*/  ISETP.GE.AND P1, PT, R5, R188.reuse, PT ;  /* 0x000000bc0500720c */ /* 0x080fe20003f26270 */
[----:B------:R-:W-:Y:S01]  /*30a0*/  VIADD R5, R193, 0xffffffd9 ;  /* 0xffffffd9c1057836 */ /* 0x000fe20000000000 */
[----:B-1----:R-:W-:Y:S01]  /*30b0*/  FSEL R19, R25, -INF , !P4 ;  /* 0xff80000019137808 */ /* 0x002fe20006000000 */
[----:B------:R-:W-:Y:S01]  /*30c0*/  FMUL.FTZ R47, R47, UR6 ;  /* 0x000000062f2f7c20 */ /* 0x000fe20008410000 */
[----:B------:R-:W-:Y:S01]  /*30d0*/  FSEL R15, R12, -INF , !P3 ;  /* 0xff8000000c0f7808 */ /* 0x000fe20005800000 */
[C---:B------:R-:W-:Y:S01]  /*30e0*/  VIADD R12, R193.reuse, 0xffffffe9 ;  /* 0xffffffe9c10c7836 */ /* 0x040fe20000000000 */
[CC--:B------:R-:W-:Y:S01]  /*30f0*/  ISETP.GE.AND P4, PT, R6.reuse, R189.reuse, PT ;  /* 0x000000bd0600720c */ /* 0x0c0fe20003f86270 */
[----:B------:R-:W1:Y:S01]  /*3100*/  MUFU.TANH R185, R36 ;  /* 0x0000002400b97308 */ /* 0x000e620000002400 */
[-C--:B------:R-:W-:Y:S01]  /*3110*/  ISETP.GE.AND P3, PT, R6, R188.reuse, PT ;  /* 0x000000bc0600720c */ /* 0x080fe20003f66270 */
[----:B------:R-:W-:Y:S01]  /*3120*/  VIADD R6, R193, 0xffffffe1 ;  /* 0xffffffe1c1067836 */ /* 0x000fe20000000000 */
[----:B------:R-:W-:Y:S01]  /*3130*/  FSEL R7, R26, -INF , !P2 ;  /* 0xff8000001a077808 */ /* 0x000fe20005000000 */
[----:B------:R-:W-:Y:S01]  /*3140*/  FMUL.FTZ R42, R42, UR6 ;  /* 0x000000062a2a7c20 */ /* 0x000fe20008410000 */
[----:B------:R-:W-:Y:S01]  /*3150*/  FSEL R13, R13, -INF , !P1 ;  /* 0xff8000000d0d7808 */ /* 0x000fe20004800000 */
[----:B------:R-:W-:Y:S01]  /*3160*/  FMUL.FTZ R43, R43, UR6 ;  /* 0x000000062b2b7c20 */ /* 0x000fe20008410000 */
[C---:B------:R-:W-:Y:S01]  /*3170*/  ISETP.GE.AND P2, PT, R5.reuse, R189, PT ;  /* 0x000000bd0500720c */ /* 0x040fe20003f46270 */
[----:B------:R-:W1:Y:S01]  /*3180*/  MUFU.TANH R183, R37 ;  /* 0x0000002500b77308 */ /* 0x000e620000002400 */
[----:B------:R-:W-:Y:S01]  /*3190*/  ISETP.GE.AND P1, PT, R5, R188, PT ;  /* 0x000000bc0500720c */ /* 0x000fe20003f26270 */
[----:B------:R-:W-:Y:S01]  /*31a0*/  FMUL.FTZ R38, R38, UR6 ;  /* 0x0000000626267c20 */ /* 0x000fe20008410000 */
[----:B------:R-:W-:Y:S01]  /*31b0*/  FSEL R5, R27, -INF , !P4 ;  /* 0xff8000001b057808 */ /* 0x000fe20006000000 */
[----:B------:R-:W-:Y:S01]  /*31c0*/  FMUL.FTZ R39, R39, UR6 ;  /* 0x0000000627277c20 */ /* 0x000fe20008410000 */
[----:B------:R-:W-:Y:S01]  /*31d0*/  FSEL R11, R14, -INF , !P3 ;  /* 0xff8000000e0b7808 */ /* 0x000fe20005800000 */
[----:B------:R-:W-:Y:S01]  /*31e0*/  VIADD R14, R193, 0xffffffe8 ;  /* 0xffffffe8c10e7836 */ /* 0x000fe20000000000 */
[----:B------:R-:W-:Y:S01]  /*31f0*/  FMNMX3.FTZ R16, R3, R65, R31, !PT ;  /* 0x0000004103107276 */ /* 0x000fe2000781001f */
[----:B------:R-:W1:Y:S01]  /*3200*/  MUFU.TANH R201, R46 ;  /* 0x0000002e00c97308 */ /* 0x000e620000002400 */
[----:B------:R-:W-:Y:S01]  /*3210*/  ISETP.GE.AND P4, PT, R8, R189, PT ;  /* 0x000000bd0800720c */ /* 0x000fe20003f86270 */
[----:B------:R-:W1:Y:S01]  /*3220*/  LDCU UR6, c[0x0][0x45c] ;  /* 0x00008b80ff0677ac */ /* 0x000e620008000800 */
[----:B------:R-:W-:-:S02]  /*3230*/  FSEL R17, R17, -INF , !P2 ;  /* 0xff80000011117808 */ /* 0x000fc40005000000 */
[----:B------:R-:W-:Y:S02]  /*3240*/  FMNMX3.FTZ R16, R16, R33, R19, !PT ;  /* 0x0000002110107276 */ /* 0x000fe40007810013 */
[-C--:B------:R-:W-:Y:S01]  /*3250*/  ISETP.GE.AND P2, PT, R6, R189.reuse, PT ;  /* 0x000000bd0600720c */ /* 0x080fe20003f46270 */
[----:B------:R-:W1:Y:S01]  /*3260*/  MUFU.TANH R177, R47 ;  /* 0x0000002f00b17308 */ /* 0x000e620000002400 */
[----:B------:R-:W-:Y:S02]  /*3270*/  FSEL R163, R163, -INF , !P4 ;  /* 0xff800000a3a37808 */ /* 0x000fe40006000000 */
[----:B------:R-:W-:Y:S02]  /*3280*/  ISETP.GE.AND P4, PT, R14, R189, PT ;  /* 0x000000bd0e00720c */ /* 0x000fe40003f86270 */
[----:B------:R-:W-:Y:S02]  /*3290*/  FMNMX3.FTZ R16, R16, R7, R5, !PT ;  /* 0x0000000710107276 */ /* 0x000fe40007810005 */
[-C--:B------:R-:W-:Y:S01]  /*32a0*/  ISETP.GE.AND P3, PT, R8, R188.reuse, PT ;  /* 0x000000bc0800720c */ /* 0x080fe20003f66270 */
[C---:B------:R-:W-:Y:S01]  /*32b0*/  VIADD R8, R193.reuse, 0xfffffff1 ;  /* 0xfffffff1c1087836 */ /* 0x040fe20000000000 */
[----:B------:R-:W-:Y:S01]  /*32c0*/  FSEL R9, R4, -INF , !P1 ;  /* 0xff80000004097808 */ /* 0x000fe20004800000 */
[----:B------:R-:W-:Y:S01]  /*32d0*/  VIADD R4, R193, 0xfffffff9 ;  /* 0xfffffff9c1047836 */ /* 0x000fe20000000000 */
[----:B------:R-:W-:Y:S01]  /*32e0*/  FSEL R203, R203, -INF , !P2 ;  /* 0xff800000cbcb7808 */ /* 0x000fe20005000000 */
[----:B------:R-:W1:Y:S01]  /*32f0*/  MUFU.TANH R181, R42 ;  /* 0x0000002a00b57308 */ /* 0x000e620000002400 */
[----:B------:R-:W-:Y:S01]  /*3300*/  ISETP.GE.AND P1, PT, R6, R188, PT ;  /* 0x000000bc0600720c */ /* 0x000fe20003f26270 */
[----:B------:R-:W-:Y:S01]  /*3310*/  VIADD R6, R193, 0xfffffff8 ;  /* 0xfffffff8c1067836 */ /* 0x000fe20000000000 */
[----:B------:R-:W-:-:S02]  /*3320*/  ISETP.GE.AND P2, PT, R12, R189, PT ;  /* 0x000000bd0c00720c */ /* 0x000fc40003f46270 */
[----:B--2---:R-:W-:Y:S02]  /*3330*/  FSEL R165, R165, -INF , !P4 ;  /* 0xff800000a5a57808 */ /* 0x004fe40006000000 */
[----:B------:R-:W-:Y:S01]  /*3340*/  ISETP.GE.AND P4, PT, R10, R189, PT ;  /* 0x000000bd0a00720c */ /* 0x000fe20003f86270 */
[----:B------:R-:W2:Y:S01]  /*3350*/  MUFU.TANH R179, R43 ;  /* 0x0000002b00b37308 */ /* 0x000ea20000002400 */
[----:B------:R-:W-:Y:S02]  /*3360*/  FMNMX3.FTZ R16, R16, R17, R163, !PT ;  /* 0x0000001110107276 */ /* 0x000fe400078100a3 */
[----:B---3--:R-:W-:Y:S02]  /*3370*/  FSEL R171, R171, -INF , !P2 ;  /* 0xff800000abab7808 */ /* 0x008fe40005000000 */
[-C--:B------:R-:W-:Y:S02]  /*3380*/  ISETP.GE.AND P2, PT, R8, R189.reuse, PT ;  /* 0x000000bd0800720c */ /* 0x080fe40003f46270 */
[----:B----4-:R-:W-:Y:S01]  /*3390*/  FSEL R195, R195, -INF , !P4 ;  /* 0xff800000c3c37808 */ /* 0x010fe20006000000 */
[----:B------:R-:W3:Y:S01]  /*33a0*/  MUFU.TANH R175, R38 ;  /* 0x0000002600af7308 */ /* 0x000ee20000002400 */
[----:B------:R-:W-:-:S02]  /*33b0*/  ISETP.GE.AND P4, PT, R6, R189, PT ;  /* 0x000000bd0600720c */ /* 0x000fc40003f86270 */
[----:B------:R-:W-:Y:S02]  /*33c0*/  FMNMX3.FTZ R16, R16, R203, R165, !PT ;  /* 0x000000cb10107276 */ /* 0x000fe400078100a5 */
[----:B-----5:R-:W-:Y:S02]  /*33d0*/  FSEL R187, R187, -INF , !P2 ;  /* 0xff800000bbbb7808 */ /* 0x020fe40005000000 */
[----:B------:R-:W-:Y:S01]  /*33e0*/  ISETP.GE.AND P2, PT, R4, R189, PT ;  /* 0x000000bd0400720c */ /* 0x000fe20003f46270 */
[----:B------:R-:W4:Y:S01]  /*33f0*/  MUFU.TANH R173, R39 ;  /* 0x0000002700ad7308 */ /* 0x000f220000002400 */
[----:B-1----:R-:W-:Y:S02]  /*3400*/  FSEL R185, R185, -INF , !P4 ;  /* 0xff800000b9b97808 */ /* 0x002fe40006000000 */
[----:B------:R-:W-:Y:S02]  /*3410*/  FMNMX3.FTZ R16, R16, R171, R195, !PT ;  /* 0x000000ab10107276 */ /* 0x000fe400078100c3 */
[----:B------:R-:W-:-:S02]  /*3420*/  ISETP.GE.AND P4, PT, R14, R188, PT ;  /* 0x000000bc0e00720c */ /* 0x000fc40003f86270 */
[----:B------:R-:W-:Y:S02]  /*3430*/  FSEL R183, R183, -INF , !P2 ;  /* 0xff800000b7b77808 */ /* 0x000fe40005000000 */
[----:B------:R-:W-:Y:S02]  /*3440*/  FMNMX3.FTZ R16, R16, R187, R185, !PT ;  /* 0x000000bb10107276 */ /* 0x000fe400078100b9 */
[----:B------:R-:W-:Y:S02]  /*3450*/  FMNMX3.FTZ R14, R29, R67, R23, !PT ;  /* 0x000000431d0e7276 */ /* 0x000fe40007810017 */
[----:B------:R-:W-:Y:S02]  /*3460*/  ISETP.GE.AND P2, PT, R12, R188, PT ;  /* 0x000000bc0c00720c */ /* 0x000fe40003f46270 */
[----:B------:R-:W-:Y:S02]  /*3470*/  FMNMX.FTZ R12, R183, R16, !PT ;  /* 0x00000010b70c7209 */ /* 0x000fe40007810000 */
[----:B------:R-:W-:-:S02]  /*3480*/  FMNMX3.FTZ R14, R14, R21, R15, !PT ;  /* 0x000000150e0e7276 */ /* 0x000fc4000781000f */
[----:B------:R-:W-:Y:S01]  /*3490*/  FSEL R143, R143, -INF , !P3 ;  /* 0xff8000008f8f7808 */ /* 0x000fe20005800000 */
[----:B------:R-:W1:Y:S01]  /*34a0*/  SHFL.BFLY PT, R25, R12, 0x2, 0x1f ;  /* 0x0c401f000c197f89 */ /* 0x000e6200000e0000 */
[----:B------:R-:W-:Y:S02]  /*34b0*/  FMNMX3.FTZ R14, R14, R13, R11, !PT ;  /* 0x0000000d0e0e7276 */ /* 0x000fe4000781000b */
[----:B------:R-:W-:Y:S02]  /*34c0*/  ISETP.GE.AND P3, PT, R10, R188, PT ;  /* 0x000000bc0a00720c */ /* 0x000fe40003f66270 */
[----:B------:R-:W-:Y:S02]  /*34d0*/  FSEL R141, R141, -INF , !P1 ;  /* 0xff8000008d8d7808 */ /* 0x000fe40004800000 */
[----:B------:R-:W-:Y:S02]  /*34e0*/  FSEL R201, R201, -INF , !P4 ;  /* 0xff800000c9c97808 */ /* 0x000fe40006000000 */
[----:B------:R-:W-:-:S02]  /*34f0*/  FMNMX3.FTZ R14, R14, R9, R143, !PT ;  /* 0x000000090e0e7276 */ /* 0x000fc4000781008f */
[-C--:B------:R-:W-:Y:S02]  /*3500*/  ISETP.GE.AND P1, PT, R8, R188.reuse, PT ;  /* 0x000000bc0800720c */ /* 0x080fe40003f26270 */
[-C--:B------:R-:W-:Y:S02]  /*3510*/  ISETP.GE.AND P4, PT, R6, R188.reuse, PT ;  /* 0x000000bc0600720c */ /* 0x080fe40003f86270 */
[----:B------:R-:W-:Y:S02]  /*3520*/  FSEL R177, R177, -INF , !P2 ;  /* 0xff800000b1b17808 */ /* 0x000fe40005000000 */
[----:B------:R-:W-:Y:S02]  /*3530*/  FSEL R181, R181, -INF , !P3 ;  /* 0xff800000b5b57808 */ /* 0x000fe40005800000 */
[----:B------:R-:W-:Y:S02]  /*3540*/  FMNMX3.FTZ R14, R14, R141, R201, !PT ;  /* 0x0000008d0e0e7276 */ /* 0x000fe400078100c9 */
[----:B------:R-:W-:-:S02]  /*3550*/  ISETP.GE.AND P2, PT, R4, R188, PT ;  /* 0x000000bc0400720c */ /* 0x000fc40003f46270 */
[----:B--2---:R-:W-:Y:S02]  /*3560*/  FSEL R179, R179, -INF , !P1 ;  /* 0xff800000b3b37808 */ /* 0x004fe40004800000 */
[----:B---3--:R-:W-:Y:S02]  /*3570*/  FSEL R175, R175, -INF , !P4 ;  /* 0xff800000afaf7808 */ /* 0x008fe40006000000 */
[----:B------:R-:W-:Y:S02]  /*3580*/  FMNMX3.FTZ R14, R14, R177, R181, !PT ;  /* 0x000000b10e0e7276 */ /* 0x000fe400078100b5 */
[----:B----4-:R-:W-:Y:S02]  /*3590*/  FSEL R173, R173, -INF , !P2 ;  /* 0xff800000adad7808 */ /* 0x010fe40005000000 */
[----:B------:R-:W-:Y:S02]  /*35a0*/  FMNMX3.FTZ R6, R14, R179, R175, !PT ;  /* 0x000000b30e067276 */ /* 0x000fe400078100af */
[----:B-1----:R-:W-:-:S02]  /*35b0*/  FMNMX.FTZ R27, R12, R25, !PT ;  /* 0x000000190c1b7209 */ /* 0x002fc40007810000 */
[----:B------:R-:W-:Y:S02]  /*35c0*/  FMNMX.FTZ R6, R173, R6, !PT ;  /* 0x00000006ad067209 */ /* 0x000fe40007810000 */
[----:B------:R-:W-:Y:S01]  /*35d0*/  LOP3.LUT R192, R89, 0x200, R0, 0xf8, !PT ;  /* 0x0000020059c07812 */ /* 0x000fe200078ef800 */
[----:B------:R-:W1:Y:S03]  /*35e0*/  SHFL.BFLY PT, R132, R27, 0x1, 0x1f ;  /* 0x0c201f001b847f89 */ /* 0x000e6600000e0000 */
[----:B------:R-:W-:Y:S01]  /*35f0*/  LEA R167, R192, UR5, 0x1 ;  /* 0x00000005c0a77c11 */ /* 0x000fe2000f8e08ff */
[----:B------:R-:W2:Y:S04]  /*3600*/  SHFL.BFLY PT, R25, R6, 0x2, 0x1f ;  /* 0x0c401f0006197f89 */ /* 0x000ea800000e0000 */
[----:B------:R-:W-:Y:S01]  /*3610*/  LDSM.16.MT88.4 R40, [R167+0x14000] ;  /* 0x01400000a728783b */ /* 0x000fe20000004200 */
[----:B------:R-:W-:-:S02]  /*3620*/  IMAD.IADD R162, R2, 0x1, R167 ;  /* 0x0000000102a27824 */ /* 0x000fc400078e02a7 */
[C---:B------:R-:W-:Y:S01]  /*3630*/  IMAD.IADD R169, R88.reuse, 0x1, R167 ;  /* 0x0000000158a97824 */ /* 0x040fe200078e02a7 */
[----:B------:R-:W-:Y:S01]  /*3640*/  LDSM.16.MT88.4 R124, [R167+0x12000] ;  /* 0x01200000a77c783b */ /* 0x000fe20000004200 */
[----:B------:R-:W-:-:S03]  /*3650*/  IMAD.IADD R161, R88, 0x1, R162 ;  /* 0x0000000158a17824 */ /* 0x000fc600078e02a2 */
[----:B------:R-:W-:Y:S04]  /*3660*/  LDSM.16.MT88.4 R116, [R169+0x12000] ;  /* 0x01200000a974783b */ /* 0x000fe80000004200 */
[----:B------:R-:W-:Y:S01]  /*3670*/  LDSM.16.MT88.4 R48, [R169+0x14000] ;  /* 0x01400000a930783b */ /* 0x000fe20000004200 */
[----:B-1----:R-:W-:-:S03]  /*3680*/  FMNMX.FTZ R132, R27, R132, !PT ;  /* 0x000000841b847209 */ /* 0x002fc60007810000 */
[----:B------:R-:W-:Y:S01]  /*3690*/  LDSM.16.MT88.4 R80, [R169+0x16000] ;  /* 0x01600000a950783b */ /* 0x000fe20000004200 */
[----:B--2---:R-:W-:Y:S01]  /*36a0*/  FMNMX.FTZ R25, R6, R25, !PT ;  /* 0x0000001906197209 */ /* 0x004fe20007810000 */
[C---:B------:R-:W-:Y:S01]  /*36b0*/  FMUL.FTZ R174, R132.reuse, UR6 ;  /* 0x0000000684ae7c20 */ /* 0x040fe20008410000 */
        /* <DEDUP_REMOVED lines=8> */
[----:B------:R-:W2:Y:S01]  /*3740*/  LDSM.16.MT88.4 R100, [R161+0x12000] ;  /* 0x01200000a164783b */ /* 0x000ea20000004200 */
[--C-:B------:R-:W-:Y:S01]  /*3750*/  FFMA.FTZ R151, R7, UR6, -R174.reuse ;  /* 0x0000000607977c23 */ /* 0x100fe200080108ae */
[--C-:B------:R-:W-:Y:S01]  /*3760*/  FFMA.FTZ R148, R5, UR6, -R174.reuse ;  /* 0x0000000605947c23 */ /* 0x100fe200080108ae */
[----:B------:R-:W-:Y:S01]  /*3770*/  MUFU.EX2 R160, R160 ;  /* 0x000000a000a07308 */ /* 0x000fe20000000800 */
[----:B------:R-:W3:Y:S01]  /*3780*/  LDSM.16.MT88.4 R56, [R162+0x14000] ;  /* 0x01400000a238783b */ /* 0x000ee20000004200 */
[--C-:B------:R-:W-:Y:S01]  /*3790*/  FFMA.FTZ R152, R19, UR6, -R174.reuse ;  /* 0x0000000613987c23 */ /* 0x100fe200080108ae */
[--C-:B------:R-:W-:Y:S01]  /*37a0*/  FFMA.FTZ R147, R17, UR6, -R174.reuse ;  /* 0x0000000611937c23 */ /* 0x100fe200080108ae */
[--C-:B------:R-:W-:Y:S01]  /*37b0*/  FFMA.FTZ R166, R171, UR6, -R174.reuse ;  /* 0x00000006aba67c23 */ /* 0x100fe200080108ae */
[----:B------:R-:W-:Y:S01]  /*37c0*/  LDSM.16.MT88.4 R72, [R167+0x16000] ;  /* 0x01600000a748783b */ /* 0x000fe20000004200 */
[--C-:B------:R-:W-:Y:S01]  /*37d0*/  FFMA.FTZ R163, R163, UR6, -R174.reuse ;  /* 0x00000006a3a37c23 */ /* 0x100fe200080108ae */
[--C-:B------:R-:W-:Y:S01]  /*37e0*/  FFMA.FTZ R164, R203, UR6, -R174.reuse ;  /* 0x00000006cba47c23 */ /* 0x100fe200080108ae */
[----:B------:R-:W4:Y:S01]  /*37f0*/  MUFU.EX2 R159, R159 ;  /* 0x0000009f009f7308 */ /* 0x000f220000000800 */
        /* <DEDUP_REMOVED lines=11> */
[----:B------:R-:W-:-:S03]  /*38b0*/  FFMA.FTZ R205, R183, UR6, -R174 ;  /* 0x00000006b7cd7c23 */ /* 0x000fc600080108ae */
[----:B------:R-:W-:Y:S01]  /*38c0*/  FSEL R170, R170, RZ, P1 ;  /* 0x000000ffaaaa7208 */ /* 0x000fe20000800000 */
[----:B------:R-:W1:Y:S01]  /*38d0*/  MUFU.EX2 R155, R155 ;  /* 0x0000009b009b7308 */ /* 0x000e620000000800 */
[----:B----4-:R-:W-:Y:S01]  /*38e0*/  F2FP.BF16.F32.PACK_AB R96, R159, R160 ;  /* 0x000000a09f60723e */ /* 0x010fe200000010ff */
[----:B------:R-:W-:Y:S01]  /*38f0*/  LDSM.16.MT88.4 R136, [R169+0x12800] ;  /* 0x01280000a988783b */ /* 0x000fe20000004200 */
[----:B------:R-:W-:Y:S01]  /*3900*/  FADD.FTZ R159, R160, R159 ;  /* 0x0000009fa09f7221 */ /* 0x000fe20000010000 */
[--C-:B------:R-:W-:Y:S01]  /*3910*/  FFMA.FTZ R158, R29, UR6, -R170.reuse ;  /* 0x000000061d9e7c23 */ /* 0x100fe200080108aa */
[--C-:B------:R-:W-:Y:S01]  /*3920*/  FFMA.FTZ R157, R67, UR6, -R170.reuse ;  /* 0x00000006439d7c23 */ /* 0x100fe200080108aa */
[--C-:B------:R-:W-:Y:S01]  /*3930*/  FFMA.FTZ R154, R23, UR6, -R170.reuse ;  /* 0x00000006179a7c23 */ /* 0x100fe200080108aa */
[--C-:B------:R-:W-:Y:S01]  /*3940*/  FFMA.FTZ R153, R21, UR6, -R170.reuse ;  /* 0x0000000615997c23 */ /* 0x100fe200080108aa */
[----:B------:R-:W4:Y:S01]  /*3950*/  LDSM.16.MT88.4 R64, [R161+0x14000] ;  /* 0x01400000a140783b */ /* 0x000f220000004200 */
[--C-:B------:R-:W-:Y:S01]  /*3960*/  FFMA.FTZ R146, R11, UR6, -R170.reuse ;  /* 0x000000060b927c23 */ /* 0x100fe200080108aa */
[----:B------:R-:W-:Y:S01]  /*3970*/  MUFU.EX2 R158, R158 ;  /* 0x0000009e009e7308 */ /* 0x000fe20000000800 */
[--C-:B------:R-:W-:Y:S01]  /*3980*/  FFMA.FTZ R145, R9, UR6, -R170.reuse ;  /* 0x0000000609917c23 */ /* 0x100fe200080108aa */
[--C-:B------:R-:W-:Y:S01]  /*3990*/  FFMA.FTZ R150, R15, UR6, -R170.reuse ;  /* 0x000000060f967c23 */ /* 0x100fe200080108aa */
[----:B------:R-:W5:Y:S01]  /*39a0*/  LDSM.16.MT88.4 R8, [R167+0x14800] ;  /* 0x01480000a708783b */ /* 0x000f620000004200 */
[--C-:B------:R-:W-:Y:S01]  /*39b0*/  FFMA.FTZ R149, R13, UR6, -R170.reuse ;  /* 0x000000060d957c23 */ /* 0x100fe200080108aa */
[--C-:B------:R-:W-:Y:S01]  /*39c0*/  FFMA.FTZ R168, R143, UR6, -R170.reuse ;  /* 0x000000068fa87c23 */ /* 0x100fe200080108aa */
[--C-:B------:R-:W-:Y:S01]  /*39d0*/  FFMA.FTZ R171, R141, UR6, -R170.reuse ;  /* 0x000000068dab7c23 */ /* 0x100fe200080108aa */
[----:B-1----:R-:W-:Y:S01]  /*39e0*/  F2FP.BF16.F32.PACK_AB R98, R155, R156 ;  /* 0x0000009c9b62723e */ /* 0x002fe200000010ff */
[----:B------:R-:W1:Y:S01]  /*39f0*/  MUFU.EX2 R157, R157 ;  /* 0x0000009d009d7308 */ /* 0x000e620000000800 */
[----:B------:R-:W5:Y:S01]  /*3a00*/  LDSM.16.MT88.4 R20, [R169+0x14800] ;  /* 0x01480000a914783b */ /* 0x000f620000004200 */
        /* <DEDUP_REMOVED lines=9> */
[----:B------:R-:W-:Y:S01]  /*3aa0*/  FADD.FTZ R156, R156, R159 ;  /* 0x0000009f9c9c7221 */ /* 0x000fe20000010000 */
[----:B------:R-:W-:Y:S01]  /*3ab0*/  IMAD.MOV.U32 R201, RZ, RZ, -0x1 ;  /* 0xffffffffffc97424 */ /* 0x000fe200078e00ff */
        /* <DEDUP_REMOVED lines=29> */
[C---:B---3--:R-:W-:Y:S07]  /*3c90*/  HMMA.16816.F32.BF16 R52, R96.reuse, R56, RZ ;  /* 0x000000386034723c */ /* 0x048fee00000418ff */
[----:B------:R-:W-:Y:S01]  /*3ca0*/  MUFU.EX2 R166, R166 ;  /* 0x000000a600a67308 */ /* 0x000fe20000000800 */
[C---:B----4-:R-:W-:Y:S07]  /*3cb0*/  HMMA.16816.F32.BF16 R60, R96.reuse, R64, RZ ;  /* 0x00000040603c723c */ /* 0x050fee00000418ff */
[----:B------:R-:W-:Y:S01]  /*3cc0*/  MUFU.EX2 R168, R168 ;  /* 0x000000a800a87308 */ /* 0x000fe20000000800 */
[C---:B------:R-:W-:Y:S07]  /*3cd0*/  HMMA.16816.F32.BF16 R68, R96.reuse, R72, RZ ;  /* 0x000000486044723c */ /* 0x040fee00000418ff */
[----:B------:R-:W3:Y:S01]  /*3ce0*/  MUFU.EX2 R171, R171 ;  /* 0x000000ab00ab7308 */ /* 0x000ee20000000800 */
[C---:B------:R-:W-:Y:S07]  /*3cf0*/  HMMA.16816.F32.BF16 R84, R96.reuse, R88, RZ ;  /* 0x000000586054723c */ /* 0x040fee00000418ff */
[----:B------:R-:W-:Y:S01]  /*3d00*/  MUFU.EX2 R172, R172 ;  /* 0x000000ac00ac7308 */ /* 0x000fe20000000800 */
[C---:B------:R-:W-:Y:S07]  /*3d10*/  HMMA.16816.F32.BF16 R116, R96.reuse, R118, RZ ;  /* 0x000000766074723c */ /* 0x040fee00000418ff */
[----:B------:R-:W4:Y:S01]  /*3d20*/  MUFU.EX2 R177, R177 ;  /* 0x000000b100b17308 */ /* 0x000f220000000800 */
[C---:B------:R-:W-:Y:S07]  /*3d30*/  HMMA.16816.F32.BF16 R48, R96.reuse, R50, RZ ;  /* 0x000000326030723c */ /* 0x040fee00000418ff */
[----:B------:R-:W-:Y:S01]  /*3d40*/  MUFU.EX2 R176, R176 ;  /* 0x000000b000b07308 */ /* 0x000fe20000000800 */
[C---:B------:R-:W-:Y:S07]  /*3d50*/  HMMA.16816.F32.BF16 R80, R96.reuse, R82, RZ ;  /* 0x000000526050723c */ /* 0x040fee00000418ff */
[----:B------:R-:W4:Y:S01]  /*3d60*/  MUFU.EX2 R187, R187 ;  /* 0x000000bb00bb7308 */ /* 0x000f220000000800 */
[C---:B------:R-:W-:Y:S07]  /*3d70*/  HMMA.16816.F32.BF16 R124, R96.reuse, R126, RZ ;  /* 0x0000007e607c723c */ /* 0x040fee00000418ff */
[----:B------:R-:W-:Y:S01]  /*3d80*/  MUFU.EX2 R178, R178 ;  /* 0x000000b200b27308 */ /* 0x000fe20000000800 */
[C---:B------:R-:W-:Y:S07]  /*3d90*/  HMMA.16816.F32.BF16 R108, R96.reuse, R110, RZ ;  /* 0x0000006e606c723c */ /* 0x040fee00000418ff */
[----:B------:R-:W-:Y:S01]  /*3da0*/  MUFU.EX2 R205, R205 ;  /* 0x000000cd00cd7308 */ /* 0x000fe20000000800 */
        /* <DEDUP_REMOVED lines=18> */
[----:B-----5:R-:W-:-:S03]  /*3ed0*/  F2FP.BF16.F32.PACK_AB R7, R145, R146 ;  /* 0x000000929107723e */ /* 0x020fc600000010ff */
[----:B------:R-:W-:-:S04]  /*3ee0*/  FADD.FTZ R146, R146, R149 ;  /* 0x0000009592927221 */ /* 0x000fc80000010000 */
[----:B------:R-:W-:Y:S01]  /*3ef0*/  HMMA.16816.F32.BF16 R36, R4, R8, R36 ;  /* 0x000000080424723c */ /* 0x000fe20000041824 */
[----:B------:R-:W-:-:S07]  /*3f00*/  FADD.FTZ R145, R145, R146 ;  /* 0x0000009291917221 */ /* 0x000fce0000010000 */
[C---:B------:R-:W-:Y:S01]  /*3f10*/  HMMA.16816.F32.BF16 R40, R4.reuse, R10, R40 ;  /* 0x0000000a0428723c */ /* 0x040fe20000041828 */
[----:B------:R-:W1:Y:S07]  /*3f20*/  LDSM.16.MT88.4 R8, [R162+0x16800] ;  /* 0x01680000a208783b */ /* 0x000e6e0000004200 */
[C---:B------:R-:W-:Y:S08]  /*3f30*/  HMMA.16816.F32.BF16 R44, R4.reuse, R20, R44 ;  /* 0x00000014042c723c */ /* 0x040ff0000004182c */
[C---:B------:R-:W-:Y:S01]  /*3f40*/  HMMA.16816.F32.BF16 R48, R4.reuse, R22, R48 ;  /* 0x000000160430723c */ /* 0x040fe20000041830 */
[----:B------:R-:W2:Y:S07]  /*3f50*/  LDSM.16.MT88.4 R20, [R161+0x14800] ;  /* 0x01480000a114783b */ /* 0x000eae0000004200 */
[C---:B------:R-:W-:Y:S08]  /*3f60*/  HMMA.16816.F32.BF16 R112, R4.reuse, R12, R112 ;  /* 0x0000000c0470723c */ /* 0x040ff00000041870 */
[C---:B------:R-:W-:Y:S01]  /*3f70*/  HMMA.16816.F32.BF16 R108, R4.reuse, R14, R108 ;  /* 0x0000000e046c723c */ /* 0x040fe2000004186c */
[----:B------:R-:W5:Y:S07]  /*3f80*/  LDSM.16.MT88.4 R12, [R167+0x16800] ;  /* 0x01680000a70c783b */ /* 0x000f6e0000004200 */
[C---:B------:R-:W-:Y:S08]  /*3f90*/  HMMA.16816.F32.BF16 R52, R4.reuse, R16, R52 ;  /* 0x000000100434723c */ /* 0x040ff00000041834 */
[C---:B------:R-:W-:Y:S01]  /*3fa0*/  HMMA.16816.F32.BF16 R56, R4.reuse, R18, R56 ;  /* 0x000000120438723c */ /* 0x040fe20000041838 */
[----:B------:R-:W3:Y:S07]  /*3fb0*/  LDSM.16.MT88.4 R16, [R161+0x16800] ;  /* 0x01680000a110783b */ /* 0x000eee0000004200 */
        /* <DEDUP_REMOVED lines=18> */
[C---:B-----5:R-:W-:Y:S08]  /*40e0*/  HMMA.16816.F32.BF16 R68, R4.reuse, R12, R68 ;  /* 0x0000000c0444723c */ /* 0x060ff00000041844 */
[C---:B------:R-:W-:Y:S01]  /*40f0*/  HMMA.16816.F32.BF16 R72, R4.reuse, R14, R72 ;  /* 0x0000000e0448723c */ /* 0x040fe20000041848 */
[----:B------:R-:W2:Y:S07]  /*4100*/  LDSM.16.MT88.4 R12, [R162+0x13000] ;  /* 0x01300000a20c783b */ /* 0x000eae0000004200 */
[C---:B---3--:R-:W-:Y:S08]  /*4110*/  HMMA.16816.F32.BF16 R92, R4.reuse, R16, R92 ;  /* 0x00000010045c723c */ /* 0x048ff0000004185c */
[----:B------:R-:W-:Y:S01]  /*4120*/  HMMA.16816.F32.BF16 R96, R4, R18, R96 ;  /* 0x000000120460723c */ /* 0x000fe20000041860 */
[----:B------:R-:W3:Y:S01]  /*4130*/  LDSM.16.MT88.4 R16, [R161+0x15000] ;  /* 0x01500000a110783b */ /* 0x000ee20000004200 */
[----:B------:R-:W-:-:S02]  /*4140*/  F2FP.BF16.F32.PACK_AB R4, R164, R163 ;  /* 0x000000a3a404723e */ /* 0x000fc400000010ff */
[----:B------:R-:W-:Y:S01]  /*4150*/  F2FP.BF16.F32.PACK_AB R5, R171, R168 ;  /* 0x000000a8ab05723e */ /* 0x000fe200000010ff */
[----:B------:R-:W-:Y:S01]  /*4160*/  FADD.FTZ R168, R168, R145 ;  /* 0x00000091a8a87221 */ /* 0x000fe20000010000 */
[----:B------:R-:W-:Y:S02]  /*4170*/  F2FP.BF16.F32.PACK_AB R6, R166, R165 ;  /* 0x000000a5a606723e */ /* 0x000fe400000010ff */
[----:B----4-:R-:W-:Y:S01]  /*4180*/  F2FP.BF16.F32.PACK_AB R7, R177, R172 ;  /* 0x000000acb107723e */ /* 0x010fe200000010ff */
[----:B------:R-:W-:-:S04]  /*4190*/  FADD.FTZ R171, R171, R168 ;  /* 0x000000a8abab7221 */ /* 0x000fc80000010000 */
[----:B------:R-:W-:Y:S02]  /*41a0*/  FADD.FTZ R172, R172, R171 ;  /* 0x000000abacac7221 */ /* 0x000fe40000010000 */
[----:B-1----:R-:W-:Y:S02]  /*41b0*/  HMMA.16816.F32.BF16 R36, R4, R8, R36 ;  /* 0x000000080424723c */ /* 0x002fe40000041824 */
[----:B------:R-:W-:-:S06]  /*41c0*/  FADD.FTZ R177, R177, R172 ;  /* 0x000000acb1b17221 */ /* 0x000fcc0000010000 */
        /* <DEDUP_REMOVED lines=36> */
[----:B------:R-:W-:Y:S01]  /*4410*/  F2FP.BF16.F32.PACK_AB R5, R179, R174 ;  /* 0x000000aeb305723e */ /* 0x000fe200000010ff */
[----:B------:R-:W-:Y:S01]  /*4420*/  FADD.FTZ R174, R174, R177 ;  /* 0x000000b1aeae7221 */ /* 0x000fe20000010000 */
[----:B------:R-:W-:-:S02]  /*4430*/  F2FP.BF16.F32.PACK_AB R6, R205, R178 ;  /* 0x000000b2cd06723e */ /* 0x000fc400000010ff */
[----:B------:R-:W-:Y:S01]  /*4440*/  F2FP.BF16.F32.PACK_AB R7, R170, R175 ;  /* 0x000000afaa07723e */ /* 0x000fe200000010ff */
        /* <DEDUP_REMOVED lines=43> */
[----:B------:R-:W-:-:S04]  /*4700*/  DEPBAR.LE SB0, 0x0 ;  /* 0x000080000000791a */ /* 0x000fc80000000000 */
[----:B------:R-:W-:Y:S01]  /*4710*/  VIADD R11, R190, 0xfffffffe ;  /* 0xfffffffebe0b7836 */ /* 0x000fe20000000000 */
[----:B------:R-:W-:Y:S01]  /*4720*/  LOP3.LUT R9, R0, 0x200, RZ, 0xc0, !PT ;  /* 0x0000020000097812 */ /* 0x000fe200078ec0ff */
[----:B------:R-:W-:Y:S01]  /*4730*/  IMAD.SHL.U32 R8, R191, 0x20, RZ ;  /* 0x00000020bf087824 */ /* 0x000fe200078e00ff */
[----:B------:R-:W-:Y:S01]  /*4740*/  LOP3.LUT R6, R204, 0x1f8, RZ, 0xc0, !PT ;  /* 0x000001f8cc067812 */ /* 0x000fe200078ec0ff */
[----:B------:R-:W-:Y:S01]  /*4750*/  IMAD.MOV.U32 R145, RZ, RZ, 0x20 ;  /* 0x00000020ff917424 */ /* 0x000fe200078e00ff */
[--C-:B------:R-:W-:Y:S01]  /*4760*/  SHF.R.U32.HI R7, RZ, 0x1, R191.reuse ;  /* 0x00000001ff077819 */ /* 0x100fe200000116bf */
[----:B------:R-:W-:Y:S01]  /*4770*/  VIADD R206, R207, UR5 ;  /* 0x00000005cfce7c36 */ /* 0x000fe20008000000 */
[----:B------:R-:W-:Y:S01]  /*4780*/  LOP3.LUT R8, R9, 0x7c00, R8, 0xf8, !PT ;  /* 0x00007c0009087812 */ /* 0x000fe200078ef808 */
[----:B------:R-:W2:Y:S01]  /*4790*/  LDCU UR6, c[0x0][0x50c] ;  /* 0x0000a180ff0677ac */ /* 0x000ea20008000800 */
[----:B------:R-:W-:Y:S02]  /*47a0*/  LOP3.LUT R9, R6, 0x38, R191, 0x78, !PT ;  /* 0x0000003806097812 */ /* 0x000fe400078e78bf */
[----:B------:R-:W-:-:S02]  /*47b0*/  LOP3.LUT R7, R144, 0x8, R7, 0x78, !PT ;  /* 0x0000000890077812 */ /* 0x000fc400078e7807 */
[----:B------:R-:W-:Y:S02]  /*47c0*/  LOP3.LUT R9, R9, 0x1e00, R204, 0xf8, !PT ;  /* 0x00001e0009097812 */ /* 0x000fe400078ef8cc */
[----:B------:R-:W-:Y:S02]  /*47d0*/  LOP3.LUT R8, R8, R7, RZ, 0xfc, !PT ;  /* 0x0000000708087212 */ /* 0x000fe400078efcff */
[----:B------:R-:W-:Y:S01]  /*47e0*/  LEA R202, R9, UR5, 0x1 ;  /* 0x0000000509ca7c11 */ /* 0x000fe2000f8e08ff */
[----:B-1----:R-:W-:Y:S01]  /*47f0*/  IMAD.WIDE.U32 R14, R11, R4, RZ ;  /* 0x000000040b0e7225 */ /* 0x002fe200078e00ff */
[----:B------:R-:W-:Y:S02]  /*4800*/  LEA R213, R8, UR5, 0x1 ;  /* 0x0000000508d57c11 */ /* 0x000fe4000f8e08ff */
[----:B------:R-:W-:Y:S01]  /*4810*/  SEL R145, R145, 0xffffffe0, !P0 ;  /* 0xffffffe091917807 */ /* 0x000fe20004000000 */
[----:B------:R-:W-:Y:S01]  /*4820*/  IMAD R11, R11, R5, R15 ;  /* 0x000000050b0b7224 */ /* 0x000fe200078e020f */
[----:B------:R-:W-:Y:S01]  /*4830*/  BAR.SYNC.DEFER_BLOCKING 0x0 ;  /* 0x0000000000007b1d */ /* 0x000fe20000010000 */
[C---:B------:R-:W-:Y:S01]  /*4840*/  IMAD.SHL.U32 R13, R14.reuse, 0x40, RZ ;  /* 0x000000400e0d7824 */ /* 0x040fe200078e00ff */
[C---:B------:R-:W-:Y:S01]  /*4850*/  LEA R6, P2, R14.reuse, R197, 0x7 ;  /* 0x000000c50e067211 */ /* 0x040fe200078438ff */
[C---:B------:R-:W-:Y:S01]  /*4860*/  IMAD.IADD R211, R145.reuse, 0x1, R213 ;  /* 0x0000000191d37824 */ /* 0x040fe200078e02d5 */
[----:B------:R-:W-:Y:S01]  /*4870*/  SHF.L.U64.HI R10, R14, 0x6, R11 ;  /* 0x000000060e0a7819 */ /* 0x000fe2000001020b */
[----:B------:R-:W-:Y:S01]  /*4880*/  IMAD.IADD R195, R206, 0x1, R145 ;  /* 0x00000001cec37824 */ /* 0x000fe200078e0291 */
[----:B------:R-:W-:Y:S01]  /*4890*/  LEA R12, P1, R4, R13, 0x5 ;  /* 0x0000000d040c7211 */ /* 0x000fe200078228ff */
[----:B------:R-:W-:Y:S01]  /*48a0*/  IMAD.IADD R210, R2, 0x1, R213 ;  /* 0x0000000102d27824 */ /* 0x000fe200078e02d5 */
[----:B------:R-:W-:Y:S01]  /*48b0*/  LEA.HI.X R7, R14, R196, R11, 0x7, P2 ;  /* 0x000000c40e077211 */ /* 0x000fe200010f3c0b */
[----:B------:R-:W-:Y:S01]  /*48c0*/  IMAD.IADD R206, R206, 0x1, R2 ;  /* 0x00000001cece7824 */ /* 0x000fe200078e0202 */
[----:B------:R-:W-:Y:S01]  /*48d0*/  LEA.HI.X R5, R4, R10, R5, 0x5, P1 ;  /* 0x0000000a04057211 */ /* 0x000fe200008f2c05 */
[C---:B------:R-:W-:Y:S01]  /*48e0*/  IMAD.IADD R209, R145.reuse, 0x1, R210 ;  /* 0x0000000191d17824 */ /* 0x040fe200078e02d2 */
[----:B------:R-:W-:Y:S01]  /*48f0*/  LEA R4, P1, R12, R197, 0x1 ;  /* 0x000000c50c047211 */ /* 0x000fe200078208ff */
[----:B------:R-:W-:-:S03]  /*4900*/  IMAD.IADD R208, R145, 0x1, R206 ;  /* 0x0000000191d07824 */ /* 0x000fc600078e02ce */
[----:B------:R-:W-:Y:S01]  /*4910*/  LEA.HI.X R5, R12, R196, R5, 0x1, P1 ;  /* 0x000000c40c057211 */ /* 0x000fe200008f0c05 */
        /* <DEDUP_REMOVED lines=10> */
[----:B------:R-:W3:Y:S04]  /*49c0*/  LDSM.16.M88.4 R28, [R207+UR5+0xc000] ;  /* 0x00c00005cf1c783b */ /* 0x000ee80008000200 */
[----:B------:R-:W4:Y:S04]  /*49d0*/  LDSM.16.M88.4 R164, [R207+UR5+0xc800] ;  /* 0x00c80005cfa4783b */ /* 0x000f280008000200 */
[----:B------:R-:W5:Y:S04]  /*49e0*/  LDSM.16.M88.4 R156, [R207+UR5+0xd000] ;  /* 0x00d00005cf9c783b */ /* 0x000f680008000200 */
[----:B------:R-:W2:Y:S04]  /*49f0*/  LDSM.16.M88.4 R8, [R207+UR5+0xd800] ;  /* 0x00d80005cf08783b */ /* 0x000ea80008000200 */
[----:B------:R-:W-:Y:S04]  /*4a00*/  LDSM.16.M88.4 R20, [R211] ;  /* 0x00000000d314783b */ /* 0x000fe80000000200 */
[----:B-1----:R-:W1:Y:S04]  /*4a10*/  LDSM.16.M88.4 R4, [R195+0xc000] ;  /* 0x00c00000c304783b */ /* 0x002e680000000200 */
[----:B------:R-:W1:Y:S04]  /*4a20*/  LDSM.16.M88.4 R140, [R195+0xc800] ;  /* 0x00c80000c38c783b */ /* 0x000e680000000200 */
[----:B------:R-:W1:Y:S04]  /*4a30*/  LDSM.16.M88.4 R136, [R195+0xd000] ;  /* 0x00d00000c388783b */ /* 0x000e680000000200 */
[----:B------:R-:W1:Y:S04]  /*4a40*/  LDSM.16.M88.4 R32, [R195+0xd800] ;  /* 0x00d80000c320783b */ /* 0x000e680000000200 */
[----:B------:R-:W-:Y:S01]  /*4a50*/  LDSM.16.M88.4 R16, [R210] ;  /* 0x00000000d210783b */ /* 0x000fe20000000200 */
[C---:B---3--:R-:W-:Y:S03]  /*4a60*/  HMMA.16816.F32.BF16 R12, R148.reuse, R28, RZ ;  /* 0x0000001c940c723c */ /* 0x048fe600000418ff */
[----:B------:R-:W-:Y:S04]  /*4a70*/  LDSM.16.M88.4 R168, [R195+0xe000] ;  /* 0x00e00000c3a8783b */ /* 0x000fe80000000200 */
[----:B------:R-:W-:Y:S01]  /*4a80*/  LDSM.16.M88.4 R176, [R210+0x4000] ;  /* 0x00400000d2b0783b */ /* 0x000fe20000000200 */
[C---:B------:R-:W-:Y:S03]  /*4a90*/  HMMA.16816.F32.BF16 R28, R148.reuse, R30, RZ ;  /* 0x0000001e941c723c */ /* 0x040fe600000418ff */
[----:B------:R-:W-:Y:S04]  /*4aa0*/  LDSM.16.M88.4 R144, [R209+0x4000] ;  /* 0x00400000d190783b */ /* 0x000fe80000000200 */
[----:B------:R-:W-:Y:S01]  /*4ab0*/  LDSM.16.M88.4 R180, [R208+0xe000] ;  /* 0x00e00000d0b4783b */ /* 0x000fe20000000200 */
[C---:B----4-:R-:W-:Y:S03]  /*4ac0*/  HMMA.16816.F32.BF16 R24, R148.reuse, R164, RZ ;  /* 0x000000a49418723c */ /* 0x050fe600000418ff */
[----:B------:R-:W-:Y:S04]  /*4ad0*/  LDSM.16.M88.4 R184, [R206+0xe800] ;  /* 0x00e80000ceb8783b */ /* 0x000fe80000000200 */
[----:B------:R-:W-:Y:S01]  /*4ae0*/  LDSM.16.M88.4 R172, [R206+0xf000] ;  /* 0x00f00000ceac783b */ /* 0x000fe20000000200 */
[C---:B-----5:R-:W-:Y:S03]  /*4af0*/  HMMA.16816.F32.BF16 R160, R148.reuse, R156, RZ ;  /* 0x0000009c94a0723c */ /* 0x060fe600000418ff */
[----:B------:R-:W0:Y:S05]  /*4b00*/  LDGDEPBAR ;  /* 0x00000000000079af */ /* 0x000e2a0000000000 */
[C---:B------:R-:W-:Y:S08]  /*4b10*/  HMMA.16816.F32.BF16 R164, R148.reuse, R166, RZ ;  /* 0x000000a694a4723c */ /* 0x040ff000000418ff */
[C---:B------:R-:W-:Y:S08]  /*4b20*/  HMMA.16816.F32.BF16 R156, R148.reuse, R158, RZ ;  /* 0x0000009e949c723c */ /* 0x040ff000000418ff */
[C---:B--2---:R-:W-:Y:S08]  /*4b30*/  HMMA.16816.F32.BF16 R152, R148.reuse, R8, RZ ;  /* 0x000000089498723c */ /* 0x044ff000000418ff */
[----:B------:R-:W-:Y:S01]  /*4b40*/  HMMA.16816.F32.BF16 R148, R148, R10, RZ ;  /* 0x0000000a9494723c */ /* 0x000fe200000418ff */
[----:B------:R-:W2:Y:S07]  /*4b50*/  LDSM.16.M88.4 R8, [R206+0xc000] ;  /* 0x00c00000ce08783b */ /* 0x000eae0000000200 */
[C---:B-1----:R-:W-:Y:S08]  /*4b60*/  HMMA.16816.F32.BF16 R12, R20.reuse, R4, R12 ;  /* 0x00000004140c723c */ /* 0x042ff0000004180c */
[C---:B------:R-:W-:Y:S01]  /*4b70*/  HMMA.16816.F32.BF16 R28, R20.reuse, R6, R28 ;  /* 0x00000006141c723c */ /* 0x040fe2000004181c */
[----:B------:R-:W1:Y:S07]  /*4b80*/  LDSM.16.M88.4 R4, [R206+0xc800] ;  /* 0x00c80000ce04783b */ /* 0x000e6e0000000200 */
[C---:B------:R-:W-:Y:S08]  /*4b90*/  HMMA.16816.F32.BF16 R24, R20.reuse, R140, R24 ;  /* 0x0000008c1418723c */ /* 0x040ff00000041818 */
[C---:B------:R-:W-:Y:S01]  /*4ba0*/  HMMA.16816.F32.BF16 R164, R20.reuse, R142, R164 ;  /* 0x0000008e14a4723c */ /* 0x040fe200000418a4 */
[----:B------:R-:W3:Y:S07]  /*4bb0*/  LDSM.16.M88.4 R140, [R206+0xd000] ;  /* 0x00d00000ce8c783b */ /* 0x000eee0000000200 */
[C---:B------:R-:W-:Y:S08]  /*4bc0*/  HMMA.16816.F32.BF16 R160, R20.reuse, R136, R160 ;  /* 0x0000008814a0723c */ /* 0x040ff000000418a0 */
[C---:B------:R-:W-:Y:S01]  /*4bd0*/  HMMA.16816.F32.BF16 R156, R20.reuse, R138, R156 ;  /* 0x0000008a149c723c */ /* 0x040fe2000004189c */
[----:B------:R-:W4:Y:S07]  /*4be0*/  LDSM.16.M88.4 R136, [R206+0xd800] ;  /* 0x00d80000ce88783b */ /* 0x000f2e0000000200 */
[C---:B------:R-:W-:Y:S08]  /*4bf0*/  HMMA.16816.F32.BF16 R152, R20.reuse, R32, R152 ;  /* 0x000000201498723c */ /* 0x040ff00000041898 */
[----:B------:R-:W-:Y:S01]  /*4c00*/  HMMA.16816.F32.BF16 R148, R20, R34, R148 ;  /* 0x000000221494723c */ /* 0x000fe20000041894 */
[----:B------:R-:W-:Y:S04]  /*4c10*/  LDSM.16.M88.4 R20, [R209] ;  /* 0x00000000d114783b */ /* 0x000fe80000000200 */
[----:B------:R-:W-:Y:S03]  /*4c20*/  LDSM.16.M88.4 R32, [R208+0xc000] ;  /* 0x00c00000d020783b */ /* 0x000fe60000000200 */
[C---:B--2---:R-:W-:Y:S08]  /*4c30*/  HMMA.16816.F32.BF16 R12, R16.reuse, R8, R12 ;  /* 0x00000008100c723c */ /* 0x044ff0000004180c */
[C---:B------:R-:W-:Y:S01]  /*4c40*/  HMMA.16816.F32.BF16 R28, R16.reuse, R10, R28 ;  /* 0x0000000a101c723c */ /* 0x040fe2000004181c */
[----:B------:R-:W2:Y:S07]  /*4c50*/  LDSM.16.M88.4 R8, [R208+0xc800] ;  /* 0x00c80000d008783b */ /* 0x000eae0000000200 */
[C---:B-1----:R-:W-:Y:S08]  /*4c60*/  HMMA.16816.F32.BF16 R24, R16.reuse, R4, R24 ;  /* 0x000000041018723c */ /* 0x042ff00000041818 */
[C---:B------:R-:W-:Y:S01]  /*4c70*/  HMMA.16816.F32.BF16 R164, R16.reuse, R6, R164 ;  /* 0x0000000610a4723c */ /* 0x040fe200000418a4 */
[----:B------:R-:W1:Y:S07]  /*4c80*/  LDSM.16.M88.4 R4, [R208+0xd000] ;  /* 0x00d00000d004783b */ /* 0x000e6e0000000200 */
[C---:B---3--:R-:W-:Y:S08]  /*4c90*/  HMMA.16816.F32.BF16 R160, R16.reuse, R140, R160 ;  /* 0x0000008c10a0723c */ /* 0x048ff000000418a0 */
[C---:B------:R-:W-:Y:S01]  /*4ca0*/  HMMA.16816.F32.BF16 R156, R16.reuse, R142, R156 ;  /* 0x0000008e109c723c */ /* 0x040fe2000004189c */
[----:B------:R-:W3:Y:S07]  /*4cb0*/  LDSM.16.M88.4 R140, [R208+0xd800] ;  /* 0x00d80000d08c783b */ /* 0x000eee0000000200 */
[C---:B----4-:R-:W-:Y:S08]  /*4cc0*/  HMMA.16816.F32.BF16 R152, R16.reuse, R136, R152 ;  /* 0x000000881098723c */ /* 0x050ff00000041898 */
[----:B------:R-:W-:Y:S01]  /*4cd0*/  HMMA.16816.F32.BF16 R148, R16, R138, R148 ;  /* 0x0000008a1094723c */ /* 0x000fe20000041894 */
[----:B------:R-:W-:Y:S04]  /*4ce0*/  LDSM.16.M88.4 R16, [R213+0x4000] ;  /* 0x00400000d510783b */ /* 0x000fe80000000200 */
[----:B------:R-:W4:Y:S03]  /*4cf0*/  LDSM.16.M88.4 R136, [R207+UR5+0xe000] ;  /* 0x00e00005cf88783b */ /* 0x000f260008000200 */
[C---:B--2---:R-:W-:Y:S08]  /*4d00*/  HMMA.16816.F32.BF16 R24, R20.reuse, R8, R24 ;  /* 0x000000081418723c */ /* 0x044ff00000041818 */
[C---:B------:R-:W-:Y:S01]  /*4d10*/  HMMA.16816.F32.BF16 R164, R20.reuse, R10, R164 ;  /* 0x0000000a14a4723c */ /* 0x040fe200000418a4 */
[----:B------:R-:W2:Y:S07]  /*4d20*/  LDSM.16.M88.4 R8, [R207+UR5+0xf000] ;  /* 0x00f00005cf08783b */ /* 0x000eae0008000200 */
[C---:B------:R-:W-:Y:S08]  /*4d30*/  HMMA.16816.F32.BF16 R12, R20.reuse, R32, R12 ;  /* 0x00000020140c723c */ /* 0x040ff0000004180c */
[C---:B------:R-:W-:Y:S01]  /*4d40*/  HMMA.16816.F32.BF16 R28, R20.reuse, R34, R28 ;  /* 0x00000022141c723c */ /* 0x040fe2000004181c */
[----:B------:R-:W5:Y:S07]  /*4d50*/  LDSM.16.M88.4 R32, [R207+UR5+0xe800] ;  /* 0x00e80005cf20783b */ /* 0x000f6e0008000200 */
[C---:B-1----:R-:W-:Y:S08]  /*4d60*/  HMMA.16816.F32.BF16 R160, R20.reuse, R4, R160 ;  /* 0x0000000414a0723c */ /* 0x042ff000000418a0 */
[C---:B------:R-:W-:Y:S01]  /*4d70*/  HMMA.16816.F32.BF16 R156, R20.reuse, R6, R156 ;  /* 0x00000006149c723c */ /* 0x040fe2000004189c */
[----:B------:R-:W1:Y:S07]  /*4d80*/  LDSM.16.M88.4 R4, [R211+0x4000] ;  /* 0x00400000d304783b */ /* 0x000e6e0000000200 */
[C---:B---3--:R-:W-:Y:S08]  /*4d90*/  HMMA.16816.F32.BF16 R152, R20.reuse, R140, R152 ;  /* 0x0000008c1498723c */ /* 0x048ff00000041898 */
[----:B------:R-:W-:Y:S01]  /*4da0*/  HMMA.16816.F32.BF16 R148, R20, R142, R148 ;  /* 0x0000008e1494723c */ /* 0x000fe20000041894 */
[----:B------:R-:W3:Y:S04]  /*4db0*/  LDSM.16.M88.4 R20, [R207+UR5+0xf800] ;  /* 0x00f80005cf14783b */ /* 0x000ee80008000200 */
[----:B------:R-:W-:Y:S03]  /*4dc0*/  LDSM.16.M88.4 R140, [R195+0xe800] ;  /* 0x00e80000c38c783b */ /* 0x000fe60000000200 */
[C---:B----4-:R-:W-:Y:S08]  /*4dd0*/  HMMA.16816.F32.BF16 R12, R16.reuse, R136, R12 ;  /* 0x00000088100c723c */ /* 0x050ff0000004180c */
[C---:B------:R-:W-:Y:S01]  /*4de0*/  HMMA.16816.F32.BF16 R28, R16.reuse, R138, R28 ;  /* 0x0000008a101c723c */ /* 0x040fe2000004181c */
[----:B------:R-:W4:Y:S07]  /*4df0*/  LDSM.16.M88.4 R136, [R206+0xe000] ;  /* 0x00e00000ce88783b */ /* 0x000f2e0000000200 */
[C---:B--2---:R-:W-:Y:S08]  /*4e00*/  HMMA.16816.F32.BF16 R160, R16.reuse, R8, R160 ;  /* 0x0000000810a0723c */ /* 0x044ff000000418a0 */
[C---:B------:R-:W-:Y:S01]  /*4e10*/  HMMA.16816.F32.BF16 R156, R16.reuse, R10, R156 ;  /* 0x0000000a109c723c */ /* 0x040fe2000004189c */
[----:B------:R-:W2:Y:S07]  /*4e20*/  LDSM.16.M88.4 R8, [R195+0xf800] ;  /* 0x00f80000c308783b */ /* 0x000eae0000000200 */
[C---:B-----5:R-:W-:Y:S08]  /*4e30*/  HMMA.16816.F32.BF16 R24, R16.reuse, R32, R24 ;  /* 0x000000201018723c */ /* 0x060ff00000041818 */
[----:B------:R-:W-:Y:S01]  /*4e40*/  HMMA.16816.F32.BF16 R164, R16, R34, R164 ;  /* 0x0000002210a4723c */ /* 0x000fe200000418a4 */
[----:B------:R-:W5:Y:S07]  /*4e50*/  LDSM.16.M88.4 R32, [R195+0xf000] ;  /* 0x00f00000c320783b */ /* 0x000f6e0000000200 */
[C---:B-1----:R-:W-:Y:S08]  /*4e60*/  HMMA.16816.F32.BF16 R12, R4.reuse, R168, R12 ;  /* 0x000000a8040c723c */ /* 0x042ff0000004180c */
[----:B------:R-:W-:Y:S01]  /*4e70*/  HMMA.16816.F32.BF16 R28, R4, R170, R28 ;  /* 0x000000aa041c723c */ /* 0x000fe2000004181c */
[----:B------:R-:W1:Y:S07]  /*4e80*/  LDSM.16.M88.4 R168, [R206+0xf800] ;  /* 0x00f80000cea8783b */ /* 0x000e6e0000000200 */
[C---:B---3--:R-:W-:Y:S08]  /*4e90*/  HMMA.16816.F32.BF16 R152, R16.reuse, R20, R152 ;  /* 0x000000141098723c */ /* 0x048ff00000041898 */
[----:B------:R-:W-:Y:S01]  /*4ea0*/  HMMA.16816.F32.BF16 R148, R16, R22, R148 ;  /* 0x000000161094723c */ /* 0x000fe20000041894 */
[----:B------:R-:W-:Y:S04]  /*4eb0*/  LDSM.16.M88.4 R20, [R213+0x8000] ;  /* 0x00800000d514783b */ /* 0x000fe80000000200 */
[----:B------:R-:W3:Y:S03]  /*4ec0*/  LDSM.16.M88.4 R16, [R207+UR5+0x10000] ;  /* 0x01000005cf10783b */ /* 0x000ee60008000200 */
[C---:B----4-:R-:W-:Y:S08]  /*4ed0*/  HMMA.16816.F32.BF16 R12, R176.reuse, R136, R12 ;  /* 0x00000088b00c723c */ /* 0x050ff0000004180c */
[----:B------:R-:W-:Y:S01]  /*4ee0*/  HMMA.16816.F32.BF16 R28, R176, R138, R28 ;  /* 0x0000008ab01c723c */ /* 0x000fe2000004181c */
[----:B------:R-:W4:Y:S07]  /*4ef0*/  LDSM.16.M88.4 R136, [R208+0xf000] ;  /* 0x00f00000d088783b */ /* 0x000f2e0000000200 */
[C---:B--2---:R-:W-:Y:S08]  /*4f00*/  HMMA.16816.F32.BF16 R152, R4.reuse, R8, R152 ;  /* 0x000000080498723c */ /* 0x044ff00000041898 */
[C---:B------:R-:W-:Y:S08]  /*4f10*/  HMMA.16816.F32.BF16 R24, R4.reuse, R140, R24 ;  /* 0x0000008c0418723c */ /* 0x040ff00000041818 */
[C---:B------:R-:W-:Y:S01]  /*4f20*/  HMMA.16816.F32.BF16 R164, R4.reuse, R142, R164 ;  /* 0x0000008e04a4723c */ /* 0x040fe200000418a4 */
[----:B------:R-:W-:Y:S07]  /*4f30*/  LDSM.16.M88.4 R140, [R208+0xe800] ;  /* 0x00e80000d08c783b */ /* 0x000fee0000000200 */
[C---:B-----5:R-:W-:Y:S08]  /*4f40*/  HMMA.16816.F32.BF16 R160, R4.reuse, R32, R160 ;  /* 0x0000002004a0723c */ /* 0x060ff000000418a0 */
[C---:B------:R-:W-:Y:S01]  /*4f50*/  HMMA.16816.F32.BF16 R156, R4.reuse, R34, R156 ;  /* 0x00000022049c723c */ /* 0x040fe2000004189c */
[----:B------:R-:W2:Y:S07]  /*4f60*/  LDSM.16.M88.4 R32, [R208+0xf800] ;  /* 0x00f80000d020783b */ /* 0x000eae0000000200 */
[----:B------:R-:W-:Y:S01]  /*4f70*/  HMMA.16816.F32.BF16 R148, R4, R10, R148 ;  /* 0x0000000a0494723c */ /* 0x000fe20000041894 */
[----:B------:R-:W-:Y:S04]  /*4f80*/  LDSM.16.M88.4 R8, [R211+0x8000] ;  /* 0x00800000d308783b */ /* 0x000fe80000000200 */
[----:B------:R-:W5:Y:S03]  /*4f90*/  LDSM.16.M88.4 R4, [R195+0x10000] ;  /* 0x01000000c304783b */ /* 0x000f660000000200 */
[C---:B------:R-:W-:Y:S08]  /*4fa0*/  HMMA.16816.F32.BF16 R12, R144.reuse, R180, R12 ;  /* 0x000000b4900c723c */ /* 0x040ff0000004180c */
[----:B------:R-:W-:Y:S08]  /*4fb0*/  HMMA.16816.F32.BF16 R28, R144, R182, R28 ;  /* 0x000000b6901c723c */ /* 0x000ff0000004181c */
[C---:B-1----:R-:W-:Y:S08]  /*4fc0*/  HMMA.16816.F32.BF16 R152, R176.reuse, R168, R152 ;  /* 0x000000a8b098723c */ /* 0x042ff00000041898 */
[C---:B------:R-:W-:Y:S08]  /*4fd0*/  HMMA.16816.F32.BF16 R24, R176.reuse, R184, R24 ;  /* 0x000000b8b018723c */ /* 0x040ff00000041818 */
[C---:B------:R-:W-:Y:S08]  /*4fe0*/  HMMA.16816.F32.BF16 R164, R176.reuse, R186, R164 ;  /* 0x000000bab0a4723c */ /* 0x040ff000000418a4 */
[C---:B------:R-:W-:Y:S08]  /*4ff0*/  HMMA.16816.F32.BF16 R160, R176.reuse, R172, R160 ;  /* 0x000000acb0a0723c */ /* 0x040ff000000418a0 */
[C---:B------:R-:W-:Y:S01]  /*5000*/  HMMA.16816.F32.BF16 R156, R176.reuse, R174, R156 ;  /* 0x000000aeb09c723c */ /* 0x040fe2000004189c */
[----:B------:R-:W-:Y:S07]  /*5010*/  LDSM.16.M88.4 R172, [R210+0x8000] ;  /* 0x00800000d2ac783b */ /* 0x000fee0000000200 */
[----:B------:R-:W-:Y:S01]  /*5020*/  HMMA.16816.F32.BF16 R168, R176, R170, R148 ;  /* 0x000000aab0a8723c */ /* 0x000fe20000041894 */
[----:B------:R-:W-:Y:S07]  /*5030*/  LDSM.16.M88.4 R148, [R207+UR5+0x10800] ;  /* 0x01080005cf94783b */ /* 0x000fee0008000200 */
[C---:B---3--:R-:W-:Y:S01]  /*5040*/  HMMA.16816.F32.BF16 R176, R20.reuse, R16, R12 ;  /* 0x0000001014b0723c */ /* 0x048fe2000004180c */
[----:B------:R-:W1:Y:S07]  /*5050*/  LDSM.16.M88.4 R12, [R206+0x10000] ;  /* 0x01000000ce0c783b */ /* 0x000e6e0000000200 */
[----:B------:R-:W-:Y:S01]  /*5060*/  HMMA.16816.F32.BF16 R28, R20, R18, R28 ;  /* 0x00000012141c723c */ /* 0x000fe2000004181c */
[----:B------:R-:W-:Y:S07]  /*5070*/  LDSM.16.M88.4 R16, [R195+0x10800] ;  /* 0x01080000c310783b */ /* 0x000fee0000000200 */
[C---:B----4-:R-:W-:Y:S08]  /*5080*/  HMMA.16816.F32.BF16 R160, R144.reuse, R136, R160 ;  /* 0x0000008890a0723c */ /* 0x050ff000000418a0 */
[C---:B------:R-:W-:Y:S01]  /*5090*/  HMMA.16816.F32.BF16 R156, R144.reuse, R138, R156 ;  /* 0x0000008a909c723c */ /* 0x040fe2000004189c */
[----:B------:R-:W-:Y:S07]  /*50a0*/  LDSM.16.M88.4 R136, [R209+0x8000] ;  /* 0x00800000d188783b */ /* 0x000fee0000000200 */
[C---:B--2---:R-:W-:Y:S08]  /*50b0*/  HMMA.16816.F32.BF16 R152, R144.reuse, R32, R152 ;  /* 0x000000209098723c */ /* 0x044ff00000041898 */
[----:B------:R-:W-:Y:S01]  /*50c0*/  HMMA.16816.F32.BF16 R168, R144, R34, R168 ;  /* 0x0000002290a8723c */ /* 0x000fe200000418a8 */
[----:B------:R-:W2:Y:S07]  /*50d0*/  LDSM.16.M88.4 R32, [R208+0x10000] ;  /* 0x01000000d020783b */ /* 0x000eae0000000200 */
[C---:B-----5:R-:W-:Y:S08]  /*50e0*/  HMMA.16816.F32.BF16 R176, R8.reuse, R4, R176 ;  /* 0x0000000408b0723c */ /* 0x060ff000000418b0 */
[----:B------:R-:W-:Y:S01]  /*50f0*/  HMMA.16816.F32.BF16 R28, R8, R6, R28 ;  /* 0x00000006081c723c */ /* 0x000fe2000004181c */
[----:B------:R-:W-:Y:S07]  /*5100*/  LDSM.16.M88.4 R4, [R206+0x10800] ;  /* 0x01080000ce04783b */ /* 0x000fee0000000200 */
[C---:B------:R-:W-:Y:S08]  /*5110*/  HMMA.16816.F32.BF16 R24, R144.reuse, R140, R24 ;  /* 0x0000008c9018723c */ /* 0x040ff00000041818 */
[----:B------:R-:W-:Y:S01]  /*5120*/  HMMA.16816.F32.BF16 R164, R144, R142, R164 ;  /* 0x0000008e90a4723c */ /* 0x000fe200000418a4 */
[----:B------:R-:W3:Y:S07]  /*5130*/  LDSM.16.M88.4 R140, [R207+UR5+0x11000] ;  /* 0x01100005cf8c783b */ /* 0x000eee0008000200 */
[C---:B-1----:R-:W-:Y:S08]  /*5140*/  HMMA.16816.F32.BF16 R176, R172.reuse, R12, R176 ;  /* 0x0000000cacb0723c */ /* 0x042ff000000418b0 */
[----:B------:R-:W-:Y:S01]  /*5150*/  HMMA.16816.F32.BF16 R28, R172, R14, R28 ;  /* 0x0000000eac1c723c */ /* 0x000fe2000004181c */
[----:B------:R-:W-:Y:S07]  /*5160*/  LDSM.16.M88.4 R12, [R208+0x10800] ;  /* 0x01080000d00c783b */ /* 0x000fee0000000200 */
[----:B------:R-:W-:Y:S08]  /*5170*/  HMMA.16816.F32.BF16 R24, R20, R148, R24 ;  /* 0x000000941418723c */ /* 0x000ff00000041818 */
[C---:B--2---:R-:W-:Y:S08]  /*5180*/  HMMA.16816.F32.BF16 R176, R136.reuse, R32, R176 ;  /* 0x0000002088b0723c */ /* 0x044ff000000418b0 */
[----:B------:R-:W-:Y:S01]  /*5190*/  HMMA.16816.F32.BF16 R28, R136, R34, R28 ;  /* 0x00000022881c723c */ /* 0x000fe2000004181c */
[----:B------:R-:W1:Y:S07]  /*51a0*/  LDSM.16.M88.4 R32, [R195+0x11000] ;  /* 0x01100000c320783b */ /* 0x000e6e0000000200 */
[----:B------:R-:W-:Y:S03]  /*51b0*/  HMMA.16816.F32.BF16 R164, R20, R150, R164 ;  /* 0x0000009614a4723c */ /* 0x000fe600000418a4 */
[----:B------:R-:W-:Y:S01]  /*51c0*/  FMUL.FTZ R144, R176, UR6 ;  /* 0x00000006b0907c20 */ /* 0x000fe20008410000 */
[----:B------:R-:W-:Y:S01]  /*51d0*/  FMUL.FTZ R145, R177, UR6 ;  /* 0x00000006b1917c20 */ /* 0x000fe20008410000 */
[----:B------:R-:W-:Y:S01]  /*51e0*/  FMUL.FTZ R146, R178, UR6 ;  /* 0x00000006b2927c20 */ /* 0x000fe20008410000 */
[----:B------:R-:W-:-:S02]  /*51f0*/  FMUL.FTZ R147, R179, UR6 ;  /* 0x00000006b3937c20 */ /* 0x000fc40008410000 */
[----:B---3--:R-:W-:Y:S01]  /*5200*/  HMMA.16816.F32.BF16 R160, R20, R140, R160 ;  /* 0x0000008c14a0723c */ /* 0x008fe200000418a0 */
[----:B------:R-:W2:Y:S02]  /*5210*/  MUFU.TANH R144, R144 ;  /* 0x0000009000907308 */ /* 0x000ea40000002400 */
[----:B------:R-:W-:Y:S01]  /*5220*/  FMUL.FTZ R28, R28, UR6 ;  /* 0x000000061c1c7c20 */ /* 0x000fe20008410000 */
[----:B------:R-:W-:Y:S01]  /*5230*/  FMUL.FTZ R149, R29, UR6 ;  /* 0x000000061d957c20 */ /* 0x000fe20008410000 */
[----:B------:R-:W-:-:S03]  /*5240*/  FMUL.FTZ R150, R30, UR6 ;  /* 0x000000061e967c20 */ /* 0x000fc60008410000 */
[C---:B------:R-:W-:Y:S01]  /*5250*/  HMMA.16816.F32.BF16 R24, R8.reuse, R16, R24 ;  /* 0x000000100818723c */ /* 0x040fe20000041818 */
[----:B------:R3:W-:Y:S07]  /*5260*/  MUFU.TANH R148, R28 ;  /* 0x0000001c00947308 */ /* 0x0007ee0000002400 */
[----:B------:R-:W-:Y:S01]  /*5270*/  HMMA.16816.F32.BF16 R164, R8, R18, R164 ;  /* 0x0000001208a4723c */ /* 0x000fe200000418a4 */
[----:B------:R-:W-:Y:S01]  /*5280*/  LDSM.16.M88.4 R16, [R206+0x11000] ;  /* 0x01100000ce10783b */ /* 0x000fe20000000200 */
[----:B------:R-:W-:Y:S06]  /*5290*/  MUFU.TANH R145, R145 ;  /* 0x0000009100917308 */ /* 0x000fec0000002400 */
[----:B------:R-:W-:Y:S01]  /*52a0*/  HMMA.16816.F32.BF16 R156, R20, R142, R156 ;  /* 0x0000008e149c723c */ /* 0x000fe2000004189c */
[----:B------:R-:W4:Y:S01]  /*52b0*/  LDSM.16.M88.4 R140, [R207+UR5+0x11800] ;  /* 0x01180005cf8c783b */ /* 0x000f220008000200 */
[----:B------:R-:W5:Y:S06]  /*52c0*/  MUFU.TANH R146, R146 ;  /* 0x0000009200927308 */ /* 0x000f6c0000002400 */
[----:B-1----:R-:W-:Y:S01]  /*52d0*/  HMMA.16816.F32.BF16 R160, R8, R32, R160 ;  /* 0x0000002008a0723c */ /* 0x002fe200000418a0 */
[----:B------:R-:W-:Y:S01]  /*52e0*/  FMUL.FTZ R32, R31, UR6 ;  /* 0x000000061f207c20 */ /* 0x000fe20008410000 */
[----:B------:R-:W1:Y:S01]  /*52f0*/  MUFU.TANH R147, R147 ;  /* 0x0000009300937308 */ /* 0x000e620000002400 */
[----:B---3--:R-:W3:Y:S05]  /*5300*/  LDSM.16.M88.4 R28, [R195+0x11800] ;  /* 0x01180000c31c783b */ /* 0x008eea0000000200 */
[C---:B------:R-:W-:Y:S02]  /*5310*/  HMMA.16816.F32.BF16 R24, R172.reuse, R4, R24 ;  /* 0x00000004ac18723c */ /* 0x040fe40000041818 */
[----:B------:R-:W-:Y:S06]  /*5320*/  MUFU.TANH R149, R149 ;  /* 0x0000009500957308 */ /* 0x000fec0000002400 */
[----:B------:R-:W-:Y:S01]  /*5330*/  HMMA.16816.F32.BF16 R164, R172, R6, R164 ;  /* 0x00000006aca4723c */ /* 0x000fe200000418a4 */
[----:B------:R-:W2:Y:S01]  /*5340*/  LDSM.16.M88.4 R4, [R208+0x11000] ;  /* 0x01100000d004783b */ /* 0x000ea20000000200 */
[----:B------:R-:W1:Y:S06]  /*5350*/  MUFU.TANH R150, R150 ;  /* 0x0000009600967308 */ /* 0x000e6c0000002400 */
[----:B------:R-:W-:Y:S02]  /*5360*/  HMMA.16816.F32.BF16 R156, R8, R34, R156 ;  /* 0x00000022089c723c */ /* 0x000fe4000004189c */
[----:B------:R-:W1:Y:S06]  /*5370*/  MUFU.TANH R32, R32 ;  /* 0x0000002000207308 */ /* 0x000e6c0000002400 */
[C---:B------:R-:W-:Y:S08]  /*5380*/  HMMA.16816.F32.BF16 R24, R136.reuse, R12, R24 ;  /* 0x0000000c8818723c */ /* 0x040ff00000041818 */
[----:B------:R-:W-:Y:S01]  /*5390*/  HMMA.16816.F32.BF16 R164, R136, R14, R164 ;  /* 0x0000000e88a4723c */ /* 0x000fe200000418a4 */
[----:B------:R-:W5:Y:S07]  /*53a0*/  LDSM.16.M88.4 R12, [R206+0x11800] ;  /* 0x01180000ce0c783b */ /* 0x000f6e0000000200 */
[----:B----4-:R-:W-:Y:S03]  /*53b0*/  HMMA.16816.F32.BF16 R152, R20, R140, R152 ;  /* 0x0000008c1498723c */ /* 0x010fe60000041898 */
[----:B------:R-:W-:Y:S01]  /*53c0*/  FMUL.FTZ R181, R24, UR6 ;  /* 0x0000000618b57c20 */ /* 0x000fe20008410000 */
[----:B------:R-:W-:Y:S01]  /*53d0*/  FMUL.FTZ R24, R25, UR6 ;  /* 0x0000000619187c20 */ /* 0x000fe20008410000 */
[----:B------:R-:W-:Y:S01]  /*53e0*/  FMUL.FTZ R25, R26, UR6 ;  /* 0x000000061a197c20 */ /* 0x000fe20008410000 */
[----:B------:R-:W-:-:S02]  /*53f0*/  FMUL.FTZ R26, R27, UR6 ;  /* 0x000000061b1a7c20 */ /* 0x000fc40008410000 */
[----:B------:R-:W-:Y:S01]  /*5400*/  HMMA.16816.F32.BF16 R168, R20, R142, R168 ;  /* 0x0000008e14a8723c */ /* 0x000fe200000418a8 */
[----:B------:R-:W-:Y:S02]  /*5410*/  MUFU.TANH R181, R181 ;  /* 0x000000b500b57308 */ /* 0x000fe40000002400 */
[----:B------:R-:W-:Y:S01]  /*5420*/  FMUL.FTZ R164, R164, UR6 ;  /* 0x00000006a4a47c20 */ /* 0x000fe20008410000 */
[----:B------:R-:W-:-:S04]  /*5430*/  FMUL.FTZ R165, R165, UR6 ;  /* 0x00000006a5a57c20 */ /* 0x000fc80008410000 */
[C---:B------:R-:W-:Y:S01]  /*5440*/  HMMA.16816.F32.BF16 R160, R172.reuse, R16, R160 ;  /* 0x00000010aca0723c */ /* 0x040fe200000418a0 */
[----:B------:R-:W4:Y:S07]  /*5450*/  MUFU.TANH R26, R26 ;  /* 0x0000001a001a7308 */ /* 0x000f2e0000002400 */
[----:B------:R-:W-:Y:S01]  /*5460*/  HMMA.16816.F32.BF16 R156, R172, R18, R156 ;  /* 0x00000012ac9c723c */ /* 0x000fe2000004189c */
[----:B------:R-:W4:Y:S01]  /*5470*/  LDSM.16.M88.4 R16, [R208+0x11800] ;  /* 0x01180000d010783b */ /* 0x000f220000000200 */
[----:B------:R-:W4:Y:S01]  /*5480*/  MUFU.TANH R179, R164 ;  /* 0x000000a400b37308 */ /* 0x000f220000002400 */
[----:B------:R-:W-:-:S05]  /*5490*/  DEPBAR.LE SB0, 0x0 ;  /* 0x000080000000791a */ /* 0x000fca0000000000 */
[C---:B---3--:R-:W-:Y:S02]  /*54a0*/  HMMA.16816.F32.BF16 R152, R8.reuse, R28, R152 ;  /* 0x0000001c0898723c */ /* 0x048fe40000041898 */
[----:B------:R-:W3:Y:S06]  /*54b0*/  MUFU.TANH R25, R25 ;  /* 0x0000001900197308 */ /* 0x000eec0000002400 */
[----:B------:R-:W-:Y:S01]  /*54c0*/  HMMA.16816.F32.BF16 R168, R8, R30, R168 ;  /* 0x0000001e08a8723c */ /* 0x000fe200000418a8 */
[C---:B------:R-:W-:Y:S01]  /*54d0*/  VIADD R8, R193.reuse, 0xffffff89 ;  /* 0xffffff89c1087836 */ /* 0x040fe20000000000 */
[----:B------:R-:W3:Y:S01]  /*54e0*/  MUFU.TANH R24, R24 ;  /* 0x0000001800187308 */ /* 0x000ee20000002400 */
[----:B------:R-:W-:-:S05]  /*54f0*/  VIADD R10, R193, 0xffffff99 ;  /* 0xffffff99c10a7836 */ /* 0x000fca0000000000 */
[----:B--2---:R-:W-:Y:S01]  /*5500*/  HMMA.16816.F32.BF16 R156, R136, R6, R156 ;  /* 0x00000006889c723c */ /* 0x004fe2000004189c */
[C---:B------:R-:W-:Y:S01]  /*5510*/  VIADD R6, R193.reuse, 0xffffff80 ;  /* 0xffffff80c1067836 */ /* 0x040fe20000000000 */
[----:B------:R-:W-:Y:S01]  /*5520*/  MUFU.TANH R177, R165 ;  /* 0x000000a500b17308 */ /* 0x000fe20000002400 */
[----:B------:R-:W-:-:S03]  /*5530*/  VIADD R7, R193, 0xffffff81 ;  /* 0xffffff81c1077836 */ /* 0x000fc60000000000 */
[CC--:B------:R-:W-:Y:S02]  /*5540*/  ISETP.GE.AND P1, PT, R6.reuse, R189.reuse, PT ;  /* 0x000000bd0600720c */ /* 0x0c0fe40003f26270 */
[C---:B-----5:R-:W-:Y:S01]  /*5550*/  HMMA.16816.F32.BF16 R152, R172.reuse, R12, R152 ;  /* 0x0000000cac98723c */ /* 0x060fe20000041898 */
[-C--:B------:R-:W-:Y:S01]  /*5560*/  ISETP.GE.AND P4, PT, R6, R188.reuse, PT ;  /* 0x000000bc0600720c */ /* 0x080fe20003f86270 */
[----:B------:R-:W-:Y:S01]  /*5570*/  VIADD R6, R193, 0xffffff88 ;  /* 0xffffff88c1067836 */ /* 0x000fe20000000000 */
[----:B------:R-:W-:Y:S02]  /*5580*/  FSEL R9, R144, -INF , !P1 ;  /* 0xff80000090097808 */ /* 0x000fe40004800000 */
[-C--:B------:R-:W-:Y:S02]  /*5590*/  ISETP.GE.AND P2, PT, R7, R189.reuse, PT ;  /* 0x000000bd0700720c */ /* 0x080fe40003f46270 */
[CC--:B------:R-:W-:Y:S01]  /*55a0*/  ISETP.GE.AND P5, PT, R6.reuse, R189.reuse, PT ;  /* 0x000000bd0600720c */ /* 0x0c0fe20003fa6270 */
[----:B------:R-:W-:Y:S01]  /*55b0*/  HMMA.16816.F32.BF16 R168, R172, R14, R168 ;  /* 0x0000000eaca8723c */ /* 0x000fe200000418a8 */
[-C--:B------:R-:W-:Y:S01]  /*55c0*/  ISETP.GE.AND P1, PT, R6, R188.reuse, PT ;  /* 0x000000bc0600720c */ /* 0x080fe20003f26270 */
[----:B------:R-:W-:Y:S01]  /*55d0*/  VIADD R6, R193, 0xffffff90 ;  /* 0xffffff90c1067836 */ /* 0x000fe20000000000 */
[-C--:B------:R-:W-:Y:S01]  /*55e0*/  ISETP.GE.AND P3, PT, R7, R188.reuse, PT ;  /* 0x000000bc0700720c */ /* 0x080fe20003f66270 */
[----:B------:R-:W-:Y:S01]  /*55f0*/  FMUL.FTZ R156, R156, UR6 ;  /* 0x000000069c9c7c20 */ /* 0x000fe20008410000 */
[----:B------:R-:W-:Y:S01]  /*5600*/  FSEL R7, R146, -INF , !P4 ;  /* 0xff80000092077808 */ /* 0x000fe20006000000 */
[----:B------:R-:W-:Y:S01]  /*5610*/  FMUL.FTZ R157, R157, UR6 ;  /* 0x000000069d9d7c20 */ /* 0x000fe20008410000 */
[----:B------:R-:W-:Y:S01]  /*5620*/  FSEL R11, R145, -INF , !P2 ;  /* 0xff800000910b7808 */ /* 0x000fe20005000000 */
[C---:B------:R-:W-:Y:S01]  /*5630*/  HMMA.16816.F32.BF16 R160, R136.reuse, R4, R160 ;  /* 0x0000000488a0723c */ /* 0x040fe200000418a0 */
[----:B------:R-:W-:Y:S01]  /*5640*/  FMUL.FTZ R5, R166, UR6 ;  /* 0x00000006a6057c20 */ /* 0x000fe20008410000 */
[----:B------:R-:W-:Y:S01]  /*5650*/  FMUL.FTZ R4, R167, UR6 ;  /* 0x00000006a7047c20 */ /* 0x000fe20008410000 */
[CC--:B------:R-:W-:Y:S01]  /*5660*/  ISETP.GE.AND P4, PT, R8.reuse, R189.reuse, PT ;  /* 0x000000bd0800720c */ /* 0x0c0fe20003f86270 */
[----:B------:R-:W-:Y:S01]  /*5670*/  MUFU.TANH R207, R156 ;  /* 0x0000009c00cf7308 */ /* 0x000fe20000002400 */
[-C--:B------:R-:W-:Y:S01]  /*5680*/  ISETP.GE.AND P2, PT, R8, R188.reuse, PT ;  /* 0x000000bc0800720c */ /* 0x080fe20003f46270 */
[----:B------:R-:W-:Y:S01]  /*5690*/  VIADD R8, R193, 0xffffff91 ;  /* 0xffffff91c1087836 */ /* 0x000fe20000000000 */
[----:B-1----:R-:W-:Y:S01]  /*56a0*/  FSEL R13, R147, -INF , !P3 ;  /* 0xff800000930d7808 */ /* 0x002fe20005800000 */
[C---:B----4-:R-:W-:Y:S01]  /*56b0*/  HMMA.16816.F32.BF16 R152, R136.reuse, R16, R152 ;  /* 0x000000108898723c */ /* 0x050fe20000041898 */
[----:B------:R-:W-:Y:S01]  /*56c0*/  FSEL R21, R148, -INF , !P5 ;  /* 0xff80000094157808 */ /* 0x000fe20006800000 */
[----:B------:R-:W-:Y:S01]  /*56d0*/  FMUL.FTZ R159, R159, UR6 ;  /* 0x000000069f9f7c20 */ /* 0x000fe20008410000 */
[CC--:B------:R-:W-:Y:S01]  /*56e0*/  ISETP.GE.AND P3, PT, R6.reuse, R189.reuse, PT ;  /* 0x000000bd0600720c */ /* 0x0c0fe20003f66270 */
[----:B------:R-:W1:Y:S01]  /*56f0*/  MUFU.TANH R5, R5 ;  /* 0x0000000500057308 */ /* 0x000e620000002400 */
[-C--:B------:R-:W-:Y:S01]  /*5700*/  ISETP.GE.AND P5, PT, R6, R188.reuse, PT ;  /* 0x000000bc0600720c */ /* 0x080fe20003fa6270 */
[----:B------:R-:W-:Y:S01]  /*5710*/  VIADD R6, R193, 0xffffff98 ;  /* 0xffffff98c1067836 */ /* 0x000fe20000000000 */
[----:B------:R-:W-:Y:S01]  /*5720*/  FSEL R15, R150, -INF , !P1 ;  /* 0xff800000960f7808 */ /* 0x000fe20004800000 */
[----:B------:R-:W-:Y:S01]  /*5730*/  HMMA.16816.F32.BF16 R168, R136, R18, R168 ;  /* 0x0000001288a8723c */ /* 0x000fe200000418a8 */
[----:B------:R-:W-:Y:S01]  /*5740*/  FSEL R149, R149, -INF , !P4 ;  /* 0xff80000095957808 */ /* 0x000fe20006000000 */
[----:B------:R-:W-:Y:S01]  /*5750*/  FMUL.FTZ R158, R158, UR6 ;  /* 0x000000069e9e7c20 */ /* 0x000fe20008410000 */
[----:B------:R-:W-:Y:S01]  /*5760*/  FMUL.FTZ R143, R162, UR6 ;  /* 0x00000006a28f7c20 */ /* 0x000fe20008410000 */
[----:B------:R-:W2:Y:S01]  /*5770*/  MUFU.TANH R4, R4 ;  /* 0x0000000400047308 */ /* 0x000ea20000002400 */
[-C--:B------:R-:W-:Y:S01]  /*5780*/  ISETP.GE.AND P1, PT, R8, R189.reuse, PT ;  /* 0x000000bd0800720c */ /* 0x080fe20003f26270 */
[----:B------:R-:W-:Y:S01]  /*5790*/  FMUL.FTZ R160, R160, UR6 ;  /* 0x00000006a0a07c20 */ /* 0x000fe20008410000 */
[-C--:B------:R-:W-:Y:S01]  /*57a0*/  ISETP.GE.AND P4, PT, R8, R188.reuse, PT ;  /* 0x000000bc0800720c */ /* 0x080fe20003f86270 */
[----:B------:R-:W-:Y:S01]  /*57b0*/  VIADD R8, R193, 0xffffffa0 ;  /* 0xffffffa0c1087836 */ /* 0x000fe20000000000 */
[----:B------:R-:W-:Y:S01]  /*57c0*/  FSEL R17, R32, -INF , !P2 ;  /* 0xff80000020117808 */ /* 0x000fe20005000000 */
[----:B------:R-:W-:Y:S01]  /*57d0*/  FMUL.FTZ R161, R161, UR6 ;  /* 0x00000006a1a17c20 */ /* 0x000fe20008410000 */
[-C--:B------:R-:W-:Y:S01]  /*57e0*/  ISETP.GE.AND P2, PT, R6, R189.reuse, PT ;  /* 0x000000bd0600720c */ /* 0x080fe20003f46270 */
[----:B------:R-:W4:Y:S01]  /*57f0*/  MUFU.TANH R211, R160 ;  /* 0x000000a000d37308 */ /* 0x000f220000002400 */
[----:B------:R-:W-:Y:S01]  /*5800*/  FSEL R137, R26, -INF , !P4 ;  /* 0xff8000001a897808 */ /* 0x000fe20006000000 */
[----:B------:R-:W-:Y:S01]  /*5810*/  FMUL.FTZ R152, R152, UR6 ;  /* 0x0000000698987c20 */ /* 0x000fe20008410000 */
[----:B------:R-:W-:Y:S01]  /*5820*/  FSEL R179, R179, -INF , !P2 ;  /* 0xff800000b3b37808 */ /* 0x000fe20005000000 */
[----:B------:R-:W-:Y:S01]  /*5830*/  FMUL.FTZ R141, R163, UR6 ;  /* 0x00000006a38d7c20 */ /* 0x000fe20008410000 */
[----:B------:R-:W-:Y:S01]  /*5840*/  FSEL R181, R181, -INF , !P3 ;  /* 0xff800000b5b57808 */ /* 0x000fe20005800000 */
[----:B------:R-:W-:Y:S01]  /*5850*/  FMUL.FTZ R154, R154, UR6 ;  /* 0x000000069a9a7c20 */ /* 0x000fe20008410000 */
[----:B---3--:R-:W-:Y:S01]  /*5860*/  FSEL R139, R25, -INF , !P5 ;  /* 0xff800000198b7808 */ /* 0x008fe20006800000 */
[----:B------:R-:W3:Y:S01]  /*5870*/  MUFU.TANH R143, R143 ;  /* 0x0000008f008f7308 */ /* 0x000ee20000002400 */
[CC--:B------:R-:W-:Y:S01]  /*5880*/  ISETP.GE.AND P4, PT, R8.reuse, R189.reuse, PT ;  /* 0x000000bd0800720c */ /* 0x0c0fe20003f86270 */
[----:B------:R-:W-:Y:S01]  /*5890*/  FMUL.FTZ R167, R169, UR6 ;  /* 0x00000006a9a77c20 */ /* 0x000fe20008410000 */
[-C--:B------:R-:W-:Y:S01]  /*58a0*/  ISETP.GE.AND P2, PT, R8, R188.reuse, PT ;  /* 0x000000bc0800720c */ /* 0x080fe20003f46270 */
[----:B------:R-:W-:Y:S01]  /*58b0*/  VIADD R8, R193, 0xffffffa1 ;  /* 0xffffffa1c1087836 */ /* 0x000fe20000000000 */
[-C--:B------:R-:W-:Y:S01]  /*58c0*/  ISETP.GE.AND P3, PT, R6, R188.reuse, PT ;  /* 0x000000bc0600720c */ /* 0x080fe20003f66270 */
[----:B------:R-:W-:Y:S01]  /*58d0*/  FMUL.FTZ R6, R153, UR6 ;  /* 0x0000000699067c20 */ /* 0x000fe20008410000 */
[-C--:B------:R-:W-:Y:S01]  /*58e0*/  ISETP.GE.AND P5, PT, R10, R189.reuse, PT ;  /* 0x000000bd0a00720c */ /* 0x080fe20003fa6270 */
[----:B------:R5:W3:Y:S01]  /*58f0*/  MUFU.TANH R209, R161 ;  /* 0x000000a100d17308 */ /* 0x000ae20000002400 */
[----:B------:R-:W-:Y:S01]  /*5900*/  FSEL R175, R24, -INF , !P1 ;  /* 0xff80000018af7808 */ /* 0x000fe20004800000 */
[----:B------:R-:W-:Y:S01]  /*5910*/  FMUL.FTZ R155, R155, UR6 ;  /* 0x000000069b9b7c20 */ /* 0x000fe20008410000 */
[----:B------:R-:W-:Y:S01]  /*5920*/  ISETP.GE.AND P1, PT, R10, R188, PT ;  /* 0x000000bc0a00720c */ /* 0x000fe20003f26270 */
[----:B------:R-:W-:Y:S01]  /*5930*/  VIADD R10, R193, 0xffffffb0 ;  /* 0xffffffb0c10a7836 */ /* 0x000fe20000000000 */
[----:B-1----:R-:W-:Y:S01]  /*5940*/  FSEL R147, R5, -INF , !P3 ;  /* 0xff80000005937808 */ /* 0x002fe20005800000 */
[----:B------:R-:W-:Y:S01]  /*5950*/  VIADD R5, R193, 0xffffffa9 ;  /* 0xffffffa9c1057836 */ /* 0x000fe20000000000 */
[----:B------:R-:W-:Y:S01]  /*5960*/  FSEL R177, R177, -INF , !P5 ;  /* 0xff800000b1b17808 */ /* 0x000fe20006800000 */
[----:B------:R-:W1:Y:S01]  /*5970*/  MUFU.TANH R173, R152 ;  /* 0x0000009800ad7308 */ /* 0x000e620000002400 */
[----:B------:R-:W-:-:S02]  /*5980*/  ISETP.GE.AND P3, PT, R8, R189, PT ;  /* 0x000000bd0800720c */ /* 0x000fc40003f66270 */
[----:B------:R-:W-:Y:S01]  /*5990*/  ISETP.GE.AND P5, PT, R8, R188, PT ;  /* 0x000000bc0800720c */ /* 0x000fe20003fa6270 */
[----:B------:R-:W-:Y:S01]  /*59a0*/  VIADD R8, R193, 0xffffffa8 ;  /* 0xffffffa8c1087836 */ /* 0x000fe20000000000 */
[----:B--2---:R-:W-:Y:S01]  /*59b0*/  FSEL R145, R4, -INF , !P1 ;  /* 0xff80000004917808 */ /* 0x004fe20004800000 */
[----:B------:R-:W-:Y:S01]  /*59c0*/  FMUL.FTZ R4, R168, UR6 ;  /* 0x00000006a8047c20 */ /* 0x000fe20008410000 */
[----:B------:R-:W-:Y:S01]  /*59d0*/  FMNMX3.FTZ R14, R132, R9, R11, !PT ;  /* 0x00000009840e7276 */ /* 0x000fe2000781000b */
[----:B------:R-:W2:Y:S01]  /*59e0*/  MUFU.TANH R187, R157 ;  /* 0x0000009d00bb7308 */ /* 0x000ea20000002400 */
[----:B------:R-:W-:Y:S01]  /*59f0*/  ISETP.GE.AND P1, PT, R8, R189, PT ;  /* 0x000000bd0800720c */ /* 0x000fe20003f26270 */
[----:B-----5:R-:W-:Y:S01]  /*5a00*/  FMUL.FTZ R161, R170, UR6 ;  /* 0x00000006aaa17c20 */ /* 0x020fe20008410000 */
[----:B----4-:R-:W-:Y:S02]  /*5a10*/  FSEL R211, R211, -INF , !P4 ;  /* 0xff800000d3d37808 */ /* 0x010fe40006000000 */
[----:B------:R-:W-:-:S02]  /*5a20*/  FSEL R207, R207, -INF , !P1 ;  /* 0xff800000cfcf7808 */ /* 0x000fc40004800000 */
[----:B------:R-:W-:Y:S01]  /*5a30*/  ISETP.GE.AND P4, PT, R8, R188, PT ;  /* 0x000000bc0800720c */ /* 0x000fe20003f86270 */
[----:B------:R-:W4:Y:S01]  /*5a40*/  MUFU.TANH R6, R6 ;  /* 0x0000000600067308 */ /* 0x000f220000002400 */
[----:B---3--:R-:W-:Y:S01]  /*5a50*/  FSEL R143, R143, -INF , !P2 ;  /* 0xff8000008f8f7808 */ /* 0x008fe20005000000 */
[----:B------:R-:W-:Y:S01]  /*5a60*/  VIADD R8, R193, 0xffffffb1 ;  /* 0xffffffb1c1087836 */ /* 0x000fe20000000000 */
[----:B------:R-:W-:Y:S02]  /*5a70*/  ISETP.GE.AND P1, PT, R10, R189, PT ;  /* 0x000000bd0a00720c */ /* 0x000fe40003f26270 */
[----:B------:R-:W-:Y:S02]  /*5a80*/  FMNMX3.FTZ R14, R14, R21, R149, !PT ;  /* 0x000000150e0e7276 */ /* 0x000fe40007810095 */
[----:B------:R-:W-:Y:S01]  /*5a90*/  ISETP.GE.AND P2, PT, R5, R189, PT ;  /* 0x000000bd0500720c */ /* 0x000fe20003f46270 */
[----:B------:R-:W3:Y:S01]  /*5aa0*/  MUFU.TANH R4, R4 ;  /* 0x0000000400047308 */ /* 0x000ee20000002400 */
[----:B------:R-:W-:-:S02]  /*5ab0*/  FSEL R209, R209, -INF , !P3 ;  /* 0xff800000d1d17808 */ /* 0x000fc40005800000 */
[----:B------:R-:W-:Y:S02]  /*5ac0*/  FMNMX3.FTZ R14, R14, R181, R175, !PT ;  /* 0x000000b50e0e7276 */ /* 0x000fe400078100af */
[----:B-1----:R-:W-:Y:S02]  /*5ad0*/  FSEL R173, R173, -INF , !P1 ;  /* 0xff800000adad7808 */ /* 0x002fe40004800000 */
[----:B------:R-:W-:Y:S01]  /*5ae0*/  ISETP.GE.AND P3, PT, R5, R188, PT ;  /* 0x000000bc0500720c */ /* 0x000fe20003f66270 */
[----:B------:R1:W-:Y:S01]  /*5af0*/  MUFU.TANH R183, R159 ;  /* 0x0000009f00b77308 */ /* 0x0003e20000002400 */
[----:B--2---:R-:W-:Y:S01]  /*5b00*/  FSEL R187, R187, -INF , !P2 ;  /* 0xff800000bbbb7808 */ /* 0x004fe20005000000 */
[C---:B------:R-:W-:Y:S01]  /*5b10*/  VIADD R5, R193.reuse, 0xffffffb8 ;  /* 0xffffffb8c1057836 */ /* 0x040fe20000000000 */
[----:B------:R-:W-:Y:S01]  /*5b20*/  ISETP.GE.U32.AND P1, PT, R190, 0x3, PT ;  /* 0x00000003be00780c */ /* 0x000fe20003f26070 */
[----:B------:R-:W-:Y:S01]  /*5b30*/  VIADD R193, R193, 0xffffffb9 ;  /* 0xffffffb9c1c17836 */ /* 0x000fe20000000000 */
[----:B------:R-:W-:-:S02]  /*5b40*/  ISETP.GE.AND P2, PT, R8, R189, PT ;  /* 0x000000bd0800720c */ /* 0x000fc40003f46270 */
[----:B------:R-:W-:Y:S01]  /*5b50*/  FMNMX3.FTZ R14, R14, R179, R177, !PT ;  /* 0x000000b30e0e7276 */ /* 0x000fe200078100b1 */
[----:B------:R-:W2:Y:S03]  /*5b60*/  MUFU.TANH R167, R167 ;  /* 0x000000a700a77308 */ /* 0x000ea60000002400 */
[----:B------:R-:W-:-:S04]  /*5b70*/  FMNMX3.FTZ R14, R14, R211, R209, !PT ;  /* 0x000000d30e0e7276 */ /* 0x000fc800078100d1 */
[----:B------:R-:W-:Y:S01]  /*5b80*/  FMNMX3.FTZ R14, R14, R207, R187, !PT ;  /* 0x000000cf0e0e7276 */ /* 0x000fe200078100bb */
[----:B------:R-:W2:Y:S01]  /*5b90*/  MUFU.TANH R141, R141 ;  /* 0x0000008d008d7308 */ /* 0x000ea20000002400 */
[----:B-1----:R-:W-:Y:S01]  /*5ba0*/  FMUL.FTZ R159, R171, UR6 ;  /* 0x00000006ab9f7c20 */ /* 0x002fe20008410000 */
[----:B----4-:R-:W-:Y:S02]  /*5bb0*/  FSEL R171, R6, -INF , !P2 ;  /* 0xff80000006ab7808 */ /* 0x010fe40005000000 */
[----:B------:R-:W-:Y:S02]  /*5bc0*/  ISETP.GE.AND P2, PT, R5, R189, PT ;  /* 0x000000bd0500720c */ /* 0x000fe40003f46270 */
[----:B------:R-:W-:Y:S02]  /*5bd0*/  FMNMX3.FTZ R6, R3, R7, R13, !PT ;  /* 0x0000000703067276 */ /* 0x000fe4000781000d */
[----:B------:R1:W4:Y:S01]  /*5be0*/  MUFU.TANH R185, R158 ;  /* 0x0000009e00b97308 */ /* 0x0003220000002400 */
[----:B---3--:R-:W-:Y:S01]  /*5bf0*/  FSEL R169, R4, -INF , !P2 ;  /* 0xff80000004a97808 */ /* 0x008fe20005000000 */
[----:B------:R-:W-:Y:S01]  /*5c00*/  BAR.SYNC.DEFER_BLOCKING 0x0 ;  /* 0x0000000000007b1d */ /* 0x000fe20000010000 */
[----:B------:R-:W-:-:S02]  /*5c10*/  ISETP.GE.AND P2, PT, R193, R189, PT ;  /* 0x000000bdc100720c */ /* 0x000fc40003f46270 */
[----:B------:R-:W-:Y:S02]  /*5c20*/  FMNMX3.FTZ R6, R6, R15, R17, !PT ;  /* 0x0000000f06067276 */ /* 0x000fe40007810011 */
[----:B--2---:R-:W-:Y:S01]  /*5c30*/  FSEL R167, R167, -INF , !P2 ;  /* 0xff800000a7a77808 */ /* 0x004fe20005000000 */
[----:B------:R1:W2:Y:S01]  /*5c40*/  MUFU.TANH R165, R154 ;  /* 0x0000009a00a57308 */ /* 0x0002a20000002400 */
[----:B------:R-:W-:-:S07]  /*5c50*/  FMNMX3.FTZ R14, R14, R173, R171, !PT ;  /* 0x000000ad0e0e7276 */ /* 0x000fce00078100ab */
[----:B------:R1:W3:Y:S08]  /*5c60*/  MUFU.TANH R163, R155 ;  /* 0x0000009b00a37308 */ /* 0x0002f00000002400 */
[----:B------:R-:W1:Y:S08]  /*5c70*/  MUFU.TANH R161, R161 ;  /* 0x000000a100a17308 */ /* 0x000e700000002400 */
[----:B------:R-:W1:Y:S01]  /*5c80*/  MUFU.TANH R159, R159 ;  /* 0x0000009f009f7308 */ /* 0x000e620000002400 */
[----:B--234-:R-:W-:Y:S05]  /*5c90*/  @!P1 BRA `(.L_x_62) ;  /* 0x0000000000549947 */ /* 0x01cfea0003800000 */
        /* <DEDUP_REMOVED lines=21> */
.L_x_62:
[----:B------:R-:W-:Y:S01]  /*5df0*/  FMNMX3.FTZ R6, R6, R139, R137, !PT ;  /* 0x0000008b06067276 */ /* 0x000fe20007810089 */
[----:B------:R-:W3:Y:S01]  /*5e00*/  S2UR UR5, SR_CgaCtaId ;  /* 0x00000000000579c3 */ /* 0x000ee20000008800 */
[----:B------:R-:W-:Y:S01]  /*5e10*/  FSEL R141, R141, -INF , !P5 ;  /* 0xff8000008d8d7808 */ /* 0x000fe20006800000 */
[----:B------:R-:W4:Y:S01]  /*5e20*/  LDCU UR6, c[0x0][0x45c] ;  /* 0x00008b80ff0677ac */ /* 0x000f220008000800 */
[----:B------:R-:W-:Y:S02]  /*5e30*/  FMNMX3.FTZ R6, R6, R147, R145, !PT ;  /* 0x0000009306067276 */ /* 0x000fe40007810091 */
[-C--:B------:R-:W-:Y:S02]  /*5e40*/  ISETP.GE.AND P2, PT, R10, R188.reuse, PT ;  /* 0x000000bc0a00720c */ /* 0x080fe40003f46270 */
[----:B------:R-:W-:Y:S02]  /*5e50*/  ISETP.GE.AND P5, PT, R8, R188, PT ;  /* 0x000000bc0800720c */ /* 0x000fe40003fa6270 */
[----:B------:R-:W-:-:S02]  /*5e60*/  FSEL R185, R185, -INF , !P4 ;  /* 0xff800000b9b97808 */ /* 0x000fc40006000000 */
[----:B------:R-:W-:Y:S02]  /*5e70*/  FSEL R183, R183, -INF , !P3 ;  /* 0xff800000b7b77808 */ /* 0x000fe40005800000 */
[----:B------:R-:W-:Y:S02]  /*5e80*/  FMNMX3.FTZ R6, R6, R143, R141, !PT ;  /* 0x0000008f06067276 */ /* 0x000fe4000781008d */
[-C--:B------:R-:W-:Y:S02]  /*5e90*/  ISETP.GE.AND P4, PT, R5, R188.reuse, PT ;  /* 0x000000bc0500720c */ /* 0x080fe40003f86270 */
[----:B------:R-:W-:Y:S02]  /*5ea0*/  ISETP.GE.AND P3, PT, R193, R188, PT ;  /* 0x000000bcc100720c */ /* 0x000fe40003f66270 */
[----:B------:R-:W-:Y:S02]  /*5eb0*/  FSEL R165, R165, -INF , !P2 ;  /* 0xff800000a5a57808 */ /* 0x000fe40005000000 */
[----:B------:R-:W-:-:S02]  /*5ec0*/  FSEL R163, R163, -INF , !P5 ;  /* 0xff800000a3a37808 */ /* 0x000fc40006800000 */
[----:B------:R-:W-:Y:S01]  /*5ed0*/  FMNMX3.FTZ R6, R6, R185, R183, !PT ;  /* 0x000000b906067276 */ /* 0x000fe200078100b7 */
[----:B---3--:R-:W-:Y:S01]  /*5ee0*/  ULEA UR5, UR5, UR4, 0x18 ;  /* 0x0000000405057291 */ /* 0x008fe2000f8ec0ff */
[----:B-1----:R-:W-:Y:S02]  /*5ef0*/  FSEL R161, R161, -INF , !P4 ;  /* 0xff800000a1a17808 */ /* 0x002fe40006000000 */
[----:B------:R-:W-:Y:S02]  /*5f00*/  FSEL R159, R159, -INF , !P3 ;  /* 0xff8000009f9f7808 */ /* 0x000fe40005800000 */
[----:B------:R-:W-:Y:S02]  /*5f10*/  FMNMX3.FTZ R6, R6, R165, R163, !PT ;  /* 0x000000a506067276 */ /* 0x000fe400078100a3 */
[----:B------:R-:W-:Y:S02]  /*5f20*/  FMNMX3.FTZ R4, R14, R169, R167, !PT ;  /* 0x000000a90e047276 */ /* 0x000fe400078100a7 */
[----:B------:R-:W-:-:S02]  /*5f30*/  FMNMX3.FTZ R8, R6, R161, R159, !PT ;  /* 0x000000a106087276 */ /* 0x000fc4000781009f */
[----:B------:R-:W-:Y:S01]  /*5f40*/  LEA R192, R192, UR5, 0x1 ;  /* 0x00000005c0c07c11 */ /* 0x000fe2000f8e08ff */
[----:B--2---:R-:W1:Y:S01]  /*5f50*/  SHFL.BFLY PT, R19, R4, 0x2, 0x1f ;  /* 0x0c401f0004137f89 */ /* 0x004e6200000e0000 */
[----:B------:R-:W-:Y:S02]  /*5f60*/  MOV R155, 0x20 ;  /* 0x00000020009b7802 */ /* 0x000fe40000000f00 */
[C---:B------:R-:W-:Y:S01]  /*5f70*/  IADD3 R16, PT, PT, R192.reuse, 0x12000, RZ ;  /* 0x00012000c0107810 */ /* 0x040fe20007ffe0ff */
[----:B------:R-:W2:Y:S01]  /*5f80*/  SHFL.BFLY PT, R5, R8, 0x2, 0x1f ;  /* 0x0c401f0008057f89 */ /* 0x000ea200000e0000 */
[----:B------:R-:W-:Y:S02]  /*5f90*/  IADD3 R157, PT, PT, R192, 0x12040, RZ ;  /* 0x00012040c09d7810 */ /* 0x000fe40007ffe0ff */
[----:B------:R-:W-:Y:S02]  /*5fa0*/  @P6 IADD3 R157, PT, PT, R16, -0x40, RZ ;  /* 0xffffffc0109d6810 */ /* 0x000fe40007ffe0ff */
[----:B------:R-:W-:-:S03]  /*5fb0*/  SEL R155, R155, 0xffffffe0, !P0 ;  /* 0xffffffe09b9b7807 */ /* 0x000fc60004000000 */
[----:B------:R-:W-:Y:S01]  /*5fc0*/  LDSM.16.MT88.4 R28, [R157] ;  /* 0x000000009d1c783b */ /* 0x000fe20000004200 */
[C---:B------:R-:W-:Y:S02]  /*5fd0*/  IADD3 R160, PT, PT, R155.reuse, R192, RZ ;  /* 0x000000c09ba07210 */ /* 0x040fe40007ffe0ff */
[----:B------:R-:W-:Y:S02]  /*5fe0*/  IADD3 R155, PT, PT, R155, R157, RZ ;  /* 0x0000009d9b9b7210 */ /* 0x000fe40007ffe0ff */
[----:B-1----:R-:W-:Y:S02]  /*5ff0*/  FMNMX.FTZ R6, R4, R19, !PT ;  /* 0x0000001304067209 */ /* 0x002fe40007810000 */
[----:B--2---:R-:W-:-:S03]  /*6000*/  FMNMX.FTZ R4, R8, R5, !PT ;  /* 0x0000000508047209 */ /* 0x004fc60007810000 */
[----:B------:R-:W1:Y:S04]  /*6010*/  SHFL.BFLY PT, R195, R6, 0x1, 0x1f ;  /* 0x0c201f0006c37f89 */ /* 0x000e6800000e0000 */
[----:B------:R-:W2:Y:S01]  /*6020*/  SHFL.BFLY PT, R193, R4, 0x1, 0x1f ;  /* 0x0c201f0004c17f89 */ /* 0x000ea200000e0000 */
[----:B-1----:R-:W-:Y:S02]  /*6030*/  FMNMX.FTZ R195, R6, R195, !PT ;  /* 0x000000c306c37209 */ /* 0x002fe40007810000 */
[----:B--2---:R-:W-:-:S03]  /*6040*/  FMNMX.FTZ R193, R4, R193, !PT ;  /* 0x000000c104c17209 */ /* 0x004fc60007810000 */
[C---:B----4-:R-:W-:Y:S01]  /*6050*/  FMUL.FTZ R162, R195.reuse, UR6 ;  /* 0x00000006c3a27c20 */ /* 0x050fe20008410000 */
[----:B------:R-:W-:Y:S02]  /*6060*/  FSETP.NEU.FTZ.AND P3, PT, R195, -INF , PT ;  /* 0xff800000c300780b */ /* 0x000fe40003f7d000 */
[C---:B------:R-:W-:Y:S01]  /*6070*/  FSETP.NEU.FTZ.AND P2, PT, R193.reuse, -INF , PT ;  /* 0xff800000c100780b */ /* 0x040fe20003f5d000 */
[----:B------:R-:W-:Y:S01]  /*6080*/  FMUL.FTZ R158, R193, UR6 ;  /* 0x00000006c19e7c20 */ /* 0x000fe20008410000 */
[----:B------:R-:W-:Y:S02]  /*6090*/  FSEL R5, R195, RZ, P3 ;  /* 0x000000ffc3057208 */ /* 0x000fe40001800000 */
[----:B------:R-:W-:Y:S02]  /*60a0*/  FSEL R4, R193, RZ, P2 ;  /* 0x000000ffc1047208 */ /* 0x000fe40001000000 */
[----:B------:R-:W-:Y:S01]  /*60b0*/  FSEL R162, R162, RZ, P3 ;  /* 0x000000ffa2a27208 */ /* 0x000fe20001800000 */
[----:B------:R-:W-:Y:S01]  /*60c0*/  FADD.FTZ R132, R132, -R5 ;  /* 0x8000000584847221 */ /* 0x000fe20000010000 */
[----:B------:R-:W-:Y:S01]  /*60d0*/  FSEL R158, R158, RZ, P2 ;  /* 0x000000ff9e9e7208 */ /* 0x000fe20001000000 */
[----:B------:R-:W-:-:S02]  /*60e0*/  FADD.FTZ R3, R3, -R4 ;  /* 0x8000000403037221 */ /* 0x000fc40000010000 */
[--C-:B------:R-:W-:Y:S01]  /*60f0*/  FFMA.FTZ R150, R149, UR6, -R162.reuse ;  /* 0x0000000695967c23 */ /* 0x100fe200080108a2 */
[----:B------:R-:W-:Y:S01]  /*6100*/  FMUL.FTZ R132, R132, UR6 ;  /* 0x0000000684847c20 */ /* 0x000fe20008410000 */
[----:B------:R-:W-:Y:S01]  /*6110*/  FMUL.FTZ R3, R3, UR6 ;  /* 0x0000000603037c20 */ /* 0x000fe20008410000 */
[--C-:B------:R-:W-:Y:S01]  /*6120*/  FFMA.FTZ R156, R9, UR6, -R162.reuse ;  /* 0x00000006099c7c23 */ /* 0x100fe200080108a2 */
[--C-:B------:R-:W-:Y:S01]  /*6130*/  FFMA.FTZ R152, R11, UR6, -R162.reuse ;  /* 0x000000060b987c23 */ /* 0x100fe200080108a2 */
[----:B------:R-:W-:Y:S01]  /*6140*/  FFMA.FTZ R151, R21, UR6, -R162 ;  /* 0x0000000615977c23 */ /* 0x000fe200080108a2 */
[--C-:B------:R-:W-:Y:S01]  /*6150*/  FFMA.FTZ R154, R7, UR6, -R158.reuse ;  /* 0x00000006079a7c23 */ /* 0x100fe2000801089e */
[--C-:B------:R-:W-:Y:S01]  /*6160*/  FFMA.FTZ R149, R13, UR6, -R158.reuse ;  /* 0x000000060d957c23 */ /* 0x100fe2000801089e */
[--C-:B------:R-:W-:Y:S01]  /*6170*/  FFMA.FTZ R148, R15, UR6, -R158.reuse ;  /* 0x000000060f947c23 */ /* 0x100fe2000801089e */
[----:B------:R-:W-:Y:S01]  /*6180*/  FFMA.FTZ R153, R17, UR6, -R158 ;  /* 0x0000000611997c23 */ /* 0x000fe2000801089e */
[----:B------:R-:W1:Y:S01]  /*6190*/  MUFU.EX2 R132, R132 ;  /* 0x0000008400847308 */ /* 0x000e620000000800 */
[----:B------:R-:W-:Y:S01]  /*61a0*/  LDSM.16.MT88.4 R20, [R160+0x12000] ;  /* 0x01200000a014783b */ /* 0x000fe20000004200 */
[--C-:B------:R-:W-:Y:S01]  /*61b0*/  FFMA.FTZ R164, R181, UR6, -R162.reuse ;  /* 0x00000006b5a47c23 */ /* 0x100fe200080108a2 */
[--C-:B------:R-:W-:Y:S01]  /*61c0*/  FFMA.FTZ R166, R179, UR6, -R162.reuse ;  /* 0x00000006b3a67c23 */ /* 0x100fe200080108a2 */
[--C-:B------:R-:W-:Y:S01]  /*61d0*/  FFMA.FTZ R175, R175, UR6, -R162.reuse ;  /* 0x00000006afaf7c23 */ /* 0x100fe200080108a2 */
[----:B------:R-:W-:Y:S01]  /*61e0*/  LDSM.16.MT88.4 R12, [R192+0x12000] ;  /* 0x01200000c00c783b */ /* 0x000fe20000004200 */
[----:B------:R-:W-:Y:S01]  /*61f0*/  FFMA.FTZ R177, R177, UR6, -R162 ;  /* 0x00000006b1b17c23 */ /* 0x000fe200080108a2 */
[--C-:B------:R-:W-:Y:S01]  /*6200*/  FFMA.FTZ R168, R139, UR6, -R158.reuse ;  /* 0x000000068ba87c23 */ /* 0x100fe2000801089e */
[----:B------:R-:W2:Y:S01]  /*6210*/  MUFU.EX2 R3, R3 ;  /* 0x0000000300037308 */ /* 0x000ea20000000800 */
[--C-:B------:R-:W-:Y:S01]  /*6220*/  FFMA.FTZ R179, R137, UR6, -R158.reuse ;  /* 0x0000000689b37c23 */ /* 0x100fe2000801089e */
[--C-:B------:R-:W-:Y:S01]  /*6230*/  FFMA.FTZ R181, R147, UR6, -R158.reuse ;  /* 0x0000000693b57c23 */ /* 0x100fe2000801089e */
[----:B------:R-:W-:Y:S01]  /*6240*/  FFMA.FTZ R170, R145, UR6, -R158 ;  /* 0x0000000691aa7c23 */ /* 0x000fe2000801089e */
[----:B------:R-:W-:Y:S01]  /*6250*/  LDSM.16.MT88.4 R136, [R192+0x12800] ;  /* 0x01280000c088783b */ /* 0x000fe20000004200 */
[--C-:B------:R-:W-:Y:S01]  /*6260*/  FFMA.FTZ R174, R207, UR6, -R162.reuse ;  /* 0x00000006cfae7c23 */ /* 0x100fe200080108a2 */
[--C-:B------:R-:W-:Y:S01]  /*6270*/  FFMA.FTZ R172, R211, UR6, -R162.reuse ;  /* 0x00000006d3ac7c23 */ /* 0x100fe200080108a2 */
[--C-:B------:R-:W-:Y:S01]  /*6280*/  FFMA.FTZ R209, R209, UR6, -R162.reuse ;  /* 0x00000006d1d17c23 */ /* 0x100fe200080108a2 */
        /* <DEDUP_REMOVED lines=8> */
[----:B------:R-:W1:Y:S01]  /*6310*/  MUFU.EX2 R152, R152 ;  /* 0x0000009800987308 */ /* 0x000e620000000800 */
[-C--:B--2---:R-:W-:Y:S01]  /*6320*/  FMUL.FTZ R34, R106, R3.reuse ;  /* 0x000000036a227220 */ /* 0x084fe20000410000 */
[-C--:B------:R-:W-:Y:S01]  /*6330*/  FMUL.FTZ R35, R107, R3.reuse ;  /* 0x000000036b237220 */ /* 0x080fe20000410000 */
[-C--:B------:R-:W-:Y:S01]  /*6340*/  FMUL.FTZ R26, R114, R3.reuse ;  /* 0x00000003721a7220 */ /* 0x080fe20000410000 */
[-C--:B------:R-:W-:Y:S01]  /*6350*/  FMUL.FTZ R27, R115, R3.reuse ;  /* 0x00000003731b7220 */ /* 0x080fe20000410000 */
[----:B------:R-:W2:Y:S01]  /*6360*/  LDSM.16.MT88.4 R104, [R160+0x14000] ;  /* 0x01400000a068783b */ /* 0x000ea20000004200 */
[-C--:B------:R-:W-:Y:S01]  /*6370*/  FMUL.FTZ R110, R110, R3.reuse ;  /* 0x000000036e6e7220 */ /* 0x080fe20000410000 */
[-C--:B------:R-:W-:Y:S01]  /*6380*/  FMUL.FTZ R111, R111, R3.reuse ;  /* 0x000000036f6f7220 */ /* 0x080fe20000410000 */
[----:B------:R-:W-:Y:S01]  /*6390*/  MUFU.EX2 R151, R151 ;  /* 0x0000009700977308 */ /* 0x000fe20000000800 */
[----:B------:R-:W3:Y:S01]  /*63a0*/  LDSM.16.MT88.4 R112, [R157+0x2000] ;  /* 0x002000009d70783b */ /* 0x000ee20000004200 */
[-C--:B------:R-:W-:Y:S01]  /*63b0*/  FMUL.FTZ R45, R45, R132.reuse ;  /* 0x000000842d2d7220 */ /* 0x080fe20000410000 */
[-C--:B------:R-:W-:Y:S01]  /*63c0*/  FMUL.FTZ R46, R46, R3.reuse ;  /* 0x000000032e2e7220 */ /* 0x080fe20000410000 */
[-C--:B------:R-:W-:Y:S01]  /*63d0*/  FMUL.FTZ R47, R47, R3.reuse ;  /* 0x000000032f2f7220 */ /* 0x080fe20000410000 */
[-C--:B------:R-:W-:Y:S01]  /*63e0*/  FMUL.FTZ R48, R48, R132.reuse ;  /* 0x0000008430307220 */ /* 0x080fe20000410000 */
[----:B------:R-:W-:Y:S01]  /*63f0*/  FMUL.FTZ R49, R49, R132 ;  /* 0x0000008431317220 */ /* 0x000fe20000410000 */
[-C--:B------:R-:W-:Y:S01]  /*6400*/  FMUL.FTZ R50, R50, R3.reuse ;  /* 0x0000000332327220 */ /* 0x080fe20000410000 */
[----:B------:R-:W4:Y:S01]  /*6410*/  MUFU.EX2 R150, R150 ;  /* 0x0000009600967308 */ /* 0x000f220000000800 */
[----:B-1----:R-:W-:Y:S01]  /*6420*/  F2FP.BF16.F32.PACK_AB R4, R152, R156 ;  /* 0x0000009c9804723e */ /* 0x002fe200000010ff */
[-C--:B------:R-:W-:Y:S01]  /*6430*/  FMUL.FTZ R51, R51, R3.reuse ;  /* 0x0000000333337220 */ /* 0x080fe20000410000 */
[-C--:B------:R-:W-:Y:S01]  /*6440*/  FMUL.FTZ R52, R52, R132.reuse ;  /* 0x0000008434347220 */ /* 0x080fe20000410000 */
[-C--:B------:R-:W-:Y:S01]  /*6450*/  FMUL.FTZ R53, R53, R132.reuse ;  /* 0x0000008435357220 */ /* 0x080fe20000410000 */
[-C--:B------:R-:W-:Y:S01]  /*6460*/  FMUL.FTZ R54, R54, R3.reuse ;  /* 0x0000000336367220 */ /* 0x080fe20000410000 */
[-C--:B------:R-:W-:Y:S01]  /*6470*/  FMUL.FTZ R55, R55, R3.reuse ;  /* 0x0000000337377220 */ /* 0x080fe20000410000 */
[-C--:B------:R-:W-:Y:S01]  /*6480*/  FMUL.FTZ R56, R56, R132.reuse ;  /* 0x0000008438387220 */ /* 0x080fe20000410000 */
[----:B------:R-:W-:Y:S01]  /*6490*/  MUFU.EX2 R154, R154 ;  /* 0x0000009a009a7308 */ /* 0x000fe20000000800 */
[-C--:B------:R-:W-:Y:S01]  /*64a0*/  FMUL.FTZ R57, R57, R132.reuse ;  /* 0x0000008439397220 */ /* 0x080fe20000410000 */
[-C--:B------:R-:W-:Y:S01]  /*64b0*/  FMUL.FTZ R58, R58, R3.reuse ;  /* 0x000000033a3a7220 */ /* 0x080fe20000410000 */
[-C--:B------:R-:W-:Y:S01]  /*64c0*/  FMUL.FTZ R59, R59, R3.reuse ;  /* 0x000000033b3b7220 */ /* 0x080fe20000410000 */
[-C--:B------:R-:W-:Y:S01]  /*64d0*/  FMUL.FTZ R60, R60, R132.reuse ;  /* 0x000000843c3c7220 */ /* 0x080fe20000410000 */
[-C--:B------:R-:W-:Y:S01]  /*64e0*/  FMUL.FTZ R61, R61, R132.reuse ;  /* 0x000000843d3d7220 */ /* 0x080fe20000410000 */
[-C--:B------:R-:W-:Y:S01]  /*64f0*/  FMUL.FTZ R62, R62, R3.reuse ;  /* 0x000000033e3e7220 */ /* 0x080fe20000410000 */
[----:B------:R-:W-:Y:S01]  /*6500*/  FMUL.FTZ R63, R63, R3 ;  /* 0x000000033f3f7220 */ /* 0x000fe20000410000 */
[----:B------:R-:W1:Y:S01]  /*6510*/  MUFU.EX2 R149, R149 ;  /* 0x0000009500957308 */ /* 0x000e620000000800 */
[----:B----4-:R-:W-:Y:S01]  /*6520*/  F2FP.BF16.F32.PACK_AB R6, R150, R151 ;  /* 0x000000979606723e */ /* 0x010fe200000010ff */
        /* <DEDUP_REMOVED lines=10> */
[----:B------:R-:W-:Y:S01]  /*65d0*/  FMUL.FTZ R117, R117, R132 ;  /* 0x0000008475757220 */ /* 0x000fe20000410000 */
[-C--:B------:R-:W-:Y:S01]  /*65e0*/  FMUL.FTZ R118, R118, R3.reuse ;  /* 0x0000000376767220 */ /* 0x080fe20000410000 */
[-C--:B------:R-:W-:Y:S01]  /*65f0*/  FMUL.FTZ R119, R119, R3.reuse ;  /* 0x0000000377777220 */ /* 0x080fe20000410000 */
[----:B------:R-:W-:Y:S01]  /*6600*/  LDSM.16.MT88.4 R120, [R155] ;  /* 0x000000009b78783b */ /* 0x000fe20000004200 */
        /* <DEDUP_REMOVED lines=15> */
[----:B------:R-:W-:Y:S01]  /*6700*/  FMUL.FTZ R77, R77, R132 ;  /* 0x000000844d4d7220 */ /* 0x000fe20000410000 */
[-C--:B------:R-:W-:Y:S01]  /*6710*/  FMUL.FTZ R78, R78, R3.reuse ;  /* 0x000000034e4e7220 */ /* 0x080fe20000410000 */
[----:B----4-:R-:W-:Y:S01]  /*6720*/  F2FP.BF16.F32.PACK_AB R7, R153, R148 ;  /* 0x000000949907723e */ /* 0x010fe200000010ff */
        /* <DEDUP_REMOVED lines=15> */
[----:B------:R-:W1:Y:S01]  /*6820*/  LDSM.16.MT88.4 R108, [R155+0x2000] ;  /* 0x002000009b6c783b */ /* 0x000e620000004200 */
[-C--:B------:R-:W-:Y:S01]  /*6830*/  FMUL.FTZ R36, R36, R132.reuse ;  /* 0x0000008424247220 */ /* 0x080fe20000410000 */
[-C--:B------:R-:W-:Y:S01]  /*6840*/  FMUL.FTZ R37, R37, R132.reuse ;  /* 0x0000008425257220 */ /* 0x080fe20000410000 */
[-C--:B------:R-:W-:Y:S01]  /*6850*/  FMUL.FTZ R38, R38, R3.reuse ;  /* 0x0000000326267220 */ /* 0x080fe20000410000 */
[-C--:B------:R-:W-:Y:S01]  /*6860*/  FMUL.FTZ R39, R39, R3.reuse ;  /* 0x0000000327277220 */ /* 0x080fe20000410000 */
[-C--:B------:R-:W-:Y:S01]  /*6870*/  FMUL.FTZ R40, R40, R132.reuse ;  /* 0x0000008428287220 */ /* 0x080fe20000410000 */
[-C--:B------:R-:W-:Y:S01]  /*6880*/  FMUL.FTZ R41, R41, R132.reuse ;  /* 0x0000008429297220 */ /* 0x080fe20000410000 */
[C---:B--2---:R-:W-:Y:S01]  /*6890*/  HMMA.16816.F32.BF16 R44, R4.reuse, R104, R44 ;  /* 0x00000068042c723c */ /* 0x044fe2000004182c */
[-C--:B------:R-:W-:Y:S01]  /*68a0*/  FMUL.FTZ R42, R42, R3.reuse ;  /* 0x000000032a2a7220 */ /* 0x080fe20000410000 */
[-C--:B------:R-:W-:Y:S01]  /*68b0*/  FMUL.FTZ R43, R43, R3.reuse ;  /* 0x000000032b2b7220 */ /* 0x080fe20000410000 */
[----:B------:R-:W-:Y:S01]  /*68c0*/  MUFU.EX2 R164, R164 ;  /* 0x000000a400a47308 */ /* 0x000fe20000000800 */
[-C--:B------:R-:W-:Y:S01]  /*68d0*/  FMUL.FTZ R8, R128, R132.reuse ;  /* 0x0000008480087220 */ /* 0x080fe20000410000 */
[-C--:B------:R-:W-:Y:S01]  /*68e0*/  FMUL.FTZ R9, R129, R132.reuse ;  /* 0x0000008481097220 */ /* 0x080fe20000410000 */
[-C--:B------:R-:W-:Y:S01]  /*68f0*/  FMUL.FTZ R10, R130, R3.reuse ;  /* 0x00000003820a7220 */ /* 0x080fe20000410000 */
[-C--:B------:R-:W-:Y:S01]  /*6900*/  FMUL.FTZ R11, R131, R3.reuse ;  /* 0x00000003830b7220 */ /* 0x080fe20000410000 */
[C---:B------:R-:W-:Y:S01]  /*6910*/  HMMA.16816.F32.BF16 R48, R4.reuse, R106, R48 ;  /* 0x0000006a0430723c */ /* 0x040fe20000041830 */
[----:B------:R-:W2:Y:S01]  /*6920*/  LDSM.16.MT88.4 R104, [R192+0x16000] ;  /* 0x01600000c068783b */ /* 0x000ea20000004200 */
[-C--:B------:R-:W-:Y:S01]  /*6930*/  FMUL.FTZ R124, R124, R132.reuse ;  /* 0x000000847c7c7220 */ /* 0x080fe20000410000 */
[----:B------:R-:W4:Y:S01]  /*6940*/  MUFU.EX2 R175, R175 ;  /* 0x000000af00af7308 */ /* 0x000f220000000800 */
[-C--:B------:R-:W-:Y:S01]  /*6950*/  FMUL.FTZ R125, R125, R132.reuse ;  /* 0x000000847d7d7220 */ /* 0x080fe20000410000 */
[-C--:B------:R-:W-:Y:S01]  /*6960*/  FMUL.FTZ R126, R126, R3.reuse ;  /* 0x000000037e7e7220 */ /* 0x080fe20000410000 */
[-C--:B------:R-:W-:Y:S01]  /*6970*/  FMUL.FTZ R127, R127, R3.reuse ;  /* 0x000000037f7f7220 */ /* 0x080fe20000410000 */
[-C--:B------:R-:W-:Y:S01]  /*6980*/  FMUL.FTZ R92, R92, R132.reuse ;  /* 0x000000845c5c7220 */ /* 0x080fe20000410000 */
[C---:B---3--:R-:W-:Y:S01]  /*6990*/  HMMA.16816.F32.BF16 R52, R4.reuse, R112, R52 ;  /* 0x000000700434723c */ /* 0x048fe20000041834 */
        /* <DEDUP_REMOVED lines=8> */
[----:B------:R-:W3:Y:S01]  /*6a20*/  LDSM.16.MT88.4 R112, [R160+0x16000] ;  /* 0x01600000a070783b */ /* 0x000ee20000004200 */
[-C--:B------:R-:W-:Y:S01]  /*6a30*/  FMUL.FTZ R99, R99, R3.reuse ;  /* 0x0000000363637220 */ /* 0x080fe20000410000 */
[----:B------:R-:W-:Y:S01]  /*6a40*/  MUFU.EX2 R177, R177 ;  /* 0x000000b100b17308 */ /* 0x000fe20000000800 */
[----:B------:R-:W-:Y:S01]  /*6a50*/  FFMA.FTZ R187, R187, UR6, -R162 ;  /* 0x00000006bbbb7c23 */ /* 0x000fe200080108a2 */
[----:B------:R-:W-:Y:S01]  /*6a60*/  LDSM.16.MT88.4 R128, [R157+0x800] ;  /* 0x000800009d80783b */ /* 0x000fe20000004200 */
[--C-:B------:R-:W-:Y:S01]  /*6a70*/  FFMA.FTZ R176, R143, UR6, -R158.reuse ;  /* 0x000000068fb07c23 */ /* 0x100fe2000801089e */
[--C-:B------:R-:W-:Y:S01]  /*6a80*/  FFMA.FTZ R207, R141, UR6, -R158.reuse ;  /* 0x000000068dcf7c23 */ /* 0x100fe2000801089e */
[C---:B------:R-:W-:Y:S01]  /*6a90*/  HMMA.16816.F32.BF16 R16, R4.reuse, R20, R16 ;  /* 0x000000140410723c */ /* 0x040fe20000041810 */
[----:B------:R-:W-:Y:S01]  /*6aa0*/  LDSM.16.MT88.4 R144, [R157+0x4800] ;  /* 0x004800009d90783b */ /* 0x000fe20000004200 */
[--C-:B------:R-:W-:Y:S01]  /*6ab0*/  FFMA.FTZ R178, R185, UR6, -R158.reuse ;  /* 0x00000006b9b27c23 */ /* 0x100fe2000801089e */
[----:B------:R-:W-:Y:S01]  /*6ac0*/  MUFU.EX2 R168, R168 ;  /* 0x000000a800a87308 */ /* 0x000fe20000000800 */
[----:B------:R-:W-:Y:S01]  /*6ad0*/  FFMA.FTZ R183, R183, UR6, -R158 ;  /* 0x00000006b7b77c23 */ /* 0x000fe2000801089e */
[----:B------:R-:W-:Y:S01]  /*6ae0*/  LDSM.16.MT88.4 R140, [R192+0x13000] ;  /* 0x01300000c08c783b */ /* 0x000fe20000004200 */
[--C-:B------:R-:W-:Y:S01]  /*6af0*/  FFMA.FTZ R173, R173, UR6, -R162.reuse ;  /* 0x00000006adad7c23 */ /* 0x100fe200080108a2 */
[--C-:B------:R-:W-:Y:S01]  /*6b00*/  FFMA.FTZ R180, R171, UR6, -R162.reuse ;  /* 0x00000006abb47c23 */ /* 0x100fe200080108a2 */
[C---:B-1----:R-:W-:Y:S01]  /*6b10*/  HMMA.16816.F32.BF16 R60, R4.reuse, R108, R60 ;  /* 0x0000006c043c723c */ /* 0x042fe2000004183c */
[----:B------:R-:W-:Y:S01]  /*6b20*/  FFMA.FTZ R169, R169, UR6, -R162 ;  /* 0x00000006a9a97c23 */ /* 0x000fe200080108a2 */
[--C-:B------:R-:W-:Y:S01]  /*6b30*/  FFMA.FTZ R165, R165, UR6, -R158.reuse ;  /* 0x00000006a5a57c23 */ /* 0x100fe2000801089e */
[----:B------:R-:W1:Y:S01]  /*6b40*/  MUFU.EX2 R179, R179 ;  /* 0x000000b300b37308 */ /* 0x000e620000000800 */
[--C-:B------:R-:W-:Y:S01]  /*6b50*/  FFMA.FTZ R182, R163, UR6, -R158.reuse ;  /* 0x00000006a3b67c23 */ /* 0x100fe2000801089e */
[----:B------:R-:W-:Y:S01]  /*6b60*/  FFMA.FTZ R161, R161, UR6, -R158 ;  /* 0x00000006a1a17c23 */ /* 0x000fe2000801089e */
[----:B------:R-:W-:Y:S01]  /*6b70*/  FFMA.FTZ R162, R167, UR6, -R162 ;  /* 0x00000006a7a27c23 */ /* 0x000fe200080108a2 */
[----:B------:R-:W-:Y:S01]  /*6b80*/  FFMA.FTZ R158, R159, UR6, -R158 ;  /* 0x000000069f9e7c23 */ /* 0x000fe2000801089e */
[C---:B------:R-:W-:Y:S01]  /*6b90*/  HMMA.16816.F32.BF16 R64, R4.reuse, R110, R64 ;  /* 0x0000006e0440723c */ /* 0x040fe20000041840 */
[----:B------:R-:W5:Y:S01]  /*6ba0*/  LDSM.16.MT88.4 R108, [R157+0x4000] ;  /* 0x004000009d6c783b */ /* 0x000f620000004200 */
[----:B------:R-:W-:Y:S01]  /*6bb0*/  FFMA.FTZ R205, R205, R132, R156 ;  /* 0x00000084cdcd7223 */ /* 0x000fe2000001009c */
[----:B------:R-:W-:Y:S01]  /*6bc0*/  MUFU.EX2 R181, R181 ;  /* 0x000000b500b57308 */ /* 0x000fe20000000800 */
[----:B------:R-:W-:Y:S01]  /*6bd0*/  FFMA.FTZ R154, R203, R3, R154 ;  /* 0x00000003cb9a7223 */ /* 0x000fe2000001009a */
[----:B------:R-:W-:Y:S01]  /*6be0*/  MOV R3, R193 ;  /* 0x000000c100037202 */ /* 0x000fe20000000f00 */
[----:B------:R-:W-:Y:S01]  /*6bf0*/  FADD.FTZ R152, R152, R205 ;  /* 0x000000cd98987221 */ /* 0x000fe20000010000 */
[----:B------:R-:W-:Y:S01]  /*6c00*/  MOV R132, R195 ;  /* 0x000000c300847202 */ /* 0x000fe20000000f00 */
[----:B------:R-:W-:Y:S01]  /*6c10*/  HMMA.16816.F32.BF16 R20, R4, R22, R116 ;  /* 0x000000160414723c */ /* 0x000fe20000041874 */
[----:B------:R-:W4:Y:S01]  /*6c20*/  LDSM.16.MT88.4 R116, [R192+0x14000] ;  /* 0x01400000c074783b */ /* 0x000f220000004200 */
[----:B------:R-:W-:Y:S01]  /*6c30*/  FADD.FTZ R149, R149, R154 ;  /* 0x0000009a95957221 */ /* 0x000fe20000010000 */
[----:B------:R-:W1:Y:S01]  /*6c40*/  MUFU.EX2 R170, R170 ;  /* 0x000000aa00aa7308 */ /* 0x000e620000000800 */
[----:B------:R-:W-:-:S02]  /*6c50*/  FADD.FTZ R151, R151, R152 ;  /* 0x0000009897977221 */ /* 0x000fc40000010000 */
[----:B------:R-:W-:Y:S02]  /*6c60*/  FADD.FTZ R148, R148, R149 ;  /* 0x0000009594947221 */ /* 0x000fe40000010000 */
[C---:B--2---:R-:W-:Y:S01]  /*6c70*/  HMMA.16816.F32.BF16 R68, R4.reuse, R104, R68 ;  /* 0x000000680444723c */ /* 0x044fe20000041844 */
[----:B------:R-:W-:Y:S01]  /*6c80*/  FADD.FTZ R151, R150, R151 ;  /* 0x0000009796977221 */ /* 0x000fe20000010000 */
[----:B------:R-:W-:Y:S01]  /*6c90*/  FADD.FTZ R153, R153, R148 ;  /* 0x0000009499997221 */ /* 0x000fe20000010000 */
[----:B------:R-:W-:Y:S05]  /*6ca0*/  MUFU.EX2 R172, R172 ;  /* 0x000000ac00ac7308 */ /* 0x000fea0000000800 */
[C---:B------:R-:W-:Y:S01]  /*6cb0*/  HMMA.16816.F32.BF16 R72, R4.reuse, R106, R72 ;  /* 0x0000006a0448723c */ /* 0x040fe20000041848 */
[----:B------:R-:W2:Y:S02]  /*6cc0*/  LDSM.16.MT88.4 R104, [R155+0x4000] ;  /* 0x004000009b68783b */ /* 0x000ea40000004200 */
[----:B------:R-:W1:Y:S05]  /*6cd0*/  MUFU.EX2 R209, R209 ;  /* 0x000000d100d17308 */ /* 0x000e6a0000000800 */
[C---:B------:R-:W-:Y:S03]  /*6ce0*/  HMMA.16816.F32.BF16 R32, R4.reuse, R120, R32 ;  /* 0x000000780420723c */ /* 0x040fe60000041820 */
[----:B------:R-:W-:Y:S05]  /*6cf0*/  MUFU.EX2 R174, R174 ;  /* 0x000000ae00ae7308 */ /* 0x000fea0000000800 */
[C---:B------:R-:W-:Y:S01]  /*6d00*/  HMMA.16816.F32.BF16 R100, R4.reuse, R122, R100 ;  /* 0x0000007a0464723c */ /* 0x040fe20000041864 */
[----:B------:R-:W-:Y:S02]  /*6d10*/  LDSM.16.MT88.4 R120, [R192+0x14800] ;  /* 0x01480000c078783b */ /* 0x000fe40000004200 */
[----:B------:R-:W-:Y:S05]  /*6d20*/  MUFU.EX2 R187, R187 ;  /* 0x000000bb00bb7308 */ /* 0x000fea0000000800 */
[C---:B---3--:R-:W-:Y:S03]  /*6d30*/  HMMA.16816.F32.BF16 R76, R4.reuse, R112, R76 ;  /* 0x00000070044c723c */ /* 0x048fe6000004184c */
[----:B------:R-:W-:Y:S05]  /*6d40*/  MUFU.EX2 R176, R176 ;  /* 0x000000b000b07308 */ /* 0x000fea0000000800 */
[C---:B------:R-:W-:Y:S01]  /*6d50*/  HMMA.16816.F32.BF16 R80, R4.reuse, R114, R80 ;  /* 0x000000720450723c */ /* 0x040fe20000041850 */
[----:B------:R-:W3:Y:S02]  /*6d60*/  LDSM.16.MT88.4 R112, [R160+0x12800] ;  /* 0x01280000a070783b */ /* 0x000ee40000004200 */
[----:B------:R-:W3:Y:S05]  /*6d70*/  MUFU.EX2 R207, R207 ;  /* 0x000000cf00cf7308 */ /* 0x000eea0000000800 */
[C---:B-----5:R-:W-:Y:S03]  /*6d80*/  HMMA.16816.F32.BF16 R84, R4.reuse, R108, R84 ;  /* 0x0000006c0454723c */ /* 0x060fe60000041854 */
[----:B------:R-:W-:Y:S05]  /*6d90*/  MUFU.EX2 R178, R178 ;  /* 0x000000b200b27308 */ /* 0x000fea0000000800 */
[C---:B------:R-:W-:Y:S01]  /*6da0*/  HMMA.16816.F32.BF16 R88, R4.reuse, R110, R88 ;  /* 0x0000006e0458723c */ /* 0x040fe20000041858 */
[----:B------:R-:W5:Y:S02]  /*6db0*/  LDSM.16.MT88.4 R108, [R157+0x2800] ;  /* 0x002800009d6c783b */ /* 0x000f640000004200 */
[----:B------:R-:W5:Y:S05]  /*6dc0*/  MUFU.EX2 R183, R183 ;  /* 0x000000b700b77308 */ /* 0x000f6a0000000800 */
[C---:B----4-:R-:W-:Y:S03]  /*6dd0*/  HMMA.16816.F32.BF16 R36, R4.reuse, R116, R36 ;  /* 0x000000740424723c */ /* 0x050fe60000041824 */
[----:B------:R-:W-:Y:S05]  /*6de0*/  MUFU.EX2 R173, R173 ;  /* 0x000000ad00ad7308 */ /* 0x000fea0000000800 */
[C---:B------:R-:W-:Y:S01]  /*6df0*/  HMMA.16816.F32.BF16 R40, R4.reuse, R118, R40 ;  /* 0x000000760428723c */ /* 0x040fe20000041828 */
[----:B------:R-:W4:Y:S02]  /*6e00*/  LDSM.16.MT88.4 R116, [R160+0x14800] ;  /* 0x01480000a074783b */ /* 0x000f240000004200 */
[----:B------:R-:W4:Y:S05]  /*6e10*/  MUFU.EX2 R180, R180 ;  /* 0x000000b400b47308 */ /* 0x000f2a0000000800 */
[C---:B------:R-:W-:Y:S03]  /*6e20*/  HMMA.16816.F32.BF16 R8, R4.reuse, R12, R8 ;  /* 0x0000000c0408723c */ /* 0x040fe60000041808 */
[----:B------:R-:W-:Y:S05]  /*6e30*/  MUFU.EX2 R169, R169 ;  /* 0x000000a900a97308 */ /* 0x000fea0000000800 */
[C---:B------:R-:W-:Y:S01]  /*6e40*/  HMMA.16816.F32.BF16 R12, R4.reuse, R14, R124 ;  /* 0x0000000e040c723c */ /* 0x040fe2000004187c */
[----:B------:R-:W4:Y:S02]  /*6e50*/  LDSM.16.MT88.4 R124, [R155+0x800] ;  /* 0x000800009b7c783b */ /* 0x000f240000004200 */
[----:B------:R-:W-:Y:S05]  /*6e60*/  MUFU.EX2 R162, R162 ;  /* 0x000000a200a27308 */ /* 0x000fea0000000800 */
[C---:B--2---:R-:W-:Y:S03]  /*6e70*/  HMMA.16816.F32.BF16 R92, R4.reuse, R104, R92 ;  /* 0x00000068045c723c */ /* 0x044fe6000004185c */
[----:B------:R-:W-:Y:S05]  /*6e80*/  MUFU.EX2 R165, R165 ;  /* 0x000000a500a57308 */ /* 0x000fea0000000800 */
[----:B------:R-:W-:Y:S01]  /*6e90*/  HMMA.16816.F32.BF16 R4, R4, R106, R96 ;  /* 0x0000006a0404723c */ /* 0x000fe20000041860 */
[----:B------:R-:W-:Y:S01]  /*6ea0*/  F2FP.BF16.F32.PACK_AB R96, R175, R164 ;  /* 0x000000a4af60723e */ /* 0x000fe200000010ff */
[----:B------:R-:W2:Y:S01]  /*6eb0*/  LDSM.16.MT88.4 R104, [R155+0x2800] ;  /* 0x002800009b68783b */ /* 0x000ea20000004200 */
[----:B-1----:R-:W-:Y:S01]  /*6ec0*/  F2FP.BF16.F32.PACK_AB R97, R179, R168 ;  /* 0x000000a8b361723e */ /* 0x002fe200000010ff */
[----:B------:R-:W1:Y:S01]  /*6ed0*/  MUFU.EX2 R182, R182 ;  /* 0x000000b600b67308 */ /* 0x000e620000000800 */
[----:B------:R-:W-:Y:S01]  /*6ee0*/  F2FP.BF16.F32.PACK_AB R98, R177, R166 ;  /* 0x000000a6b162723e */ /* 0x000fe200000010ff */
[----:B------:R-:W-:Y:S01]  /*6ef0*/  FADD.FTZ R164, R164, R151 ;  /* 0x00000097a4a47221 */ /* 0x000fe20000010000 */
[----:B------:R-:W-:Y:S01]  /*6f00*/  F2FP.BF16.F32.PACK_AB R99, R170, R181 ;  /* 0x000000b5aa63723e */ /* 0x000fe200000010ff */
[----:B------:R-:W-:-:S02]  /*6f10*/  FADD.FTZ R168, R168, R153 ;  /* 0x00000099a8a87221 */ /* 0x000fc40000010000 */
[----:B------:R-:W-:Y:S02]  /*6f20*/  FADD.FTZ R175, R175, R164 ;  /* 0x000000a4afaf7221 */ /* 0x000fe40000010000 */
[----:B------:R-:W-:Y:S01]  /*6f30*/  MUFU.EX2 R161, R161 ;  /* 0x000000a100a17308 */ /* 0x000fe20000000800 */
[----:B------:R-:W-:Y:S01]  /*6f40*/  FADD.FTZ R168, R179, R168 ;  /* 0x000000a8b3a87221 */ /* 0x000fe20000010000 */
[C---:B---3--:R-:W-:Y:S01]  /*6f50*/  HMMA.16816.F32.BF16 R16, R96.reuse, R112, R16 ;  /* 0x000000706010723c */ /* 0x048fe20000041810 */
[----:B------:R-:W-:Y:S02]  /*6f60*/  FADD.FTZ R166, R166, R175 ;  /* 0x000000afa6a67221 */ /* 0x000fe40000010000 */
[----:B------:R-:W-:Y:S02]  /*6f70*/  FADD.FTZ R181, R181, R168 ;  /* 0x000000a8b5b57221 */ /* 0x000fe40000010000 */
[----:B------:R-:W-:Y:S01]  /*6f80*/  FADD.FTZ R177, R177, R166 ;  /* 0x000000a6b1b17221 */ /* 0x000fe20000010000 */
[----:B------:R-:W3:Y:S01]  /*6f90*/  MUFU.EX2 R158, R158 ;  /* 0x0000009e009e7308 */ /* 0x000ee20000000800 */
[----:B------:R-:W-:Y:S01]  /*6fa0*/  FADD.FTZ R181, R170, R181 ;  /* 0x000000b5aab57221 */ /* 0x000fe20000010000 */
[C---:B------:R-:W-:Y:S01]  /*6fb0*/  HMMA.16816.F32.BF16 R20, R96.reuse, R114, R20 ;  /* 0x000000726014723c */ /* 0x040fe20000041814 */
[----:B------:R-:W1:Y:S07]  /*6fc0*/  LDSM.16.MT88.4 R112, [R192+0x16800] ;  /* 0x01680000c070783b */ /* 0x000e6e0000004200 */
[C---:B------:R-:W-:Y:S08]  /*6fd0*/  HMMA.16816.F32.BF16 R36, R96.reuse, R120, R36 ;  /* 0x000000786024723c */ /* 0x040ff00000041824 */
[C---:B------:R-:W-:Y:S01]  /*6fe0*/  HMMA.16816.F32.BF16 R40, R96.reuse, R122, R40 ;  /* 0x0000007a6028723c */ /* 0x040fe20000041828 */
[----:B------:R-:W3:Y:S07]  /*6ff0*/  LDSM.16.MT88.4 R120, [R160+0x16800] ;  /* 0x01680000a078783b */ /* 0x000eee0000004200 */
[C---:B-----5:R-:W-:Y:S08]  /*7000*/  HMMA.16816.F32.BF16 R52, R96.reuse, R108, R52 ;  /* 0x0000006c6034723c */ /* 0x060ff00000041834 */
[C---:B------:R-:W-:Y:S01]  /*7010*/  HMMA.16816.F32.BF16 R56, R96.reuse, R110, R56 ;  /* 0x0000006e6038723c */ /* 0x040fe20000041838 */
[----:B------:R-:W5:Y:S07]  /*7020*/  LDSM.16.MT88.4 R108, [R155+0x4800] ;  /* 0x004800009b6c783b */ /* 0x000f6e0000004200 */
[C---:B----4-:R-:W-:Y:S08]  /*7030*/  HMMA.16816.F32.BF16 R44, R96.reuse, R116, R44 ;  /* 0x00000074602c723c */ /* 0x050ff0000004182c */
[C---:B------:R-:W-:Y:S01]  /*7040*/  HMMA.16816.F32.BF16 R48, R96.reuse, R118, R48 ;  /* 0x000000766030723c */ /* 0x040fe20000041830 */
[----:B------:R-:W4:Y:S07]  /*7050*/  LDSM.16.MT88.4 R116, [R192+0x15000] ;  /* 0x01500000c074783b */ /* 0x000f2e0000004200 */
        /* <DEDUP_REMOVED lines=12> */
[C---:B-1----:R-:W-:Y:S08]  /*7120*/  HMMA.16816.F32.BF16 R68, R96.reuse, R112, R68 ;  /* 0x000000706044723c */ /* 0x042ff00000041844 */
[C---:B------:R-:W-:Y:S01]  /*7130*/  HMMA.16816.F32.BF16 R72, R96.reuse, R114, R72 ;  /* 0x000000726048723c */ /* 0x040fe20000041848 */
[----:B------:R-:W-:Y:S07]  /*7140*/  LDSM.16.MT88.4 R112, [R155+0x3000] ;  /* 0x003000009b70783b */ /* 0x000fee0000004200 */
[C---:B---3--:R-:W-:Y:S08]  /*7150*/  HMMA.16816.F32.BF16 R76, R96.reuse, R120, R76 ;  /* 0x00000078604c723c */ /* 0x048ff0000004184c */
[C---:B------:R-:W-:Y:S01]  /*7160*/  HMMA.16816.F32.BF16 R80, R96.reuse, R122, R80 ;  /* 0x0000007a6050723c */ /* 0x040fe20000041850 */
[----:B------:R-:W1:Y:S07]  /*7170*/  LDSM.16.MT88.4 R120, [R157+0x3000] ;  /* 0x003000009d78783b */ /* 0x000e6e0000004200 */
[C---:B------:R-:W-:Y:S08]  /*7180*/  HMMA.16816.F32.BF16 R84, R96.reuse, R144, R84 ;  /* 0x000000906054723c */ /* 0x040ff00000041854 */
[C---:B------:R-:W-:Y:S01]  /*7190*/  HMMA.16816.F32.BF16 R88, R96.reuse, R146, R88 ;  /* 0x000000926058723c */ /* 0x040fe20000041858 */
[----:B------:R-:W-:Y:S07]  /*71a0*/  LDSM.16.MT88.4 R144, [R160+0x15800] ;  /* 0x01580000a090783b */ /* 0x000fee0000004200 */
[C---:B-----5:R-:W-:Y:S08]  /*71b0*/  HMMA.16816.F32.BF16 R92, R96.reuse, R108, R92 ;  /* 0x0000006c605c723c */ /* 0x060ff0000004185c */
[----:B------:R-:W-:Y:S01]  /*71c0*/  HMMA.16816.F32.BF16 R4, R96, R110, R4 ;  /* 0x0000006e6004723c */ /* 0x000fe20000041804 */
[----:B------:R-:W-:Y:S01]  /*71d0*/  F2FP.BF16.F32.PACK_AB R96, R209, R172 ;  /* 0x000000acd160723e */ /* 0x000fe200000010ff */
[----:B------:R-:W-:Y:S01]  /*71e0*/  LDSM.16.MT88.4 R108, [R192+0x17000] ;  /* 0x01700000c06c783b */ /* 0x000fe20000004200 */
[----:B------:R-:W-:Y:S01]  /*71f0*/  F2FP.BF16.F32.PACK_AB R97, R207, R176 ;  /* 0x000000b0cf61723e */ /* 0x000fe200000010ff */
[----:B------:R-:W-:Y:S01]  /*7200*/  FADD.FTZ R172, R172, R177 ;  /* 0x000000b1acac7221 */ /* 0x000fe20000010000 */
[----:B------:R-:W-:Y:S01]  /*7210*/  F2FP.BF16.F32.PACK_AB R98, R187, R174 ;  /* 0x000000aebb62723e */ /* 0x000fe200000010ff */
[----:B------:R-:W-:Y:S01]  /*7220*/  FADD.FTZ R176, R176, R181 ;  /* 0x000000b5b0b07221 */ /* 0x000fe20000010000 */
[----:B------:R-:W-:Y:S01]  /*7230*/  F2FP.BF16.F32.PACK_AB R99, R183, R178 ;  /* 0x000000b2b763723e */ /* 0x000fe200000010ff */
[----:B------:R-:W-:-:S02]  /*7240*/  FADD.FTZ R209, R209, R172 ;  /* 0x000000acd1d17221 */ /* 0x000fc40000010000 */
[----:B------:R-:W-:Y:S02]  /*7250*/  FADD.FTZ R207, R207, R176 ;  /* 0x000000b0cfcf7221 */ /* 0x000fe40000010000 */
[----:B------:R-:W-:Y:S02]  /*7260*/  FADD.FTZ R174, R174, R209 ;  /* 0x000000d1aeae7221 */ /* 0x000fe40000010000 */
[----:B----4-:R-:W-:Y:S01]  /*7270*/  HMMA.16816.F32.BF16 R36, R96, R116, R36 ;  /* 0x000000746024723c */ /* 0x010fe20000041824 */
[----:B------:R-:W-:Y:S01]  /*7280*/  FADD.FTZ R178, R178, R207 ;  /* 0x000000cfb2b27221 */ /* 0x000fe20000010000 */
[----:B------:R-:W-:-:S03]  /*7290*/  FADD.FTZ R174, R187, R174 ;  /* 0x000000aebbae7221 */ /* 0x000fc60000010000 */
[----:B------:R-:W-:-:S03]  /*72a0*/  FADD.FTZ R178, R183, R178 ;  /* 0x000000b2b7b27221 */ /* 0x000fc60000010000 */
[C---:B------:R-:W-:Y:S01]  /*72b0*/  HMMA.16816.F32.BF16 R40, R96.reuse, R118, R40 ;  /* 0x000000766028723c */ /* 0x040fe20000041828 */
[----:B------:R-:W3:Y:S07]  /*72c0*/  LDSM.16.MT88.4 R116, [R160+0x17000] ;  /* 0x01700000a074783b */ /* 0x000eee0000004200 */
[C---:B--2---:R-:W-:Y:S08]  /*72d0*/  HMMA.16816.F32.BF16 R44, R96.reuse, R104, R44 ;  /* 0x00000068602c723c */ /* 0x044ff0000004182c */
[C---:B------:R-:W-:Y:S01]  /*72e0*/  HMMA.16816.F32.BF16 R48, R96.reuse, R106, R48 ;  /* 0x0000006a6030723c */ /* 0x040fe20000041830 */
[----:B------:R-:W2:Y:S07]  /*72f0*/  LDSM.16.MT88.4 R104, [R157+0x5000] ;  /* 0x005000009d68783b */ /* 0x000eae0000004200 */
[C---:B-1----:R-:W-:Y:S08]  /*7300*/  HMMA.16816.F32.BF16 R52, R96.reuse, R120, R52 ;  /* 0x000000786034723c */ /* 0x042ff00000041834 */
[C---:B------:R-:W-:Y:S01]  /*7310*/  HMMA.16816.F32.BF16 R56, R96.reuse, R122, R56 ;  /* 0x0000007a6038723c */ /* 0x040fe20000041838 */
[----:B------:R-:W1:Y:S07]  /*7320*/  LDSM.16.MT88.4 R120, [R155+0x5000] ;  /* 0x005000009b78783b */ /* 0x000e6e0000004200 */
[C---:B------:R-:W-:Y:S08]  /*7330*/  HMMA.16816.F32.BF16 R24, R96.reuse, R128, R24 ;  /* 0x000000806018723c */ /* 0x040ff00000041818 */
[C---:B------:R-:W-:Y:S01]  /*7340*/  HMMA.16816.F32.BF16 R28, R96.reuse, R130, R28 ;  /* 0x00000082601c723c */ /* 0x040fe2000004181c */
[----:B------:R-:W-:Y:S07]  /*7350*/  LDSM.16.MT88.4 R128, [R157+0x3800] ;  /* 0x003800009d80783b */ /* 0x000fee0000004200 */
[C---:B---3--:R-:W-:Y:S08]  /*7360*/  HMMA.16816.F32.BF16 R76, R96.reuse, R116, R76 ;  /* 0x00000074604c723c */ /* 0x048ff0000004184c */
[C---:B------:R-:W-:Y:S01]  /*7370*/  HMMA.16816.F32.BF16 R80, R96.reuse, R118, R80 ;  /* 0x000000766050723c */ /* 0x040fe20000041850 */
[----:B------:R-:W3:Y:S07]  /*7380*/  LDSM.16.MT88.4 R116, [R160+0x13800] ;  /* 0x01380000a074783b */ /* 0x000eee0000004200 */
[C---:B------:R-:W-:Y:S08]  /*7390*/  HMMA.16816.F32.BF16 R32, R96.reuse, R124, R32 ;  /* 0x0000007c6020723c */ /* 0x040ff00000041820 */
[C---:B------:R-:W-:Y:S01]  /*73a0*/  HMMA.16816.F32.BF16 R100, R96.reuse, R126, R100 ;  /* 0x0000007e6064723c */ /* 0x040fe20000041864 */
[----:B------:R-:W4:Y:S07]  /*73b0*/  LDSM.16.MT88.4 R124, [R192+0x13800] ;  /* 0x01380000c07c783b */ /* 0x000f2e0000004200 */
[C---:B------:R-:W-:Y:S08]  /*73c0*/  HMMA.16816.F32.BF16 R16, R96.reuse, R136, R16 ;  /* 0x000000886010723c */ /* 0x040ff00000041810 */
[C---:B------:R-:W-:Y:S08]  /*73d0*/  HMMA.16816.F32.BF16 R8, R96.reuse, R140, R8 ;  /* 0x0000008c6008723c */ /* 0x040ff00000041808 */
[C---:B------:R-:W-:Y:S01]  /*73e0*/  HMMA.16816.F32.BF16 R20, R96.reuse, R138, R20 ;  /* 0x0000008a6014723c */ /* 0x040fe20000041814 */
[----:B------:R-:W-:Y:S07]  /*73f0*/  LDSM.16.MT88.4 R136, [R192+0x15800] ;  /* 0x01580000c088783b */ /* 0x000fee0000004200 */
[C---:B------:R-:W-:Y:S01]  /*7400*/  HMMA.16816.F32.BF16 R12, R96.reuse, R142, R12 ;  /* 0x0000008e600c723c */ /* 0x040fe2000004180c */
[----:B------:R-:W-:Y:S07]  /*7410*/  LDSM.16.MT88.4 R140, [R155+0x1800] ;  /* 0x001800009b8c783b */ /* 0x000fee0000004200 */
[C---:B------:R-:W-:Y:S08]  /*7420*/  HMMA.16816.F32.BF16 R60, R96.reuse, R112, R60 ;  /* 0x00000070603c723c */ /* 0x040ff0000004183c */
[C---:B------:R-:W-:Y:S01]  /*7430*/  HMMA.16816.F32.BF16 R64, R96.reuse, R114, R64 ;  /* 0x000000726040723c */ /* 0x040fe20000041840 */
[----:B------:R-:W5:Y:S07]  /*7440*/  LDSM.16.MT88.4 R112, [R160+0x17800] ;  /* 0x01780000a070783b */ /* 0x000f6e0000004200 */
[C---:B------:R-:W-:Y:S08]  /*7450*/  HMMA.16816.F32.BF16 R68, R96.reuse, R108, R68 ;  /* 0x0000006c6044723c */ /* 0x040ff00000041844 */
[C---:B------:R-:W-:Y:S01]  /*7460*/  HMMA.16816.F32.BF16 R72, R96.reuse, R110, R72 ;  /* 0x0000006e6048723c */ /* 0x040fe20000041848 */
[----:B------:R-:W5:Y:S07]  /*7470*/  LDSM.16.MT88.4 R108, [R157+0x1800] ;  /* 0x001800009d6c783b */ /* 0x000f6e0000004200 */
[C---:B--2---:R-:W-:Y:S08]  /*7480*/  HMMA.16816.F32.BF16 R84, R96.reuse, R104, R84 ;  /* 0x000000686054723c */ /* 0x044ff00000041854 */
[C---:B------:R-:W-:Y:S01]  /*7490*/  HMMA.16816.F32.BF16 R88, R96.reuse, R106, R88 ;  /* 0x0000006a6058723c */ /* 0x040fe20000041858 */
[----:B------:R-:W2:Y:S07]  /*74a0*/  LDSM.16.MT88.4 R104, [R157+0x5800] ;  /* 0x005800009d68783b */ /* 0x000eae0000004200 */
[C---:B-1----:R-:W-:Y:S08]  /*74b0*/  HMMA.16816.F32.BF16 R92, R96.reuse, R120, R92 ;  /* 0x00000078605c723c */ /* 0x042ff0000004185c */
[----:B------:R-:W-:Y:S01]  /*74c0*/  HMMA.16816.F32.BF16 R4, R96, R122, R4 ;  /* 0x0000007a6004723c */ /* 0x000fe20000041804 */
[----:B------:R-:W-:Y:S01]  /*74d0*/  F2FP.BF16.F32.PACK_AB R96, R180, R173 ;  /* 0x000000adb460723e */ /* 0x000fe200000010ff */
[----:B------:R-:W-:Y:S01]  /*74e0*/  FADD.FTZ R173, R173, R174 ;  /* 0x000000aeadad7221 */ /* 0x000fe20000010000 */
        /* <DEDUP_REMOVED lines=8> */
[----:B---3--:R-:W-:Y:S01]  /*7570*/  HMMA.16816.F32.BF16 R120, R96, R116, R16 ;  /* 0x000000746078723c */ /* 0x008fe20000041810 */
[----:B------:R-:W1:Y:S01]  /*7580*/  LDSM.16.MT88.4 R16, [R155+0x3800] ;  /* 0x003800009b10783b */ /* 0x000e620000004200 */
[----:B------:R-:W-:Y:S01]  /*7590*/  FADD.FTZ R205, R162, R169 ;  /* 0x000000a9a2cd7221 */ /* 0x000fe20000010000 */
[----:B------:R-:W-:-:S05]  /*75a0*/  FADD.FTZ R203, R158, R161 ;  /* 0x000000a19ecb7221 */ /* 0x000fca0000010000 */
[C---:B------:R-:W-:Y:S08]  /*75b0*/  HMMA.16816.F32.BF16 R52, R96.reuse, R128, R52 ;  /* 0x000000806034723c */ /* 0x040ff00000041834 */
[C---:B------:R-:W-:Y:S08]  /*75c0*/  HMMA.16816.F32.BF16 R56, R96.reuse, R130, R56 ;  /* 0x000000826038723c */ /* 0x040ff00000041838 */
[C---:B------:R-:W-:Y:S01]  /*75d0*/  HMMA.16816.F32.BF16 R116, R96.reuse, R118, R20 ;  /* 0x000000766074723c */ /* 0x040fe20000041814 */
[----:B------:R-:W3:Y:S07]  /*75e0*/  LDSM.16.MT88.4 R20, [R192+0x17800] ;  /* 0x01780000c014783b */ /* 0x000eee0000004200 */
[C---:B----4-:R-:W-:Y:S01]  /*75f0*/  HMMA.16816.F32.BF16 R128, R96.reuse, R124, R8 ;  /* 0x0000007c6080723c */ /* 0x050fe20000041808 */
[----:B------:R-:W4:Y:S07]  /*7600*/  LDSM.16.MT88.4 R8, [R155+0x5800] ;  /* 0x005800009b08783b */ /* 0x000f2e0000004200 */
[C---:B-----5:R-:W-:Y:S08]  /*7610*/  HMMA.16816.F32.BF16 R76, R96.reuse, R112, R76 ;  /* 0x00000070604c723c */ /* 0x060ff0000004184c */
[C---:B------:R-:W-:Y:S08]  /*7620*/  HMMA.16816.F32.BF16 R80, R96.reuse, R114, R80 ;  /* 0x000000726050723c */ /* 0x040ff00000041850 */
[C---:B------:R-:W-:Y:S08]  /*7630*/  HMMA.16816.F32.BF16 R112, R96.reuse, R108, R24 ;  /* 0x0000006c6070723c */ /* 0x040ff00000041818 */
[C---:B--2---:R-:W-:Y:S08]  /*7640*/  HMMA.16816.F32.BF16 R84, R96.reuse, R104, R84 ;  /* 0x000000686054723c */ /* 0x044ff00000041854 */
[C---:B------:R-:W-:Y:S08]  /*7650*/  HMMA.16816.F32.BF16 R88, R96.reuse, R106, R88 ;  /* 0x0000006a6058723c */ /* 0x040ff00000041858 */
        /* <DEDUP_REMOVED lines=10> */
[C---:B---3--:R-:W-:Y:S08]  /*7700*/  HMMA.16816.F32.BF16 R68, R96.reuse, R20, R68 ;  /* 0x000000146044723c */ /* 0x048ff00000041844 */
[C---:B------:R-:W-:Y:S08]  /*7710*/  HMMA.16816.F32.BF16 R72, R96.reuse, R22, R72 ;  /* 0x000000166048723c */ /* 0x040ff00000041848 */
[C---:B----4-:R-:W-:Y:S08]  /*7720*/  HMMA.16816.F32.BF16 R92, R96.reuse, R8, R92 ;  /* 0x00000008605c723c */ /* 0x050ff0000004185c */
        /* <DEDUP_REMOVED lines=8> */
[C---:B------:R-:W-:Y:S01]  /*77b0*/  LOP3.LUT R3, R0.reuse, 0x200, RZ, 0xc0, !PT ;  /* 0x0000020000037812 */ /* 0x040fe200078ec0ff */
[----:B------:R-:W-:Y:S01]  /*77c0*/  IMAD.MOV.U32 R16, RZ, RZ, 0x20 ;  /* 0x00000020ff107424 */ /* 0x000fe200078e00ff */
[----:B------:R-:W-:Y:S01]  /*77d0*/  LOP3.LUT R12, R133, 0x1c0, R0, 0xf8, !PT ;  /* 0x000001c0850c7812 */ /* 0x000fe200078ef800 */
[----:B------:R-:W2:Y:S01]  /*77e0*/  LDCU UR4, c[0x0][0x50c] ;  /* 0x0000a180ff0477ac */ /* 0x000ea20008000800 */
[----:B------:R-:W-:Y:S02]  /*77f0*/  LOP3.LUT R6, R3, 0x7c00, R6, 0xf8, !PT ;  /* 0x00007c0003067812 */ /* 0x000fe400078ef806 */
[----:B------:R-:W-:Y:S02]  /*7800*/  SHF.R.U32.HI R3, RZ, 0x1, R191 ;  /* 0x00000001ff037819 */ /* 0x000fe400000116bf */
[----:B------:R-:W-:-:S02]  /*7810*/  LOP3.LUT R204, R0, 0x400, RZ, 0xc0, !PT ;  /* 0x0000040000cc7812 */ /* 0x000fc400078ec0ff */
[C---:B------:R-:W-:Y:S02]  /*7820*/  LOP3.LUT R11, R12.reuse, 0x8, R191, 0x78, !PT ;  /* 0x000000080c0b7812 */ /* 0x040fe400078e78bf */
[----:B------:R-:W-:Y:S02]  /*7830*/  LOP3.LUT R3, R12, 0x8, R3, 0x78, !PT ;  /* 0x000000080c037812 */ /* 0x000fe400078e7803 */
[----:B------:R-:W-:Y:S01]  /*7840*/  SEL R16, R16, 0xffffffe0, !P0 ;  /* 0xffffffe010107807 */ /* 0x000fe20004000000 */
[----:B------:R-:W-:Y:S01]  /*7850*/  IMAD R204, R11, 0x2, R204 ;  /* 0x000000020bcc7824 */ /* 0x000fe200078e02cc */
[----:B------:R-:W-:Y:S01]  /*7860*/  LOP3.LUT R3, R6, R3, RZ, 0xfc, !PT ;  /* 0x0000000306037212 */ /* 0x000fe200078efcff */
[----:B-1----:R-:W-:-:S03]  /*7870*/  IMAD.WIDE.U32 R8, R7, R4, RZ ;  /* 0x0000000407087225 */ /* 0x002fc600078e00ff */
[----:B------:R-:W-:Y:S01]  /*7880*/  LEA R209, R3, UR5, 0x1 ;  /* 0x0000000503d17c11 */ /* 0x000fe2000f8e08ff */
[----:B------:R-:W-:Y:S02]  /*7890*/  IMAD R7, R7, R5, R9 ;  /* 0x0000000507077224 */ /* 0x000fe400078e0209 */
[----:B------:R-:W-:Y:S02]  /*78a0*/  IMAD.SHL.U32 R9, R8, 0x40, RZ ;  /* 0x0000004008097824 */ /* 0x000fe400078e00ff */
[----:B------:R-:W-:Y:S01]  /*78b0*/  VIADD R3, R204, UR5 ;  /* 0x00000005cc037c36 */ /* 0x000fe20008000000 */
[----:B------:R-:W-:Y:S01]  /*78c0*/  SHF.L.U64.HI R10, R8, 0x6, R7 ;  /* 0x00000006080a7819 */ /* 0x000fe20000010207 */
[----:B------:R-:W-:Y:S01]  /*78d0*/  IMAD.IADD R208, R16, 0x1, R209 ;  /* 0x0000000110d07824 */ /* 0x000fe200078e02d1 */
[----:B------:R-:W-:Y:S01]  /*78e0*/  BAR.SYNC.DEFER_BLOCKING 0x0 ;  /* 0x0000000000007b1d */ /* 0x000fe20000010000 */
[----:B------:R-:W-:Y:S01]  /*78f0*/  LEA R9, P1, R4, R9, 0x5 ;  /* 0x0000000904097211 */ /* 0x000fe200078228ff */
[----:B------:R-:W-:-:S02]  /*7900*/  IMAD.IADD R132, R3, 0x1, R16 ;  /* 0x0000000103847824 */ /* 0x000fc400078e0210 */
[----:B------:R-:W-:Y:S01]  /*7910*/  IMAD.IADD R207, R2, 0x1, R209 ;  /* 0x0000000102cf7824 */ /* 0x000fe200078e02d1 */
[----:B------:R-:W-:Y:S01]  /*7920*/  LEA.HI.X R4, R4, R10, R5, 0x5, P1 ;  /* 0x0000000a04047211 */ /* 0x000fe200008f2c05 */
[----:B------:R-:W-:Y:S01]  /*7930*/  IMAD.IADD R3, R3, 0x1, R2 ;  /* 0x0000000103037824 */ /* 0x000fe200078e0202 */
[-C--:B------:R-:W-:Y:S01]  /*7940*/  LEA R10, P2, R8, R197.reuse, 0x7 ;  /* 0x000000c5080a7211 */ /* 0x080fe200078438ff */
[C---:B------:R-:W-:Y:S01]  /*7950*/  IMAD.IADD R206, R16.reuse, 0x1, R207 ;  /* 0x0000000110ce7824 */ /* 0x040fe200078e02cf */
[C---:B------:R-:W-:Y:S01]  /*7960*/  LEA R12, P1, R9.reuse, R197, 0x1 ;  /* 0x000000c5090c7211 */ /* 0x040fe200078208ff */
[----:B------:R-:W-:Y:S01]  /*7970*/  IMAD.IADD R201, R16, 0x1, R3 ;  /* 0x0000000110c97824 */ /* 0x000fe200078e0203 */
[-C--:B------:R-:W-:Y:S02]  /*7980*/  LEA.HI.X R11, R8, R196.reuse, R7, 0x7, P2 ;  /* 0x000000c4080b7211 */ /* 0x080fe400010f3c07 */
[----:B------:R-:W-:-:S03]  /*7990*/  LEA.HI.X R13, R9, R196, R4, 0x1, P1 ;  /* 0x000000c4090d7211 */ /* 0x000fc600008f0c04 */
[----:B------:R-:W-:Y:S01]  /*79a0*/  @!PT LDS RZ, [RZ] ;  /* 0x00000000fffff984 */ /* 0x000fe20000000800 */
[----:B------:R-:W-:Y:S01]  /*79b0*/  @!PT LDS RZ, [RZ] ;  /* 0x00000000fffff984 */ /* 0x000fe20000000800 */
[----:B------:R-:W-:Y:S01]  /*79c0*/  @!PT LDS RZ, [RZ] ;  /* 0x00000000fffff984 */ /* 0x000fe20000000800 */
[----:B------:R-:W-:Y:S04]  /*79d0*/  LDGSTS.E.BYPASS.LTC128B.128 [R202+0x12000], desc[UR12][R10.64] ;  /* 0x120000000aca7fae */ /* 0x000fe8000b981a0c */
[----:B------:R-:W-:Y:S04]  /*79e0*/  LDGSTS.E.BYPASS.LTC128B.128 [R202+0x14000], desc[UR12][R10.64+0x80] ;  /* 0x140000800aca7fae */ /* 0x000fe8000b981a0c */
[----:B------:R1:W-:Y:S04]  /*79f0*/  LDGSTS.E.BYPASS.LTC128B.128 [R202+0x16000], desc[UR12][R10.64+0x100] ;  /* 0x160001000aca7fae */ /* 0x0003e8000b981a0c */
[----:B------:R-:W-:Y:S04]  /*7a00*/  LDGSTS.E.BYPASS.LTC128B.128 [R202+0x13000], desc[UR12][R12.64] ;  /* 0x130000000cca7fae */ /* 0x000fe8000b981a0c */
[----:B------:R-:W-:Y:S04]  /*7a10*/  LDGSTS.E.BYPASS.LTC128B.128 [R202+0x15000], desc[UR12][R12.64+0x80] ;  /* 0x150000800cca7fae */ /* 0x000fe8000b981a0c */
[----:B------:R3:W-:Y:S04]  /*7a20*/  LDGSTS.E.BYPASS.LTC128B.128 [R202+0x17000], desc[UR12][R12.64+0x100] ;  /* 0x170001000cca7fae */ /* 0x0007e8000b981a0c */
[----:B------:R-:W-:Y:S04]  /*7a30*/  LDSM.16.M88.4 R164, [R209] ;  /* 0x00000000d1a4783b */ /* 0x000fe80000000200 */
[----:B------:R-:W4:Y:S04]  /*7a40*/  LDSM.16.M88.4 R24, [R204+UR5+0xc000] ;  /* 0x00c00005cc18783b */ /* 0x000f280008000200 */
[----:B------:R-:W5:Y:S04]  /*7a50*/  LDSM.16.M88.4 R144, [R204+UR5+0xc800] ;  /* 0x00c80005cc90783b */ /* 0x000f680008000200 */
[----:B------:R-:W2:Y:S04]  /*7a60*/  LDSM.16.M88.4 R136, [R204+UR5+0xd000] ;  /* 0x00d00005cc88783b */ /* 0x000ea80008000200 */
[----:B-1----:R-:W1:Y:S04]  /*7a70*/  LDSM.16.M88.4 R8, [R204+UR5+0xd800] ;  /* 0x00d80005cc08783b */ /* 0x002e680008000200 */
[----:B------:R-:W-:Y:S04]  /*7a80*/  LDSM.16.M88.4 R20, [R208] ;  /* 0x00000000d014783b */ /* 0x000fe80000000200 */
[----:B------:R-:W1:Y:S04]  /*7a90*/  LDSM.16.M88.4 R156, [R132+0xc000] ;  /* 0x00c00000849c783b */ /* 0x000e680000000200 */
[----:B------:R-:W1:Y:S04]  /*7aa0*/  LDSM.16.M88.4 R152, [R132+0xc800] ;  /* 0x00c800008498783b */ /* 0x000e680000000200 */
[----:B------:R-:W1:Y:S04]  /*7ab0*/  LDSM.16.M88.4 R32, [R132+0xd000] ;  /* 0x00d000008420783b */ /* 0x000e680000000200 */
[----:B------:R-:W1:Y:S04]  /*7ac0*/  LDSM.16.M88.4 R28, [R132+0xd800] ;  /* 0x00d80000841c783b */ /* 0x000e680000000200 */
[----:B---3--:R-:W-:Y:S01]  /*7ad0*/  LDSM.16.M88.4 R12, [R207] ;  /* 0x00000000cf0c783b */ /* 0x008fe20000000200 */
[C---:B----4-:R-:W-:Y:S03]  /*7ae0*/  HMMA.16816.F32.BF16 R4, R164.reuse, R24, RZ ;  /* 0x00000018a404723c */ /* 0x050fe600000418ff */
[----:B------:R-:W-:Y:S04]  /*7af0*/  LDSM.16.M88.4 R16, [R3+0xd800] ;  /* 0x00d800000310783b */ /* 0x000fe80000000200 */
[----:B------:R-:W3:Y:S01]  /*7b00*/  LDSM.16.M88.4 R180, [R3+0xc000] ;  /* 0x00c0000003b4783b */ /* 0x000ee20000000200 */
[C---:B-----5:R-:W-:Y:S03]  /*7b10*/  HMMA.16816.F32.BF16 R148, R164.reuse, R144, RZ ;  /* 0x00000090a494723c */ /* 0x060fe600000418ff */
[----:B------:R-:W4:Y:S04]  /*7b20*/  LDSM.16.M88.4 R176, [R3+0xc800] ;  /* 0x00c8000003b0783b */ /* 0x000f280000000200 */
[----:B------:R-:W5:Y:S01]  /*7b30*/  LDSM.16.M88.4 R172, [R3+0xd000] ;  /* 0x00d0000003ac783b */ /* 0x000f620000000200 */
[C---:B--2---:R-:W-:Y:S03]  /*7b40*/  HMMA.16816.F32.BF16 R140, R164.reuse, R136, RZ ;  /* 0x00000088a48c723c */ /* 0x044fe600000418ff */
[----:B------:R-:W-:Y:S04]  /*7b50*/  LDSM.16.M88.4 R160, [R201+0xc000] ;  /* 0x00c00000c9a0783b */ /* 0x000fe80000000200 */
[----:B------:R-:W-:Y:S01]  /*7b60*/  LDSM.16.M88.4 R184, [R204+UR5+0x10000] ;  /* 0x01000005ccb8783b */ /* 0x000fe20008000200 */
[C---:B------:R-:W-:Y:S03]  /*7b70*/  HMMA.16816.F32.BF16 R24, R164.reuse, R26, RZ ;  /* 0x0000001aa418723c */ /* 0x040fe600000418ff */
[----:B------:R-:W0:Y:S05]  /*7b80*/  LDGDEPBAR ;  /* 0x00000000000079af */ /* 0x000e2a0000000000 */
[C---:B------:R-:W-:Y:S08]  /*7b90*/  HMMA.16816.F32.BF16 R144, R164.reuse, R146, RZ ;  /* 0x00000092a490723c */ /* 0x040ff000000418ff */
[C---:B------:R-:W-:Y:S08]  /*7ba0*/  HMMA.16816.F32.BF16 R136, R164.reuse, R138, RZ ;  /* 0x0000008aa488723c */ /* 0x040ff000000418ff */
[C---:B-1----:R-:W-:Y:S08]  /*7bb0*/  HMMA.16816.F32.BF16 R168, R164.reuse, R8, RZ ;  /* 0x00000008a4a8723c */ /* 0x042ff000000418ff */
[----:B------:R-:W-:Y:S01]  /*7bc0*/  HMMA.16816.F32.BF16 R164, R164, R10, RZ ;  /* 0x0000000aa4a4723c */ /* 0x000fe200000418ff */
[----:B------:R-:W1:Y:S07]  /*7bd0*/  LDSM.16.M88.4 R8, [R206] ;  /* 0x00000000ce08783b */ /* 0x000e6e0000000200 */
[C---:B------:R-:W-:Y:S08]  /*7be0*/  HMMA.16816.F32.BF16 R4, R20.reuse, R156, R4 ;  /* 0x0000009c1404723c */ /* 0x040ff00000041804 */
[C---:B------:R-:W-:Y:S01]  /*7bf0*/  HMMA.16816.F32.BF16 R24, R20.reuse, R158, R24 ;  /* 0x0000009e1418723c */ /* 0x040fe20000041818 */
[----:B------:R-:W2:Y:S07]  /*7c00*/  LDSM.16.M88.4 R156, [R201+0xc800] ;  /* 0x00c80000c99c783b */ /* 0x000eae0000000200 */
[C---:B------:R-:W-:Y:S08]  /*7c10*/  HMMA.16816.F32.BF16 R148, R20.reuse, R152, R148 ;  /* 0x000000981494723c */ /* 0x040ff00000041894 */
[C---:B------:R-:W-:Y:S01]  /*7c20*/  HMMA.16816.F32.BF16 R144, R20.reuse, R154, R144 ;  /* 0x0000009a1490723c */ /* 0x040fe20000041890 */
[----:B------:R-:W2:Y:S07]  /*7c30*/  LDSM.16.M88.4 R152, [R201+0xd000] ;  /* 0x00d00000c998783b */ /* 0x000eae0000000200 */
[C---:B------:R-:W-:Y:S08]  /*7c40*/  HMMA.16816.F32.BF16 R140, R20.reuse, R32, R140 ;  /* 0x00000020148c723c */ /* 0x040ff0000004188c */
[C---:B------:R-:W-:Y:S01]  /*7c50*/  HMMA.16816.F32.BF16 R136, R20.reuse, R34, R136 ;  /* 0x000000221488723c */ /* 0x040fe20000041888 */
[----:B------:R-:W-:Y:S07]  /*7c60*/  LDSM.16.M88.4 R32, [R204+UR5+0xe000] ;  /* 0x00e00005cc20783b */ /* 0x000fee0008000200 */
[C---:B------:R-:W-:Y:S08]  /*7c70*/  HMMA.16816.F32.BF16 R168, R20.reuse, R28, R168 ;  /* 0x0000001c14a8723c */ /* 0x040ff000000418a8 */
[----:B------:R-:W-:Y:S01]  /*7c80*/  HMMA.16816.F32.BF16 R164, R20, R30, R164 ;  /* 0x0000001e14a4723c */ /* 0x000fe200000418a4 */
[----:B------:R-:W2:Y:S04]  /*7c90*/  LDSM.16.M88.4 R20, [R201+0xd800] ;  /* 0x00d80000c914783b */ /* 0x000ea80000000200 */
[----:B------:R-:W-:Y:S03]  /*7ca0*/  LDSM.16.M88.4 R28, [R209+0x4000] ;  /* 0x00400000d11c783b */ /* 0x000fe60000000200 */
[C---:B---3--:R-:W-:Y:S08]  /*7cb0*/  HMMA.16816.F32.BF16 R4, R12.reuse, R180, R4 ;  /* 0x000000b40c04723c */ /* 0x048ff00000041804 */
[C---:B------:R-:W-:Y:S08]  /*7cc0*/  HMMA.16816.F32.BF16 R168, R12.reuse, R16, R168 ;  /* 0x000000100ca8723c */ /* 0x040ff000000418a8 */
[C---:B------:R-:W-:Y:S01]  /*7cd0*/  HMMA.16816.F32.BF16 R164, R12.reuse, R18, R164 ;  /* 0x000000120ca4723c */ /* 0x040fe200000418a4 */
[----:B------:R-:W3:Y:S07]  /*7ce0*/  LDSM.16.M88.4 R16, [R204+UR5+0xe800] ;  /* 0x00e80005cc10783b */ /* 0x000eee0008000200 */
[C---:B------:R-:W-:Y:S01]  /*7cf0*/  HMMA.16816.F32.BF16 R24, R12.reuse, R182, R24 ;  /* 0x000000b60c18723c */ /* 0x040fe20000041818 */
[----:B------:R-:W-:Y:S07]  /*7d00*/  LDSM.16.M88.4 R180, [R132+0x10000] ;  /* 0x0100000084b4783b */ /* 0x000fee0000000200 */
[C---:B----4-:R-:W-:Y:S08]  /*7d10*/  HMMA.16816.F32.BF16 R148, R12.reuse, R176, R148 ;  /* 0x000000b00c94723c */ /* 0x050ff00000041894 */
[C---:B------:R-:W-:Y:S01]  /*7d20*/  HMMA.16816.F32.BF16 R144, R12.reuse, R178, R144 ;  /* 0x000000b20c90723c */ /* 0x040fe20000041890 */
[----:B------:R-:W-:Y:S07]  /*7d30*/  LDSM.16.M88.4 R176, [R206+0x4000] ;  /* 0x00400000ceb0783b */ /* 0x000fee0000000200 */
[C---:B-----5:R-:W-:Y:S08]  /*7d40*/  HMMA.16816.F32.BF16 R140, R12.reuse, R172, R140 ;  /* 0x000000ac0c8c723c */ /* 0x060ff0000004188c */
[----:B------:R-:W-:Y:S01]  /*7d50*/  HMMA.16816.F32.BF16 R136, R12, R174, R136 ;  /* 0x000000ae0c88723c */ /* 0x000fe20000041888 */
[----:B------:R-:W4:Y:S04]  /*7d60*/  LDSM.16.M88.4 R12, [R204+UR5+0xf000] ;  /* 0x00f00005cc0c783b */ /* 0x000f280008000200 */
[----:B------:R-:W-:Y:S03]  /*7d70*/  LDSM.16.M88.4 R172, [R201+0xf800] ;  /* 0x00f80000c9ac783b */ /* 0x000fe60000000200 */
[C---:B-1----:R-:W-:Y:S08]  /*7d80*/  HMMA.16816.F32.BF16 R4, R8.reuse, R160, R4 ;  /* 0x000000a00804723c */ /* 0x042ff00000041804 */
[C---:B------:R-:W-:Y:S01]  /*7d90*/  HMMA.16816.F32.BF16 R24, R8.reuse, R162, R24 ;  /* 0x000000a20818723c */ /* 0x040fe20000041818 */
[----:B------:R-:W1:Y:S07]  /*7da0*/  LDSM.16.M88.4 R160, [R204+UR5+0xf800] ;  /* 0x00f80005cca0783b */ /* 0x000e6e0008000200 */
        /* <DEDUP_REMOVED lines=9> */
[----:B------:R-:W2:Y:S03]  /*7e40*/  LDSM.16.M88.4 R20, [R132+0xe000] ;  /* 0x00e000008414783b */ /* 0x000ea60000000200 */
        /* <DEDUP_REMOVED lines=9> */
[C---:B-1----:R-:W-:Y:S08]  /*7ee0*/  HMMA.16816.F32.BF16 R168, R28.reuse, R160, R168 ;  /* 0x000000a01ca8723c */ /* 0x042ff000000418a8 */
[----:B------:R-:W-:Y:S01]  /*7ef0*/  HMMA.16816.F32.BF16 R164, R28, R162, R164 ;  /* 0x000000a21ca4723c */ /* 0x000fe200000418a4 */
[----:B------:R-:W-:Y:S04]  /*7f00*/  LDSM.16.M88.4 R28, [R3+0xe800] ;  /* 0x00e80000031c783b */ /* 0x000fe80000000200 */
[----:B------:R-:W-:Y:S03]  /*7f10*/  LDSM.16.M88.4 R160, [R209+0x8000] ;  /* 0x00800000d1a0783b */ /* 0x000fe60000000200 */
[C---:B--2---:R-:W-:Y:S08]  /*7f20*/  HMMA.16816.F32.BF16 R4, R8.reuse, R20, R4 ;  /* 0x000000140804723c */ /* 0x044ff00000041804 */
[C---:B------:R-:W-:Y:S01]  /*7f30*/  HMMA.16816.F32.BF16 R24, R8.reuse, R22, R24 ;  /* 0x000000160818723c */ /* 0x040fe20000041818 */
[----:B------:R-:W1:Y:S07]  /*7f40*/  LDSM.16.M88.4 R20, [R201+0xe000] ;  /* 0x00e00000c914783b */ /* 0x000e6e0000000200 */
[C---:B---3--:R-:W-:Y:S08]  /*7f50*/  HMMA.16816.F32.BF16 R168, R8.reuse, R16, R168 ;  /* 0x0000001008a8723c */ /* 0x048ff000000418a8 */
[----:B------:R-:W-:Y:S01]  /*7f60*/  HMMA.16816.F32.BF16 R164, R8, R18, R164 ;  /* 0x0000001208a4723c */ /* 0x000fe200000418a4 */
[----:B------:R-:W2:Y:S07]  /*7f70*/  LDSM.16.M88.4 R16, [R3+0xf800] ;  /* 0x00f800000310783b */ /* 0x000eae0000000200 */
[----:B----4-:R-:W-:Y:S08]  /*7f80*/  HMMA.16816.F32.BF16 R4, R12, R32, R4 ;  /* 0x000000200c04723c */ /* 0x010ff00000041804 */
[C---:B------:R-:W-:Y:S08]  /*7f90*/  HMMA.16816.F32.BF16 R148, R8.reuse, R156, R148 ;  /* 0x0000009c0894723c */ /* 0x040ff00000041894 */
[C---:B------:R-:W-:Y:S01]  /*7fa0*/  HMMA.16816.F32.BF16 R144, R8.reuse, R158, R144 ;  /* 0x0000009e0890723c */ /* 0x040fe20000041890 */
[----:B------:R-:W-:Y:S07]  /*7fb0*/  LDSM.16.M88.4 R156, [R204+UR5+0x10800] ;  /* 0x01080005cc9c783b */ /* 0x000fee0008000200 */
[C---:B------:R-:W-:Y:S08]  /*7fc0*/  HMMA.16816.F32.BF16 R140, R8.reuse, R152, R140 ;  /* 0x00000098088c723c */ /* 0x040ff0000004188c */
[----:B------:R-:W-:Y:S01]  /*7fd0*/  HMMA.16816.F32.BF16 R136, R8, R154, R136 ;  /* 0x0000009a0888723c */ /* 0x000fe20000041888 */
[----:B------:R-:W3:Y:S04]  /*7fe0*/  LDSM.16.M88.4 R152, [R3+0xf000] ;  /* 0x00f000000398783b */ /* 0x000ee80000000200 */
[----:B------:R-:W4:Y:S03]  /*7ff0*/  LDSM.16.M88.4 R8, [R201+0xe800] ;  /* 0x00e80000c908783b */ /* 0x000f260000000200 */
[----:B------:R-:W-:Y:S01]  /*8000*/  HMMA.16816.F32.BF16 R24, R12, R34, R24 ;  /* 0x000000220c18723c */ /* 0x000fe20000041818 */
[----:B------:R-:W5:Y:S07]  /*8010*/  LDSM.16.M88.4 R32, [R208+0x8000] ;  /* 0x00800000d020783b */ /* 0x000f6e0000000200 */
[----:B-1----:R-:W-:Y:S08]  /*8020*/  HMMA.16816.F32.BF16 R4, R176, R20, R4 ;  /* 0x00000014b004723c */ /* 0x002ff00000041804 */
[C---:B------:R-:W-:Y:S08]  /*8030*/  HMMA.16816.F32.BF16 R148, R12.reuse, R28, R148 ;  /* 0x0000001c0c94723c */ /* 0x040ff00000041894 */
[C---:B------:R-:W-:Y:S01]  /*8040*/  HMMA.16816.F32.BF16 R144, R12.reuse, R30, R144 ;  /* 0x0000001e0c90723c */ /* 0x040fe20000041890 */
[----:B------:R-:W1:Y:S07]  /*8050*/  LDSM.16.M88.4 R28, [R201+0xf000] ;  /* 0x00f00000c91c783b */ /* 0x000e6e0000000200 */
[C---:B--2---:R-:W-:Y:S08]  /*8060*/  HMMA.16816.F32.BF16 R168, R12.reuse, R16, R168 ;  /* 0x000000100ca8723c */ /* 0x044ff000000418a8 */
[----:B------:R-:W-:Y:S01]  /*8070*/  HMMA.16816.F32.BF16 R164, R12, R18, R164 ;  /* 0x000000120ca4723c */ /* 0x000fe200000418a4 */
[----:B------:R-:W-:Y:S07]  /*8080*/  LDSM.16.M88.4 R16, [R3+0x10000] ;  /* 0x010000000310783b */ /* 0x000fee0000000200 */
[----:B------:R-:W-:Y:S01]  /*8090*/  HMMA.16816.F32.BF16 R24, R176, R22, R24 ;  /* 0x00000016b018723c */ /* 0x000fe20000041818 */
[----:B------:R-:W2:Y:S07]  /*80a0*/  LDSM.16.M88.4 R20, [R207+0x8000] ;  /* 0x00800000cf14783b */ /* 0x000eae0000000200 */
[----:B------:R-:W-:Y:S08]  /*80b0*/  HMMA.16816.F32.BF16 R4, R160, R184, R4 ;  /* 0x000000b8a004723c */ /* 0x000ff00000041804 */
[C---:B---3--:R-:W-:Y:S08]  /*80c0*/  HMMA.16816.F32.BF16 R140, R12.reuse, R152, R140 ;  /* 0x000000980c8c723c */ /* 0x048ff0000004188c */
[----:B------:R-:W-:Y:S01]  /*80d0*/  HMMA.16816.F32.BF16 R136, R12, R154, R136 ;  /* 0x0000009a0c88723c */ /* 0x000fe20000041888 */
[----:B------:R-:W-:Y:S07]  /*80e0*/  LDSM.16.M88.4 R152, [R204+UR5+0x11000] ;  /* 0x01100005cc98783b */ /* 0x000fee0008000200 */
[C---:B----4-:R-:W-:Y:S08]  /*80f0*/  HMMA.16816.F32.BF16 R148, R176.reuse, R8, R148 ;  /* 0x00000008b094723c */ /* 0x050ff00000041894 */
[----:B------:R-:W-:Y:S01]  /*8100*/  HMMA.16816.F32.BF16 R144, R176, R10, R144 ;  /* 0x0000000ab090723c */ /* 0x000fe20000041890 */
[----:B------:R-:W-:Y:S07]  /*8110*/  LDSM.16.M88.4 R8, [R206+0x8000] ;  /* 0x00800000ce08783b */ /* 0x000fee0000000200 */
[----:B-----5:R-:W-:Y:S01]  /*8120*/  HMMA.16816.F32.BF16 R12, R32, R180, R4 ;  /* 0x000000b4200c723c */ /* 0x020fe20000041804 */
[----:B------:R-:W3:Y:S07]  /*8130*/  LDSM.16.M88.4 R4, [R201+0x10000] ;  /* 0x01000000c904783b */ /* 0x000eee0000000200 */
[C---:B-1----:R-:W-:Y:S08]  /*8140*/  HMMA.16816.F32.BF16 R140, R176.reuse, R28, R140 ;  /* 0x0000001cb08c723c */ /* 0x042ff0000004188c */
[----:B------:R-:W-:Y:S01]  /*8150*/  HMMA.16816.F32.BF16 R136, R176, R30, R136 ;  /* 0x0000001eb088723c */ /* 0x000fe20000041888 */
[----:B------:R-:W1:Y:S07]  /*8160*/  LDSM.16.M88.4 R28, [R132+0x10800] ;  /* 0x01080000841c783b */ /* 0x000e6e0000000200 */
[----:B------:R-:W-:Y:S08]  /*8170*/  HMMA.16816.F32.BF16 R24, R160, R186, R24 ;  /* 0x000000baa018723c */ /* 0x000ff00000041818 */
[----:B--2---:R-:W-:Y:S08]  /*8180*/  HMMA.16816.F32.BF16 R12, R20, R16, R12 ;  /* 0x00000010140c723c */ /* 0x004ff0000004180c */
[C---:B------:R-:W-:Y:S08]  /*8190*/  HMMA.16816.F32.BF16 R168, R176.reuse, R172, R168 ;  /* 0x000000acb0a8723c */ /* 0x040ff000000418a8 */
[----:B------:R-:W-:Y:S08]  /*81a0*/  HMMA.16816.F32.BF16 R164, R176, R174, R164 ;  /* 0x000000aeb0a4723c */ /* 0x000ff000000418a4 */
[----:B------:R-:W-:Y:S08]  /*81b0*/  HMMA.16816.F32.BF16 R24, R32, R182, R24 ;  /* 0x000000b62018723c */ /* 0x000ff00000041818 */
[C---:B------:R-:W-:Y:S01]  /*81c0*/  HMMA.16816.F32.BF16 R172, R160.reuse, R156, R148 ;  /* 0x0000009ca0ac723c */ /* 0x040fe20000041894 */
[----:B------:R-:W2:Y:S07]  /*81d0*/  LDSM.16.M88.4 R148, [R3+0x10800] ;  /* 0x010800000394783b */ /* 0x000eae0000000200 */
[----:B------:R-:W-:Y:S08]  /*81e0*/  HMMA.16816.F32.BF16 R144, R160, R158, R144 ;  /* 0x0000009ea090723c */ /* 0x000ff00000041890 */
[----:B---3--:R-:W-:Y:S08]  /*81f0*/  HMMA.16816.F32.BF16 R12, R8, R4, R12 ;  /* 0x00000004080c723c */ /* 0x008ff0000004180c */
[----:B------:R-:W-:Y:S01]  /*8200*/  HMMA.16816.F32.BF16 R24, R20, R18, R24 ;  /* 0x000000121418723c */ /* 0x000fe20000041818 */
[----:B------:R-:W-:Y:S07]  /*8210*/  LDSM.16.M88.4 R16, [R201+0x10800] ;  /* 0x01080000c910783b */ /* 0x000fee0000000200 */
[----:B-1----:R-:W-:Y:S03]  /*8220*/  HMMA.16816.F32.BF16 R172, R32, R28, R172 ;  /* 0x0000001c20ac723c */ /* 0x002fe600000418ac */
[----:B------:R-:W-:Y:S01]  /*8230*/  FMUL.FTZ R12, R12, UR4 ;  /* 0x000000040c0c7c20 */ /* 0x000fe20008410000 */
[----:B------:R-:W-:Y:S01]  /*8240*/  FMUL.FTZ R13, R13, UR4 ;  /* 0x000000040d0d7c20 */ /* 0x000fe20008410000 */
[----:B------:R-:W-:-:S03]  /*8250*/  FMUL.FTZ R156, R14, UR4 ;  /* 0x000000040e9c7c20 */ /* 0x000fc60008410000 */
[----:B------:R-:W-:Y:S01]  /*8260*/  HMMA.16816.F32.BF16 R144, R32, R30, R144 ;  /* 0x0000001e2090723c */ /* 0x000fe20000041890 */
[----:B------:R-:W1:Y:S02]  /*8270*/  LDSM.16.M88.4 R28, [R132+0x11000] ;  /* 0x01100000841c783b */ /* 0x000e640000000200 */
[----:B------:R-:W-:Y:S05]  /*8280*/  MUFU.TANH R156, R156 ;  /* 0x0000009c009c7308 */ /* 0x000fea0000002400 */
[----:B------:R-:W-:Y:S03]  /*8290*/  HMMA.16816.F32.BF16 R140, R160, R152, R140 ;  /* 0x00000098a08c723c */ /* 0x000fe6000004188c */
[----:B------:R-:W3:Y:S05]  /*82a0*/  MUFU.TANH R152, R12 ;  /* 0x0000000c00987308 */ /* 0x000eea0000002400 */
[----:B------:R-:W-:Y:S01]  /*82b0*/  HMMA.16816.F32.BF16 R24, R8, R6, R24 ;  /* 0x000000060818723c */ /* 0x000fe20000041818 */
[----:B------:R-:W4:Y:S02]  /*82c0*/  LDSM.16.M88.4 R4, [R3+0x11000] ;  /* 0x011000000304783b */ /* 0x000f240000000200 */
[----:B------:R5:W3:Y:S05]  /*82d0*/  MUFU.TANH R153, R13 ;  /* 0x0000000d00997308 */ /* 0x000aea0000002400 */
[----:B------:R-:W-:Y:S01]  /*82e0*/  HMMA.16816.F32.BF16 R136, R160, R154, R136 ;  /* 0x0000009aa088723c */ /* 0x000fe20000041888 */
[----:B------:R-:W-:-:S06]  /*82f0*/  FMUL.FTZ R154, R15, UR4 ;  /* 0x000000040f9a7c20 */ /* 0x000fcc0008410000 */
[----:B------:R-:W-:Y:S01]  /*8300*/  MUFU.TANH R154, R154 ;  /* 0x0000009a009a7308 */ /* 0x000fe20000002400 */
[C---:B--2---:R-:W-:Y:S03]  /*8310*/  HMMA.16816.F32.BF16 R172, R20.reuse, R148, R172 ;  /* 0x0000009414ac723c */ /* 0x044fe600000418ac */
[----:B------:R-:W-:Y:S01]  /*8320*/  FMUL.FTZ R24, R24, UR4 ;  /* 0x0000000418187c20 */ /* 0x000fe20008410000 */
[----:B-----5:R-:W2:Y:S01]  /*8330*/  LDSM.16.M88.4 R12, [R204+UR5+0x11800] ;  /* 0x01180005cc0c783b */ /* 0x020ea20008000200 */
[----:B------:R-:W-:Y:S01]  /*8340*/  FMUL.FTZ R26, R26, UR4 ;  /* 0x000000041a1a7c20 */ /* 0x000fe20008410000 */
[----:B------:R-:W-:Y:S01]  /*8350*/  FMUL.FTZ R25, R25, UR4 ;  /* 0x0000000419197c20 */ /* 0x000fe20008410000 */
[----:B------:R-:W-:Y:S01]  /*8360*/  FMUL.FTZ R27, R27, UR4 ;  /* 0x000000041b1b7c20 */ /* 0x000fe20008410000 */
[----:B------:R-:W-:Y:S01]  /*8370*/  HMMA.16816.F32.BF16 R144, R20, R150, R144 ;  /* 0x000000961490723c */ /* 0x000fe20000041890 */
[----:B------:R-:W5:Y:S07]  /*8380*/  MUFU.TANH R24, R24 ;  /* 0x0000001800187308 */ /* 0x000f6e0000002400 */
[----:B-1----:R-:W-:Y:S01]  /*8390*/  HMMA.16816.F32.BF16 R148, R32, R28, R140 ;  /* 0x0000001c2094723c */ /* 0x002fe2000004188c */
[----:B------:R-:W1:Y:S01]  /*83a0*/  LDSM.16.M88.4 R140, [R201+0x11000] ;  /* 0x01100000c98c783b */ /* 0x000e620000000200 */
[----:B------:R-:W5:Y:S06]  /*83b0*/  MUFU.TANH R26, R26 ;  /* 0x0000001a001a7308 */ /* 0x000f6c0000002400 */
[----:B------:R-:W-:Y:S02]  /*83c0*/  HMMA.16816.F32.BF16 R172, R8, R16, R172 ;  /* 0x0000001008ac723c */ /* 0x000fe400000418ac */
[----:B------:R-:W5:Y:S06]  /*83d0*/  MUFU.TANH R25, R25 ;  /* 0x0000001900197308 */ /* 0x000f6c0000002400 */
[----:B------:R-:W-:Y:S02]  /*83e0*/  HMMA.16816.F32.BF16 R136, R32, R30, R136 ;  /* 0x0000001e2088723c */ /* 0x000fe40000041888 */
[----:B------:R-:W-:Y:S06]  /*83f0*/  MUFU.TANH R27, R27 ;  /* 0x0000001b001b7308 */ /* 0x000fec0000002400 */
[----:B------:R-:W-:Y:S01]  /*8400*/  HMMA.16816.F32.BF16 R144, R8, R18, R144 ;  /* 0x000000120890723c */ /* 0x000fe20000041890 */
[----:B------:R3:W5:Y:S02]  /*8410*/  LDSM.16.M88.4 R16, [R132+0x11800] ;  /* 0x011800008410783b */ /* 0x0007640000000200 */
[----:B------:R-:W-:Y:S01]  /*8420*/  FMUL.FTZ R29, R173, UR4 ;  /* 0x00000004ad1d7c20 */ /* 0x000fe20008410000 */
[----:B------:R-:W-:Y:S01]  /*8430*/  FMUL.FTZ R30, R174, UR4 ;  /* 0x00000004ae1e7c20 */ /* 0x000fe20008410000 */
[----:B------:R-:W-:Y:S01]  /*8440*/  FMUL.FTZ R31, R175, UR4 ;  /* 0x00000004af1f7c20 */ /* 0x000fe20008410000 */
[----:B------:R-:W-:-:S02]  /*8450*/  FMUL.FTZ R28, R172, UR4 ;  /* 0x00000004ac1c7c20 */ /* 0x000fc40008410000 */
[C---:B----4-:R-:W-:Y:S01]  /*8460*/  HMMA.16816.F32.BF16 R148, R20.reuse, R4, R148 ;  /* 0x000000041494723c */ /* 0x050fe20000041894 */
[----:B------:R-:W4:Y:S07]  /*8470*/  MUFU.TANH R29, R29 ;  /* 0x0000001d001d7308 */ /* 0x000f2e0000002400 */
[----:B------:R-:W-:Y:S01]  /*8480*/  HMMA.16816.F32.BF16 R136, R20, R6, R136 ;  /* 0x000000061488723c */ /* 0x000fe20000041888 */
[----:B------:R1:W4:Y:S01]  /*8490*/  LDSM.16.M88.4 R4, [R3+0x11800] ;  /* 0x011800000304783b */ /* 0x0003220000000200 */
[----:B------:R-:W4:Y:S01]  /*84a0*/  MUFU.TANH R30, R30 ;  /* 0x0000001e001e7308 */ /* 0x000f220000002400 */
[----:B------:R-:W-:Y:S01]  /*84b0*/  FMUL.FTZ R144, R144, UR4 ;  /* 0x0000000490907c20 */ /* 0x000fe20008410000 */
[----:B------:R-:W-:Y:S01]  /*84c0*/  FMUL.FTZ R147, R147, UR4 ;  /* 0x0000000493937c20 */ /* 0x000fe20008410000 */
[----:B------:R-:W-:-:S03]  /*84d0*/  FMUL.FTZ R146, R146, UR4 ;  /* 0x0000000492927c20 */ /* 0x000fc60008410000 */
[----:B--2---:R-:W-:Y:S01]  /*84e0*/  HMMA.16816.F32.BF16 R168, R160, R12, R168 ;  /* 0x0000000ca0a8723c */ /* 0x004fe200000418a8 */
[----:B------:R-:W-:Y:S01]  /*84f0*/  IMAD.SHL.U32 R12, R191, 0x2, RZ ;  /* 0x00000002bf0c7824 */ /* 0x000fe200078e00ff */
[----:B------:R-:W-:Y:S01]  /*8500*/  MUFU.TANH R31, R31 ;  /* 0x0000001f001f7308 */ /* 0x000fe20000002400 */
[----:B---3--:R-:W-:-:S05]  /*8510*/  FMUL.FTZ R132, R145, UR4 ;  /* 0x0000000491847c20 */ /* 0x008fca0008410000 */
[----:B------:R-:W-:Y:S02]  /*8520*/  HMMA.16816.F32.BF16 R164, R160, R14, R164 ;  /* 0x0000000ea0a4723c */ /* 0x000fe400000418a4 */
[----:B------:R-:W2:Y:S01]  /*8530*/  MUFU.TANH R144, R144 ;  /* 0x0000009000907308 */ /* 0x000ea20000002400 */
[----:B-1----:R-:W-:-:S05]  /*8540*/  LOP3.LUT R3, R12, 0x6, RZ, 0xc0, !PT ;  /* 0x000000060c037812 */ /* 0x002fca00078ec0ff */
[----:B------:R-:W-:Y:S01]  /*8550*/  HMMA.16816.F32.BF16 R148, R8, R140, R148 ;  /* 0x0000008c0894723c */ /* 0x000fe20000041894 */
[----:B------:R-:W1:Y:S01]  /*8560*/  LDSM.16.M88.4 R12, [R201+0x11800] ;  /* 0x01180000c90c783b */ /* 0x000e620000000200 */
[----:B------:R-:W-:Y:S01]  /*8570*/  MUFU.TANH R28, R28 ;  /* 0x0000001c001c7308 */ /* 0x000fe20000002400 */
[----:B------:R-:W-:-:S04]  /*8580*/  DEPBAR.LE SB0, 0x0 ;  /* 0x000080000000791a */ /* 0x000fc80000000000 */
[----:B------:R-:W-:Y:S01]  /*8590*/  IMAD R3, R190, 0x40, R3 ;  /* 0x00000040be037824 */ /* 0x000fe200078e0203 */
[----:B-----5:R-:W-:Y:S02]  /*85a0*/  HMMA.16816.F32.BF16 R168, R32, R16, R168 ;  /* 0x0000001020a8723c */ /* 0x020fe400000418a8 */
[----:B------:R-:W3:Y:S01]  /*85b0*/  MUFU.TANH R16, R147 ;  /* 0x0000009300107308 */ /* 0x000ee20000002400 */
[----:B------:R-:W-:-:S05]  /*85c0*/  VIADD R17, R3, 0xffffff40 ;  /* 0xffffff4003117836 */ /* 0x000fca0000000000 */
[----:B------:R-:W-:Y:S01]  /*85d0*/  HMMA.16816.F32.BF16 R164, R32, R18, R164 ;  /* 0x0000001220a4723c */ /* 0x000fe200000418a4 */
[----:B------:R-:W-:Y:S01]  /*85e0*/  VIADD R18, R3, 0xffffff41 ;  /* 0xffffff4103127836 */ /* 0x000fe20000000000 */
[CC--:B------:R-:W-:Y:S01]  /*85f0*/  ISETP.GE.AND P1, PT, R17.reuse, R189.reuse, PT ;  /* 0x000000bd1100720c */ /* 0x0c0fe20003f26270 */
[----:B------:R-:W-:Y:S01]  /*8600*/  FMUL.FTZ R148, R148, UR4 ;  /* 0x0000000494947c20 */ /* 0x000fe20008410000 */
[-C--:B------:R-:W-:Y:S01]  /*8610*/  ISETP.GE.AND P4, PT, R17, R188.reuse, PT ;  /* 0x000000bc1100720c */ /* 0x080fe20003f86270 */
[----:B------:R-:W-:Y:S01]  /*8620*/  MUFU.TANH R146, R146 ;  /* 0x0000009200927308 */ /* 0x000fe20000002400 */
[CC--:B------:R-:W-:Y:S01]  /*8630*/  ISETP.GE.AND P2, PT, R18.reuse, R189.reuse, PT ;  /* 0x000000bd1200720c */ /* 0x0c0fe20003f46270 */
[----:B------:R-:W-:Y:S01]  /*8640*/  FMUL.FTZ R149, R149, UR4 ;  /* 0x0000000495957c20 */ /* 0x000fe20008410000 */
[-C--:B------:R-:W-:Y:S01]  /*8650*/  ISETP.GE.AND P3, PT, R18, R188.reuse, PT ;  /* 0x000000bc1200720c */ /* 0x080fe20003f66270 */
[----:B------:R-:W-:Y:S01]  /*8660*/  VIADD R18, R3, 0xffffff48 ;  /* 0xffffff4803127836 */ /* 0x000fe20000000000 */
[----:B------:R-:W-:Y:S01]  /*8670*/  FSEL R17, R152, -INF , !P1 ;  /* 0xff80000098117808 */ /* 0x000fe20004800000 */
[----:B------:R-:W-:Y:S01]  /*8680*/  HMMA.16816.F32.BF16 R136, R8, R142, R136 ;  /* 0x0000008e0888723c */ /* 0x000fe20000041888 */
[----:B------:R-:W-:Y:S01]  /*8690*/  FSEL R153, R153, -INF , !P2 ;  /* 0xff80000099997808 */ /* 0x000fe20005000000 */
[----:B------:R-:W-:Y:S01]  /*86a0*/  FMUL.FTZ R142, R150, UR4 ;  /* 0x00000004968e7c20 */ /* 0x000fe20008410000 */
[C---:B------:R-:W-:Y:S01]  /*86b0*/  ISETP.GE.AND P5, PT, R18.reuse, R189, PT ;  /* 0x000000bd1200720c */ /* 0x040fe20003fa6270 */
[----:B------:R-:W-:Y:S01]  /*86c0*/  MUFU.TANH R179, R148 ;  /* 0x0000009400b37308 */ /* 0x000fe20000002400 */
[----:B------:R-:W-:Y:S01]  /*86d0*/  ISETP.GE.AND P1, PT, R18, R188, PT ;  /* 0x000000bc1200720c */ /* 0x000fe20003f26270 */
[----:B------:R-:W-:Y:S01]  /*86e0*/  FMUL.FTZ R140, R151, UR4 ;  /* 0x00000004978c7c20 */ /* 0x000fe20008410000 */
[----:B------:R-:W-:Y:S01]  /*86f0*/  FSEL R18, R156, -INF , !P4 ;  /* 0xff8000009c127808 */ /* 0x000fe20006000000 */
[----:B----4-:R-:W-:Y:S01]  /*8700*/  HMMA.16816.F32.BF16 R168, R20, R4, R168 ;  /* 0x0000000414a8723c */ /* 0x010fe200000418a8 */
[----:B------:R-:W-:Y:S01]  /*8710*/  VIADD R4, R3, 0xffffff49 ;  /* 0xffffff4903047836 */ /* 0x000fe20000000000 */
[----:B------:R-:W-:-:S02]  /*8720*/  FSEL R19, R24, -INF , !P5 ;  /* 0xff80000018137808 */ /* 0x000fc40006800000 */
[----:B------:R-:W4:Y:S01]  /*8730*/  MUFU.TANH R142, R142 ;  /* 0x0000008e008e7308 */ /* 0x000f220000002400 */
[----:B------:R-:W-:Y:S02]  /*8740*/  FSEL R26, R26, -INF , !P1 ;  /* 0xff8000001a1a7808 */ /* 0x000fe40004800000 */
[CC--:B------:R-:W-:Y:S01]  /*8750*/  ISETP.GE.AND P4, PT, R4.reuse, R189.reuse, PT ;  /* 0x000000bd0400720c */ /* 0x0c0fe20003f86270 */
[----:B------:R-:W-:Y:S01]  /*8760*/  HMMA.16816.F32.BF16 R164, R20, R6, R164 ;  /* 0x0000000614a4723c */ /* 0x000fe200000418a4 */
[-C--:B------:R-:W-:Y:S01]  /*8770*/  ISETP.GE.AND P2, PT, R4, R188.reuse, PT ;  /* 0x000000bc0400720c */ /* 0x080fe20003f46270 */
[C---:B------:R-:W-:Y:S01]  /*8780*/  VIADD R4, R3.reuse, 0xffffff50 ;  /* 0xffffff5003047836 */ /* 0x040fe20000000000 */
[----:B------:R-:W-:Y:S01]  /*8790*/  FSEL R20, R154, -INF , !P3 ;  /* 0xff8000009a147808 */ /* 0x000fe20005800000 */
[----:B------:R-:W-:Y:S02]  /*87a0*/  VIADD R21, R3, 0xffffff51 ;  /* 0xffffff5103157836 */ /* 0x000fe40000000000 */
[----:B------:R-:W-:Y:S01]  /*87b0*/  FMUL.FTZ R136, R136, UR4 ;  /* 0x0000000488887c20 */ /* 0x000fe20008410000 */
[----:B------:R-:W-:Y:S01]  /*87c0*/  FMUL.FTZ R137, R137, UR4 ;  /* 0x0000000489897c20 */ /* 0x000fe20008410000 */
[CC--:B------:R-:W-:Y:S01]  /*87d0*/  ISETP.GE.AND P3, PT, R4.reuse, R189.reuse, PT ;  /* 0x000000bd0400720c */ /* 0x0c0fe20003f66270 */
[----:B------:R-:W-:Y:S01]  /*87e0*/  FMUL.FTZ R178, R139, UR4 ;  /* 0x000000048bb27c20 */ /* 0x000fe20008410000 */
[-C--:B------:R-:W-:Y:S01]  /*87f0*/  ISETP.GE.AND P5, PT, R4, R188.reuse, PT ;  /* 0x000000bc0400720c */ /* 0x080fe20003fa6270 */
[----:B------:R5:W4:Y:S01]  /*8800*/  MUFU.TANH R143, R136 ;  /* 0x00000088008f7308 */ /* 0x000b220000002400 */
[----:B------:R-:W-:Y:S01]  /*8810*/  ISETP.GE.AND P1, PT, R21, R189, PT ;  /* 0x000000bd1500720c */ /* 0x000fe20003f26270 */
[C---:B-1----:R-:W-:Y:S01]  /*8820*/  HMMA.16816.F32.BF16 R4, R8.reuse, R12, R168 ;  /* 0x0000000c0804723c */ /* 0x042fe200000418a8 */
[----:B------:R-:W-:Y:S01]  /*8830*/  FSEL R25, R25, -INF , !P4 ;  /* 0xff80000019197808 */ /* 0x000fe20006000000 */
[----:B------:R-:W-:Y:S01]  /*8840*/  VIADD R13, R3, 0xffffff59 ;  /* 0xffffff59030d7836 */ /* 0x000fe20000000000 */
[-C--:B------:R-:W-:Y:S01]  /*8850*/  ISETP.GE.AND P4, PT, R21, R188.reuse, PT ;  /* 0x000000bc1500720c */ /* 0x080fe20003f86270 */
[----:B------:R-:W-:Y:S01]  /*8860*/  VIADD R21, R3, 0xffffff58 ;  /* 0xffffff5803157836 */ /* 0x000fe20000000000 */
[----:B------:R-:W-:Y:S01]  /*8870*/  FSEL R139, R29, -INF , !P1 ;  /* 0xff8000001d8b7808 */ /* 0x000fe20004800000 */
[----:B------:R-:W1:Y:S01]  /*8880*/  MUFU.TANH R141, R137 ;  /* 0x00000089008d7308 */ /* 0x000e620000002400 */
[----:B------:R-:W-:Y:S01]  /*8890*/  FMUL.FTZ R138, R138, UR4 ;  /* 0x000000048a8a7c20 */ /* 0x000fe20008410000 */
[----:B------:R-:W-:Y:S01]  /*88a0*/  HMMA.16816.F32.BF16 R8, R8, R14, R164 ;  /* 0x0000000e0808723c */ /* 0x000fe200000418a4 */
[----:B------:R-:W-:-:S02]  /*88b0*/  ISETP.GE.AND P1, PT, R13, R188, PT ;  /* 0x000000bc0d00720c */ /* 0x000fc40003f26270 */
[----:B------:R-:W-:Y:S02]  /*88c0*/  FSEL R12, R27, -INF , !P2 ;  /* 0xff8000001b0c7808 */ /* 0x000fe40005000000 */
[-C--:B------:R-:W-:Y:S01]  /*88d0*/  ISETP.GE.AND P2, PT, R21, R189.reuse, PT ;  /* 0x000000bd1500720c */ /* 0x080fe20003f46270 */
[----:B------:R4:W-:Y:S01]  /*88e0*/  MUFU.TANH R180, R138 ;  /* 0x0000008a00b47308 */ /* 0x0009e20000002400 */
[----:B-----5:R-:W-:Y:S02]  /*88f0*/  FSEL R136, R30, -INF , !P5 ;  /* 0xff8000001e887808 */ /* 0x020fe40006800000 */
[----:B------:R-:W-:Y:S01]  /*8900*/  ISETP.GE.AND P5, PT, R13, R189, PT ;  /* 0x000000bd0d00720c */ /* 0x000fe20003fa6270 */
[----:B------:R-:W-:Y:S02]  /*8910*/  VIADD R13, R3, 0xffffff60 ;  /* 0xffffff60030d7836 */ /* 0x000fe40000000000 */
[----:B------:R-:W-:Y:S01]  /*8920*/  FMUL.FTZ R4, R4, UR4 ;  /* 0x0000000404047c20 */ /* 0x000fe20008410000 */
[----:B------:R-:W-:Y:S01]  /*8930*/  FMUL.FTZ R167, R5, UR4 ;  /* 0x0000000405a77c20 */ /* 0x000fe20008410000 */
[----:B--2---:R-:W-:Y:S01]  /*8940*/  FSEL R147, R144, -INF , !P2 ;  /* 0xff80000090937808 */ /* 0x004fe20005000000 */
[----:B------:R-:W-:-:S02]  /*8950*/  VIADD R5, R3, 0xffffff68 ;  /* 0xffffff6803057836 */ /* 0x000fc40000000000 */
[----:B------:R-:W-:Y:S01]  /*8960*/  FMUL.FTZ R150, R6, UR4 ;  /* 0x0000000406967c20 */ /* 0x000fe20008410000 */
[-C--:B------:R-:W-:Y:S01]  /*8970*/  ISETP.GE.AND P2, PT, R13, R188.reuse, PT ;  /* 0x000000bc0d00720c */ /* 0x080fe20003f46270 */
[----:B------:R-:W2:Y:S01]  /*8980*/  MUFU.TANH R4, R4 ;  /* 0x0000000400047308 */ /* 0x000ea20000002400 */
[----:B------:R-:W-:Y:S01]  /*8990*/  VIADD R6, R3, 0xffffff69 ;  /* 0xffffff6903067836 */ /* 0x000fe20000000000 */
[----:B---3--:R-:W-:Y:S01]  /*89a0*/  FSEL R144, R16, -INF , !P1 ;  /* 0xff80000010907808 */ /* 0x008fe20004800000 */
[----:B------:R-:W-:Y:S01]  /*89b0*/  FMUL.FTZ R8, R8, UR4 ;  /* 0x0000000408087c20 */ /* 0x000fe20008410000 */
[-C--:B------:R-:W-:Y:S01]  /*89c0*/  ISETP.GE.AND P1, PT, R5, R189.reuse, PT ;  /* 0x000000bd0500720c */ /* 0x080fe20003f26270 */
[----:B------:R-:W-:Y:S01]  /*89d0*/  FMUL.FTZ R9, R9, UR4 ;  /* 0x0000000409097c20 */ /* 0x000fe20008410000 */
[----:B----4-:R-:W-:Y:S01]  /*89e0*/  FSEL R138, R31, -INF , !P4 ;  /* 0xff8000001f8a7808 */ /* 0x010fe20006000000 */
[----:B------:R-:W-:Y:S01]  /*89f0*/  FMUL.FTZ R166, R10, UR4 ;  /* 0x000000040aa67c20 */ /* 0x000fe20008410000 */
[-C--:B------:R-:W-:Y:S01]  /*8a00*/  ISETP.GE.AND P4, PT, R13, R189.reuse, PT ;  /* 0x000000bd0d00720c */ /* 0x080fe20003f86270 */
[----:B------:R-:W3:Y:S01]  /*8a10*/  MUFU.TANH R177, R149 ;  /* 0x0000009500b17308 */ /* 0x000ee20000002400 */
[----:B------:R-:W-:Y:S01]  /*8a20*/  FSEL R142, R142, -INF , !P2 ;  /* 0xff8000008e8e7808 */ /* 0x000fe20005000000 */
[----:B------:R-:W-:Y:S01]  /*8a30*/  VIADD R13, R3, 0xffffff61 ;  /* 0xffffff61030d7836 */ /* 0x000fe20000000000 */
[----:B------:R-:W-:Y:S01]  /*8a40*/  FSEL R179, R179, -INF , !P4 ;  /* 0xff800000b3b37808 */ /* 0x000fe20006000000 */
[----:B------:R-:W-:Y:S01]  /*8a50*/  FMUL.FTZ R7, R7, UR4 ;  /* 0x0000000407077c20 */ /* 0x000fe20008410000 */
[----:B------:R-:W-:Y:S01]  /*8a60*/  ISETP.GE.AND P4, PT, R5, R188, PT ;  /* 0x000000bc0500720c */ /* 0x000fe20003f86270 */
[----:B------:R-:W-:Y:S01]  /*8a70*/  VIADD R5, R3, 0xffffff70 ;  /* 0xffffff7003057836 */ /* 0x000fe20000000000 */
[----:B------:R-:W-:Y:S01]  /*8a80*/  ISETP.GE.AND P2, PT, R6, R189, PT ;  /* 0x000000bd0600720c */ /* 0x000fe20003f46270 */
[----:B------:R-:W4:Y:S01]  /*8a90*/  MUFU.TANH R167, R167 ;  /* 0x000000a700a77308 */ /* 0x000f220000002400 */
[----:B------:R-:W-:Y:S01]  /*8aa0*/  FSEL R143, R143, -INF , !P1 ;  /* 0xff8000008f8f7808 */ /* 0x000fe20004800000 */
[----:B------:R-:W-:Y:S01]  /*8ab0*/  FMUL.FTZ R11, R11, UR4 ;  /* 0x000000040b0b7c20 */ /* 0x000fe20008410000 */
[----:B-1----:R-:W-:-:S02]  /*8ac0*/  FSEL R141, R141, -INF , !P2 ;  /* 0xff8000008d8d7808 */ /* 0x002fc40005000000 */
[----:B------:R-:W-:Y:S02]  /*8ad0*/  FSEL R145, R28, -INF , !P3 ;  /* 0xff8000001c917808 */ /* 0x000fe40005800000 */
[CC--:B------:R-:W-:Y:S01]  /*8ae0*/  ISETP.GE.AND P1, PT, R5.reuse, R189.reuse, PT ;  /* 0x000000bd0500720c */ /* 0x0c0fe20003f26270 */
[----:B------:R-:W1:Y:S01]  /*8af0*/  MUFU.TANH R151, R8 ;  /* 0x0000000800977308 */ /* 0x000e620000002400 */
[-C--:B------:R-:W-:Y:S01]  /*8b00*/  ISETP.GE.AND P2, PT, R5, R188.reuse, PT ;  /* 0x000000bc0500720c */ /* 0x080fe20003f46270 */
[----:B------:R-:W-:Y:S01]  /*8b10*/  VIADD R5, R3, 0xffffff71 ;  /* 0xffffff7103057836 */ /* 0x000fe20000000000 */
[----:B------:R-:W-:Y:S02]  /*8b20*/  ISETP.GE.AND P3, PT, R21, R188, PT ;  /* 0x000000bc1500720c */ /* 0x000fe40003f66270 */
[----:B--2---:R-:W-:Y:S01]  /*8b30*/  FSEL R171, R4, -INF , !P1 ;  /* 0xff80000004ab7808 */ /* 0x004fe20004800000 */
[----:B------:R-:W-:Y:S01]  /*8b40*/  VIADD R4, R3, 0xffffff78 ;  /* 0xffffff7803047836 */ /* 0x000fe20000000000 */
[----:B------:R-:W-:Y:S01]  /*8b50*/  FSEL R146, R146, -INF , !P3 ;  /* 0xff80000092927808 */ /* 0x000fe20005800000 */
[----:B------:R-:W2:Y:S01]  /*8b60*/  MUFU.TANH R132, R132 ;  /* 0x0000008400847308 */ /* 0x000ea20000002400 */
[-C--:B------:R-:W-:Y:S01]  /*8b70*/  ISETP.GE.AND P3, PT, R13, R189.reuse, PT ;  /* 0x000000bd0d00720c */ /* 0x080fe20003f66270 */
[----:B------:R-:W-:Y:S01]  /*8b80*/  VIADD R3, R3, 0xffffff79 ;  /* 0xffffff7903037836 */ /* 0x000fe20000000000 */
[----:B------:R-:W-:-:S02]  /*8b90*/  ISETP.GE.AND P1, PT, R5, R189, PT ;  /* 0x000000bd0500720c */ /* 0x000fc40003f26270 */
[----:B---3--:R-:W-:Y:S02]  /*8ba0*/  FSEL R177, R177, -INF , !P3 ;  /* 0xff800000b1b17808 */ /* 0x008fe40005800000 */
[----:B----4-:R-:W-:Y:S01]  /*8bb0*/  FSEL R167, R167, -INF , !P1 ;  /* 0xff800000a7a77808 */ /* 0x010fe20004800000 */
[----:B------:R-:W3:Y:S01]  /*8bc0*/  MUFU.TANH R149, R9 ;  /* 0x0000000900957308 */ /* 0x000ee20000002400 */
[----:B------:R-:W-:Y:S02]  /*8bd0*/  ISETP.GE.AND P3, PT, R6, R188, PT ;  /* 0x000000bc0600720c */ /* 0x000fe40003f66270 */
[----:B------:R-:W-:Y:S02]  /*8be0*/  ISETP.GE.AND P1, PT, R4, R189, PT ;  /* 0x000000bd0400720c */ /* 0x000fe40003f26270 */
[----:B------:R-:W-:Y:S02]  /*8bf0*/  FMNMX3.FTZ R6, R195, R17, R153, !PT ;  /* 0x00000011c3067276 */ /* 0x000fe40007810099 */
[----:B-1----:R-:W-:Y:S01]  /*8c00*/  FSEL R151, R151, -INF , !P1 ;  /* 0xff80000097977808 */ /* 0x002fe20004800000 */
[----:B------:R-:W1:Y:S01]  /*8c10*/  MUFU.TANH R140, R140 ;  /* 0x0000008c008c7308 */ /* 0x000e620000002400 */
[----:B------:R-:W-:-:S02]  /*8c20*/  FMNMX3.FTZ R6, R6, R19, R25, !PT ;  /* 0x0000001306067276 */ /* 0x000fc40007810019 */
[----:B------:R-:W-:Y:S02]  /*8c30*/  ISETP.GE.AND P1, PT, R3, R189, PT ;  /* 0x000000bd0300720c */ /* 0x000fe40003f26270 */
[----:B--2---:R-:W-:Y:S02]  /*8c40*/  FSEL R137, R132, -INF , !P5 ;  /* 0xff80000084897808 */ /* 0x004fe40006800000 */
[----:B------:R-:W-:Y:S01]  /*8c50*/  FMNMX3.FTZ R6, R6, R145, R139, !PT ;  /* 0x0000009106067276 */ /* 0x000fe2000781008b */
[----:B------:R-:W2:Y:S01]  /*8c60*/  MUFU.TANH R178, R178 ;  /* 0x000000b200b27308 */ /* 0x000ea20000002400 */
[----:B---3--:R-:W-:Y:S01]  /*8c70*/  FSEL R149, R149, -INF , !P1 ;  /* 0xff80000095957808 */ /* 0x008fe20004800000 */
[----:B------:R-:W-:Y:S01]  /*8c80*/  BAR.SYNC.DEFER_BLOCKING 0x0 ;  /* 0x0000000000007b1d */ /* 0x000fe20000010000 */
[----:B------:R-:W-:Y:S02]  /*8c90*/  ISETP.NE.AND P1, PT, R190, 0x3, PT ;  /* 0x00000003be00780c */ /* 0x000fe40003f25270 */
[----:B------:R-:W-:-:S02]  /*8ca0*/  FMNMX3.FTZ R6, R6, R147, R137, !PT ;  /* 0x0000009306067276 */ /* 0x000fc40007810089 */
[----:B------:R-:W-:Y:S01]  /*8cb0*/  FMNMX3.FTZ R9, R193, R18, R20, !PT ;  /* 0x00000012c1097276 */ /* 0x000fe20007810014 */
[----:B------:R-:W3:Y:S01]  /*8cc0*/  MUFU.TANH R150, R150 ;  /* 0x0000009600967308 */ /* 0x000ee20000002400 */
[----:B------:R-:W-:Y:S02]  /*8cd0*/  FMNMX3.FTZ R6, R6, R179, R177, !PT ;  /* 0x000000b306067276 */ /* 0x000fe400078100b1 */
[----:B------:R-:W-:Y:S02]  /*8ce0*/  ISETP.GE.AND P5, PT, R13, R188, PT ;  /* 0x000000bc0d00720c */ /* 0x000fe40003fa6270 */
[----:B------:R-:W-:Y:S02]  /*8cf0*/  FMNMX3.FTZ R10, R6, R143, R141, !PT ;  /* 0x0000008f060a7276 */ /* 0x000fe4000781008d */
[----:B------:R-:W-:Y:S01]  /*8d00*/  FMNMX3.FTZ R9, R9, R26, R12, !PT ;  /* 0x0000001a09097276 */ /* 0x000fe2000781000c */
[----:B------:R4:W1:Y:S01]  /*8d10*/  MUFU.TANH R148, R7 ;  /* 0x0000000700947308 */ /* 0x0008620000002400 */
[----:B------:R-:W-:-:S07]  /*8d20*/  FMNMX3.FTZ R10, R10, R171, R167, !PT ;  /* 0x000000ab0a0a7276 */ /* 0x000fce00078100a7 */
[----:B------:R-:W1:Y:S01]  /*8d30*/  MUFU.TANH R166, R166 ;  /* 0x000000a600a67308 */ /* 0x000e620000002400 */
[----:B--23--:R-:W-:Y:S05]  /*8d40*/  @!P1 BRA `(.L_x_63) ;  /* 0x0000000000549947 */ /* 0x00cfea0003800000 */
[----:B----4-:R-:W-:-:S04]  /*8d50*/  VIADD R7, R190, 0xfffffffc ;  /* 0xfffffffcbe077836 */ /* 0x010fc80000000000 */
        /* <DEDUP_REMOVED lines=20> */
.L_x_63:
[----:B------:R-:W3:Y:S01]  /*8ea0*/  MUFU.TANH R11, R11 ;  /* 0x0000000b000b7308 */ /* 0x000ee20000002400 */
[----:B------:R-:W-:Y:S01]  /*8eb0*/  FMNMX3.FTZ R9, R9, R136, R138, !PT ;  /* 0x0000008809097276 */ /* 0x000fe2000781008a */
[----:B------:R-:W5:Y:S01]  /*8ec0*/  LDCU UR4, c[0x0][0x45c] ;  /* 0x00008b80ff0477ac */ /* 0x000f620008000800 */
[----:B-1----:R-:W-:Y:S02]  /*8ed0*/  FSEL R140, R140, -INF , !P5 ;  /* 0xff8000008c8c7808 */ /* 0x002fe40006800000 */
[----:B--2-4-:R-:W-:Y:S02]  /*8ee0*/  FMNMX3.FTZ R7, R9, R146, R144, !PT ;  /* 0x0000009209077276 */ /* 0x014fe40007810090 */
[----:B------:R-:W-:Y:S02]  /*8ef0*/  ISETP.GE.AND P1, PT, R5, R188, PT ;  /* 0x000000bc0500720c */ /* 0x000fe40003f26270 */
[----:B------:R-:W-:Y:S02]  /*8f00*/  FSEL R180, R180, -INF , !P4 ;  /* 0xff800000b4b47808 */ /* 0x000fe40006000000 */
[----:B------:R-:W-:-:S02]  /*8f10*/  FSEL R178, R178, -INF , !P3 ;  /* 0xff800000b2b27808 */ /* 0x000fc40005800000 */
[----:B------:R-:W-:Y:S02]  /*8f20*/  FMNMX3.FTZ R7, R7, R142, R140, !PT ;  /* 0x0000008e07077276 */ /* 0x000fe4000781008c */
[-C--:B------:R-:W-:Y:S02]  /*8f30*/  ISETP.GE.AND P5, PT, R4, R188.reuse, PT ;  /* 0x000000bc0400720c */ /* 0x080fe40003fa6270 */
[----:B------:R-:W-:Y:S02]  /*8f40*/  ISETP.GE.AND P3, PT, R3, R188, PT ;  /* 0x000000bc0300720c */ /* 0x000fe40003f66270 */
[----:B------:R-:W-:Y:S02]  /*8f50*/  FSEL R150, R150, -INF , !P2 ;  /* 0xff80000096967808 */ /* 0x000fe40005000000 */
[----:B------:R-:W-:Y:S02]  /*8f60*/  FSEL R148, R148, -INF , !P1 ;  /* 0xff80000094947808 */ /* 0x000fe40004800000 */
[----:B------:R-:W-:-:S02]  /*8f70*/  FMNMX3.FTZ R7, R7, R180, R178, !PT ;  /* 0x000000b407077276 */ /* 0x000fc400078100b2 */
[----:B------:R-:W-:Y:S02]  /*8f80*/  FSEL R166, R166, -INF , !P5 ;  /* 0xff800000a6a67808 */ /* 0x000fe40006800000 */
[----:B---3--:R-:W-:Y:S02]  /*8f90*/  FSEL R164, R11, -INF , !P3 ;  /* 0xff8000000ba47808 */ /* 0x008fe40005800000 */
[----:B------:R-:W-:Y:S02]  /*8fa0*/  FMNMX3.FTZ R7, R7, R150, R148, !PT ;  /* 0x0000009607077276 */ /* 0x000fe40007810094 */
[----:B------:R-:W-:Y:S02]  /*8fb0*/  FMNMX3.FTZ R10, R10, R151, R149, !PT ;  /* 0x000000970a0a7276 */ /* 0x000fe40007810095 */
[----:B------:R-:W-:Y:S02]  /*8fc0*/  FMNMX3.FTZ R7, R7, R166, R164, !PT ;  /* 0x000000a607077276 */ /* 0x000fe400078100a4 */
[C---:B------:R-:W-:Y:S01]  /*8fd0*/  IADD3 R16, PT, PT, R192.reuse, 0x12000, RZ ;  /* 0x00012000c0107810 */ /* 0x040fe20007ffe0ff */
[----:B------:R-:W1:Y:S01]  /*8fe0*/  SHFL.BFLY PT, R5, R10, 0x2, 0x1f ;  /* 0x0c401f000a057f89 */ /* 0x000e6200000e0000 */
[----:B------:R-:W-:-:S02]  /*8ff0*/  IADD3 R161, PT, PT, R192, 0x12040, RZ ;  /* 0x00012040c0a17810 */ /* 0x000fc40007ffe0ff */
[----:B------:R-:W-:Y:S01]  /*9000*/  @P6 IADD3 R161, PT, PT, R16, -0x40, RZ ;  /* 0xffffffc010a16810 */ /* 0x000fe20007ffe0ff */
[----:B------:R-:W2:Y:S01]  /*9010*/  SHFL.BFLY PT, R4, R7, 0x2, 0x1f ;  /* 0x0c401f0007047f89 */ /* 0x000ea200000e0000 */
[----:B------:R-:W-:Y:S02]  /*9020*/  MOV R160, 0x20 ;  /* 0x0000002000a07802 */ /* 0x000fe40000000f00 */
[----:B------:R-:W-:Y:S01]  /*9030*/  IADD3 R201, PT, PT, R190, -0x4, RZ ;  /* 0xfffffffcbec97810 */ /* 0x000fe20007ffe0ff */
[----:B------:R-:W-:Y:S01]  /*9040*/  LDSM.16.MT88.4 R28, [R161] ;  /* 0x00000000a11c783b */ /* 0x000fe20000004200 */
[----:B------:R-:W-:-:S04]  /*9050*/  SEL R160, R160, 0xffffffe0, !P0 ;  /* 0xffffffe0a0a07807 */ /* 0x000fc80004000000 */
        /* <DEDUP_REMOVED lines=8> */
[C---:B-----5:R-:W-:Y:S01]  /*90e0*/  FMUL.FTZ R168, R132.reuse, UR4 ;  /* 0x0000000484a87c20 */ /* 0x060fe20008410000 */
[C---:B------:R-:W-:Y:S02]  /*90f0*/  FSETP.NEU.FTZ.AND P2, PT, R132.reuse, -INF , PT ;  /* 0xff8000008400780b */ /* 0x040fe40003f5d000 */
[C---:B------:R-:W-:Y:S01]  /*9100*/  FSETP.NEU.FTZ.AND P1, PT, R3.reuse, -INF , PT ;  /* 0xff8000000300780b */ /* 0x040fe20003f3d000 */
[C---:B------:R-:W-:Y:S01]  /*9110*/  FMUL.FTZ R165, R3.reuse, UR4 ;  /* 0x0000000403a57c20 */ /* 0x040fe20008410000 */
[----:B------:R-:W-:Y:S02]  /*9120*/  FSEL R4, R132, RZ, P2 ;  /* 0x000000ff84047208 */ /* 0x000fe40001000000 */
[----:B------:R-:W-:Y:S02]  /*9130*/  FSEL R158, R3, RZ, P1 ;  /* 0x000000ff039e7208 */ /* 0x000fe40000800000 */
[----:B------:R-:W-:Y:S01]  /*9140*/  FSEL R168, R168, RZ, P2 ;  /* 0x000000ffa8a87208 */ /* 0x000fe20001000000 */
[----:B------:R-:W-:Y:S01]  /*9150*/  FADD.FTZ R159, R195, -R4 ;  /* 0x80000004c39f7221 */ /* 0x000fe20000010000 */
[----:B------:R-:W-:Y:S01]  /*9160*/  FSEL R165, R165, RZ, P1 ;  /* 0x000000ffa5a57208 */ /* 0x000fe20000800000 */
[----:B------:R-:W-:-:S02]  /*9170*/  FADD.FTZ R158, R193, -R158 ;  /* 0x8000009ec19e7221 */ /* 0x000fc40000010000 */
[--C-:B------:R-:W-:Y:S01]  /*9180*/  FFMA.FTZ R155, R153, UR4, -R168.reuse ;  /* 0x00000004999b7c23 */ /* 0x100fe200080108a8 */
[--C-:B------:R-:W-:Y:S01]  /*9190*/  FFMA.FTZ R156, R17, UR4, -R168.reuse ;  /* 0x00000004119c7c23 */ /* 0x100fe200080108a8 */
[--C-:B------:R-:W-:Y:S01]  /*91a0*/  FFMA.FTZ R154, R19, UR4, -R168.reuse ;  /* 0x00000004139a7c23 */ /* 0x100fe200080108a8 */
[--C-:B------:R-:W-:Y:S01]  /*91b0*/  FFMA.FTZ R153, R25, UR4, -R168.reuse ;  /* 0x0000000419997c23 */ /* 0x100fe200080108a8 */
[--C-:B------:R-:W-:Y:S01]  /*91c0*/  FFMA.FTZ R152, R18, UR4, -R165.reuse ;  /* 0x0000000412987c23 */ /* 0x100fe200080108a5 */
[--C-:B------:R-:W-:Y:S01]  /*91d0*/  FFMA.FTZ R135, R20, UR4, -R165.reuse ;  /* 0x0000000414877c23 */ /* 0x100fe200080108a5 */
[--C-:B------:R-:W-:Y:S01]  /*91e0*/  FFMA.FTZ R134, R26, UR4, -R165.reuse ;  /* 0x000000041a867c23 */ /* 0x100fe200080108a5 */
[--C-:B------:R-:W-:Y:S01]  /*91f0*/  FFMA.FTZ R157, R12, UR4, -R165.reuse ;  /* 0x000000040c9d7c23 */ /* 0x100fe200080108a5 */
[----:B------:R-:W-:Y:S01]  /*9200*/  FMUL.FTZ R159, R159, UR4 ;  /* 0x000000049f9f7c20 */ /* 0x000fe20008410000 */
[----:B------:R-:W-:Y:S01]  /*9210*/  FMUL.FTZ R158, R158, UR4 ;  /* 0x000000049e9e7c20 */ /* 0x000fe20008410000 */
        /* <DEDUP_REMOVED lines=8> */
[----:B------:R-:W1:Y:S01]  /*92a0*/  MUFU.EX2 R155, R155 ;  /* 0x0000009b009b7308 */ /* 0x000e620000000800 */
[--C-:B------:R-:W-:Y:S01]  /*92b0*/  FFMA.FTZ R176, R138, UR4, -R165.reuse ;  /* 0x000000048ab07c23 */ /* 0x100fe200080108a5 */
[--C-:B------:R-:W-:Y:S01]  /*92c0*/  FFMA.FTZ R174, R146, UR4, -R165.reuse ;  /* 0x0000000492ae7c23 */ /* 0x100fe200080108a5 */
[--C-:B------:R-:W-:Y:S01]  /*92d0*/  FFMA.FTZ R175, R144, UR4, -R165.reuse ;  /* 0x0000000490af7c23 */ /* 0x100fe200080108a5 */
[----:B------:R-:W-:Y:S01]  /*92e0*/  LDSM.16.MT88.4 R136, [R192+0x12800] ;  /* 0x01280000c088783b */ /* 0x000fe20000004200 */
[--C-:B------:R-:W-:Y:S01]  /*92f0*/  FFMA.FTZ R182, R177, UR4, -R168.reuse ;  /* 0x00000004b1b67c23 */ /* 0x100fe200080108a8 */
[--C-:B------:R-:W-:Y:S01]  /*9300*/  FFMA.FTZ R179, R179, UR4, -R168.reuse ;  /* 0x00000004b3b37c23 */ /* 0x100fe200080108a8 */
[--C-:B------:R-:W-:Y:S01]  /*9310*/  FFMA.FTZ R177, R143, UR4, -R168.reuse ;  /* 0x000000048fb17c23 */ /* 0x100fe200080108a8 */
[----:B------:R-:W-:Y:S01]  /*9320*/  MUFU.EX2 R154, R154 ;  /* 0x0000009a009a7308 */ /* 0x000fe20000000800 */
[----:B------:R-:W-:Y:S01]  /*9330*/  LDSM.16.MT88.4 R144, [R161+0x4800] ;  /* 0x00480000a190783b */ /* 0x000fe20000004200 */
[--C-:B------:R-:W-:Y:S01]  /*9340*/  FFMA.FTZ R184, R141, UR4, -R168.reuse ;  /* 0x000000048db87c23 */ /* 0x100fe200080108a8 */
[--C-:B------:R-:W-:Y:S01]  /*9350*/  FFMA.FTZ R181, R142, UR4, -R165.reuse ;  /* 0x000000048eb57c23 */ /* 0x100fe200080108a5 */
[--C-:B------:R-:W-:Y:S01]  /*9360*/  FFMA.FTZ R186, R140, UR4, -R165.reuse ;  /* 0x000000048cba7c23 */ /* 0x100fe200080108a5 */
[--C-:B------:R-:W-:Y:S01]  /*9370*/  FFMA.FTZ R180, R180, UR4, -R165.reuse ;  /* 0x00000004b4b47c23 */ /* 0x100fe200080108a5 */
[--C-:B------:R-:W-:Y:S01]  /*9380*/  FFMA.FTZ R183, R178, UR4, -R165.reuse ;  /* 0x00000004b2b77c23 */ /* 0x100fe200080108a5 */
[----:B------:R-:W-:Y:S01]  /*9390*/  LDSM.16.MT88.4 R140, [R192+0x13000] ;  /* 0x01300000c08c783b */ /* 0x000fe20000004200 */
[----:B------:R-:W2:Y:S01]  /*93a0*/  MUFU.EX2 R153, R153 ;  /* 0x0000009900997308 */ /* 0x000ea20000000800 */
[----:B-1----:R-:W-:Y:S01]  /*93b0*/  F2FP.BF16.F32.PACK_AB R4, R155, R156 ;  /* 0x0000009c9b04723e */ /* 0x002fe200000010ff */
[--C-:B------:R-:W-:Y:S01]  /*93c0*/  FFMA.FTZ R178, R167, UR4, -R168.reuse ;  /* 0x00000004a7b27c23 */ /* 0x100fe200080108a8 */
[--C-:B------:R-:W-:Y:S01]  /*93d0*/  FFMA.FTZ R171, R171, UR4, -R168.reuse ;  /* 0x00000004abab7c23 */ /* 0x100fe200080108a8 */
[--C-:B------:R-:W-:Y:S01]  /*93e0*/  FFMA.FTZ R167, R151, UR4, -R168.reuse ;  /* 0x0000000497a77c23 */ /* 0x100fe200080108a8 */
[----:B------:R-:W-:Y:S01]  /*93f0*/  FFMA.FTZ R168, R149, UR4, -R168 ;  /* 0x0000000495a87c23 */ /* 0x000fe200080108a8 */
[--C-:B------:R-:W-:Y:S01]  /*9400*/  FFMA.FTZ R185, R150, UR4, -R165.reuse ;  /* 0x0000000496b97c23 */ /* 0x100fe200080108a5 */
[--C-:B------:R-:W-:Y:S01]  /*9410*/  FFMA.FTZ R188, R148, UR4, -R165.reuse ;  /* 0x0000000494bc7c23 */ /* 0x100fe200080108a5 */
[----:B------:R-:W-:Y:S01]  /*9420*/  MUFU.EX2 R152, R152 ;  /* 0x0000009800987308 */ /* 0x000fe20000000800 */
[----:B------:R-:W-:Y:S01]  /*9430*/  LDSM.16.MT88.4 R148, [R192+0x13800] ;  /* 0x01380000c094783b */ /* 0x000fe20000004200 */
[--C-:B------:R-:W-:Y:S01]  /*9440*/  FFMA.FTZ R166, R166, UR4, -R165.reuse ;  /* 0x00000004a6a67c23 */ /* 0x100fe200080108a5 */
[----:B------:R-:W-:-:S05]  /*9450*/  FFMA.FTZ R165, R164, UR4, -R165 ;  /* 0x00000004a4a57c23 */ /* 0x000fca00080108a5 */
[----:B------:R-:W1:Y:S01]  /*9460*/  MUFU.EX2 R135, R135 ;  /* 0x0000008700877308 */ /* 0x000e620000000800 */
[----:B--2---:R-:W-:-:S07]  /*9470*/  F2FP.BF16.F32.PACK_AB R6, R153, R154 ;  /* 0x0000009a9906723e */ /* 0x004fce00000010ff */
[----:B------:R-:W-:Y:S08]  /*9480*/  MUFU.EX2 R134, R134 ;  /* 0x0000008600867308 */ /* 0x000ff00000000800 */
[----:B------:R-:W2:Y:S01]  /*9490*/  MUFU.EX2 R157, R157 ;  /* 0x0000009d009d7308 */ /* 0x000ea20000000800 */
[----:B-1----:R-:W-:-:S07]  /*94a0*/  F2FP.BF16.F32.PACK_AB R5, R135, R152 ;  /* 0x000000988705723e */ /* 0x002fce00000010ff */
[----:B------:R-:W1:Y:S08]  /*94b0*/  MUFU.EX2 R159, R159 ;  /* 0x0000009f009f7308 */ /* 0x000e700000000800 */
[----:B------:R-:W3:Y:S01]  /*94c0*/  MUFU.EX2 R158, R158 ;  /* 0x0000009e009e7308 */ /* 0x000ee20000000800 */
        /* <DEDUP_REMOVED lines=9> */
[-C--:B------:R-:W-:Y:S01]  /*9560*/  FMUL.FTZ R41, R41, R159.reuse ;  /* 0x0000009f29297220 */ /* 0x080fe20000410000 */
[-C--:B---3--:R-:W-:Y:S01]  /*9570*/  FMUL.FTZ R26, R114, R158.reuse ;  /* 0x0000009e721a7220 */ /* 0x088fe20000410000 */
[-C--:B------:R-:W-:Y:S01]  /*9580*/  FMUL.FTZ R27, R115, R158.reuse ;  /* 0x0000009e731b7220 */ /* 0x080fe20000410000 */
[-C--:B------:R-:W-:Y:S01]  /*9590*/  FMUL.FTZ R34, R110, R158.reuse ;  /* 0x0000009e6e227220 */ /* 0x080fe20000410000 */
[-C--:B------:R-:W-:Y:S01]  /*95a0*/  FMUL.FTZ R35, R111, R158.reuse ;  /* 0x0000009e6f237220 */ /* 0x080fe20000410000 */
[----:B------:R-:W1:Y:S01]  /*95b0*/  LDSM.16.MT88.4 R112, [R162+0x14000] ;  /* 0x01400000a270783b */ /* 0x000e620000004200 */
[-C--:B------:R-:W-:Y:S01]  /*95c0*/  FMUL.FTZ R38, R38, R158.reuse ;  /* 0x0000009e26267220 */ /* 0x080fe20000410000 */
[-C--:B------:R-:W-:Y:S01]  /*95d0*/  FMUL.FTZ R39, R39, R158.reuse ;  /* 0x0000009e27277220 */ /* 0x080fe20000410000 */
[-C--:B------:R-:W-:Y:S01]  /*95e0*/  FMUL.FTZ R42, R42, R158.reuse ;  /* 0x0000009e2a2a7220 */ /* 0x080fe20000410000 */
[C---:B------:R-:W-:Y:S01]  /*95f0*/  HMMA.16816.F32.BF16 R24, R4.reuse, R28, R24 ;  /* 0x0000001c0418723c */ /* 0x040fe20000041818 */
[----:B------:R-:W2:Y:S01]  /*9600*/  LDSM.16.MT88.4 R108, [R192+0x14000] ;  /* 0x01400000c06c783b */ /* 0x000ea20000004200 */
        /* <DEDUP_REMOVED lines=28> */
[----:B------:R-:W-:Y:S01]  /*97d0*/  LDSM.16.MT88.4 R120, [R160] ;  /* 0x00000000a078783b */ /* 0x000fe20000004200 */
[-C--:B------:R-:W-:Y:S01]  /*97e0*/  FMUL.FTZ R61, R61, R159.reuse ;  /* 0x0000009f3d3d7220 */ /* 0x080fe20000410000 */
[-C--:B------:R-:W-:Y:S01]  /*97f0*/  FMUL.FTZ R62, R62, R158.reuse ;  /* 0x0000009e3e3e7220 */ /* 0x080fe20000410000 */
        /* <DEDUP_REMOVED lines=44> */
[----:B------:R-:W3:Y:S01]  /*9ac0*/  LDSM.16.MT88.4 R112, [R192+0x16000] ;  /* 0x01600000c070783b */ /* 0x000ee20000004200 */
[-C--:B------:R-:W-:Y:S01]  /*9ad0*/  FMUL.FTZ R119, R119, R158.reuse ;  /* 0x0000009e77777220 */ /* 0x080fe20000410000 */
[----:B------:R-:W4:Y:S01]  /*9ae0*/  MUFU.EX2 R169, R169 ;  /* 0x000000a900a97308 */ /* 0x000f220000000800 */
[-C--:B------:R-:W-:Y:S01]  /*9af0*/  FMUL.FTZ R84, R84, R159.reuse ;  /* 0x0000009f54547220 */ /* 0x080fe20000410000 */
[-C--:B------:R-:W-:Y:S01]  /*9b00*/  FMUL.FTZ R85, R85, R159.reuse ;  /* 0x0000009f55557220 */ /* 0x080fe20000410000 */
[-C--:B------:R-:W-:Y:S01]  /*9b10*/  FMUL.FTZ R86, R86, R158.reuse ;  /* 0x0000009e56567220 */ /* 0x080fe20000410000 */
[-C--:B------:R-:W-:Y:S01]  /*9b20*/  FMUL.FTZ R87, R87, R158.reuse ;  /* 0x0000009e57577220 */ /* 0x080fe20000410000 */
[C---:B------:R-:W-:Y:S01]  /*9b30*/  HMMA.16816.F32.BF16 R8, R4.reuse, R12, R8 ;  /* 0x0000000c0408723c */ /* 0x040fe20000041808 */
        /* <DEDUP_REMOVED lines=8> */
[----:B------:R-:W-:Y:S01]  /*9bc0*/  LDSM.16.MT88.4 R124, [R160+0x800] ;  /* 0x00080000a07c783b */ /* 0x000fe20000004200 */
[-C--:B------:R-:W-:Y:S01]  /*9bd0*/  FMUL.FTZ R94, R94, R158.reuse ;  /* 0x0000009e5e5e7220 */ /* 0x080fe20000410000 */
[----:B------:R-:W-:Y:S01]  /*9be0*/  MUFU.EX2 R172, R172 ;  /* 0x000000ac00ac7308 */ /* 0x000fe20000000800 */
[-C--:B------:R-:W-:Y:S01]  /*9bf0*/  FMUL.FTZ R95, R95, R158.reuse ;  /* 0x0000009e5f5f7220 */ /* 0x080fe20000410000 */
[-C--:B------:R-:W-:Y:S01]  /*9c00*/  FMUL.FTZ R96, R96, R159.reuse ;  /* 0x0000009f60607220 */ /* 0x080fe20000410000 */
[-C--:B------:R-:W-:Y:S01]  /*9c10*/  FMUL.FTZ R97, R97, R159.reuse ;  /* 0x0000009f61617220 */ /* 0x080fe20000410000 */
[-C--:B------:R-:W-:Y:S01]  /*9c20*/  FMUL.FTZ R98, R98, R158.reuse ;  /* 0x0000009e62627220 */ /* 0x080fe20000410000 */
[----:B-1----:R-:W-:Y:S01]  /*9c30*/  HMMA.16816.F32.BF16 R60, R4, R108, R60 ;  /* 0x0000006c043c723c */ /* 0x002fe2000004183c */
[-C--:B------:R-:W-:Y:S01]  /*9c40*/  FMUL.FTZ R99, R99, R158.reuse ;  /* 0x0000009e63637220 */ /* 0x080fe20000410000 */
[----:B------:R-:W-:Y:S01]  /*9c50*/  LDSM.16.MT88.4 R128, [R161+0x800] ;  /* 0x00080000a180783b */ /* 0x000fe20000004200 */
[----:B------:R-:W-:Y:S01]  /*9c60*/  MUFU.EX2 R173, R173 ;  /* 0x000000ad00ad7308 */ /* 0x000fe20000000800 */
[----:B------:R-:W-:Y:S01]  /*9c70*/  FFMA.FTZ R156, R205, R159, R156 ;  /* 0x0000009fcd9c7223 */ /* 0x000fe2000001009c */
[----:B------:R-:W-:-:S03]  /*9c80*/  FFMA.FTZ R152, R203, R158, R152 ;  /* 0x0000009ecb987223 */ /* 0x000fc60000010098 */
[C---:B------:R-:W-:Y:S01]  /*9c90*/  HMMA.16816.F32.BF16 R64, R4.reuse, R110, R64 ;  /* 0x0000006e0440723c */ /* 0x040fe20000041840 */
[----:B------:R-:W1:Y:S01]  /*9ca0*/  LDSM.16.MT88.4 R108, [R161+0x4000] ;  /* 0x00400000a16c783b */ /* 0x000e620000004200 */
[----:B------:R-:W-:Y:S01]  /*9cb0*/  FADD.FTZ R155, R155, R156 ;  /* 0x0000009c9b9b7221 */ /* 0x000fe20000010000 */
[----:B------:R-:W5:Y:S01]  /*9cc0*/  MUFU.EX2 R176, R176 ;  /* 0x000000b000b07308 */ /* 0x000f620000000800 */
[----:B------:R-:W-:Y:S02]  /*9cd0*/  FADD.FTZ R135, R135, R152 ;  /* 0x0000009887877221 */ /* 0x000fe40000010000 */
[----:B------:R-:W-:Y:S02]  /*9ce0*/  FADD.FTZ R154, R154, R155 ;  /* 0x0000009b9a9a7221 */ /* 0x000fe40000010000 */
[C---:B--2---:R-:W-:Y:S02]  /*9cf0*/  HMMA.16816.F32.BF16 R76, R4.reuse, R104, R76 ;  /* 0x00000068044c723c */ /* 0x044fe4000004184c */
[----:B------:R-:W-:Y:S01]  /*9d00*/  FADD.FTZ R153, R153, R154 ;  /* 0x0000009a99997221 */ /* 0x000fe20000010000 */
[----:B------:R-:W-:Y:S05]  /*9d10*/  MUFU.EX2 R174, R174 ;  /* 0x000000ae00ae7308 */ /* 0x000fea0000000800 */
[C---:B------:R-:W-:Y:S01]  /*9d20*/  HMMA.16816.F32.BF16 R80, R4.reuse, R106, R80 ;  /* 0x0000006a0450723c */ /* 0x040fe20000041850 */
[----:B------:R-:W2:Y:S02]  /*9d30*/  LDSM.16.MT88.4 R104, [R160+0x4000] ;  /* 0x00400000a068783b */ /* 0x000ea40000004200 */
[----:B------:R-:W5:Y:S05]  /*9d40*/  MUFU.EX2 R175, R175 ;  /* 0x000000af00af7308 */ /* 0x000f6a0000000800 */
[C---:B------:R-:W-:Y:S03]  /*9d50*/  HMMA.16816.F32.BF16 R32, R4.reuse, R120, R32 ;  /* 0x000000780420723c */ /* 0x040fe60000041820 */
[----:B------:R-:W-:Y:S05]  /*9d60*/  MUFU.EX2 R179, R179 ;  /* 0x000000b300b37308 */ /* 0x000fea0000000800 */
[C---:B------:R-:W-:Y:S01]  /*9d70*/  HMMA.16816.F32.BF16 R100, R4.reuse, R122, R100 ;  /* 0x0000007a0464723c */ /* 0x040fe20000041864 */
[----:B------:R-:W-:Y:S02]  /*9d80*/  LDSM.16.MT88.4 R120, [R192+0x14800] ;  /* 0x01480000c078783b */ /* 0x000fe40000004200 */
[----:B------:R-:W5:Y:S05]  /*9d90*/  MUFU.EX2 R182, R182 ;  /* 0x000000b600b67308 */ /* 0x000f6a0000000800 */
[C---:B---3--:R-:W-:Y:S03]  /*9da0*/  HMMA.16816.F32.BF16 R68, R4.reuse, R112, R68 ;  /* 0x000000700444723c */ /* 0x048fe60000041844 */
[----:B------:R-:W-:Y:S05]  /*9db0*/  MUFU.EX2 R177, R177 ;  /* 0x000000b100b17308 */ /* 0x000fea0000000800 */
[C---:B------:R-:W-:Y:S01]  /*9dc0*/  HMMA.16816.F32.BF16 R72, R4.reuse, R114, R72 ;  /* 0x000000720448723c */ /* 0x040fe20000041848 */
[----:B------:R-:W3:Y:S02]  /*9dd0*/  LDSM.16.MT88.4 R112, [R162+0x12800] ;  /* 0x01280000a270783b */ /* 0x000ee40000004200 */
[----:B------:R-:W-:Y:S05]  /*9de0*/  MUFU.EX2 R184, R184 ;  /* 0x000000b800b87308 */ /* 0x000fea0000000800 */
[C---:B------:R-:W-:Y:S03]  /*9df0*/  HMMA.16816.F32.BF16 R16, R4.reuse, R20, R16 ;  /* 0x000000140410723c */ /* 0x040fe60000041810 */
[----:B------:R-:W-:Y:S05]  /*9e00*/  MUFU.EX2 R181, R181 ;  /* 0x000000b500b57308 */ /* 0x000fea0000000800 */
[C---:B------:R-:W-:Y:S01]  /*9e10*/  HMMA.16816.F32.BF16 R20, R4.reuse, R22, R116 ;  /* 0x000000160414723c */ /* 0x040fe20000041874 */
[----:B------:R-:W3:Y:S02]  /*9e20*/  LDSM.16.MT88.4 R116, [R162+0x14800] ;  /* 0x01480000a274783b */ /* 0x000ee40000004200 */
[----:B------:R-:W3:Y:S05]  /*9e30*/  MUFU.EX2 R186, R186 ;  /* 0x000000ba00ba7308 */ /* 0x000eea0000000800 */
[C---:B-1----:R-:W-:Y:S03]  /*9e40*/  HMMA.16816.F32.BF16 R84, R4.reuse, R108, R84 ;  /* 0x0000006c0454723c */ /* 0x042fe60000041854 */
[----:B------:R-:W-:Y:S05]  /*9e50*/  MUFU.EX2 R180, R180 ;  /* 0x000000b400b47308 */ /* 0x000fea0000000800 */
[C---:B------:R-:W-:Y:S01]  /*9e60*/  HMMA.16816.F32.BF16 R88, R4.reuse, R110, R88 ;  /* 0x0000006e0458723c */ /* 0x040fe20000041858 */
[----:B------:R-:W1:Y:S02]  /*9e70*/  LDSM.16.MT88.4 R108, [R161+0x2800] ;  /* 0x00280000a16c783b */ /* 0x000e640000004200 */
[----:B------:R-:W1:Y:S05]  /*9e80*/  MUFU.EX2 R183, R183 ;  /* 0x000000b700b77308 */ /* 0x000e6a0000000800 */
[C---:B--2---:R-:W-:Y:S03]  /*9e90*/  HMMA.16816.F32.BF16 R92, R4.reuse, R104, R92 ;  /* 0x00000068045c723c */ /* 0x044fe6000004185c */
[----:B------:R-:W-:Y:S05]  /*9ea0*/  MUFU.EX2 R171, R171 ;  /* 0x000000ab00ab7308 */ /* 0x000fea0000000800 */
[----:B------:R-:W-:Y:S01]  /*9eb0*/  HMMA.16816.F32.BF16 R4, R4, R106, R96 ;  /* 0x0000006a0404723c */ /* 0x000fe20000041860 */
[----:B----4-:R-:W-:Y:S01]  /*9ec0*/  F2FP.BF16.F32.PACK_AB R96, R169, R170 ;  /* 0x000000aaa960723e */ /* 0x010fe200000010ff */
[----:B------:R-:W2:Y:S01]  /*9ed0*/  LDSM.16.MT88.4 R104, [R160+0x2800] ;  /* 0x00280000a068783b */ /* 0x000ea20000004200 */
[----:B-----5:R-:W-:Y:S01]  /*9ee0*/  F2FP.BF16.F32.PACK_AB R97, R176, R173 ;  /* 0x000000adb061723e */ /* 0x020fe200000010ff */
[----:B------:R-:W4:Y:S01]  /*9ef0*/  MUFU.EX2 R178, R178 ;  /* 0x000000b200b27308 */ /* 0x000f220000000800 */
[----:B------:R-:W-:Y:S01]  /*9f00*/  F2FP.BF16.F32.PACK_AB R98, R172, R163 ;  /* 0x000000a3ac62723e */ /* 0x000fe200000010ff */
[----:B------:R-:W-:Y:S01]  /*9f10*/  FADD.FTZ R170, R170, R153 ;  /* 0x00000099aaaa7221 */ /* 0x000fe20000010000 */
[----:B------:R-:W-:-:S05]  /*9f20*/  F2FP.BF16.F32.PACK_AB R99, R175, R174 ;  /* 0x000000aeaf63723e */ /* 0x000fca00000010ff */
[----:B------:R-:W-:Y:S02]  /*9f30*/  MUFU.EX2 R167, R167 ;  /* 0x000000a700a77308 */ /* 0x000fe40000000800 */
[C---:B---3--:R-:W-:Y:S06]  /*9f40*/  HMMA.16816.F32.BF16 R16, R96.reuse, R112, R16 ;  /* 0x000000706010723c */ /* 0x048fec0000041810 */
[----:B------:R-:W-:Y:S02]  /*9f50*/  MUFU.EX2 R168, R168 ;  /* 0x000000a800a87308 */ /* 0x000fe40000000800 */
[C---:B------:R-:W-:Y:S01]  /*9f60*/  HMMA.16816.F32.BF16 R20, R96.reuse, R114, R20 ;  /* 0x000000726014723c */ /* 0x040fe20000041814 */
[----:B------:R-:W3:Y:S05]  /*9f70*/  LDSM.16.MT88.4 R112, [R192+0x16800] ;  /* 0x01680000c070783b */ /* 0x000eea0000004200 */
[----:B------:R-:W-:Y:S02]  /*9f80*/  MUFU.EX2 R185, R185 ;  /* 0x000000b900b97308 */ /* 0x000fe40000000800 */
[C---:B------:R-:W-:Y:S06]  /*9f90*/  HMMA.16816.F32.BF16 R32, R96.reuse, R124, R32 ;  /* 0x0000007c6020723c */ /* 0x040fec0000041820 */
[----:B------:R-:W5:Y:S02]  /*9fa0*/  MUFU.EX2 R188, R188 ;  /* 0x000000bc00bc7308 */ /* 0x000f640000000800 */
[C---:B------:R-:W-:Y:S01]  /*9fb0*/  HMMA.16816.F32.BF16 R100, R96.reuse, R126, R100 ;  /* 0x0000007e6064723c */ /* 0x040fe20000041864 */
[----:B------:R-:W-:Y:S05]  /*9fc0*/  LDSM.16.MT88.4 R124, [R160+0x4800] ;  /* 0x00480000a07c783b */ /* 0x000fea0000004200 */
[----:B------:R-:W-:Y:S02]  /*9fd0*/  MUFU.EX2 R166, R166 ;  /* 0x000000a600a67308 */ /* 0x000fe40000000800 */
[C---:B------:R-:W-:Y:S06]  /*9fe0*/  HMMA.16816.F32.BF16 R36, R96.reuse, R120, R36 ;  /* 0x000000786024723c */ /* 0x040fec0000041824 */
[----:B------:R-:W5:Y:S02]  /*9ff0*/  MUFU.EX2 R165, R165 ;  /* 0x000000a500a57308 */ /* 0x000f640000000800 */
        /* <DEDUP_REMOVED lines=11> */
[C---:B-1----:R-:W-:Y:S08]  /*a0b0*/  HMMA.16816.F32.BF16 R52, R96.reuse, R108, R52 ;  /* 0x0000006c6034723c */ /* 0x042ff00000041834 */
[C---:B------:R-:W-:Y:S01]  /*a0c0*/  HMMA.16816.F32.BF16 R56, R96.reuse, R110, R56 ;  /* 0x0000006e6038723c */ /* 0x040fe20000041838 */
[----:B------:R-:W-:Y:S07]  /*a0d0*/  LDSM.16.MT88.4 R108, [R192+0x15000] ;  /* 0x01500000c06c783b */ /* 0x000fee0000004200 */
[C---:B--2---:R-:W-:Y:S08]  /*a0e0*/  HMMA.16816.F32.BF16 R60, R96.reuse, R104, R60 ;  /* 0x00000068603c723c */ /* 0x044ff0000004183c */
[C---:B------:R-:W-:Y:S01]  /*a0f0*/  HMMA.16816.F32.BF16 R64, R96.reuse, R106, R64 ;  /* 0x0000006a6040723c */ /* 0x040fe20000041840 */
[----:B------:R-:W1:Y:S07]  /*a100*/  LDSM.16.MT88.4 R104, [R162+0x15000] ;  /* 0x01500000a268783b */ /* 0x000e6e0000004200 */
[C---:B---3--:R-:W-:Y:S08]  /*a110*/  HMMA.16816.F32.BF16 R68, R96.reuse, R112, R68 ;  /* 0x000000706044723c */ /* 0x048ff00000041844 */
[C---:B------:R-:W-:Y:S01]  /*a120*/  HMMA.16816.F32.BF16 R72, R96.reuse, R114, R72 ;  /* 0x000000726048723c */ /* 0x040fe20000041848 */
[----:B------:R-:W-:Y:S07]  /*a130*/  LDSM.16.MT88.4 R112, [R160+0x3000] ;  /* 0x00300000a070783b */ /* 0x000fee0000004200 */
[C---:B----4-:R-:W-:Y:S08]  /*a140*/  HMMA.16816.F32.BF16 R76, R96.reuse, R120, R76 ;  /* 0x00000078604c723c */ /* 0x050ff0000004184c */
[C---:B------:R-:W-:Y:S01]  /*a150*/  HMMA.16816.F32.BF16 R80, R96.reuse, R122, R80 ;  /* 0x0000007a6050723c */ /* 0x040fe20000041850 */
[----:B------:R-:W-:Y:S07]  /*a160*/  LDSM.16.MT88.4 R120, [R161+0x3000] ;  /* 0x00300000a178783b */ /* 0x000fee0000004200 */
[C---:B------:R-:W-:Y:S08]  /*a170*/  HMMA.16816.F32.BF16 R84, R96.reuse, R144, R84 ;  /* 0x000000906054723c */ /* 0x040ff00000041854 */
[C---:B------:R-:W-:Y:S01]  /*a180*/  HMMA.16816.F32.BF16 R88, R96.reuse, R146, R88 ;  /* 0x000000926058723c */ /* 0x040fe20000041858 */
[----:B------:R-:W-:Y:S07]  /*a190*/  LDSM.16.MT88.4 R144, [R192+0x15800] ;  /* 0x01580000c090783b */ /* 0x000fee0000004200 */
[----:B------:R-:W-:Y:S01]  /*a1a0*/  HMMA.16816.F32.BF16 R92, R96, R124, R92 ;  /* 0x0000007c605c723c */ /* 0x000fe2000004185c */
[----:B------:R-:W-:-:S02]  /*a1b0*/  F2FP.BF16.F32.PACK_AB R124, R182, R179 ;  /* 0x000000b3b67c723e */ /* 0x000fc400000010ff */
[----:B------:R-:W-:-:S05]  /*a1c0*/  F2FP.BF16.F32.PACK_AB R125, R186, R181 ;  /* 0x000000b5ba7d723e */ /* 0x000fca00000010ff */
[----:B------:R-:W-:Y:S01]  /*a1d0*/  HMMA.16816.F32.BF16 R4, R96, R126, R4 ;  /* 0x0000007e6004723c */ /* 0x000fe20000041804 */
[----:B------:R-:W2:Y:S01]  /*a1e0*/  LDSM.16.MT88.4 R96, [R192+0x17000] ;  /* 0x01700000c060783b */ /* 0x000ea20000004200 */
[----:B------:R-:W-:Y:S02]  /*a1f0*/  F2FP.BF16.F32.PACK_AB R126, R184, R177 ;  /* 0x000000b1b87e723e */ /* 0x000fe400000010ff */
[----:B------:R-:W-:-:S07]  /*a200*/  F2FP.BF16.F32.PACK_AB R127, R183, R180 ;  /* 0x000000b4b77f723e */ /* 0x000fce00000010ff */
[C---:B-1----:R-:W-:Y:S08]  /*a210*/  HMMA.16816.F32.BF16 R44, R124.reuse, R104, R44 ;  /* 0x000000687c2c723c */ /* 0x042ff0000004182c */
[C---:B------:R-:W-:Y:S01]  /*a220*/  HMMA.16816.F32.BF16 R48, R124.reuse, R106, R48 ;  /* 0x0000006a7c30723c */ /* 0x040fe20000041830 */
[----:B------:R-:W-:Y:S07]  /*a230*/  LDSM.16.MT88.4 R104, [R161+0x5000] ;  /* 0x00500000a168783b */ /* 0x000fee0000004200 */
[C---:B------:R-:W-:Y:S08]  /*a240*/  HMMA.16816.F32.BF16 R8, R124.reuse, R140, R8 ;  /* 0x0000008c7c08723c */ /* 0x040ff00000041808 */
[C---:B------:R-:W-:Y:S08]  /*a250*/  HMMA.16816.F32.BF16 R36, R124.reuse, R108, R36 ;  /* 0x0000006c7c24723c */ /* 0x040ff00000041824 */
[C---:B--2---:R-:W-:Y:S08]  /*a260*/  HMMA.16816.F32.BF16 R68, R124.reuse, R96, R68 ;  /* 0x000000607c44723c */ /* 0x044ff00000041844 */
[C---:B------:R-:W-:Y:S01]  /*a270*/  HMMA.16816.F32.BF16 R72, R124.reuse, R98, R72 ;  /* 0x000000627c48723c */ /* 0x040fe20000041848 */
[----:B------:R-:W1:Y:S07]  /*a280*/  LDSM.16.MT88.4 R96, [R160+0x5000] ;  /* 0x00500000a060783b */ /* 0x000e6e0000004200 */
[C---:B------:R-:W-:Y:S01]  /*a290*/  HMMA.16816.F32.BF16 R40, R124.reuse, R110, R40 ;  /* 0x0000006e7c28723c */ /* 0x040fe20000041828 */
[----:B------:R-:W2:Y:S07]  /*a2a0*/  LDSM.16.MT88.4 R108, [R162+0x17000] ;  /* 0x01700000a26c783b */ /* 0x000eae0000004200 */
[C---:B------:R-:W-:Y:S08]  /*a2b0*/  HMMA.16816.F32.BF16 R52, R124.reuse, R120, R52 ;  /* 0x000000787c34723c */ /* 0x040ff00000041834 */
[C---:B------:R-:W-:Y:S01]  /*a2c0*/  HMMA.16816.F32.BF16 R56, R124.reuse, R122, R56 ;  /* 0x0000007a7c38723c */ /* 0x040fe20000041838 */
[----:B------:R-:W3:Y:S07]  /*a2d0*/  LDSM.16.MT88.4 R120, [R192+0x17800] ;  /* 0x01780000c078783b */ /* 0x000eee0000004200 */
[C---:B------:R-:W-:Y:S08]  /*a2e0*/  HMMA.16816.F32.BF16 R32, R124.reuse, R116, R32 ;  /* 0x000000747c20723c */ /* 0x040ff00000041820 */
[C---:B------:R-:W-:Y:S01]  /*a2f0*/  HMMA.16816.F32.BF16 R100, R124.reuse, R118, R100 ;  /* 0x000000767c64723c */ /* 0x040fe20000041864 */
[----:B------:R-:W4:Y:S07]  /*a300*/  LDSM.16.MT88.4 R116, [R162+0x13800] ;  /* 0x01380000a274783b */ /* 0x000f2e0000004200 */
[----:B-1----:R-:W-:Y:S01]  /*a310*/  HMMA.16816.F32.BF16 R92, R124, R96, R92 ;  /* 0x000000607c5c723c */ /* 0x002fe2000004185c */
[----:B------:R-:W-:-:S02]  /*a320*/  F2FP.BF16.F32.PACK_AB R96, R178, R171 ;  /* 0x000000abb260723e */ /* 0x000fc400000010ff */
[----:B-----5:R-:W-:-:S05]  /*a330*/  F2FP.BF16.F32.PACK_AB R97, R188, R185 ;  /* 0x000000b9bc61723e */ /* 0x020fca00000010ff */
[----:B------:R-:W-:Y:S01]  /*a340*/  HMMA.16816.F32.BF16 R4, R124, R98, R4 ;  /* 0x000000627c04723c */ /* 0x000fe20000041804 */
[----:B------:R-:W-:Y:S02]  /*a350*/  F2FP.BF16.F32.PACK_AB R98, R168, R167 ;  /* 0x000000a7a862723e */ /* 0x000fe400000010ff */
[----:B------:R-:W-:-:S05]  /*a360*/  F2FP.BF16.F32.PACK_AB R99, R165, R166 ;  /* 0x000000a6a563723e */ /* 0x000fca00000010ff */
[C---:B------:R-:W-:Y:S08]  /*a370*/  HMMA.16816.F32.BF16 R24, R124.reuse, R128, R24 ;  /* 0x000000807c18723c */ /* 0x040ff00000041818 */
[C---:B------:R-:W-:Y:S08]  /*a380*/  HMMA.16816.F32.BF16 R28, R124.reuse, R130, R28 ;  /* 0x000000827c1c723c */ /* 0x040ff0000004181c */
[C---:B------:R-:W-:Y:S08]  /*a390*/  HMMA.16816.F32.BF16 R84, R124.reuse, R104, R84 ;  /* 0x000000687c54723c */ /* 0x040ff00000041854 */
[----:B------:R-:W-:Y:S01]  /*a3a0*/  HMMA.16816.F32.BF16 R88, R124, R106, R88 ;  /* 0x0000006a7c58723c */ /* 0x000fe20000041858 */
[----:B------:R-:W1:Y:S07]  /*a3b0*/  LDSM.16.MT88.4 R104, [R161+0x5800] ;  /* 0x00580000a168783b */ /* 0x000e6e0000004200 */
[----:B------:R-:W-:Y:S01]  /*a3c0*/  HMMA.16816.F32.BF16 R128, R96, R148, R8 ;  /* 0x000000946080723c */ /* 0x000fe20000041808 */
[----:B------:R-:W5:Y:S07]  /*a3d0*/  LDSM.16.MT88.4 R8, [R160+0x1800] ;  /* 0x00180000a008783b */ /* 0x000f6e0000004200 */
[C---:B------:R-:W-:Y:S01]  /*a3e0*/  HMMA.16816.F32.BF16 R12, R124.reuse, R142, R12 ;  /* 0x0000008e7c0c723c */ /* 0x040fe2000004180c */
[----:B------:R-:W-:Y:S07]  /*a3f0*/  LDSM.16.MT88.4 R140, [R162+0x17800] ;  /* 0x01780000a28c783b */ /* 0x000fee0000004200 */
[C---:B------:R-:W-:Y:S08]  /*a400*/  HMMA.16816.F32.BF16 R16, R124.reuse, R136, R16 ;  /* 0x000000887c10723c */ /* 0x040ff00000041810 */
[C---:B------:R-:W-:Y:S08]  /*a410*/  HMMA.16816.F32.BF16 R60, R124.reuse, R112, R60 ;  /* 0x000000707c3c723c */ /* 0x040ff0000004183c */
[C---:B------:R-:W-:Y:S01]  /*a420*/  HMMA.16816.F32.BF16 R64, R124.reuse, R114, R64 ;  /* 0x000000727c40723c */ /* 0x040fe20000041840 */
[----:B------:R-:W5:Y:S07]  /*a430*/  LDSM.16.MT88.4 R112, [R162+0x15800] ;  /* 0x01580000a270783b */ /* 0x000f6e0000004200 */
[C---:B------:R-:W-:Y:S01]  /*a440*/  HMMA.16816.F32.BF16 R20, R124.reuse, R138, R20 ;  /* 0x0000008a7c14723c */ /* 0x040fe20000041814 */
[----:B------:R-:W-:Y:S07]  /*a450*/  LDSM.16.MT88.4 R136, [R161+0x3800] ;  /* 0x00380000a188783b */ /* 0x000fee0000004200 */
[C---:B--2---:R-:W-:Y:S08]  /*a460*/  HMMA.16816.F32.BF16 R76, R124.reuse, R108, R76 ;  /* 0x0000006c7c4c723c */ /* 0x044ff0000004184c */
[----:B------:R-:W-:Y:S01]  /*a470*/  HMMA.16816.F32.BF16 R80, R124, R110, R80 ;  /* 0x0000006e7c50723c */ /* 0x000fe20000041850 */
[----:B------:R-:W2:Y:S07]  /*a480*/  LDSM.16.MT88.4 R108, [R161+0x1800] ;  /* 0x00180000a16c783b */ /* 0x000eae0000004200 */
[C---:B---3--:R-:W-:Y:S08]  /*a490*/  HMMA.16816.F32.BF16 R68, R96.reuse, R120, R68 ;  /* 0x000000786044723c */ /* 0x048ff00000041844 */
[C---:B------:R-:W-:Y:S08]  /*a4a0*/  HMMA.16816.F32.BF16 R72, R96.reuse, R122, R72 ;  /* 0x0000007a6048723c */ /* 0x040ff00000041848 */
[C---:B------:R-:W-:Y:S01]  /*a4b0*/  HMMA.16816.F32.BF16 R124, R96.reuse, R150, R12 ;  /* 0x00000096607c723c */ /* 0x040fe2000004180c */
[----:B------:R-:W3:Y:S07]  /*a4c0*/  LDSM.16.MT88.4 R12, [R160+0x3800] ;  /* 0x00380000a00c783b */ /* 0x000eee0000004200 */
[C---:B----4-:R-:W-:Y:S01]  /*a4d0*/  HMMA.16816.F32.BF16 R120, R96.reuse, R116, R16 ;  /* 0x000000746078723c */ /* 0x050fe20000041810 */
[----:B------:R-:W4:Y:S07]  /*a4e0*/  LDSM.16.MT88.4 R16, [R160+0x5800] ;  /* 0x00580000a010783b */ /* 0x000f2e0000004200 */
[C---:B-1----:R-:W-:Y:S08]  /*a4f0*/  HMMA.16816.F32.BF16 R84, R96.reuse, R104, R84 ;  /* 0x000000686054723c */ /* 0x042ff00000041854 */
[C---:B------:R-:W-:Y:S08]  /*a500*/  HMMA.16816.F32.BF16 R88, R96.reuse, R106, R88 ;  /* 0x0000006a6058723c */ /* 0x040ff00000041858 */
[----:B-----5:R-:W-:Y:S01]  /*a510*/  HMMA.16816.F32.BF16 R104, R96, R8, R32 ;  /* 0x000000086068723c */ /* 0x020fe20000041820 */
        /* <DEDUP_REMOVED lines=30> */
[----:B------:R-:W-:-:S03]  /*a700*/  FADD.FTZ R203, R165, R166 ;  /* 0x000000a6a5cb7221 */ /* 0x000fc60000010000 */
[C---:B------:R-:W-:Y:S08]  /*a710*/  HMMA.16816.F32.BF16 R76, R96.reuse, R140, R76 ;  /* 0x0000008c604c723c */ /* 0x040ff0000004184c */
[C---:B------:R-:W-:Y:S08]  /*a720*/  HMMA.16816.F32.BF16 R80, R96.reuse, R142, R80 ;  /* 0x0000008e6050723c */ /* 0x040ff00000041850 */
[C---:B------:R-:W-:Y:S08]  /*a730*/  HMMA.16816.F32.BF16 R108, R96.reuse, R110, R28 ;  /* 0x0000006e606c723c */ /* 0x040ff0000004181c */
[C---:B------:R-:W-:Y:S08]  /*a740*/  HMMA.16816.F32.BF16 R52, R96.reuse, R136, R52 ;  /* 0x000000886034723c */ /* 0x040ff00000041834 */
[C---:B------:R-:W-:Y:S08]  /*a750*/  HMMA.16816.F32.BF16 R56, R96.reuse, R138, R56 ;  /* 0x0000008a6038723c */ /* 0x040ff00000041838 */
[C---:B------:R-:W-:Y:S08]  /*a760*/  HMMA.16816.F32.BF16 R100, R96.reuse, R10, R100 ;  /* 0x0000000a6064723c */ /* 0x040ff00000041864 */
[C---:B---3--:R-:W-:Y:S08]  /*a770*/  HMMA.16816.F32.BF16 R60, R96.reuse, R12, R60 ;  /* 0x0000000c603c723c */ /* 0x048ff0000004183c */
[C---:B------:R-:W-:Y:S08]  /*a780*/  HMMA.16816.F32.BF16 R64, R96.reuse, R14, R64 ;  /* 0x0000000e6040723c */ /* 0x040ff00000041840 */
[C---:B----4-:R-:W-:Y:S08]  /*a790*/  HMMA.16816.F32.BF16 R92, R96.reuse, R16, R92 ;  /* 0x00000010605c723c */ /* 0x050ff0000004185c */
[----:B------:R-:W-:-:S15]  /*a7a0*/  HMMA.16816.F32.BF16 R96, R96, R18, R4 ;  /* 0x000000126060723c */ /* 0x000fde0000041804 */
[----:B------:R-:W-:-:S05]  /*a7b0*/  NOP ;  /* 0x0000000000007918 */ /* 0x000fca0000000000 */
.L_x_61:
[----:B------:R-:W-:-:S13]  /*a7c0*/  ISETP.GE.AND P1, PT, R201, RZ, PT ;  /* 0x000000ffc900720c */ /* 0x000fda0003f26270 */
[----:B------:R-:W-:Y:S05]  /*a7d0*/  @!P1 BRA `(.L_x_64) ;  /* 0x0000002800e89947 */ /* 0x000fea0003800000 */
[----:B------:R-:W-:Y:S01]  /*a7e0*/  LOP3.LUT R6, R133, 0x1c0, R0, 0xf8, !PT ;  /* 0x000001c085067812 */ /* 0x000fe200078ef800 */
[----:B------:R-:W-:Y:S01]  /*a7f0*/  IMAD.SHL.U32 R190, R191, 0x20, RZ ;  /* 0x00000020bfbe7824 */ /* 0x000fe200078e00ff */
[C---:B------:R-:W-:Y:S01]  /*a800*/  LOP3.LUT R5, R0.reuse, 0x200, RZ, 0xc0, !PT ;  /* 0x0000020000057812 */ /* 0x040fe200078ec0ff */
[----:B------:R-:W1:Y:S01]  /*a810*/  LDCU.64 UR6, c[0x0][0x3c0] ;  /* 0x00007800ff0677ac */ /* 0x000e620008000a00 */
[--C-:B------:R-:W-:Y:S01]  /*a820*/  SHF.R.U32.HI R185, RZ, 0x1, R191.reuse ;  /* 0x00000001ffb97819 */ /* 0x100fe200000116bf */
[----:B------:R-:W-:Y:S01]  /*a830*/  IMAD.MOV.U32 R192, RZ, RZ, 0x20 ;  /* 0x00000020ffc07424 */ /* 0x000fe200078e00ff */
[----:B------:R-:W-:Y:S01]  /*a840*/  LOP3.LUT R195, R0, 0x400, RZ, 0xc0, !PT ;  /* 0x0000040000c37812 */ /* 0x000fe200078ec0ff */
[----:B------:R-:W-:Y:S01]  /*a850*/  IMAD.MOV.U32 R137, RZ, RZ, R132 ;  /* 0x000000ffff897224 */ /* 0x000fe200078e0084 */
[----:B------:R-:W-:Y:S01]  /*a860*/  LOP3.LUT R4, R6, 0x8, R191, 0x78, !PT ;  /* 0x0000000806047812 */ /* 0x000fe200078e78bf */
[----:B------:R-:W2:Y:S01]  /*a870*/  LDCU UR9, c[0x0][0x50c] ;  /* 0x0000a180ff0977ac */ /* 0x000ea20008000800 */
[----:B------:R-:W-:-:S02]  /*a880*/  LOP3.LUT R190, R5, 0x7c00, R190, 0xf8, !PT ;  /* 0x00007c0005be7812 */ /* 0x000fc400078ef8be */
[----:B------:R-:W-:Y:S01]  /*a890*/  LOP3.LUT R185, R6, 0x8, R185, 0x78, !PT ;  /* 0x0000000806b97812 */ /* 0x000fe200078e78b9 */
[----:B------:R-:W-:Y:S01]  /*a8a0*/  IMAD R195, R4, 0x2, R195 ;  /* 0x0000000204c37824 */ /* 0x000fe200078e02c3 */
[----:B------:R-:W-:Y:S01]  /*a8b0*/  SEL R192, R192, 0xffffffe0, !P0 ;  /* 0xffffffe0c0c07807 */ /* 0x000fe20004000000 */
[----:B------:R-:W3:Y:S01]  /*a8c0*/  LDCU UR4, c[0x0][0x45c] ;  /* 0x00008b80ff0477ac */ /* 0x000ee20008000800 */
[----:B------:R-:W-:Y:S02]  /*a8d0*/  LOP3.LUT R190, R190, R185, RZ, 0xfc, !PT ;  /* 0x000000b9bebe7212 */ /* 0x000fe400078efcff */
[----:B------:R-:W-:Y:S02]  /*a8e0*/  IADD3 R195, PT, PT, R195, UR5, RZ ;  /* 0x00000005c3c37c10 */ /* 0x000fe4000fffe0ff */
[----:B------:R-:W-:Y:S01]  /*a8f0*/  LOP3.LUT R185, R185, 0x200, R0, 0xf8, !PT ;  /* 0x00000200b9b97812 */ /* 0x000fe200078ef800 */
[----:B------:R-:W-:Y:S01]  /*a900*/  IMAD.MOV.U32 R0, RZ, RZ, R3 ;  /* 0x000000ffff007224 */ /* 0x000fe200078e0003 */
[----:B------:R-:W-:Y:S01]  /*a910*/  LEA R190, R190, UR5, 0x1 ;  /* 0x00000005bebe7c11 */ /* 0x000fe2000f8e08ff */
[----:B------:R-:W-:Y:S01]  /*a920*/  IMAD.IADD R193, R195, 0x1, R2 ;  /* 0x00000001c3c17824 */ /* 0x000fe200078e0202 */
[----:B------:R-:W-:Y:S01]  /*a930*/  LEA R185, R185, UR5, 0x1 ;  /* 0x00000005b9b97c11 */ /* 0x000fe2000f8e08ff */
[----:B------:R-:W-:Y:S01]  /*a940*/  IMAD.IADD R187, R195, 0x1, R192 ;  /* 0x00000001c3bb7824 */ /* 0x000fe200078e02c0 */
[----:B------:R-:W-:Y:S01]  /*a950*/  IADD3 R186, PT, PT, R192, R190, RZ ;  /* 0x000000bec0ba7210 */ /* 0x000fe20007ffe0ff */
[----:B------:R-:W-:Y:S01]  /*a960*/  IMAD.IADD R189, R2, 0x1, R190 ;  /* 0x0000000102bd7824 */ /* 0x000fe200078e02be */
[C---:B------:R-:W-:Y:S01]  /*a970*/  IADD3 R191, PT, PT, R192.reuse, R193, RZ ;  /* 0x000000c1c0bf7210 */ /* 0x040fe20007ffe0ff */
[C---:B------:R-:W-:Y:S01]  /*a980*/  VIADD R206, R185.reuse, 0x12000 ;  /* 0x00012000b9ce7836 */ /* 0x040fe20000000000 */
[----:B-1----:R-:W-:Y:S01]  /*a990*/  USHF.L.U64.HI UR8, UR6, 0x5, UR7 ;  /* 0x0000000506087899 */ /* 0x002fe20008010207 */
[C---:B------:R-:W-:Y:S01]  /*a9a0*/  IMAD.IADD R184, R192.reuse, 0x1, R185 ;  /* 0x00000001c0b87824 */ /* 0x040fe200078e02b9 */
[----:B------:R-:W-:Y:S01]  /*a9b0*/  USHF.L.U32 UR10, UR6, 0x5, URZ ;  /* 0x00000005060a7899 */ /* 0x000fe200080006ff */
[----:B------:R-:W-:Y:S01]  /*a9c0*/  VIADD R204, R185, 0x12040 ;  /* 0x00012040b9cc7836 */ /* 0x000fe20000000000 */
[----:B------:R-:W1:Y:S01]  /*a9d0*/  LDCU.64 UR6, c[0x0][0x3c0] ;  /* 0x00007800ff0677ac */ /* 0x000e620008000a00 */
[----:B------:R-:W-:Y:S01]  /*a9e0*/  IMAD.IADD R188, R192, 0x1, R189 ;  /* 0x00000001c0bc7824 */ /* 0x000fe200078e02bd */
[----:B--23--:R-:W-:Y:S08]  /*a9f0*/  BRA `(.L_x_65) ;  /* 0x00000000005c7947 */ /* 0x00cff00003800000 */
.L_x_67:
        /* <DEDUP_REMOVED lines=23> */
.L_x_65:
        /* <DEDUP_REMOVED lines=14> */
[----:B------:R-:W-:Y:S06]  /*ac50*/  LDGSTS.E.BYPASS.LTC128B.128 [R202+0x12000], desc[UR12][R138.64] ;  /* 0x120000008aca7fae */ /* 0x000fec000b981a0c */
[----:B------:R-:W-:Y:S06]  /*ac60*/  LDGSTS.E.BYPASS.LTC128B.128 [R202+0x14000], desc[UR12][R138.64+0x80] ;  /* 0x140000808aca7fae */ /* 0x000fec000b981a0c */
[----:B------:R-:W-:Y:S06]  /*ac70*/  LDGSTS.E.BYPASS.LTC128B.128 [R202+0x16000], desc[UR12][R138.64+0x100] ;  /* 0x160001008aca7fae */ /* 0x000fec000b981a0c */
[----:B------:R-:W-:Y:S06]  /*ac80*/  LDGSTS.E.BYPASS.LTC128B.128 [R202+0x13000], desc[UR12][R134.64] ;  /* 0x1300000086ca7fae */ /* 0x000fec000b981a0c */
[----:B------:R-:W-:Y:S06]  /*ac90*/  LDGSTS.E.BYPASS.LTC128B.128 [R202+0x15000], desc[UR12][R134.64+0x80] ;  /* 0x1500008086ca7fae */ /* 0x000fec000b981a0c */
[----:B------:R1:W-:Y:S06]  /*aca0*/  LDGSTS.E.BYPASS.LTC128B.128 [R202+0x17000], desc[UR12][R134.64+0x100] ;  /* 0x1700010086ca7fae */ /* 0x0003ec000b981a0c */
[----:B------:R-:W-:Y:S06]  /*acb0*/  LDSM.16.M88.4 R140, [R190] ;  /* 0x00000000be8c783b */ /* 0x000fec0000000200 */
[----:B------:R-:W2:Y:S06]  /*acc0*/  LDSM.16.M88.4 R144, [R195+0xc000] ;  /* 0x00c00000c390783b */ /* 0x000eac0000000200 */
[----:B------:R-:W3:Y:S06]  /*acd0*/  LDSM.16.M88.4 R148, [R195+0xc800] ;  /* 0x00c80000c394783b */ /* 0x000eec0000000200 */
[----:B------:R-:W4:Y:S06]  /*ace0*/  LDSM.16.M88.4 R152, [R195+0xd000] ;  /* 0x00d00000c398783b */ /* 0x000f2c0000000200 */
[----:B------:R-:W0:Y:S06]  /*acf0*/  LDGDEPBAR ;  /* 0x00000000000079af */ /* 0x000e2c0000000000 */
[----:B------:R-:W5:Y:S06]  /*ad00*/  LDSM.16.M88.4 R156, [R195+0xd800] ;  /* 0x00d80000c39c783b */ /* 0x000f6c0000000200 */
[----:B------:R-:W-:Y:S06]  /*ad10*/  LDSM.16.M88.4 R160, [R186] ;  /* 0x00000000baa0783b */ /* 0x000fec0000000200 */
[----:B------:R-:W5:Y:S01]  /*ad20*/  LDSM.16.M88.4 R164, [R187+0xc000] ;  /* 0x00c00000bba4783b */ /* 0x000f620000000200 */
[C---:B--2---:R-:W-:Y:S05]  /*ad30*/  HMMA.16816.F32.BF16 R4, R140.reuse, R144, RZ ;  /* 0x000000908c04723c */ /* 0x044fea00000418ff */
[----:B------:R-:W2:Y:S06]  /*ad40*/  LDSM.16.M88.4 R168, [R187+0xc800] ;  /* 0x00c80000bba8783b */ /* 0x000eac0000000200 */
[----:B------:R-:W2:Y:S01]  /*ad50*/  LDSM.16.M88.4 R172, [R187+0xd000] ;  /* 0x00d00000bbac783b */ /* 0x000ea20000000200 */
[C---:B------:R-:W-:Y:S05]  /*ad60*/  HMMA.16816.F32.BF16 R8, R140.reuse, R146, RZ ;  /* 0x000000928c08723c */ /* 0x040fea00000418ff */
[----:B------:R-:W2:Y:S03]  /*ad70*/  LDSM.16.M88.4 R144, [R187+0xd800] ;  /* 0x00d80000bb90783b */ /* 0x000ea60000000200 */
[C---:B---3--:R-:W-:Y:S03]  /*ad80*/  HMMA.16816.F32.BF16 R12, R140.reuse, R148, RZ ;  /* 0x000000948c0c723c */ /* 0x048fe600000418ff */
[----:B------:R-:W-:Y:S05]  /*ad90*/  LDSM.16.M88.4 R176, [R189] ;  /* 0x00000000bdb0783b */ /* 0x000fea0000000200 */
[C---:B------:R-:W-:Y:S01]  /*ada0*/  HMMA.16816.F32.BF16 R16, R140.reuse, R150, RZ ;  /* 0x000000968c10723c */ /* 0x040fe200000418ff */
[----:B------:R-:W3:Y:S06]  /*adb0*/  LDSM.16.M88.4 R180, [R193+0xc000] ;  /* 0x00c00000c1b4783b */ /* 0x000eec0000000200 */
[----:B------:R-:W-:Y:S01]  /*adc0*/  LDSM.16.M88.4 R148, [R193+0xd000] ;  /* 0x00d00000c194783b */ /* 0x000fe20000000200 */
[C---:B----4-:R-:W-:Y:S05]  /*add0*/  HMMA.16816.F32.BF16 R20, R140.reuse, R152, RZ ;  /* 0x000000988c14723c */ /* 0x050fea00000418ff */
[----:B-1----:R-:W-:Y:S03]  /*ade0*/  LDSM.16.M88.4 R132, [R191+0xc800] ;  /* 0x00c80000bf84783b */ /* 0x002fe60000000200 */
[C---:B------:R-:W-:Y:S03]  /*adf0*/  HMMA.16816.F32.BF16 R24, R140.reuse, R154, RZ ;  /* 0x0000009a8c18723c */ /* 0x040fe600000418ff */
[----:B------:R-:W-:Y:S05]  /*ae00*/  LDSM.16.M88.4 R152, [R193+0xd800] ;  /* 0x00d80000c198783b */ /* 0x000fea0000000200 */
[C---:B-----5:R-:W-:Y:S08]  /*ae10*/  HMMA.16816.F32.BF16 R28, R140.reuse, R156, RZ ;  /* 0x0000009c8c1c723c */ /* 0x060ff000000418ff */
[----:B------:R-:W-:Y:S01]  /*ae20*/  HMMA.16816.F32.BF16 R32, R140, R158, RZ ;  /* 0x0000009e8c20723c */ /* 0x000fe200000418ff */
[----:B------:R-:W1:Y:S06]  /*ae30*/  LDSM.16.M88.4 R140, [R193+0xc800] ;  /* 0x00c80000c18c783b */ /* 0x000e6c0000000200 */
[----:B------:R-:W-:Y:S01]  /*ae40*/  LDSM.16.M88.4 R156, [R188] ;  /* 0x00000000bc9c783b */ /* 0x000fe20000000200 */
[C---:B------:R-:W-:Y:S08]  /*ae50*/  HMMA.16816.F32.BF16 R4, R160.reuse, R164, R4 ;  /* 0x000000a4a004723c */ /* 0x040ff00000041804 */
[C---:B------:R-:W-:Y:S01]  /*ae60*/  HMMA.16816.F32.BF16 R8, R160.reuse, R166, R8 ;  /* 0x000000a6a008723c */ /* 0x040fe20000041808 */
[----:B------:R-:W4:Y:S07]  /*ae70*/  LDSM.16.M88.4 R164, [R191+0xc000] ;  /* 0x00c00000bfa4783b */ /* 0x000f2e0000000200 */
        /* <DEDUP_REMOVED lines=8> */
[----:B------:R-:W2:Y:S06]  /*af00*/  LDSM.16.M88.4 R144, [R191+0xd000] ;  /* 0x00d00000bf90783b */ /* 0x000eac0000000200 */
[----:B------:R-:W5:Y:S01]  /*af10*/  LDSM.16.M88.4 R160, [R191+0xd800] ;  /* 0x00d80000bfa0783b */ /* 0x000f620000000200 */
[C---:B---3--:R-:W-:Y:S08]  /*af20*/  HMMA.16816.F32.BF16 R4, R176.reuse, R180, R4 ;  /* 0x000000b4b004723c */ /* 0x048ff00000041804 */
[C---:B------:R-:W-:Y:S01]  /*af30*/  HMMA.16816.F32.BF16 R8, R176.reuse, R182, R8 ;  /* 0x000000b6b008723c */ /* 0x040fe20000041808 */
[----:B------:R-:W-:Y:S07]  /*af40*/  LDSM.16.M88.4 R180, [R187+0xe000] ;  /* 0x00e00000bbb4783b */ /* 0x000fee0000000200 */
[C---:B-1----:R-:W-:Y:S08]  /*af50*/  HMMA.16816.F32.BF16 R12, R176.reuse, R140, R12 ;  /* 0x0000008cb00c723c */ /* 0x042ff0000004180c */
[C---:B------:R-:W-:Y:S01]  /*af60*/  HMMA.16816.F32.BF16 R16, R176.reuse, R142, R16 ;  /* 0x0000008eb010723c */ /* 0x040fe20000041810 */
[----:B------:R-:W1:Y:S07]  /*af70*/  LDSM.16.M88.4 R140, [R195+0xe800] ;  /* 0x00e80000c38c783b */ /* 0x000e6e0000000200 */
[C---:B------:R-:W-:Y:S08]  /*af80*/  HMMA.16816.F32.BF16 R20, R176.reuse, R148, R20 ;  /* 0x00000094b014723c */ /* 0x040ff00000041814 */
[C---:B------:R-:W-:Y:S01]  /*af90*/  HMMA.16816.F32.BF16 R24, R176.reuse, R150, R24 ;  /* 0x00000096b018723c */ /* 0x040fe20000041818 */
[----:B------:R-:W3:Y:S07]  /*afa0*/  LDSM.16.M88.4 R148, [R195+0xf000] ;  /* 0x00f00000c394783b */ /* 0x000eee0000000200 */
[C---:B------:R-:W-:Y:S08]  /*afb0*/  HMMA.16816.F32.BF16 R28, R176.reuse, R152, R28 ;  /* 0x00000098b01c723c */ /* 0x040ff0000004181c */
[----:B------:R-:W-:Y:S01]  /*afc0*/  HMMA.16816.F32.BF16 R32, R176, R154, R32 ;  /* 0x0000009ab020723c */ /* 0x000fe20000041820 */
[----:B------:R-:W3:Y:S06]  /*afd0*/  LDSM.16.M88.4 R152, [R195+0xf800] ;  /* 0x00f80000c398783b */ /* 0x000eec0000000200 */
[----:B------:R-:W3:Y:S01]  /*afe0*/  LDSM.16.M88.4 R176, [R186+0x4000] ;  /* 0x00400000bab0783b */ /* 0x000ee20000000200 */
[C---:B----4-:R-:W-:Y:S08]  /*aff0*/  HMMA.16816.F32.BF16 R4, R156.reuse, R164, R4 ;  /* 0x000000a49c04723c */ /* 0x050ff00000041804 */
[C---:B------:R-:W-:Y:S01]  /*b000*/  HMMA.16816.F32.BF16 R8, R156.reuse, R166, R8 ;  /* 0x000000a69c08723c */ /* 0x040fe20000041808 */
[----:B------:R-:W-:Y:S07]  /*b010*/  LDSM.16.M88.4 R164, [R193+0xe000] ;  /* 0x00e00000c1a4783b */ /* 0x000fee0000000200 */
[C---:B------:R-:W-:Y:S08]  /*b020*/  HMMA.16816.F32.BF16 R12, R156.reuse, R132, R12 ;  /* 0x000000849c0c723c */ /* 0x040ff0000004180c */
[C---:B------:R-:W-:Y:S01]  /*b030*/  HMMA.16816.F32.BF16 R16, R156.reuse, R134, R16 ;  /* 0x000000869c10723c */ /* 0x040fe20000041810 */
[----:B------:R-:W4:Y:S07]  /*b040*/  LDSM.16.M88.4 R132, [R187+0xe800] ;  /* 0x00e80000bb84783b */ /* 0x000f2e0000000200 */
[C---:B--2---:R-:W-:Y:S08]  /*b050*/  HMMA.16816.F32.BF16 R20, R156.reuse, R144, R20 ;  /* 0x000000909c14723c */ /* 0x044ff00000041814 */
[C---:B------:R-:W-:Y:S01]  /*b060*/  HMMA.16816.F32.BF16 R24, R156.reuse, R146, R24 ;  /* 0x000000929c18723c */ /* 0x040fe20000041818 */
[----:B------:R-:W2:Y:S07]  /*b070*/  LDSM.16.M88.4 R144, [R187+0xf000] ;  /* 0x00f00000bb90783b */ /* 0x000eae0000000200 */
[C---:B-----5:R-:W-:Y:S08]  /*b080*/  HMMA.16816.F32.BF16 R28, R156.reuse, R160, R28 ;  /* 0x000000a09c1c723c */ /* 0x060ff0000004181c */
[----:B------:R-:W-:Y:S01]  /*b090*/  HMMA.16816.F32.BF16 R32, R156, R162, R32 ;  /* 0x000000a29c20723c */ /* 0x000fe20000041820 */
[----:B------:R-:W5:Y:S06]  /*b0a0*/  LDSM.16.M88.4 R156, [R187+0xf800] ;  /* 0x00f80000bb9c783b */ /* 0x000f6c0000000200 */
[----:B------:R-:W5:Y:S01]  /*b0b0*/  LDSM.16.M88.4 R160, [R189+0x4000] ;  /* 0x00400000bda0783b */ /* 0x000f620000000200 */
[C---:B------:R-:W-:Y:S08]  /*b0c0*/  HMMA.16816.F32.BF16 R4, R168.reuse, R172, R4 ;  /* 0x000000aca804723c */ /* 0x040ff00000041804 */
[C---:B------:R-:W-:Y:S01]  /*b0d0*/  HMMA.16816.F32.BF16 R8, R168.reuse, R174, R8 ;  /* 0x000000aea808723c */ /* 0x040fe20000041808 */
[----:B------:R-:W-:Y:S07]  /*b0e0*/  LDSM.16.M88.4 R172, [R191+0xe000] ;  /* 0x00e00000bfac783b */ /* 0x000fee0000000200 */
[C---:B-1----:R-:W-:Y:S08]  /*b0f0*/  HMMA.16816.F32.BF16 R12, R168.reuse, R140, R12 ;  /* 0x0000008ca80c723c */ /* 0x042ff0000004180c */
[C---:B------:R-:W-:Y:S01]  /*b100*/  HMMA.16816.F32.BF16 R16, R168.reuse, R142, R16 ;  /* 0x0000008ea810723c */ /* 0x040fe20000041810 */
[----:B------:R-:W1:Y:S07]  /*b110*/  LDSM.16.M88.4 R140, [R193+0xe800] ;  /* 0x00e80000c18c783b */ /* 0x000e6e0000000200 */
[C---:B---3--:R-:W-:Y:S08]  /*b120*/  HMMA.16816.F32.BF16 R20, R168.reuse, R148, R20 ;  /* 0x00000094a814723c */ /* 0x048ff00000041814 */
[C---:B------:R-:W-:Y:S01]  /*b130*/  HMMA.16816.F32.BF16 R24, R168.reuse, R150, R24 ;  /* 0x00000096a818723c */ /* 0x040fe20000041818 */
[----:B------:R-:W3:Y:S07]  /*b140*/  LDSM.16.M88.4 R148, [R193+0xf000] ;  /* 0x00f00000c194783b */ /* 0x000eee0000000200 */
[C---:B------:R-:W-:Y:S08]  /*b150*/  HMMA.16816.F32.BF16 R28, R168.reuse, R152, R28 ;  /* 0x00000098a81c723c */ /* 0x040ff0000004181c */
[----:B------:R-:W-:Y:S01]  /*b160*/  HMMA.16816.F32.BF16 R32, R168, R154, R32 ;  /* 0x0000009aa820723c */ /* 0x000fe20000041820 */
[----:B------:R-:W3:Y:S06]  /*b170*/  LDSM.16.M88.4 R152, [R193+0xf800] ;  /* 0x00f80000c198783b */ /* 0x000eec0000000200 */
[----:B------:R-:W3:Y:S01]  /*b180*/  LDSM.16.M88.4 R168, [R188+0x4000] ;  /* 0x00400000bca8783b */ /* 0x000ee20000000200 */
[C---:B------:R-:W-:Y:S08]  /*b190*/  HMMA.16816.F32.BF16 R4, R176.reuse, R180, R4 ;  /* 0x000000b4b004723c */ /* 0x040ff00000041804 */
[C---:B------:R-:W-:Y:S01]  /*b1a0*/  HMMA.16816.F32.BF16 R8, R176.reuse, R182, R8 ;  /* 0x000000b6b008723c */ /* 0x040fe20000041808 */
[----:B------:R-:W-:Y:S07]  /*b1b0*/  LDSM.16.M88.4 R180, [R191+0x10000] ;  /* 0x01000000bfb4783b */ /* 0x000fee0000000200 */
        /* <DEDUP_REMOVED lines=9> */
[----:B------:R-:W-:Y:S01]  /*b250*/  LDSM.16.M88.4 R176, [R195+0x10000] ;  /* 0x01000000c3b0783b */ /* 0x000fe20000000200 */
[C---:B------:R-:W-:Y:S08]  /*b260*/  HMMA.16816.F32.BF16 R4, R160.reuse, R164, R4 ;  /* 0x000000a4a004723c */ /* 0x040ff00000041804 */
[C---:B------:R-:W-:Y:S01]  /*b270*/  HMMA.16816.F32.BF16 R8, R160.reuse, R166, R8 ;  /* 0x000000a6a008723c */ /* 0x040fe20000041808 */
[----:B------:R-:W5:Y:S07]  /*b280*/  LDSM.16.M88.4 R164, [R190+0x8000] ;  /* 0x00800000bea4783b */ /* 0x000f6e0000000200 */
        /* <DEDUP_REMOVED lines=9> */
[----:B------:R-:W-:Y:S01]  /*b320*/  LDSM.16.M88.4 R160, [R186+0x8000] ;  /* 0x00800000baa0783b */ /* 0x000fe20000000200 */
[C---:B------:R-:W-:Y:S08]  /*b330*/  HMMA.16816.F32.BF16 R4, R168.reuse, R172, R4 ;  /* 0x000000aca804723c */ /* 0x040ff00000041804 */
[C---:B------:R-:W-:Y:S01]  /*b340*/  HMMA.16816.F32.BF16 R8, R168.reuse, R174, R8 ;  /* 0x000000aea808723c */ /* 0x040fe20000041808 */
[----:B------:R-:W3:Y:S07]  /*b350*/  LDSM.16.M88.4 R172, [R187+0x10000] ;  /* 0x01000000bbac783b */ /* 0x000eee0000000200 */
        /* <DEDUP_REMOVED lines=24> */
[C---:B------:R-:W-:Y:S08]  /*b4e0*/  HMMA.16816.F32.BF16 R8, R160.reuse, R174, R8 ;  /* 0x000000aea008723c */ /* 0x040ff00000041808 */
[C---:B----4-:R-:W-:Y:S08]  /*b4f0*/  HMMA.16816.F32.BF16 R12, R160.reuse, R132, R12 ;  /* 0x00000084a00c723c */ /* 0x050ff0000004180c */
[C---:B------:R-:W-:Y:S01]  /*b500*/  HMMA.16816.F32.BF16 R16, R160.reuse, R134, R16 ;  /* 0x00000086a010723c */ /* 0x040fe20000041810 */
[----:B------:R-:W4:Y:S07]  /*b510*/  LDSM.16.M88.4 R132, [R191+0x10800] ;  /* 0x01080000bf84783b */ /* 0x000f2e0000000200 */
[C---:B--2---:R-:W-:Y:S08]  /*b520*/  HMMA.16816.F32.BF16 R20, R160.reuse, R144, R20 ;  /* 0x00000090a014723c */ /* 0x044ff00000041814 */
[C---:B------:R-:W-:Y:S08]  /*b530*/  HMMA.16816.F32.BF16 R24, R160.reuse, R146, R24 ;  /* 0x00000092a018723c */ /* 0x040ff00000041818 */
[C---:B-----5:R-:W-:Y:S08]  /*b540*/  HMMA.16816.F32.BF16 R28, R160.reuse, R156, R28 ;  /* 0x0000009ca01c723c */ /* 0x060ff0000004181c */
[----:B------:R-:W-:Y:S08]  /*b550*/  HMMA.16816.F32.BF16 R32, R160, R158, R32 ;  /* 0x0000009ea020723c */ /* 0x000ff00000041820 */
[C---:B------:R-:W-:Y:S08]  /*b560*/  HMMA.16816.F32.BF16 R4, R168.reuse, R176, R4 ;  /* 0x000000b0a804723c */ /* 0x040ff00000041804 */
[C---:B------:R-:W-:Y:S08]  /*b570*/  HMMA.16816.F32.BF16 R8, R168.reuse, R178, R8 ;  /* 0x000000b2a808723c */ /* 0x040ff00000041808 */
[C---:B-1----:R-:W-:Y:S08]  /*b580*/  HMMA.16816.F32.BF16 R12, R168.reuse, R140, R12 ;  /* 0x0000008ca80c723c */ /* 0x042ff0000004180c */
[C---:B------:R-:W-:Y:S01]  /*b590*/  HMMA.16816.F32.BF16 R16, R168.reuse, R142, R16 ;  /* 0x0000008ea810723c */ /* 0x040fe20000041810 */
[----:B------:R-:W1:Y:S07]  /*b5a0*/  LDSM.16.M88.4 R140, [R191+0x11000] ;  /* 0x01100000bf8c783b */ /* 0x000e6e0000000200 */
[C---:B---3--:R-:W-:Y:S08]  /*b5b0*/  HMMA.16816.F32.BF16 R20, R168.reuse, R148, R20 ;  /* 0x00000094a814723c */ /* 0x048ff00000041814 */
[C---:B------:R-:W-:Y:S08]  /*b5c0*/  HMMA.16816.F32.BF16 R24, R168.reuse, R150, R24 ;  /* 0x00000096a818723c */ /* 0x040ff00000041818 */
[C---:B------:R-:W-:Y:S08]  /*b5d0*/  HMMA.16816.F32.BF16 R28, R168.reuse, R152, R28 ;  /* 0x00000098a81c723c */ /* 0x040ff0000004181c */
[----:B------:R-:W-:Y:S08]  /*b5e0*/  HMMA.16816.F32.BF16 R32, R168, R154, R32 ;  /* 0x0000009aa820723c */ /* 0x000ff00000041820 */
[C---:B------:R-:W-:Y:S08]  /*b5f0*/  HMMA.16816.F32.BF16 R4, R164.reuse, R180, R4 ;  /* 0x000000b4a404723c */ /* 0x040ff00000041804 */
[C---:B------:R-:W-:Y:S08]  /*b600*/  HMMA.16816.F32.BF16 R8, R164.reuse, R182, R8 ;  /* 0x000000b6a408723c */ /* 0x040ff00000041808 */
[C---:B----4-:R-:W-:Y:S03]  /*b610*/  HMMA.16816.F32.BF16 R12, R164.reuse, R132, R12 ;  /* 0x00000084a40c723c */ /* 0x050fe6000004180c */
[----:B------:R-:W-:Y:S01]  /*b620*/  FMUL.FTZ R229, R4, UR9 ;  /* 0x0000000904e57c20 */ /* 0x000fe20008410000 */
[----:B------:R-:W-:Y:S01]  /*b630*/  FMUL.FTZ R227, R5, UR9 ;  /* 0x0000000905e37c20 */ /* 0x000fe20008410000 */
[----:B------:R-:W-:Y:S01]  /*b640*/  FMUL.FTZ R226, R6, UR9 ;  /* 0x0000000906e27c20 */ /* 0x000fe20008410000 */
[----:B------:R-:W-:Y:S02]  /*b650*/  FMUL.FTZ R224, R7, UR9 ;  /* 0x0000000907e07c20 */ /* 0x000fe40008410000 */
[C---:B------:R-:W-:Y:S01]  /*b660*/  HMMA.16816.F32.BF16 R16, R164.reuse, R134, R16 ;  /* 0x00000086a410723c */ /* 0x040fe20000041810 */
[----:B------:R-:W-:Y:S01]  /*b670*/  MUFU.TANH R229, R229 ;  /* 0x000000e500e57308 */ /* 0x000fe20000002400 */
[----:B------:R-:W2:Y:S01]  /*b680*/  LDSM.16.M88.4 R132, [R191+0x11800] ;  /* 0x01180000bf84783b */ /* 0x000ea20000000200 */
[----:B------:R-:W-:Y:S04]  /*b690*/  DEPBAR.LE SB0, 0x0 ;  /* 0x000080000000791a */ /* 0x000fe80000000000 */
[----:B------:R-:W-:Y:S01]  /*b6a0*/  FMUL.FTZ R233, R8, UR9 ;  /* 0x0000000908e97c20 */ /* 0x000fe20008410000 */
[C---:B-1----:R-:W-:Y:S03]  /*b6b0*/  HMMA.16816.F32.BF16 R20, R164.reuse, R140, R20 ;  /* 0x0000008ca414723c */ /* 0x042fe60000041814 */
[----:B------:R-:W1:Y:S01]  /*b6c0*/  MUFU.TANH R227, R227 ;  /* 0x000000e300e37308 */ /* 0x000e620000002400 */
[----:B------:R-:W-:Y:S01]  /*b6d0*/  BAR.SYNC.DEFER_BLOCKING 0x0 ;  /* 0x0000000000007b1d */ /* 0x000fe20000010000 */
[----:B------:R-:W-:Y:S01]  /*b6e0*/  FMUL.FTZ R231, R9, UR9 ;  /* 0x0000000909e77c20 */ /* 0x000fe20008410000 */
[----:B------:R-:W-:Y:S01]  /*b6f0*/  FMUL.FTZ R230, R10, UR9 ;  /* 0x000000090ae67c20 */ /* 0x000fe20008410000 */
[----:B------:R-:W-:Y:S01]  /*b700*/  FMUL.FTZ R228, R11, UR9 ;  /* 0x000000090be47c20 */ /* 0x000fe20008410000 */
[C---:B------:R-:W-:Y:S05]  /*b710*/  HMMA.16816.F32.BF16 R24, R164.reuse, R142, R24 ;  /* 0x0000008ea418723c */ /* 0x040fea0000041818 */
[----:B------:R-:W-:Y:S01]  /*b720*/  MUFU.TANH R226, R226 ;  /* 0x000000e200e27308 */ /* 0x000fe20000002400 */
[----:B------:R-:W-:Y:S01]  /*b730*/  FMUL.FTZ R223, R12, UR9 ;  /* 0x000000090cdf7c20 */ /* 0x000fe20008410000 */
[----:B------:R-:W-:Y:S01]  /*b740*/  FMUL.FTZ R225, R13, UR9 ;  /* 0x000000090de17c20 */ /* 0x000fe20008410000 */
[----:B------:R-:W-:Y:S01]  /*b750*/  FMUL.FTZ R222, R14, UR9 ;  /* 0x000000090ede7c20 */ /* 0x000fe20008410000 */
[----:B------:R-:W-:Y:S01]  /*b760*/  FMUL.FTZ R220, R15, UR9 ;  /* 0x000000090fdc7c20 */ /* 0x000fe20008410000 */
[----:B------:R-:W-:Y:S01]  /*b770*/  FMUL.FTZ R221, R16, UR9 ;  /* 0x0000000910dd7c20 */ /* 0x000fe20008410000 */
[----:B------:R-:W-:Y:S04]  /*b780*/  FMUL.FTZ R219, R17, UR9 ;  /* 0x0000000911db7c20 */ /* 0x000fe80008410000 */
[----:B------:R-:W3:Y:S01]  /*b790*/  MUFU.TANH R224, R224 ;  /* 0x000000e000e07308 */ /* 0x000ee20000002400 */
[----:B------:R-:W-:Y:S01]  /*b7a0*/  FMUL.FTZ R218, R18, UR9 ;  /* 0x0000000912da7c20 */ /* 0x000fe20008410000 */
[----:B------:R-:W-:Y:S01]  /*b7b0*/  FMUL.FTZ R216, R19, UR9 ;  /* 0x0000000913d87c20 */ /* 0x000fe20008410000 */
[----:B------:R-:W-:Y:S01]  /*b7c0*/  FMUL.FTZ R217, R20, UR9 ;  /* 0x0000000914d97c20 */ /* 0x000fe20008410000 */
[----:B------:R-:W-:Y:S01]  /*b7d0*/  FMUL.FTZ R215, R21, UR9 ;  /* 0x0000000915d77c20 */ /* 0x000fe20008410000 */
[----:B------:R-:W-:Y:S01]  /*b7e0*/  FMUL.FTZ R214, R22, UR9 ;  /* 0x0000000916d67c20 */ /* 0x000fe20008410000 */
[----:B------:R-:W-:Y:S01]  /*b7f0*/  FMUL.FTZ R212, R23, UR9 ;  /* 0x0000000917d47c20 */ /* 0x000fe20008410000 */
[----:B-1----:R-:W-:Y:S03]  /*b800*/  FMNMX3.FTZ R2, R137, R229, R227, !PT ;  /* 0x000000e589027276 */ /* 0x002fe600078100e3 */
[----:B------:R-:W-:Y:S01]  /*b810*/  MUFU.TANH R233, R233 ;  /* 0x000000e900e97308 */ /* 0x000fe20000002400 */
[----:B------:R-:W-:Y:S01]  /*b820*/  FMUL.FTZ R213, R24, UR9 ;  /* 0x0000000918d57c20 */ /* 0x000fe20008410000 */
[----:B------:R-:W-:Y:S01]  /*b830*/  FMUL.FTZ R211, R25, UR9 ;  /* 0x0000000919d37c20 */ /* 0x000fe20008410000 */
[----:B------:R-:W-:Y:S01]  /*b840*/  FMUL.FTZ R210, R26, UR9 ;  /* 0x000000091ad27c20 */ /* 0x000fe20008410000 */
[----:B------:R-:W-:Y:S06]  /*b850*/  FMUL.FTZ R208, R27, UR9 ;  /* 0x000000091bd07c20 */ /* 0x000fec0008410000 */
[----:B------:R-:W1:Y:S01]  /*b860*/  MUFU.TANH R231, R231 ;  /* 0x000000e700e77308 */ /* 0x000e620000002400 */
[C---:B--2---:R-:W-:Y:S03]  /*b870*/  HMMA.16816.F32.BF16 R28, R164.reuse, R132, R28 ;  /* 0x00000084a41c723c */ /* 0x044fe6000004181c */
[----:B---3--:R-:W-:Y:S06]  /*b880*/  FMNMX3.FTZ R3, R0, R226, R224, !PT ;  /* 0x000000e200037276 */ /* 0x008fec00078100e0 */
[----:B------:R-:W-:Y:S01]  /*b890*/  MUFU.TANH R230, R230 ;  /* 0x000000e600e67308 */ /* 0x000fe20000002400 */
[----:B------:R-:W-:Y:S09]  /*b8a0*/  HMMA.16816.F32.BF16 R32, R164, R134, R32 ;  /* 0x00000086a420723c */ /* 0x000ff20000041820 */
[----:B------:R-:W2:Y:S01]  /*b8b0*/  MUFU.TANH R228, R228 ;  /* 0x000000e400e47308 */ /* 0x000ea20000002400 */
[----:B-1----:R-:W-:Y:S01]  /*b8c0*/  FMNMX3.FTZ R2, R2, R233, R231, !PT ;  /* 0x000000e902027276 */ /* 0x002fe200078100e7 */
[----:B------:R-:W-:Y:S01]  /*b8d0*/  FMUL.FTZ R209, R28, UR9 ;  /* 0x000000091cd17c20 */ /* 0x000fe20008410000 */
[----:B------:R-:W-:Y:S01]  /*b8e0*/  FMUL.FTZ R207, R29, UR9 ;  /* 0x000000091dcf7c20 */ /* 0x000fe20008410000 */
[----:B------:R-:W-:Y:S01]  /*b8f0*/  FMUL.FTZ R136, R30, UR9 ;  /* 0x000000091e887c20 */ /* 0x000fe20008410000 */
[----:B------:R-:W-:Y:S05]  /*b900*/  FMUL.FTZ R135, R31, UR9 ;  /* 0x000000091f877c20 */ /* 0x000fea0008410000 */
[----:B------:R-:W-:Y:S01]  /*b910*/  MUFU.TANH R223, R223 ;  /* 0x000000df00df7308 */ /* 0x000fe20000002400 */
[----:B------:R-:W-:Y:S01]  /*b920*/  FMUL.FTZ R139, R32, UR9 ;  /* 0x00000009208b7c20 */ /* 0x000fe20008410000 */
[----:B------:R-:W-:Y:S01]  /*b930*/  FMUL.FTZ R138, R33, UR9 ;  /* 0x00000009218a7c20 */ /* 0x000fe20008410000 */
[----:B------:R-:W-:Y:S01]  /*b940*/  FMUL.FTZ R34, R34, UR9 ;  /* 0x0000000922227c20 */ /* 0x000fe20008410000 */
[----:B------:R-:W-:Y:S06]  /*b950*/  FMUL.FTZ R35, R35, UR9 ;  /* 0x0000000923237c20 */ /* 0x000fec0008410000 */
[----:B------:R-:W1:Y:S01]  /*b960*/  MUFU.TANH R225, R225 ;  /* 0x000000e100e17308 */ /* 0x000e620000002400 */
[----:B--2---:R-:W-:Y:S09]  /*b970*/  FMNMX3.FTZ R3, R3, R230, R228, !PT ;  /* 0x000000e603037276 */ /* 0x004ff200078100e4 */
[----:B------:R-:W-:Y:S10]  /*b980*/  MUFU.TANH R222, R222 ;  /* 0x000000de00de7308 */ /* 0x000ff40000002400 */
[----:B------:R-:W2:Y:S01]  /*b990*/  MUFU.TANH R220, R220 ;  /* 0x000000dc00dc7308 */ /* 0x000ea20000002400 */
[----:B-1----:R-:W-:Y:S09]  /*b9a0*/  FMNMX3.FTZ R2, R2, R223, R225, !PT ;  /* 0x000000df02027276 */ /* 0x002ff200078100e1 */
[----:B------:R-:W-:Y:S10]  /*b9b0*/  MUFU.TANH R221, R221 ;  /* 0x000000dd00dd7308 */ /* 0x000ff40000002400 */
        /* <DEDUP_REMOVED lines=26> */
[----:B------:R2:W3:Y:S10]  /*bb60*/  MUFU.TANH R134, R34 ;  /* 0x0000002200867308 */ /* 0x0004f40000002400 */
[----:B------:R2:W4:Y:S01]  /*bb70*/  MUFU.TANH R133, R35 ;  /* 0x0000002300857308 */ /* 0x0005220000002400 */
[----:B-1----:R-:W-:Y:S01]  /*bb80*/  FMNMX3.FTZ R232, R2, R139, R138, !PT ;  /* 0x0000008b02e87276 */ /* 0x002fe2000781008a */
[----:B------:R-:W-:Y:S06]  /*bb90*/  @P0 BRA `(.L_x_67) ;  /* 0xffffffec00980947 */ /* 0x000fec000383ffff */
.L_x_66:
[----:B------:R-:W5:Y:S01]  /*bba0*/  SHFL.BFLY PT, R3, R232, 0x2, 0x1f ;  /* 0x0c401f00e8037f89 */ /* 0x000f6200000e0000 */
[----:B---34-:R-:W-:Y:S02]  /*bbb0*/  FMNMX3.FTZ R7, R7, R134, R133, !PT ;  /* 0x0000008607077276 */ /* 0x018fe40007810085 */
[----:B------:R-:W-:Y:S05]  /*bbc0*/  MOV R165, R204 ;  /* 0x000000cc00a57202 */ /* 0x000fea0000000f00 */
[----:B-1----:R-:W-:Y:S01]  /*bbd0*/  LDSM.16.MT88.4 R12, [R185+0x12000] ;  /* 0x01200000b90c783b */ /* 0x002fe20000004200 */
[----:B------:R-:W-:Y:S04]  /*bbe0*/  @P6 IADD3 R165, PT, PT, R206, -0x40, RZ ;  /* 0xffffffc0cea56810 */ /* 0x000fe80007ffe0ff */
[----:B------:R-:W-:Y:S03]  /*bbf0*/  IADD3 R164, PT, PT, R192, R165, RZ ;  /* 0x000000a5c0a47210 */ /* 0x000fe60007ffe0ff */
[----:B------:R-:W1:Y:S08]  /*bc00*/  SHFL.BFLY PT, R2, R7, 0x2, 0x1f ;  /* 0x0c401f0007027f89 */ /* 0x000e7000000e0000 */
[----:B------:R-:W-:Y:S08]  /*bc10*/  LDSM.16.MT88.4 R20, [R184+0x12000] ;  /* 0x01200000b814783b */ /* 0x000ff00000004200 */
[----:B------:R-:W-:Y:S08]  /*bc20*/  LDSM.16.MT88.4 R28, [R165] ;  /* 0x00000000a51c783b */ /* 0x000ff00000004200 */
[----:B------:R-:W-:Y:S08]  /*bc30*/  LDSM.16.MT88.4 R140, [R184+0x14800] ;  /* 0x01480000b88c783b */ /* 0x000ff00000004200 */
[----:B------:R-:W-:Y:S08]  /*bc40*/  LDSM.16.MT88.4 R148, [R184+0x15800] ;  /* 0x01580000b894783b */ /* 0x000ff00000004200 */
[----:B------:R-:W-:Y:S08]  /*bc50*/  LDSM.16.MT88.4 R152, [R165+0x3800] ;  /* 0x00380000a598783b */ /* 0x000ff00000004200 */
[----:B------:R-:W-:Y:S08]  /*bc60*/  LDSM.16.MT88.4 R156, [R164+0x3800] ;  /* 0x00380000a49c783b */ /* 0x000ff00000004200 */
[----:B------:R-:W-:Y:S01]  /*bc70*/  LDSM.16.MT88.4 R160, [R185+0x17800] ;  /* 0x01780000b9a0783b */ /* 0x000fe20000004200 */
[----:B-----5:R-:W-:Y:S02]  /*bc80*/  FMNMX.FTZ R9, R232, R3, !PT ;  /* 0x00000003e8097209 */ /* 0x020fe40007810000 */
[----:B-1----:R-:W-:Y:S05]  /*bc90*/  FMNMX.FTZ R4, R7, R2, !PT ;  /* 0x0000000207047209 */ /* 0x002fea0007810000 */
[----:B------:R-:W1:Y:S08]  /*bca0*/  SHFL.BFLY PT, R132, R9, 0x1, 0x1f ;  /* 0x0c201f0009847f89 */ /* 0x000e7000000e0000 */
[----:B------:R-:W3:Y:S01]  /*bcb0*/  SHFL.BFLY PT, R3, R4, 0x1, 0x1f ;  /* 0x0c201f0004037f89 */ /* 0x000ee200000e0000 */
[----:B-1----:R-:W-:Y:S02]  /*bcc0*/  FMNMX.FTZ R132, R9, R132, !PT ;  /* 0x0000008409847209 */ /* 0x002fe40007810000 */
[----:B---3--:R-:W-:Y:S03]  /*bcd0*/  FMNMX.FTZ R3, R4, R3, !PT ;  /* 0x0000000304037209 */ /* 0x008fe60007810000 */
[C---:B------:R-:W-:Y:S01]  /*bce0*/  FMUL.FTZ R144, R132.reuse, UR4 ;  /* 0x0000000484907c20 */ /* 0x040fe20008410000 */
[C---:B------:R-:W-:Y:S01]  /*bcf0*/  FSETP.NEU.FTZ.AND P0, PT, R132.reuse, -INF , PT ;  /* 0xff8000008400780b */ /* 0x040fe20003f1d000 */
[----:B------:R-:W-:Y:S01]  /*bd00*/  FADD.FTZ R2, -R132, R137 ;  /* 0x0000008984027221 */ /* 0x000fe20000010100 */
[C---:B------:R-:W-:Y:S02]  /*bd10*/  FMUL.FTZ R137, R3.reuse, UR4 ;  /* 0x0000000403897c20 */ /* 0x040fe40008410000 */
[----:B------:R-:W-:Y:S01]  /*bd20*/  FSEL R144, R144, RZ, P0 ;  /* 0x000000ff90907208 */ /* 0x000fe20000000000 */
[C---:B------:R-:W-:Y:S01]  /*bd30*/  FADD.FTZ R0, -R3.reuse, R0 ;  /* 0x0000000003007221 */ /* 0x040fe20000010100 */
[----:B------:R-:W-:Y:S01]  /*bd40*/  FSETP.NEU.FTZ.AND P0, PT, R3, -INF , PT ;  /* 0xff8000000300780b */ /* 0x000fe20003f1d000 */
[----:B------:R-:W-:Y:S02]  /*bd50*/  FMUL.FTZ R5, R2, UR4 ;  /* 0x0000000402057c20 */ /* 0x000fe40008410000 */
[--C-:B------:R-:W-:Y:S01]  /*bd60*/  FFMA.FTZ R173, R229, UR4, -R144.reuse ;  /* 0x00000004e5ad7c23 */ /* 0x100fe20008010890 */
[----:B------:R-:W-:Y:S01]  /*bd70*/  FSEL R137, R137, RZ, P0 ;  /* 0x000000ff89897208 */ /* 0x000fe20000000000 */
[--C-:B------:R-:W-:Y:S01]  /*bd80*/  FFMA.FTZ R172, R227, UR4, -R144.reuse ;  /* 0x00000004e3ac7c23 */ /* 0x100fe20008010890 */
[--C-:B------:R-:W-:Y:S01]  /*bd90*/  FFMA.FTZ R170, R233, UR4, -R144.reuse ;  /* 0x00000004e9aa7c23 */ /* 0x100fe20008010890 */
[--C-:B------:R-:W-:Y:S01]  /*bda0*/  FFMA.FTZ R169, R231, UR4, -R144.reuse ;  /* 0x00000004e7a97c23 */ /* 0x100fe20008010890 */
[----:B------:R-:W-:Y:S01]  /*bdb0*/  FMUL.FTZ R6, R0, UR4 ;  /* 0x0000000400067c20 */ /* 0x000fe20008410000 */
[--C-:B------:R-:W-:Y:S01]  /*bdc0*/  FFMA.FTZ R171, R226, UR4, -R137.reuse ;  /* 0x00000004e2ab7c23 */ /* 0x100fe20008010889 */
[--C-:B------:R-:W-:Y:S01]  /*bdd0*/  FFMA.FTZ R168, R224, UR4, -R137.reuse ;  /* 0x00000004e0a87c23 */ /* 0x100fe20008010889 */
[--C-:B------:R-:W-:Y:S01]  /*bde0*/  FFMA.FTZ R167, R230, UR4, -R137.reuse ;  /* 0x00000004e6a77c23 */ /* 0x100fe20008010889 */
[--C-:B------:R-:W-:Y:S01]  /*bdf0*/  FFMA.FTZ R166, R228, UR4, -R137.reuse ;  /* 0x00000004e4a67c23 */ /* 0x100fe20008010889 */
[----:B------:R-:W1:Y:S01]  /*be00*/  MUFU.EX2 R2, R5 ;  /* 0x0000000500027308 */ /* 0x000e620000000800 */
[--C-:B------:R-:W-:Y:S01]  /*be10*/  FFMA.FTZ R174, R223, UR4, -R144.reuse ;  /* 0x00000004dfae7c23 */ /* 0x100fe20008010890 */
[--C-:B------:R-:W-:Y:S01]  /*be20*/  FFMA.FTZ R175, R225, UR4, -R144.reuse ;  /* 0x00000004e1af7c23 */ /* 0x100fe20008010890 */
[--C-:B------:R-:W-:Y:S01]  /*be30*/  FFMA.FTZ R178, R221, UR4, -R144.reuse ;  /* 0x00000004ddb27c23 */ /* 0x100fe20008010890 */
[--C-:B------:R-:W-:Y:S01]  /*be40*/  FFMA.FTZ R179, R219, UR4, -R144.reuse ;  /* 0x00000004dbb37c23 */ /* 0x100fe20008010890 */
[--C-:B------:R-:W-:Y:S01]  /*be50*/  FFMA.FTZ R180, R218, UR4, -R137.reuse ;  /* 0x00000004dab47c23 */ /* 0x100fe20008010889 */
[--C-:B------:R-:W-:Y:S01]  /*be60*/  FFMA.FTZ R183, R215, UR4, -R144.reuse ;  /* 0x00000004d7b77c23 */ /* 0x100fe20008010890 */
[--C-:B------:R-:W-:Y:S03]  /*be70*/  FFMA.FTZ R182, R217, UR4, -R144.reuse ;  /* 0x00000004d9b67c23 */ /* 0x100fe60008010890 */
[----:B------:R-:W3:Y:S01]  /*be80*/  MUFU.EX2 R0, R6 ;  /* 0x0000000600007308 */ /* 0x000ee20000000800 */
[--C-:B------:R-:W-:Y:S01]  /*be90*/  FFMA.FTZ R211, R211, UR4, -R144.reuse ;  /* 0x00000004d3d37c23 */ /* 0x100fe20008010890 */
[--C-:B------:R-:W-:Y:S01]  /*bea0*/  FFMA.FTZ R207, R207, UR4, -R144.reuse ;  /* 0x00000004cfcf7c23 */ /* 0x100fe20008010890 */
[--C-:B------:R-:W-:Y:S01]  /*beb0*/  FFMA.FTZ R215, R212, UR4, -R137.reuse ;  /* 0x00000004d4d77c23 */ /* 0x100fe20008010889 */
[--C-:B------:R-:W-:Y:S01]  /*bec0*/  FFMA.FTZ R212, R213, UR4, -R144.reuse ;  /* 0x00000004d5d47c23 */ /* 0x100fe20008010890 */
[--C-:B------:R-:W-:Y:S01]  /*bed0*/  FFMA.FTZ R213, R208, UR4, -R137.reuse ;  /* 0x00000004d0d57c23 */ /* 0x100fe20008010889 */
[--C-:B------:R-:W-:Y:S01]  /*bee0*/  FFMA.FTZ R208, R209, UR4, -R144.reuse ;  /* 0x00000004d1d07c23 */ /* 0x100fe20008010890 */
[--C-:B------:R-:W-:Y:S03]  /*bef0*/  FFMA.FTZ R209, R136, UR4, -R137.reuse ;  /* 0x0000000488d17c23 */ /* 0x100fe60008010889 */
[----:B------:R-:W-:Y:S01]  /*bf00*/  MUFU.EX2 R173, R173 ;  /* 0x000000ad00ad7308 */ /* 0x000fe20000000800 */
[C---:B-1----:R-:W-:Y:S01]  /*bf10*/  FMUL.FTZ R4, R2.reuse, R128 ;  /* 0x0000008002047220 */ /* 0x042fe20000410000 */
[C---:B------:R-:W-:Y:S01]  /*bf20*/  FMUL.FTZ R5, R2.reuse, R129 ;  /* 0x0000008102057220 */ /* 0x040fe20000410000 */
[C---:B------:R-:W-:Y:S01]  /*bf30*/  FMUL.FTZ R8, R2.reuse, R124 ;  /* 0x0000007c02087220 */ /* 0x040fe20000410000 */
[C---:B------:R-:W-:Y:S01]  /*bf40*/  FMUL.FTZ R9, R2.reuse, R125 ;  /* 0x0000007d02097220 */ /* 0x040fe20000410000 */
[C---:B------:R-:W-:Y:S01]  /*bf50*/  FMUL.FTZ R16, R2.reuse, R116 ;  /* 0x0000007402107220 */ /* 0x040fe20000410000 */
[C---:B------:R-:W-:Y:S01]  /*bf60*/  FMUL.FTZ R17, R2.reuse, R117 ;  /* 0x0000007502117220 */ /* 0x040fe20000410000 */
[----:B------:R-:W-:Y:S03]  /*bf70*/  FMUL.FTZ R24, R2, R108 ;  /* 0x0000006c02187220 */ /* 0x000fe60000410000 */
[----:B------:R-:W1:Y:S01]  /*bf80*/  MUFU.EX2 R172, R172 ;  /* 0x000000ac00ac7308 */ /* 0x000e620000000800 */
[C---:B---3--:R-:W-:Y:S01]  /*bf90*/  FMUL.FTZ R6, R0.reuse, R130 ;  /* 0x0000008200067220 */ /* 0x048fe20000410000 */
[C---:B------:R-:W-:Y:S01]  /*bfa0*/  FMUL.FTZ R7, R0.reuse, R131 ;  /* 0x0000008300077220 */ /* 0x040fe20000410000 */
[C---:B------:R-:W-:Y:S01]  /*bfb0*/  FMUL.FTZ R10, R0.reuse, R126 ;  /* 0x0000007e000a7220 */ /* 0x040fe20000410000 */
[C---:B------:R-:W-:Y:S01]  /*bfc0*/  FMUL.FTZ R11, R0.reuse, R127 ;  /* 0x0000007f000b7220 */ /* 0x040fe20000410000 */
[C---:B------:R-:W-:Y:S01]  /*bfd0*/  FMUL.FTZ R18, R0.reuse, R118 ;  /* 0x0000007600127220 */ /* 0x040fe20000410000 */
[----:B------:R-:W-:Y:S01]  /*bfe0*/  FMUL.FTZ R19, R0, R119 ;  /* 0x0000007700137220 */ /* 0x000fe20000410000 */
[----:B------:R-:W-:Y:S03]  /*bff0*/  LDSM.16.MT88.4 R124, [R185+0x14800] ;  /* 0x01480000b97c783b */ /* 0x000fe60000004200 */
[----:B------:R-:W-:Y:S01]  /*c000*/  MUFU.EX2 R171, R171 ;  /* 0x000000ab00ab7308 */ /* 0x000fe20000000800 */
[----:B------:R-:W-:Y:S01]  /*c010*/  FMUL.FTZ R25, R2, R109 ;  /* 0x0000006d02197220 */ /* 0x000fe20000410000 */
[C---:B------:R-:W-:Y:S01]  /*c020*/  FMUL.FTZ R26, R0.reuse, R110 ;  /* 0x0000006e001a7220 */ /* 0x040fe20000410000 */
[----:B------:R-:W-:Y:S01]  /*c030*/  FMUL.FTZ R27, R0, R111 ;  /* 0x0000006f001b7220 */ /* 0x000fe20000410000 */
[C---:B------:R-:W-:Y:S01]  /*c040*/  FMUL.FTZ R32, R2.reuse, R100 ;  /* 0x0000006402207220 */ /* 0x040fe20000410000 */
[----:B------:R-:W-:Y:S01]  /*c050*/  FMUL.FTZ R33, R2, R101 ;  /* 0x0000006502217220 */ /* 0x000fe20000410000 */
[----:B--2---:R-:W-:Y:S01]  /*c060*/  FMUL.FTZ R34, R0, R102 ;  /* 0x0000006600227220 */ /* 0x004fe20000410000 */
[----:B------:R-:W-:Y:S03]  /*c070*/  LDSM.16.MT88.4 R108, [R164+0x2000] ;  /* 0x00200000a46c783b */ /* 0x000fe60000004200 */
[----:B------:R-:W2:Y:S01]  /*c080*/  MUFU.EX2 R168, R168 ;  /* 0x000000a800a87308 */ /* 0x000ea20000000800 */
[----:B-1----:R-:W-:Y:S01]  /*c090*/  F2FP.BF16.F32.PACK_AB R128, R172, R173 ;  /* 0x000000adac80723e */ /* 0x002fe200000010ff */
[----:B------:R-:W-:Y:S01]  /*c0a0*/  FMUL.FTZ R35, R0, R103 ;  /* 0x0000006700237220 */ /* 0x000fe20000410000 */
[C---:B------:R-:W-:Y:S01]  /*c0b0*/  FMUL.FTZ R36, R2.reuse, R36 ;  /* 0x0000002402247220 */ /* 0x040fe20000410000 */
[----:B------:R-:W-:Y:S01]  /*c0c0*/  FMUL.FTZ R37, R2, R37 ;  /* 0x0000002502257220 */ /* 0x000fe20000410000 */
[C---:B------:R-:W-:Y:S01]  /*c0d0*/  FMUL.FTZ R38, R0.reuse, R38 ;  /* 0x0000002600267220 */ /* 0x040fe20000410000 */
[----:B------:R-:W-:Y:S01]  /*c0e0*/  FMUL.FTZ R39, R0, R39 ;  /* 0x0000002700277220 */ /* 0x000fe20000410000 */
[----:B------:R-:W-:Y:S03]  /*c0f0*/  LDSM.16.MT88.4 R100, [R165+0x2000] ;  /* 0x00200000a564783b */ /* 0x000fe60000004200 */
[----:B------:R-:W-:Y:S01]  /*c100*/  MUFU.EX2 R170, R170 ;  /* 0x000000aa00aa7308 */ /* 0x000fe20000000800 */
[C---:B------:R-:W-:Y:S01]  /*c110*/  FMUL.FTZ R40, R2.reuse, R40 ;  /* 0x0000002802287220 */ /* 0x040fe20000410000 */
[----:B------:R-:W-:Y:S01]  /*c120*/  FMUL.FTZ R41, R2, R41 ;  /* 0x0000002902297220 */ /* 0x000fe20000410000 */
[C---:B------:R-:W-:Y:S01]  /*c130*/  FMUL.FTZ R42, R0.reuse, R42 ;  /* 0x0000002a002a7220 */ /* 0x040fe20000410000 */
[----:B------:R-:W-:Y:S01]  /*c140*/  FMUL.FTZ R43, R0, R43 ;  /* 0x0000002b002b7220 */ /* 0x000fe20000410000 */
[C---:B------:R-:W-:Y:S01]  /*c150*/  FMUL.FTZ R44, R2.reuse, R44 ;  /* 0x0000002c022c7220 */ /* 0x040fe20000410000 */
[----:B------:R-:W-:Y:S01]  /*c160*/  FMUL.FTZ R45, R2, R45 ;  /* 0x0000002d022d7220 */ /* 0x000fe20000410000 */
[----:B------:R-:W-:Y:S03]  /*c170*/  LDSM.16.MT88.4 R116, [R184+0x12800] ;  /* 0x01280000b874783b */ /* 0x000fe60000004200 */
[----:B------:R-:W1:Y:S01]  /*c180*/  MUFU.EX2 R169, R169 ;  /* 0x000000a900a97308 */ /* 0x000e620000000800 */
        /* <DEDUP_REMOVED lines=16> */
[----:B-1----:R-:W-:Y:S01]  /*c290*/  F2FP.BF16.F32.PACK_AB R130, R169, R170 ;  /* 0x000000aaa982723e */ /* 0x002fe200000010ff */
        /* <DEDUP_REMOVED lines=22> */
[C---:B------:R-:W-:Y:S01]  /*c400*/  HMMA.16816.F32.BF16 R4, R128.reuse, R12, R4 ;  /* 0x0000000c8004723c */ /* 0x040fe20000041804 */
[----:B------:R-:W-:Y:S04]  /*c410*/  MUFU.EX2 R174, R174 ;  /* 0x000000ae00ae7308 */ /* 0x000fe80000000800 */
[C---:B------:R-:W-:Y:S01]  /*c420*/  FMUL.FTZ R12, R2.reuse, R120 ;  /* 0x00000078020c7220 */ /* 0x040fe20000410000 */
[C---:B------:R-:W-:Y:S01]  /*c430*/  FMUL.FTZ R13, R2.reuse, R121 ;  /* 0x00000079020d7220 */ /* 0x040fe20000410000 */
[----:B------:R-:W-:Y:S01]  /*c440*/  FMUL.FTZ R80, R2, R80 ;  /* 0x0000005002507220 */ /* 0x000fe20000410000 */
[C---:B------:R-:W-:Y:S03]  /*c450*/  HMMA.16816.F32.BF16 R8, R128.reuse, R14, R8 ;  /* 0x0000000e8008723c */ /* 0x040fe60000041808 */
[----:B------:R-:W1:Y:S01]  /*c460*/  MUFU.EX2 R175, R175 ;  /* 0x000000af00af7308 */ /* 0x000e620000000800 */
[C---:B------:R-:W-:Y:S01]  /*c470*/  FMUL.FTZ R14, R0.reuse, R122 ;  /* 0x0000007a000e7220 */ /* 0x040fe20000410000 */
[----:B------:R-:W-:Y:S01]  /*c480*/  FMUL.FTZ R15, R0, R123 ;  /* 0x0000007b000f7220 */ /* 0x000fe20000410000 */
[----:B------:R-:W-:Y:S01]  /*c490*/  FMUL.FTZ R81, R2, R81 ;  /* 0x0000005102517220 */ /* 0x000fe20000410000 */
[----:B------:R-:W2:Y:S01]  /*c4a0*/  LDSM.16.MT88.4 R120, [R164] ;  /* 0x00000000a478783b */ /* 0x000ea20000004200 */
[C---:B------:R-:W-:Y:S01]  /*c4b0*/  FMUL.FTZ R82, R0.reuse, R82 ;  /* 0x0000005200527220 */ /* 0x040fe20000410000 */
[----:B------:R-:W-:Y:S01]  /*c4c0*/  FMUL.FTZ R83, R0, R83 ;  /* 0x0000005300537220 */ /* 0x000fe20000410000 */
[C---:B------:R-:W-:Y:S01]  /*c4d0*/  FMUL.FTZ R84, R2.reuse, R84 ;  /* 0x0000005402547220 */ /* 0x040fe20000410000 */
[C---:B------:R-:W-:Y:S01]  /*c4e0*/  FMUL.FTZ R85, R2.reuse, R85 ;  /* 0x0000005502557220 */ /* 0x040fe20000410000 */
[C---:B------:R-:W-:Y:S01]  /*c4f0*/  HMMA.16816.F32.BF16 R12, R128.reuse, R20, R12 ;  /* 0x00000014800c723c */ /* 0x040fe2000004180c */
[----:B------:R-:W-:Y:S02]  /*c500*/  MUFU.EX2 R178, R178 ;  /* 0x000000b200b27308 */ /* 0x000fe40000000800 */
[C---:B------:R-:W-:Y:S01]  /*c510*/  FMUL.FTZ R20, R2.reuse, R112 ;  /* 0x0000007002147220 */ /* 0x040fe20000410000 */
[----:B------:R-:W-:Y:S01]  /*c520*/  FMUL.FTZ R21, R2, R113 ;  /* 0x0000007102157220 */ /* 0x000fe20000410000 */
[C---:B------:R-:W-:Y:S01]  /*c530*/  FMUL.FTZ R86, R0.reuse, R86 ;  /* 0x0000005600567220 */ /* 0x040fe20000410000 */
[----:B------:R-:W-:Y:S01]  /*c540*/  FMUL.FTZ R87, R0, R87 ;  /* 0x0000005700577220 */ /* 0x000fe20000410000 */
[----:B------:R-:W-:Y:S01]  /*c550*/  FMUL.FTZ R88, R2, R88 ;  /* 0x0000005802587220 */ /* 0x000fe20000410000 */
[C---:B------:R-:W-:Y:S03]  /*c560*/  HMMA.16816.F32.BF16 R16, R128.reuse, R22, R16 ;  /* 0x000000168010723c */ /* 0x040fe60000041810 */
[----:B------:R-:W-:Y:S01]  /*c570*/  MUFU.EX2 R179, R179 ;  /* 0x000000b300b37308 */ /* 0x000fe20000000800 */
[C---:B------:R-:W-:Y:S01]  /*c580*/  FMUL.FTZ R22, R0.reuse, R114 ;  /* 0x0000007200167220 */ /* 0x040fe20000410000 */
[----:B------:R-:W-:Y:S01]  /*c590*/  FMUL.FTZ R23, R0, R115 ;  /* 0x0000007300177220 */ /* 0x000fe20000410000 */
[----:B------:R-:W-:Y:S01]  /*c5a0*/  FMUL.FTZ R89, R2, R89 ;  /* 0x0000005902597220 */ /* 0x000fe20000410000 */
[----:B------:R-:W3:Y:S01]  /*c5b0*/  LDSM.16.MT88.4 R112, [R185+0x14000] ;  /* 0x01400000b970783b */ /* 0x000ee20000004200 */
        /* <DEDUP_REMOVED lines=16> */
[----:B------:R-:W4:Y:S01]  /*c6c0*/  LDSM.16.MT88.4 R104, [R184+0x14000] ;  /* 0x01400000b868783b */ /* 0x000f220000004200 */
[C---:B------:R-:W-:Y:S01]  /*c6d0*/  FMUL.FTZ R98, R0.reuse, R98 ;  /* 0x0000006200627220 */ /* 0x040fe20000410000 */
[----:B------:R-:W-:Y:S04]  /*c6e0*/  FMUL.FTZ R99, R0, R99 ;  /* 0x0000006300637220 */ /* 0x000fe80000410000 */
[----:B------:R-:W-:Y:S01]  /*c6f0*/  MUFU.EX2 R183, R183 ;  /* 0x000000b700b77308 */ /* 0x000fe20000000800 */
[--C-:B------:R-:W-:Y:S01]  /*c700*/  FFMA.FTZ R177, R222, UR4, -R137.reuse ;  /* 0x00000004deb17c23 */ /* 0x100fe20008010889 */
[C---:B--2---:R-:W-:Y:S03]  /*c710*/  HMMA.16816.F32.BF16 R28, R128.reuse, R120, R28 ;  /* 0x00000078801c723c */ /* 0x044fe6000004181c */
[--C-:B------:R-:W-:Y:S01]  /*c720*/  FFMA.FTZ R176, R220, UR4, -R137.reuse ;  /* 0x00000004dcb07c23 */ /* 0x100fe20008010889 */
[--C-:B------:R-:W-:Y:S01]  /*c730*/  FFMA.FTZ R181, R216, UR4, -R137.reuse ;  /* 0x00000004d8b57c23 */ /* 0x100fe20008010889 */
[--C-:B------:R-:W-:Y:S01]  /*c740*/  FFMA.FTZ R216, R135, UR4, -R137.reuse ;  /* 0x0000000487d87c23 */ /* 0x100fe20008010889 */
[--C-:B------:R-:W-:Y:S01]  /*c750*/  FFMA.FTZ R135, R139, UR4, -R144.reuse ;  /* 0x000000048b877c23 */ /* 0x100fe20008010890 */
[----:B------:R-:W-:Y:S01]  /*c760*/  FFMA.FTZ R144, R138, UR4, -R144 ;  /* 0x000000048a907c23 */ /* 0x000fe20008010890 */
[C---:B------:R-:W-:Y:S01]  /*c770*/  HMMA.16816.F32.BF16 R32, R128.reuse, R122, R32 ;  /* 0x0000007a8020723c */ /* 0x040fe20000041820 */
[----:B------:R-:W-:Y:S01]  /*c780*/  LDSM.16.MT88.4 R120, [R164+0x800] ;  /* 0x00080000a478783b */ /* 0x000fe20000004200 */
[----:B------:R-:W-:Y:S01]  /*c790*/  MUFU.EX2 R177, R177 ;  /* 0x000000b100b17308 */ /* 0x000fe20000000800 */
[--C-:B------:R-:W-:Y:S01]  /*c7a0*/  FFMA.FTZ R214, R214, UR4, -R137.reuse ;  /* 0x00000004d6d67c23 */ /* 0x100fe20008010889 */
[--C-:B------:R-:W-:Y:S01]  /*c7b0*/  FFMA.FTZ R210, R210, UR4, -R137.reuse ;  /* 0x00000004d2d27c23 */ /* 0x100fe20008010889 */
[--C-:B------:R-:W-:Y:S01]  /*c7c0*/  FFMA.FTZ R134, R134, UR4, -R137.reuse ;  /* 0x0000000486867c23 */ /* 0x100fe20008010889 */
[----:B------:R-:W-:Y:S01]  /*c7d0*/  FFMA.FTZ R137, R133, UR4, -R137 ;  /* 0x0000000485897c23 */ /* 0x000fe20008010889 */
[----:B------:R-:W-:Y:S01]  /*c7e0*/  FFMA.FTZ R173, R2, R205, R173 ;  /* 0x000000cd02ad7223 */ /* 0x000fe200000100ad */
[C---:B---3--:R-:W-:Y:S04]  /*c7f0*/  HMMA.16816.F32.BF16 R36, R128.reuse, R112, R36 ;  /* 0x000000708024723c */ /* 0x048fe80000041824 */
[----:B------:R2:W-:Y:S01]  /*c800*/  MUFU.EX2 R218, R144 ;  /* 0x0000009000da7308 */ /* 0x0005e20000000800 */
[C---:B------:R-:W-:Y:S01]  /*c810*/  ISETP.NE.AND P0, PT, R201.reuse, RZ, PT ;  /* 0x000000ffc900720c */ /* 0x040fe20003f05270 */
[----:B------:R-:W-:Y:S01]  /*c820*/  FFMA.FTZ R171, R0, R203, R171 ;  /* 0x000000cb00ab7223 */ /* 0x000fe200000100ab */
[----:B------:R-:W-:Y:S01]  /*c830*/  FADD.FTZ R173, R172, R173 ;  /* 0x000000adacad7221 */ /* 0x000fe20000010000 */
[----:B------:R-:W-:Y:S01]  /*c840*/  IADD3 R201, PT, PT, R201, -0x1, RZ ;  /* 0xffffffffc9c97810 */ /* 0x000fe20007ffe0ff */
[C---:B------:R-:W-:Y:S01]  /*c850*/  HMMA.16816.F32.BF16 R40, R128.reuse, R114, R40 ;  /* 0x000000728028723c */ /* 0x040fe20000041828 */
[----:B------:R-:W-:Y:S04]  /*c860*/  LDSM.16.MT88.4 R112, [R185+0x12800] ;  /* 0x01280000b970783b */ /* 0x000fe80000004200 */
[----:B------:R-:W3:Y:S01]  /*c870*/  MUFU.EX2 R176, R176 ;  /* 0x000000b000b07308 */ /* 0x000ee20000000800 */
[----:B------:R-:W-:Y:S01]  /*c880*/  FADD.FTZ R168, R168, R171 ;  /* 0x000000aba8a87221 */ /* 0x000fe20000010000 */
[----:B------:R-:W-:Y:S03]  /*c890*/  FADD.FTZ R170, R170, R173 ;  /* 0x000000adaaaa7221 */ /* 0x000fe60000010000 */
[----:B------:R-:W-:Y:S01]  /*c8a0*/  FADD.FTZ R167, R167, R168 ;  /* 0x000000a8a7a77221 */ /* 0x000fe20000010000 */
[----:B------:R-:W-:Y:S04]  /*c8b0*/  FADD.FTZ R169, R169, R170 ;  /* 0x000000aaa9a97221 */ /* 0x000fe80000010000 */
[----:B------:R-:W5:Y:S01]  /*c8c0*/  MUFU.EX2 R181, R181 ;  /* 0x000000b500b57308 */ /* 0x000f620000000800 */
[C---:B----4-:R-:W-:Y:S01]  /*c8d0*/  HMMA.16816.F32.BF16 R44, R128.reuse, R104, R44 ;  /* 0x00000068802c723c */ /* 0x050fe2000004182c */
[----:B--2---:R-:W-:Y:S02]  /*c8e0*/  LDSM.16.MT88.4 R144, [R185+0x15800] ;  /* 0x01580000b990783b */ /* 0x004fe40000004200 */
[----:B------:R-:W-:Y:S06]  /*c8f0*/  FADD.FTZ R166, R166, R167 ;  /* 0x000000a7a6a67221 */ /* 0x000fec0000010000 */
[----:B------:R-:W-:Y:S01]  /*c900*/  MUFU.EX2 R214, R214 ;  /* 0x000000d600d67308 */ /* 0x000fe20000000800 */
[C---:B------:R-:W-:Y:S01]  /*c910*/  HMMA.16816.F32.BF16 R48, R128.reuse, R106, R48 ;  /* 0x0000006a8030723c */ /* 0x040fe20000041830 */
[----:B------:R-:W2:Y:S08]  /*c920*/  LDSM.16.MT88.4 R104, [R185+0x16000] ;  /* 0x01600000b968783b */ /* 0x000eb00000004200 */
[----:B------:R-:W-:Y:S01]  /*c930*/  MUFU.EX2 R215, R215 ;  /* 0x000000d700d77308 */ /* 0x000fe20000000800 */
[C---:B------:R-:W-:Y:S09]  /*c940*/  HMMA.16816.F32.BF16 R52, R128.reuse, R100, R52 ;  /* 0x000000648034723c */ /* 0x040ff20000041834 */
[----:B------:R-:W-:Y:S01]  /*c950*/  MUFU.EX2 R212, R212 ;  /* 0x000000d400d47308 */ /* 0x000fe20000000800 */
[C---:B------:R-:W-:Y:S01]  /*c960*/  HMMA.16816.F32.BF16 R56, R128.reuse, R102, R56 ;  /* 0x000000668038723c */ /* 0x040fe20000041838 */
[----:B------:R-:W4:Y:S08]  /*c970*/  LDSM.16.MT88.4 R100, [R184+0x16000] ;  /* 0x01600000b864783b */ /* 0x000f300000004200 */
[----:B------:R-:W-:Y:S01]  /*c980*/  MUFU.EX2 R211, R211 ;  /* 0x000000d300d37308 */ /* 0x000fe20000000800 */
[C---:B------:R-:W-:Y:S09]  /*c990*/  HMMA.16816.F32.BF16 R60, R128.reuse, R108, R60 ;  /* 0x0000006c803c723c */ /* 0x040ff2000004183c */
[----:B------:R-:W-:Y:S01]  /*c9a0*/  MUFU.EX2 R210, R210 ;  /* 0x000000d200d27308 */ /* 0x000fe20000000800 */
[C---:B------:R-:W-:Y:S01]  /*c9b0*/  HMMA.16816.F32.BF16 R64, R128.reuse, R110, R64 ;  /* 0x0000006e8040723c */ /* 0x040fe20000041840 */
[----:B------:R-:W5:Y:S08]  /*c9c0*/  LDSM.16.MT88.4 R108, [R165+0x4000] ;  /* 0x00400000a56c783b */ /* 0x000f700000004200 */
[----:B------:R-:W-:Y:S01]  /*c9d0*/  MUFU.EX2 R213, R213 ;  /* 0x000000d500d57308 */ /* 0x000fe20000000800 */
[C---:B--2---:R-:W-:Y:S09]  /*c9e0*/  HMMA.16816.F32.BF16 R68, R128.reuse, R104, R68 ;  /* 0x000000688044723c */ /* 0x044ff20000041844 */
[----:B------:R-:W-:Y:S01]  /*c9f0*/  MUFU.EX2 R208, R208 ;  /* 0x000000d000d07308 */ /* 0x000fe20000000800 */
[C---:B------:R-:W-:Y:S01]  /*ca00*/  HMMA.16816.F32.BF16 R72, R128.reuse, R106, R72 ;  /* 0x0000006a8048723c */ /* 0x040fe20000041848 */
[----:B------:R-:W2:Y:S08]  /*ca10*/  LDSM.16.MT88.4 R104, [R164+0x4000] ;  /* 0x00400000a468783b */ /* 0x000eb00000004200 */
[----:B------:R-:W5:Y:S01]  /*ca20*/  MUFU.EX2 R207, R207 ;  /* 0x000000cf00cf7308 */ /* 0x000f620000000800 */
[C---:B----4-:R-:W-:Y:S03]  /*ca30*/  HMMA.16816.F32.BF16 R76, R128.reuse, R100, R76 ;  /* 0x00000064804c723c */ /* 0x050fe6000004184c */
[----:B-1----:R-:W-:Y:S01]  /*ca40*/  F2FP.BF16.F32.PACK_AB R100, R175, R174 ;  /* 0x000000aeaf64723e */ /* 0x002fe200000010ff */
[----:B------:R-:W-:Y:S01]  /*ca50*/  FADD.FTZ R174, R174, R169 ;  /* 0x000000a9aeae7221 */ /* 0x000fe20000010000 */
[C---:B---3--:R-:W-:Y:S04]  /*ca60*/  F2FP.BF16.F32.PACK_AB R101, R176.reuse, R177 ;  /* 0x000000b1b065723e */ /* 0x048fe800000010ff */
[----:B------:R-:W-:Y:S01]  /*ca70*/  MUFU.EX2 R209, R209 ;  /* 0x000000d100d17308 */ /* 0x000fe20000000800 */
[----:B------:R-:W-:Y:S01]  /*ca80*/  FADD.FTZ R177, R177, R166 ;  /* 0x000000a6b1b17221 */ /* 0x000fe20000010000 */
[C---:B------:R-:W-:Y:S03]  /*ca90*/  HMMA.16816.F32.BF16 R80, R128.reuse, R102, R80 ;  /* 0x000000668050723c */ /* 0x040fe60000041850 */
[----:B------:R-:W-:Y:S01]  /*caa0*/  F2FP.BF16.F32.PACK_AB R102, R179, R178 ;  /* 0x000000b2b366723e */ /* 0x000fe200000010ff */
[----:B------:R-:W-:Y:S01]  /*cab0*/  FADD.FTZ R175, R175, R174 ;  /* 0x000000aeafaf7221 */ /* 0x000fe20000010000 */
[----:B-----5:R-:W-:Y:S03]  /*cac0*/  F2FP.BF16.F32.PACK_AB R103, R181, R180 ;  /* 0x000000b4b567723e */ /* 0x020fe600000010ff */
[----:B------:R-:W-:Y:S01]  /*cad0*/  MUFU.EX2 R216, R216 ;  /* 0x000000d800d87308 */ /* 0x000fe20000000800 */
[----:B------:R-:W-:Y:S01]  /*cae0*/  F2FP.BF16.F32.PACK_AB R136, R207, R208 ;  /* 0x000000d0cf88723e */ /* 0x000fe200000010ff */
[C---:B------:R-:W-:Y:S03]  /*caf0*/  HMMA.16816.F32.BF16 R84, R128.reuse, R108, R84 ;  /* 0x0000006c8054723c */ /* 0x040fe60000041854 */
[----:B------:R-:W-:Y:S01]  /*cb00*/  FADD.FTZ R177, R176, R177 ;  /* 0x000000b1b0b17221 */ /* 0x000fe20000010000 */
[----:B------:R-:W-:Y:S04]  /*cb10*/  FADD.FTZ R178, R178, R175 ;  /* 0x000000afb2b27221 */ /* 0x000fe80000010000 */
[----:B------:R-:W1:Y:S01]  /*cb20*/  MUFU.EX2 R135, R135 ;  /* 0x0000008700877308 */ /* 0x000e620000000800 */
[----:B------:R-:W-:Y:S01]  /*cb30*/  FADD.FTZ R180, R180, R177 ;  /* 0x000000b1b4b47221 */ /* 0x000fe20000010000 */
[C---:B------:R-:W-:Y:S01]  /*cb40*/  HMMA.16816.F32.BF16 R88, R128.reuse, R110, R88 ;  /* 0x0000006e8058723c */ /* 0x040fe20000041858 */
[----:B------:R-:W3:Y:S02]  /*cb50*/  LDSM.16.MT88.4 R108, [R165+0x800] ;  /* 0x00080000a56c783b */ /* 0x000ee40000004200 */
[----:B------:R-:W-:Y:S01]  /*cb60*/  FADD.FTZ R179, R179, R178 ;  /* 0x000000b2b3b37221 */ /* 0x000fe20000010000 */
[----:B------:R-:W-:Y:S04]  /*cb70*/  FADD.FTZ R181, R181, R180 ;  /* 0x000000b4b5b57221 */ /* 0x000fe80000010000 */
[----:B------:R-:W-:Y:S01]  /*cb80*/  MUFU.EX2 R134, R134 ;  /* 0x0000008600867308 */ /* 0x000fe20000000800 */
[C---:B--2---:R-:W-:Y:S09]  /*cb90*/  HMMA.16816.F32.BF16 R92, R128.reuse, R104, R92 ;  /* 0x00000068805c723c */ /* 0x044ff2000004185c */
[----:B------:R2:W4:Y:S01]  /*cba0*/  MUFU.EX2 R133, R137 ;  /* 0x0000008900857308 */ /* 0x0005220000000800 */
[----:B-1----:R-:W-:Y:S01]  /*cbb0*/  F2FP.BF16.F32.PACK_AB R138, R218, R135 ;  /* 0x00000087da8a723e */ /* 0x002fe200000010ff */
[----:B------:R-:W-:Y:S01]  /*cbc0*/  HMMA.16816.F32.BF16 R96, R128, R106, R96 ;  /* 0x0000006a8060723c */ /* 0x000fe20000041860 */
[----:B------:R-:W1:Y:S07]  /*cbd0*/  LDSM.16.MT88.4 R104, [R165+0x2800] ;  /* 0x00280000a568783b */ /* 0x000e6e0000004200 */
[C---:B------:R-:W-:Y:S01]  /*cbe0*/  HMMA.16816.F32.BF16 R4, R100.reuse, R112, R4 ;  /* 0x000000706404723c */ /* 0x040fe20000041804 */
[----:B------:R-:W5:Y:S04]  /*cbf0*/  LDSM.16.MT88.4 R128, [R164+0x2800] ;  /* 0x00280000a480783b */ /* 0x000f680000004200 */
[----:B--2---:R-:W-:Y:S03]  /*cc00*/  F2FP.BF16.F32.PACK_AB R137, R216, R209 ;  /* 0x000000d1d889723e */ /* 0x004fe600000010ff */
[C---:B------:R-:W-:Y:S01]  /*cc10*/  HMMA.16816.F32.BF16 R8, R100.reuse, R114, R8 ;  /* 0x000000726408723c */ /* 0x040fe20000041808 */
[----:B------:R-:W2:Y:S02]  /*cc20*/  LDSM.16.MT88.4 R112, [R185+0x16800] ;  /* 0x01680000b970783b */ /* 0x000ea40000004200 */
[----:B----4-:R-:W-:Y:S05]  /*cc30*/  F2FP.BF16.F32.PACK_AB R139, R133, R134 ;  /* 0x00000086858b723e */ /* 0x010fea00000010ff */
        /* <DEDUP_REMOVED lines=17> */
[----:B------:R-:W1:Y:S07]  /*cd50*/  LDSM.16.MT88.4 R104, [R165+0x4800] ;  /* 0x00480000a568783b */ /* 0x000e6e0000004200 */
[C---:B-----5:R-:W-:Y:S08]  /*cd60*/  HMMA.16816.F32.BF16 R60, R100.reuse, R128, R60 ;  /* 0x00000080643c723c */ /* 0x060ff0000004183c */
        /* <DEDUP_REMOVED lines=8> */
[C---:B-1----:R-:W-:Y:S08]  /*cdf0*/  HMMA.16816.F32.BF16 R84, R100.reuse, R104, R84 ;  /* 0x000000686454723c */ /* 0x042ff00000041854 */
[C---:B------:R-:W-:Y:S01]  /*ce00*/  HMMA.16816.F32.BF16 R88, R100.reuse, R106, R88 ;  /* 0x0000006a6458723c */ /* 0x040fe20000041858 */
[----:B------:R-:W1:Y:S07]  /*ce10*/  LDSM.16.MT88.4 R104, [R164+0x1000] ;  /* 0x00100000a468783b */ /* 0x000e6e0000004200 */
[C---:B------:R-:W-:Y:S08]  /*ce20*/  HMMA.16816.F32.BF16 R92, R100.reuse, R116, R92 ;  /* 0x00000074645c723c */ /* 0x040ff0000004185c */
[----:B------:R-:W-:Y:S01]  /*ce30*/  HMMA.16816.F32.BF16 R96, R100, R118, R96 ;  /* 0x000000766460723c */ /* 0x000fe20000041860 */
[----:B------:R-:W3:Y:S02]  /*ce40*/  LDSM.16.MT88.4 R116, [R184+0x15000] ;  /* 0x01500000b874783b */ /* 0x000ee40000004200 */
[----:B------:R-:W-:Y:S01]  /*ce50*/  F2FP.BF16.F32.PACK_AB R100, R183, R182 ;  /* 0x000000b6b764723e */ /* 0x000fe200000010ff */
[----:B------:R-:W-:Y:S01]  /*ce60*/  FADD.FTZ R182, R182, R179 ;  /* 0x000000b3b6b67221 */ /* 0x000fe20000010000 */
[----:B------:R-:W-:Y:S01]  /*ce70*/  F2FP.BF16.F32.PACK_AB R101, R215, R214 ;  /* 0x000000d6d765723e */ /* 0x000fe200000010ff */
[----:B------:R-:W-:Y:S01]  /*ce80*/  FADD.FTZ R214, R214, R181 ;  /* 0x000000b5d6d67221 */ /* 0x000fe20000010000 */
[----:B------:R-:W-:Y:S01]  /*ce90*/  F2FP.BF16.F32.PACK_AB R102, R211, R212 ;  /* 0x000000d4d366723e */ /* 0x000fe200000010ff */
[----:B------:R-:W-:Y:S01]  /*cea0*/  FADD.FTZ R183, R183, R182 ;  /* 0x000000b6b7b77221 */ /* 0x000fe20000010000 */
[----:B------:R-:W-:Y:S01]  /*ceb0*/  F2FP.BF16.F32.PACK_AB R103, R213, R210 ;  /* 0x000000d2d567723e */ /* 0x000fe200000010ff */
[----:B------:R-:W-:Y:S02]  /*cec0*/  FADD.FTZ R215, R215, R214 ;  /* 0x000000d6d7d77221 */ /* 0x000fe40000010000 */
[----:B------:R-:W-:Y:S02]  /*ced0*/  FADD.FTZ R212, R212, R183 ;  /* 0x000000b7d4d47221 */ /* 0x000fe40000010000 */
[----:B------:R-:W-:Y:S02]  /*cee0*/  FADD.FTZ R210, R210, R215 ;  /* 0x000000d7d2d27221 */ /* 0x000fe40000010000 */
[C---:B--2---:R-:W-:Y:S03]  /*cef0*/  HMMA.16816.F32.BF16 R4, R100.reuse, R108, R4 ;  /* 0x0000006c6404723c */ /* 0x044fe60000041804 */
[----:B------:R-:W-:Y:S01]  /*cf00*/  FADD.FTZ R211, R211, R212 ;  /* 0x000000d4d3d37221 */ /* 0x000fe20000010000 */
[----:B------:R-:W-:Y:S03]  /*cf10*/  FADD.FTZ R210, R213, R210 ;  /* 0x000000d2d5d27221 */ /* 0x000fe60000010000 */
[----:B------:R-:W-:Y:S01]  /*cf20*/  FADD.FTZ R0, R208, R211 ;  /* 0x000000d3d0007221 */ /* 0x000fe20000010000 */
[C---:B------:R-:W-:Y:S01]  /*cf30*/  HMMA.16816.F32.BF16 R8, R100.reuse, R110, R8 ;  /* 0x0000006e6408723c */ /* 0x040fe20000041808 */
[----:B------:R-:W2:Y:S02]  /*cf40*/  LDSM.16.MT88.4 R108, [R185+0x17000] ;  /* 0x01700000b96c783b */ /* 0x000ea40000004200 */
[----:B------:R-:W-:Y:S01]  /*cf50*/  FADD.FTZ R209, R209, R210 ;  /* 0x000000d2d1d17221 */ /* 0x000fe20000010000 */
[----:B------:R-:W-:Y:S03]  /*cf60*/  FADD.FTZ R0, R207, R0 ;  /* 0x00000000cf007221 */ /* 0x000fe60000010000 */
[----:B------:R-:W-:Y:S01]  /*cf70*/  FADD.FTZ R209, R216, R209 ;  /* 0x000000d1d8d17221 */ /* 0x000fe20000010000 */
[C---:B------:R-:W-:Y:S03]  /*cf80*/  HMMA.16816.F32.BF16 R12, R100.reuse, R112, R12 ;  /* 0x00000070640c723c */ /* 0x040fe6000004180c */
[----:B------:R-:W-:Y:S01]  /*cf90*/  FADD.FTZ R135, R135, R0 ;  /* 0x0000000087877221 */ /* 0x000fe20000010000 */
[----:B------:R-:W-:Y:S01]  /*cfa0*/  MOV R0, R3 ;  /* 0x0000000300007202 */ /* 0x000fe20000000f00 */
[----:B------:R-:W-:Y:S02]  /*cfb0*/  FADD.FTZ R134, R134, R209 ;  /* 0x000000d186867221 */ /* 0x000fe40000010000 */
[----:B------:R-:W-:Y:S01]  /*cfc0*/  FADD.FTZ R205, R218, R135 ;  /* 0x00000087dacd7221 */ /* 0x000fe20000010000 */
[C---:B------:R-:W-:Y:S01]  /*cfd0*/  HMMA.16816.F32.BF16 R16, R100.reuse, R114, R16 ;  /* 0x000000726410723c */ /* 0x040fe20000041810 */
[----:B------:R-:W-:Y:S02]  /*cfe0*/  LDSM.16.MT88.4 R112, [R165+0x5000] ;  /* 0x00500000a570783b */ /* 0x000fe40000004200 */
[----:B------:R-:W-:Y:S05]  /*cff0*/  FADD.FTZ R203, R133, R134 ;  /* 0x0000008685cb7221 */ /* 0x000fea0000010000 */
[C---:B------:R-:W-:Y:S08]  /*d000*/  HMMA.16816.F32.BF16 R20, R100.reuse, R120, R20 ;  /* 0x000000786414723c */ /* 0x040ff00000041814 */
[C---:B------:R-:W-:Y:S08]  /*d010*/  HMMA.16816.F32.BF16 R24, R100.reuse, R122, R24 ;  /* 0x0000007a6418723c */ /* 0x040ff00000041818 */
        /* <DEDUP_REMOVED lines=10> */
[C---:B------:R-:W-:Y:S08]  /*d0c0*/  HMMA.16816.F32.BF16 R56, R100.reuse, R130, R56 ;  /* 0x000000826438723c */ /* 0x040ff00000041838 */
[C---:B------:R-:W-:Y:S08]  /*d0d0*/  HMMA.16816.F32.BF16 R60, R100.reuse, R140, R60 ;  /* 0x0000008c643c723c */ /* 0x040ff0000004183c */
[C---:B------:R-:W-:Y:S01]  /*d0e0*/  HMMA.16816.F32.BF16 R64, R100.reuse, R142, R64 ;  /* 0x0000008e6440723c */ /* 0x040fe20000041840 */
[----:B------:R-:W-:Y:S07]  /*d0f0*/  LDSM.16.MT88.4 R140, [R164+0x1800] ;  /* 0x00180000a48c783b */ /* 0x000fee0000004200 */
[C---:B--2---:R-:W-:Y:S08]  /*d100*/  HMMA.16816.F32.BF16 R68, R100.reuse, R108, R68 ;  /* 0x0000006c6444723c */ /* 0x044ff00000041844 */
[C---:B------:R-:W-:Y:S01]  /*d110*/  HMMA.16816.F32.BF16 R72, R100.reuse, R110, R72 ;  /* 0x0000006e6448723c */ /* 0x040fe20000041848 */
[----:B------:R-:W-:Y:S07]  /*d120*/  LDSM.16.MT88.4 R108, [R165+0x1800] ;  /* 0x00180000a56c783b */ /* 0x000fee0000004200 */
[C---:B-1----:R-:W-:Y:S08]  /*d130*/  HMMA.16816.F32.BF16 R76, R100.reuse, R104, R76 ;  /* 0x00000068644c723c */ /* 0x042ff0000004184c */
[C---:B------:R-:W-:Y:S01]  /*d140*/  HMMA.16816.F32.BF16 R80, R100.reuse, R106, R80 ;  /* 0x0000006a6450723c */ /* 0x040fe20000041850 */
[----:B------:R-:W1:Y:S07]  /*d150*/  LDSM.16.MT88.4 R104, [R184+0x13800] ;  /* 0x01380000b868783b */ /* 0x000e6e0000004200 */
[C---:B------:R-:W-:Y:S08]  /*d160*/  HMMA.16816.F32.BF16 R84, R100.reuse, R112, R84 ;  /* 0x000000706454723c */ /* 0x040ff00000041854 */
[C---:B------:R-:W-:Y:S08]  /*d170*/  HMMA.16816.F32.BF16 R88, R100.reuse, R114, R88 ;  /* 0x000000726458723c */ /* 0x040ff00000041858 */
[C---:B---3--:R-:W-:Y:S08]  /*d180*/  HMMA.16816.F32.BF16 R92, R100.reuse, R116, R92 ;  /* 0x00000074645c723c */ /* 0x048ff0000004185c */
[----:B------:R-:W-:Y:S08]  /*d190*/  HMMA.16816.F32.BF16 R96, R100, R118, R96 ;  /* 0x000000766460723c */ /* 0x000ff00000041860 */
[C---:B------:R-:W-:Y:S01]  /*d1a0*/  HMMA.16816.F32.BF16 R128, R136.reuse, R124, R4 ;  /* 0x0000007c8880723c */ /* 0x040fe20000041804 */
[----:B------:R-:W2:Y:S07]  /*d1b0*/  LDSM.16.MT88.4 R4, [R184+0x17800] ;  /* 0x01780000b804783b */ /* 0x000eae0000004200 */
[C---:B------:R-:W-:Y:S01]  /*d1c0*/  HMMA.16816.F32.BF16 R124, R136.reuse, R126, R8 ;  /* 0x0000007e887c723c */ /* 0x040fe20000041808 */
[----:B------:R-:W3:Y:S07]  /*d1d0*/  LDSM.16.MT88.4 R8, [R165+0x5800] ;  /* 0x00580000a508783b */ /* 0x000eee0000004200 */
[C---:B-1----:R-:W-:Y:S01]  /*d1e0*/  HMMA.16816.F32.BF16 R120, R136.reuse, R104, R12 ;  /* 0x000000688878723c */ /* 0x042fe2000004180c */
[----:B------:R-:W1:Y:S07]  /*d1f0*/  LDSM.16.MT88.4 R12, [R164+0x5800] ;  /* 0x00580000a40c783b */ /* 0x000e6e0000004200 */
        /* <DEDUP_REMOVED lines=17> */
[C---:B---3--:R-:W-:Y:S08]  /*d310*/  HMMA.16816.F32.BF16 R84, R136.reuse, R8, R84 ;  /* 0x000000088854723c */ /* 0x048ff00000041854 */
[C---:B------:R-:W-:Y:S08]  /*d320*/  HMMA.16816.F32.BF16 R88, R136.reuse, R10, R88 ;  /* 0x0000000a8858723c */ /* 0x040ff00000041858 */
[C---:B-1----:R-:W-:Y:S08]  /*d330*/  HMMA.16816.F32.BF16 R92, R136.reuse, R12, R92 ;  /* 0x0000000c885c723c */ /* 0x042ff0000004185c */
[----:B------:R-:W-:Y:S03]  /*d340*/  HMMA.16816.F32.BF16 R96, R136, R14, R96 ;  /* 0x0000000e8860723c */ /* 0x000fe60000041860 */
[----:B------:R-:W-:Y:S05]  /*d350*/  MOV R137, R132 ;  /* 0x0000008400897202 */ /* 0x000fea0000000f00 */
[----:B------:R-:W-:Y:S01]  /*d360*/  @!UPT UIADD3 URZ, UPT, UPT, URZ, URZ, URZ ;  /* 0x000000fffffff290 */ /* 0x000fe2000fffe0ff */
[----:B------:R-:W-:Y:S11]  /*d370*/  @P0 BRA `(.L_x_65) ;  /* 0xffffffd400fc0947 */ /* 0x000ff6000383ffff */
.L_x_64:
        /* <DEDUP_REMOVED lines=260> */
.L_x_68:
        /* <DEDUP_REMOVED lines=57> */
.L_x_70:
[----:B------:R-:W-:Y:S05]  /*e750*/  BSYNC.RECONVERGENT B0 ;  /* 0x0000000000007941 */ /* 0x000fea0003800200 */
.L_x_69:
        /* <DEDUP_REMOVED lines=34> */
.L_x_72:
[----:B------:R-:W-:Y:S05]  /*e980*/  BSYNC.RECONVERGENT B0 ;  /* 0x0000000000007941 */ /* 0x000fea0003800200 */
.L_x_71:
        /* <DEDUP_REMOVED lines=20> */
.L_x_74:
[----:B------:R-:W-:Y:S05]  /*ead0*/  BSYNC.RECONVERGENT B0 ;  /* 0x0000000000007941 */ /* 0x000fea0003800200 */
.L_x_73:
        /* <DEDUP_REMOVED lines=20> */
.L_x_76:
[----:B------:R-:W-:Y:S05]  /*ec20*/  BSYNC.RECONVERGENT B0 ;  /* 0x0000000000007941 */ /* 0x000fea0003800200 */
.L_x_75:
        /* <DEDUP_REMOVED lines=19> */
.L_x_77:
        /* <DEDUP_REMOVED lines=10> */
.L_x_933:


//--------------------- .text._ZN5flash16flash_fwd_kernelI23Flash_fwd_kernel_traitsILi192ELi128ELi64ELi8ELb0ELb0EN7cutlass10bfloat16_tE19Flash_kernel_traitsILi192ELi128ELi64ELi8ES3_EELb0ELb1ELb0ELb0ELb0ELb0ELb0ELb0EEEvNS_16Flash_fwd_paramsE --------------------------
	.section	.text._ZN5flash16flash_fwd_kernelI23Flash_fwd_kernel_traitsILi192ELi128ELi64ELi8ELb0ELb0EN7cutlass10bfloat16_tE19Flash_kernel_traitsILi192ELi128ELi64ELi8ES3_EELb0ELb1ELb0ELb0ELb0ELb0ELb0ELb0EEEvNS_16Flash_fwd_paramsE,"ax",@progbits
	.align	128
        .global         _ZN5flash16flash_fwd_kernelI23Flash_fwd_kernel_traitsILi192ELi128ELi64ELi8ELb0ELb0EN7cutlass10bfloat16_tE19Flash_kernel_traitsILi192ELi128ELi64ELi8ES3_EELb0ELb1ELb0ELb0ELb0ELb0ELb0ELb0EEEvNS_16Flash_fwd_paramsE
        .type           _ZN5flash16flash_fwd_kernelI23Flash_fwd_kernel_traitsILi192ELi128ELi64ELi8ELb0ELb0EN7cutlass10bfloat16_tE19Flash_kernel_traitsILi192ELi128ELi64ELi8ES3_EELb0ELb1ELb0ELb0ELb0ELb0ELb0ELb0EEEvNS_16Flash_fwd_paramsE,@function
        .size           _ZN5flash16flash_fwd_kernelI23Flash_fwd_kernel_traitsILi192ELi128ELi64ELi8ELb0ELb0EN7cutlass10bfloat16_tE19Flash_kernel_traitsILi192ELi128ELi64ELi8ES3_EELb0ELb1ELb0ELb0ELb0ELb0ELb0ELb0EEEvNS_16Flash_fwd_paramsE,(.L_x_934 - _ZN5flash16flash_fwd_kernelI23Flash_fwd_kernel_traitsILi192ELi128ELi64ELi8ELb0ELb0EN7cutlass10bfloat16_tE19Flash_kernel_traitsILi192ELi128ELi64ELi8ES3_EELb0ELb1ELb0ELb0ELb0ELb0ELb0ELb0EEEvNS_16Flash_fwd_paramsE)
        .other          _ZN5flash16flash_fwd_kernelI23Flash_fwd_kernel_traitsILi192ELi128ELi64ELi8ELb0ELb0EN7cutlass10bfloat16_tE19Flash_kernel_traitsILi192ELi128ELi64ELi8ES3_EELb0ELb1ELb0ELb0ELb0ELb0ELb0ELb0EEEvNS_16Flash_fwd_paramsE,@"STO_CUDA_ENTRY STV_DEFAULT"
_ZN5flash16flash_fwd_kernelI23Flash_fwd_kernel_traitsILi192ELi128ELi64ELi8ELb0ELb0EN7cutlass10bfloat16_tE19Flash_kernel_traitsILi192ELi128ELi64ELi8ES3_EELb0ELb1ELb0ELb0ELb0ELb0ELb0ELb0EEEvNS_16Flash_fwd_paramsE:
.text._ZN5flash16flash_fwd_kernelI23Flash_fwd_kernel_traitsILi192ELi128ELi64ELi8ELb0ELb0EN7cutlass10bfloat16_tE19Flash_kernel_traitsILi192ELi128ELi64ELi8ES3_EELb0ELb1ELb0ELb0ELb0ELb0ELb0ELb0EEEvNS_16Flash_fwd_paramsE:
[----:B------:R-:W-:Y:S01]  /*0000*/  LDC R1, c[0x0][0x37c] ;  /* 0x0000df00ff017b82 */ /* 0x000fe20000000800 */
[----:B------:R-:W1:Y:S07]  /*0010*/  LDCU.64 UR10, c[0x0][0x460] ;  /* 0x00008c00ff0a77ac */ /* 0x000e6e0008000a00 */
[----:B------:R-:W2:Y:S01]  /*0020*/  S2UR UR12, SR_CTAID.Y ;  /* 0x00000000000c79c3 */ /* 0x000ea20000002600 */
[----:B------:R-:W3:Y:S01]  /*0030*/  LDCU.64 UR8, c[0x0][0x470] ;  /* 0x00008e00ff0877ac */ /* 0x000ee20008000a00 */
[----:B------:R-:W2:Y:S01]  /*0040*/  LDCU.64 UR14, c[0x0][0x460] ;  /* 0x00008c00ff0e77ac */ /* 0x000ea20008000a00 */
[----:B------:R-:W4:Y:S01]  /*0050*/  LDCU.U8 UR13, c[0x0][0x532] ;  /* 0x0000a640ff0d77ac */ /* 0x000f220008000000 */
[----:B------:R-:W4:Y:S01]  /*0060*/  LDCU.64 UR6, c[0x0][0x468] ;  /* 0x00008d00ff0677ac */ /* 0x000f220008000a00 */
[----:B-1----:R-:W-:Y:S01]  /*0070*/  ISETP.NE.U32.AND P4, PT, RZ, UR10, PT ;  /* 0x0000000aff007c0c */ /* 0x002fe2000bf85070 */
[----:B------:R-:W-:Y:S01]  /*0080*/  UISETP.NE.U32.AND UP4, UPT, UR10, URZ, UPT ;  /* 0x000000ff0a00728c */ /* 0x000fe2000bf85070 */
[----:B------:R-:W1:Y:S02]  /*0090*/  LDCU.64 UR4, c[0x0][0x478] ;  /* 0x00008f00ff0477ac */ /* 0x000e640008000a00 */
[----:B------:R-:W-:Y:S01]  /*00a0*/  ISETP.NE.AND.EX P4, PT, RZ, UR11, PT, P4 ;  /* 0x0000000bff007c0c */ /* 0x000fe2000bf85340 */
[----:B---3--:R-:W-:-:S02]  /*00b0*/  UISETP.NE.U32.AND UP3, UPT, UR8, URZ, UPT ;  /* 0x000000ff0800728c */ /* 0x008fc4000bf65070 */
[----:B------:R-:W-:Y:S01]  /*00c0*/  UISETP.NE.AND.EX UP4, UPT, UR11, URZ, UPT, UP4 ;  /* 0x000000ff0b00728c */ /* 0x000fe2000bf85340 */
[----:B------:R-:W3:Y:S01]  /*00d0*/  LDCU.64 UR22, c[0x0][0x358] ;  /* 0x00006b00ff1677ac */ /* 0x000ee20008000a00 */
[----:B------:R-:W-:-:S04]  /*00e0*/  UISETP.NE.AND.EX UP3, UPT, UR9, URZ, UPT, UP3 ;  /* 0x000000ff0900728c */ /* 0x000fc8000bf65330 */
[----:B------:R-:W-:Y:S01]  /*00f0*/  PLOP3.LUT P2, PT, PT, PT, UP4, 0x80, 0x8 ;  /* 0x000000000008781c */ /* 0x000fe20003f4f048 */
[----:B--2---:R-:W-:Y:S02]  /*0100*/  UIMAD.WIDE.U32 UR14, UR12, 0x4, UR14 ;  /* 0x000000040c0e78a5 */ /* 0x004fe4000f8e000e */
[----:B------:R-:W-:Y:S02]  /*0110*/  USHF.L.U32 UR11, UR12, 0x2, URZ ;  /* 0x000000020c0b7899 */ /* 0x000fe400080006ff */
[----:B----4-:R-:W-:Y:S02]  /*0120*/  UISETP.NE.AND UP5, UPT, UR13, URZ, UPT ;  /* 0x000000ff0d00728c */ /* 0x010fe4000bfa5270 */
[----:B------:R-:W-:Y:S01]  /*0130*/  UISETP.EQ.U32.AND UP2, UPT, UR6, URZ, UPT ;  /* 0x000000ff0600728c */ /* 0x000fe2000bf42070 */
[----:B------:R-:W-:Y:S01]  /*0140*/  IMAD.U32 R6, RZ, RZ, UR14 ;  /* 0x0000000eff067e24 */ /* 0x000fe2000f8e00ff */
[----:B------:R-:W-:Y:S01]  /*0150*/  USHF.R.U32.HI UR10, URZ, 0x1e, UR12 ;  /* 0x0000001eff0a7899 */ /* 0x000fe2000801160c */
[----:B------:R-:W-:Y:S01]  /*0160*/  IMAD.U32 R7, RZ, RZ, UR15 ;  /* 0x0000000fff077e24 */ /* 0x000fe2000f8e00ff */
[----:B------:R-:W-:-:S02]  /*0170*/  @UP3 UIADD3 UR14, UP1, UPT, UR11, UR8, URZ ;  /* 0x000000080b0e3290 */ /* 0x000fc4000ff3e0ff */
[----:B------:R-:W-:Y:S02]  /*0180*/  UISETP.EQ.OR.EX UP2, UPT, UR7, URZ, !UP5, UP2 ;  /* 0x000000ff0700728c */ /* 0x000fe4000ef42720 */
[----:B-1----:R-:W-:Y:S01]  /*0190*/  UISETP.NE.U32.AND UP0, UPT, UR4, URZ, UPT ;  /* 0x000000ff0400728c */ /* 0x002fe2000bf05070 */
[----:B---3--:R-:W2:Y:S01]  /*01a0*/  @P4 LDG.E R5, desc[UR22][R6.64] ;  /* 0x0000001606054981 */ /* 0x008ea2000c1e1900 */
[----:B------:R-:W-:Y:S02]  /*01b0*/  @UP3 UIADD3.X UR15, UPT, UPT, UR10, UR9, URZ, UP1, !UPT ;  /* 0x000000090a0f3290 */ /* 0x000fe40008ffe4ff */
[----:B------:R-:W-:Y:S01]  /*01c0*/  UIADD3 UR8, UP1, UPT, UR11, UR6, URZ ;  /* 0x000000060b087290 */ /* 0x000fe2000ff3e0ff */
[----:B------:R1:W3:Y:S01]  /*01d0*/  @P2 LDG.E R2, desc[UR22][R6.64+0x4] ;  /* 0x0000041606022981 */ /* 0x0002e2000c1e1900 */
[----:B------:R-:W-:Y:S01]  /*01e0*/  UISETP.NE.AND.EX UP0, UPT, UR5, URZ, UPT, UP0 ;  /* 0x000000ff0500728c */ /* 0x000fe2000bf05300 */
[----:B------:R-:W-:Y:S01]  /*01f0*/  PLOP3.LUT P3, PT, PT, PT, UP2, 0x80, 0x8 ;  /* 0x000000000008781c */ /* 0x000fe20003f6f028 */
[----:B------:R-:W-:Y:S01]  /*0200*/  UIADD3.X UR9, UPT, UPT, UR10, UR7, URZ, UP1, !UPT ;  /* 0x000000070a097290 */ /* 0x000fe20008ffe4ff */
[----:B------:R-:W-:Y:S01]  /*0210*/  PLOP3.LUT P1, PT, PT, PT, UP3, 0x80, 0x8 ;  /* 0x000000000008781c */ /* 0x000fe20003f2f038 */
[----:B------:R-:W-:-:S02]  /*0220*/  IMAD.U32 R10, RZ, RZ, UR14 ;  /* 0x0000000eff0a7e24 */ /* 0x000fc4000f8e00ff */
[----:B------:R-:W-:Y:S01]  /*0230*/  PLOP3.LUT P0, PT, PT, PT, UP0, 0x80, 0x8 ;  /* 0x000000000008781c */ /* 0x000fe20003f0f008 */
[----:B------:R-:W-:-:S04]  /*0240*/  IMAD.U32 R11, RZ, RZ, UR15 ;  /* 0x0000000fff0b7e24 */ /* 0x000fc8000f8e00ff */
[----:B------:R-:W-:-:S04]  /*0250*/  @UP0 UIADD3 UR4, UP1, UPT, UR11, UR4, URZ ;  /* 0x000000040b040290 */ /* 0x000fc8000ff3e0ff */
[----:B------:R-:W-:Y:S01]  /*0260*/  @UP0 UIADD3.X UR5, UPT, UPT, UR10, UR5, URZ, UP1, !UPT ;  /* 0x000000050a050290 */ /* 0x000fe20008ffe4ff */
[----:B------:R-:W4:Y:S01]  /*0270*/  @P1 LDG.E R3, desc[UR22][R10.64] ;  /* 0x000000160a031981 */ /* 0x000f22000c1e1900 */
[----:B-1----:R-:W-:Y:S02]  /*0280*/  IMAD.U32 R6, RZ, RZ, UR8 ;  /* 0x00000008ff067e24 */ /* 0x002fe4000f8e00ff */
[----:B------:R-:W-:-:S05]  /*0290*/  IMAD.U32 R7, RZ, RZ, UR9 ;  /* 0x00000009ff077e24 */ /* 0x000fca000f8e00ff */
[----:B------:R-:W4:Y:S01]  /*02a0*/  @!P3 LDG.E R4, desc[UR22][R6.64] ;  /* 0x000000160604b981 */ /* 0x000f22000c1e1900 */
[----:B------:R-:W-:Y:S02]  /*02b0*/  IMAD.U32 R8, RZ, RZ, UR4 ;  /* 0x00000004ff087e24 */ /* 0x000fe4000f8e00ff */
[----:B------:R-:W-:Y:S01]  /*02c0*/  IMAD.U32 R9, RZ, RZ, UR5 ;  /* 0x00000005ff097e24 */ /* 0x000fe2000f8e00ff */
[----:B------:R-:W1:Y:S01]  /*02d0*/  S2UR UR27, SR_CTAID.X ;  /* 0x00000000001b79c3 */ /* 0x000e620000002500 */
[----:B------:R-:W3:Y:S03]  /*02e0*/  @!UP4 LDCU UR25, c[0x0][0x434] ;  /* 0x00008680ff19c7ac */ /* 0x000ee60008000800 */
[----:B------:R2:W5:Y:S01]  /*02f0*/  @P0 LDG.E R0, desc[UR22][R8.64] ;  /* 0x0000001608000981 */ /* 0x000562000c1e1900 */
[----:B------:R-:W-:Y:S01]  /*0300*/  UMOV UR18, 0xffffffff ;  /* 0xffffffff00127882 */ /* 0x000fe20000000000 */
[----:B------:R-:W4:Y:S01]  /*0310*/  @!UP0 LDCU.64 UR4, c[0x0][0x488] ;  /* 0x00009100ff0487ac */ /* 0x000f220008000a00 */
[----:B------:R-:W-:Y:S01]  /*0320*/  UISETP.NE.U32.AND UP1, UPT, UR6, URZ, UPT ;  /* 0x000000ff0600728c */ /* 0x000fe2000bf25070 */
[----:B------:R-:W-:Y:S01]  /*0330*/  UMOV UR15, 0xffffffff ;  /* 0xffffffff000f7882 */ /* 0x000fe20000000000 */
[----:B------:R-:W-:-:S02]  /*0340*/  UMOV UR14, URZ ;  /* 0x000000ff000e7c82 */ /* 0x000fc40008000000 */
[----:B------:R-:W-:Y:S01]  /*0350*/  UISETP.NE.AND.EX UP1, UPT, UR7, URZ, UPT, UP1 ;  /* 0x000000ff0700728c */ /* 0x000fe2000bf25310 */
[----:B------:R-:W2:Y:S01]  /*0360*/  @!UP0 LDCU UR6, c[0x0][0x43c] ;  /* 0x00008780ff0687ac */ /* 0x000ea20008000800 */
[----:B-1----:R-:W-:Y:S01]  /*0370*/  USHF.L.U32 UR21, UR27, 0x7, URZ ;  /* 0x000000071b157899 */ /* 0x002fe200080006ff */
[----:B--2---:R-:W-:Y:S02]  /*0380*/  @P4 R2UR UR18, R5 ;  /* 0x00000000051242ca */ /* 0x004fe400000e0000 */
[----:B---3--:R-:W-:-:S13]  /*0390*/  @P2 R2UR UR8, R2 ;  /* 0x00000000020822ca */ /* 0x008fda00000e0000 */
[----:B------:R-:W-:-:S04]  /*03a0*/  @UP4 UIADD3 UR25, UPT, UPT, UR8, -UR18, URZ ;  /* 0x8000001208194290 */ /* 0x000fc8000fffe0ff */
[----:B------:R-:W-:Y:S01]  /*03b0*/  UISETP.GT.AND UP2, UPT, UR25, UR21, UPT ;  /* 0x000000151900728c */ /* 0x000fe2000bf44270 */
[----:B----4-:R-:W-:-:S05]  /*03c0*/  @P1 R2UR UR14, R3 ;  /* 0x00000000030e12ca */ /* 0x010fca00000e0000 */
[----:B------:R-:W-:Y:S01]  /*03d0*/  PLOP3.LUT P1, PT, PT, PT, UP2, 0x80, 0x8 ;  /* 0x000000000008781c */ /* 0x000fe20003f2f028 */
[----:B------:R-:W-:Y:S01]  /*03e0*/  @!UP0 UISETP.NE.U32.AND UP2, UPT, UR4, URZ, UPT ;  /* 0x000000ff0400828c */ /* 0x000fe2000bf45070 */
[----:B------:R-:W1:Y:S01]  /*03f0*/  @!UP1 LDCU UR4, c[0x0][0x438] ;  /* 0x00008700ff0497ac */ /* 0x000e620008000800 */
[----:B------:R-:W-:Y:S01]  /*0400*/  @!P3 R2UR UR15, R4 ;  /* 0x00000000040fb2ca */ /* 0x000fe200000e0000 */
[----:B------:R-:W-:-:S14]  /*0410*/  BRA.U !UP1, `(.L_x_78) ;  /* 0x0000000109187547 */ /* 0x000fdc000b800000 */
[----:B------:R-:W-:-:S13]  /*0420*/  PLOP3.LUT P2, PT, PT, PT, UP5, 0x80, 0x8 ;  /* 0x000000000008781c */ /* 0x000fda0003f4f058 */
[----:B------:R-:W1:Y:S04]  /*0430*/  @P2 LDG.E R2, desc[UR22][R6.64+0x4] ;  /* 0x0000041606022981 */ /* 0x000e68000c1e1900 */
[----:B------:R-:W2:Y:S01]  /*0440*/  @!P2 LDG.E R3, desc[UR22][R6.64] ;  /* 0x000000160603a981 */ /* 0x000ea2000c1e1900 */
[----:B-1----:R-:W-:-:S13]  /*0450*/  @P2 R2UR UR4, R2 ;  /* 0x00000000020422ca */ /* 0x002fda00000e0000 */
[----:B------:R-:W-:-:S07]  /*0460*/  @UP5 UIADD3 UR4, UPT, UPT, UR4, -UR15, URZ ;  /* 0x8000000f04045290 */ /* 0x000fce000fffe0ff */
[----:B--2---:R-:W-:Y:S02]  /*0470*/  @!P2 R2UR UR4, R3 ;  /* 0x000000000304a2ca */ /* 0x004fe400000e0000 */
.L_x_78:
[----:B-----5:R-:W-:Y:S01]  /*0480*/  @P0 R2UR UR24, R0 ;  /* 0x00000000001802ca */ /* 0x020fe200000e0000 */
[----:B------:R-:W-:Y:S01]  /*0490*/  @!UP0 UISETP.NE.AND.EX UP2, UPT, UR5, URZ, UPT, UP2 ;  /* 0x000000ff0500828c */ /* 0x000fe2000bf45320 */
[----:B-1----:R-:W-:-:S13]  /*04a0*/  @!P1 EXIT ;  /* 0x000000000000994d */ /* 0x002fda0003800000 */
[----:B------:R-:W1:Y:S01]  /*04b0*/  LDCU UR20, c[0x0][0x508] ;  /* 0x0000a100ff1477ac */ /* 0x000e620008000800 */
[----:B------:R-:W2:Y:S01]  /*04c0*/  S2R R184, SR_TID.X ;  /* 0x0000000000b87919 */ /* 0x000ea20000002100 */
[----:B------:R-:W3:Y:S01]  /*04d0*/  S2UR UR26, SR_CTAID.Z ;  /* 0x00000000001a79c3 */ /* 0x000ee20000002700 */
[----:B------:R-:W-:Y:S02]  /*04e0*/  @!UP0 USEL UR6, UR6, URZ, UP2 ;  /* 0x000000ff06068287 */ /* 0x000fe40009000000 */
[----:B------:R-:W-:Y:S02]  /*04f0*/  @UP0 UIADD3 UR24, UPT, UPT, UR24, -UR14, URZ ;  /* 0x8000000e18180290 */ /* 0x000fe4000fffe0ff */
[----:B------:R-:W-:Y:S02]  /*0500*/  @!UP0 UIADD3 UR24, UPT, UPT, UR6, UR4, -UR14 ;  /* 0x0000000406188290 */ /* 0x000fe4000fffe80e */
[----:B------:R-:W-:Y:S02]  /*0510*/  UIADD3 UR5, UPT, UPT, UR27, 0x1, URZ ;  /* 0x000000011b057890 */ /* 0x000fe4000fffe0ff */
[----:B------:R-:W-:-:S02]  /*0520*/  UIADD3 UR7, UPT, UPT, UR24, 0x3f, URZ ;  /* 0x0000003f18077890 */ /* 0x000fc4000fffe0ff */
[----:B------:R-:W-:Y:S02]  /*0530*/  ULEA UR5, UR5, -UR25, 0x7 ;  /* 0x8000001905057291 */ /* 0x000fe4000f8e38ff */
[----:B------:R-:W-:Y:S02]  /*0540*/  USHF.R.S32.HI UR6, URZ, 0x1f, UR7 ;  /* 0x0000001fff067899 */ /* 0x000fe40008011407 */
[----:B-1----:R-:W-:Y:S02]  /*0550*/  UIADD3 UR5, UPT, UPT, UR7, UR20, UR5 ;  /* 0x0000001407057290 */ /* 0x002fe4000fffe005 */
[----:B------:R-:W-:Y:S02]  /*0560*/  ULEA.HI UR6, UR6, UR7, URZ, 0x6 ;  /* 0x0000000706067291 */ /* 0x000fe4000f8f30ff */
[----:B------:R-:W-:Y:S02]  /*0570*/  USHF.R.S32.HI UR4, URZ, 0x1f, UR5 ;  /* 0x0000001fff047899 */ /* 0x000fe40008011405 */
[----:B------:R-:W-:-:S02]  /*0580*/  USHF.R.S32.HI UR6, URZ, 0x6, UR6 ;  /* 0x00000006ff067899 */ /* 0x000fc40008011406 */
[----:B------:R-:W-:-:S04]  /*0590*/  ULEA.HI UR4, UR4, UR5, URZ, 0x6 ;  /* 0x0000000504047291 */ /* 0x000fc8000f8f30ff */
[----:B------:R-:W-:-:S04]  /*05a0*/  USHF.R.S32.HI UR4, URZ, 0x6, UR4 ;  /* 0x00000006ff047899 */ /* 0x000fc80008011404 */
[----:B------:R-:W-:-:S04]  /*05b0*/  UISETP.LT.AND UP0, UPT, UR6, UR4, UPT ;  /* 0x000000040600728c */ /* 0x000fc8000bf01270 */
[----:B------:R-:W-:-:S04]  /*05c0*/  USEL UR19, UR6, UR4, UP0 ;  /* 0x0000000406137287 */ /* 0x000fc80008000000 */
[----:B------:R-:W-:-:S09]  /*05d0*/  UISETP.GT.AND UP0, UPT, UR19, URZ, UPT ;  /* 0x000000ff1300728c */ /* 0x000fd2000bf04270 */
[----:B--23--:R-:W-:Y:S05]  /*05e0*/  BRA.U UP0, `(.L_x_79) ;  /* 0x0000000d00147547 */ /* 0x00cfea000b800000 */
[----:B------:R-:W1:Y:S01]  /*05f0*/  LDCU.U8 UR4, c[0x0][0x549] ;  /* 0x0000a920ff0477ac */ /* 0x000e620008000000 */
[----:B------:R-:W-:Y:S01]  /*0600*/  UISETP.NE.AND UP0, UPT, UR18, -0x1, UPT ;  /* 0xffffffff1200788c */ /* 0x000fe2000bf05270 */
[----:B------:R-:W2:Y:S10]  /*0610*/  LDCU.U8 UR10, c[0x0][0x548] ;  /* 0x0000a900ff0a77ac */ /* 0x000eb40008000000 */
[----:B------:R-:W3:Y:S01]  /*0620*/  @!UP0 LDCU.64 UR8, c[0x0][0x400] ;  /* 0x00008000ff0887ac */ /* 0x000ee20008000a00 */
[----:B-1----:R-:W-:Y:S01]  /*0630*/  UISETP.NE.AND UP1, UPT, UR4, URZ, UPT ;  /* 0x000000ff0400728c */ /* 0x002fe2000bf25270 */
[----:B------:R-:W1:Y:S10]  /*0640*/  @UP0 LDCU.64 UR6, c[0x0][0x408] ;  /* 0x00008100ff0607ac */ /* 0x000e740008000a00 */
[----:B------:R-:W4:Y:S01]  /*0650*/  @UP1 LDCU.64 UR4, c[0x0][0x430] ;  /* 0x00008600ff0417ac */ /* 0x000f220008000a00 */
[----:B---3--:R-:W-:-:S03]  /*0660*/  @!UP0 UIMAD.WIDE.U32 UR14, UR12, UR8, URZ ;  /* 0x000000080c0e82a5 */ /* 0x008fc6000f8e00ff */
[----:B------:R-:W-:Y:S01]  /*0670*/  @UP1 UMOV UR8, 0x1 ;  /* 0x0000000100081882 */ /* 0x000fe20000000000 */
[----:B------:R-:W-:Y:S02]  /*0680*/  @!UP0 UIMAD UR9, UR12, UR9, UR15 ;  /* 0x000000090c0982a4 */ /* 0x000fe4000f8e020f */
[----:B-1----:R-:W-:Y:S01]  /*0690*/  @UP0 UIMAD.WIDE.U32 UR16, UR18, UR6, URZ ;  /* 0x00000006121002a5 */ /* 0x002fe2000f8e00ff */
[----:B------:R-:W1:Y:S03]  /*06a0*/  @UP1 LDCU UR6, c[0x0][0x430] ;  /* 0x00008600ff0617ac */ /* 0x000e660008000800 */
[----:B------:R-:W-:Y:S02]  /*06b0*/  @UP0 UIMAD UR9, UR18, UR7, UR17 ;  /* 0x00000007120902a4 */ /* 0x000fe4000f8e0211 */
[----:B----4-:R-:W-:Y:S01]  /*06c0*/  @UP1 UIMAD UR11, UR4, UR5, URZ ;  /* 0x00000005040b12a4 */ /* 0x010fe2000f8e02ff */
[----:B------:R-:W-:Y:S01]  /*06d0*/  @UP0 UMOV UR14, UR16 ;  /* 0x00000010000e0c82 */ /* 0x000fe20008000000 */
[----:B--2---:R-:W-:Y:S10]  /*06e0*/  BRA.U UP1, `(.L_x_80) ;  /* 0x0000000101287547 */ /* 0x004ff4000b800000 */
[----:B------:R-:W-:Y:S01]  /*06f0*/  UISETP.NE.AND UP0, UPT, UR10, URZ, UPT ;  /* 0x000000ff0a00728c */ /* 0x000fe2000bf05270 */
[----:B------:R-:W2:Y:S10]  /*0700*/  LDCU UR5, c[0x0][0x3e0] ;  /* 0x00007c00ff0577ac */ /* 0x000eb40008000800 */
[----:B------:R-:W2:Y:S01]  /*0710*/  @UP0 LDCU UR8, c[0x0][0x454] ;  /* 0x00008a80ff0807ac */ /* 0x000ea20008000800 */
[----:B------:R-:W3:Y:S01]  /*0720*/  @!UP0 LDCU UR4, c[0x0][0x434] ;  /* 0x00008680ff0487ac */ /* 0x000ee20008000800 */
[----:B------:R-:W4:Y:S01]  /*0730*/  @UP0 LDCU UR11, c[0x0][0x454] ;  /* 0x00008a80ff0b07ac */ /* 0x000f220008000800 */
[----:B-1----:R-:W-:Y:S01]  /*0740*/  @UP0 UMOV UR6, 0x1 ;  /* 0x0000000100060882 */ /* 0x002fe20000000000 */
[----:B----4-:R-:W4:Y:S01]  /*0750*/  @!UP0 LDCU UR11, c[0x0][0x434] ;  /* 0x00008680ff0b87ac */ /* 0x010f220008000800 */
[----:B------:R-:W-:Y:S01]  /*0760*/  @!UP0 UMOV UR6, 0x1 ;  /* 0x0000000100068882 */ /* 0x000fe20000000000 */
[----:B--2---:R-:W-:-:S02]  /*0770*/  @UP0 UIMAD UR8, UR8, UR5, URZ ;  /* 0x00000005080802a4 */ /* 0x004fc4000f8e02ff */
[----:B---3--:R-:W-:-:S12]  /*0780*/  @!UP0 UIMAD UR8, UR4, UR5, URZ ;  /* 0x00000005040882a4 */ /* 0x008fd8000f8e02ff */
.L_x_80:
[----:B------:R-:W2:Y:S01]  /*0790*/  LDCU UR7, c[0x0][0x434] ;  /* 0x00008680ff0777ac */ /* 0x000ea20008000800 */
[----:B------:R-:W-:Y:S01]  /*07a0*/  IMAD.SHL.U32 R0, R184, 0x8, RZ ;  /* 0x00000008b8007824 */ /* 0x000fe200078e00ff */
[----:B------:R-:W-:Y:S01]  /*07b0*/  SHF.R.U32.HI R184, RZ, 0x3, R184 ;  /* 0x00000003ffb87819 */ /* 0x000fe200000116b8 */
[----:B------:R-:W-:Y:S01]  /*07c0*/  BSSY.RECONVERGENT B0, `(.L_x_81) ;  /* 0x0000035000007945 */ /* 0x000fe20003800200 */
[----:B------:R-:W3:Y:S02]  /*07d0*/  LDCU.64 UR4, c[0x0][0x410] ;  /* 0x00008200ff0477ac */ /* 0x000ee40008000a00 */
[----:B------:R-:W-:Y:S01]  /*07e0*/  LOP3.LUT R0, R0, 0x38, RZ, 0xc0, !PT ;  /* 0x0000003800007812 */ /* 0x000fe200078ec0ff */
[C---:B------:R-:W-:Y:S01]  /*07f0*/  VIADD R9, R184.reuse, 0x20 ;  /* 0x00000020b8097836 */ /* 0x040fe20000000000 */
[----:B------:R-:W-:Y:S01]  /*0800*/  UISETP.NE.AND UP1, UPT, UR10, URZ, !UP1 ;  /* 0x000000ff0a00728c */ /* 0x000fe2000cf25270 */
[----:B------:R-:W-:Y:S01]  /*0810*/  VIADD R8, R184, 0x40 ;  /* 0x00000040b8087836 */ /* 0x000fe20000000000 */
[----:B------:R-:W-:Y:S01]  /*0820*/  UIADD3 UR25, UPT, UPT, -UR21, UR25, URZ ;  /* 0x0000001915197290 */ /* 0x000fe2000fffe1ff */
[----:B------:R-:W-:Y:S01]  /*0830*/  IADD3 R4, P0, PT, R0, UR14, RZ ;  /* 0x0000000e00047c10 */ /* 0x000fe2000ff1e0ff */
[----:B------:R-:W-:Y:S01]  /*0840*/  UISETP.NE.AND UP0, UPT, UR18, -0x1, UPT ;  /* 0xffffffff1200788c */ /* 0x000fe2000bf05270 */
[----:B------:R-:W-:Y:S01]  /*0850*/  VIADD R6, R184, 0x60 ;  /* 0x00000060b8067836 */ /* 0x000fe20000000000 */
[----:B-1----:R-:W-:Y:S01]  /*0860*/  UIMAD UR21, UR21, UR6, URZ ;  /* 0x00000006151572a4 */ /* 0x002fe2000f8e02ff */
[----:B------:R-:W-:Y:S01]  /*0870*/  LOP3.LUT R11, R0, 0x40, RZ, 0xfc, !PT ;  /* 0x00000040000b7812 */ /* 0x000fe200078efcff */
[----:B------:R-:W-:Y:S01]  /*0880*/  IMAD.X R5, RZ, RZ, UR9, P0 ;  /* 0x00000009ff057e24 */ /* 0x000fe200080e06ff */
[----:B------:R-:W-:Y:S01]  /*0890*/  ISETP.GE.AND P3, PT, R184, UR25, PT ;  /* 0x00000019b8007c0c */ /* 0x000fe2000bf66270 */
[----:B--2---:R-:W-:Y:S01]  /*08a0*/  UIMAD UR7, UR12, UR7, URZ ;  /* 0x000000070c0772a4 */ /* 0x004fe2000f8e02ff */
[----:B------:R-:W-:-:S02]  /*08b0*/  ISETP.GE.AND P2, PT, R9, UR25, PT ;  /* 0x0000001909007c0c */ /* 0x000fc4000bf46270 */
[----:B------:R-:W-:Y:S01]  /*08c0*/  ISETP.GE.AND P1, PT, R8, UR25, PT ;  /* 0x0000001908007c0c */ /* 0x000fe2000bf26270 */
[----:B---3--:R-:W-:Y:S01]  /*08d0*/  IMAD.U32 R2, RZ, RZ, UR4 ;  /* 0x00000004ff027e24 */ /* 0x008fe2000f8e00ff */
[----:B------:R-:W-:Y:S01]  /*08e0*/  USEL UR7, UR7, UR18, !UP0 ;  /* 0x0000001207077287 */ /* 0x000fe2000c000000 */
[----:B------:R-:W-:Y:S01]  /*08f0*/  IMAD.U32 R15, RZ, RZ, UR5 ;  /* 0x00000005ff0f7e24 */ /* 0x000fe2000f8e00ff */
[----:B----4-:R-:W-:Y:S01]  /*0900*/  UIMAD UR4, UR26, UR11, URZ ;  /* 0x0000000b1a0472a4 */ /* 0x010fe2000f8e02ff */
[----:B------:R-:W-:Y:S01]  /*0910*/  IMAD.WIDE.U32 R2, R2, UR26, R4 ;  /* 0x0000001a02027c25 */ /* 0x000fe2000f8e0004 */
[----:B------:R-:W-:Y:S01]  /*0920*/  USHF.R.S32.HI UR5, URZ, 0x1f, UR7 ;  /* 0x0000001fff057899 */ /* 0x000fe20008011407 */
[----:B------:R-:W-:Y:S01]  /*0930*/  ISETP.GE.AND P0, PT, R6, UR25, PT ;  /* 0x0000001906007c0c */ /* 0x000fe2000bf06270 */
[----:B------:R-:W-:Y:S01]  /*0940*/  @!UP1 UIMAD UR4, UR12, UR8, UR4 ;  /* 0x000000080c0492a4 */ /* 0x000fe2000f8e0204 */
[----:B------:R-:W-:Y:S01]  /*0950*/  IMAD R15, R15, UR26, R3 ;  /* 0x0000001a0f0f7c24 */ /* 0x000fe2000f8e0203 */
[----:B------:R-:W-:Y:S01]  /*0960*/  USEL UR7, UR7, URZ, UP1 ;  /* 0x000000ff07077287 */ /* 0x000fe20008800000 */
[----:B------:R-:W-:Y:S01]  /*0970*/  LOP3.LUT R10, R0, 0x80, RZ, 0xfc, !PT ;  /* 0x00000080000a7812 */ /* 0x000fe200078efcff */
[----:B------:R-:W-:-:S02]  /*0980*/  USEL UR5, UR5, URZ, UP1 ;  /* 0x000000ff05057287 */ /* 0x000fc40008800000 */
[----:B------:R-:W-:Y:S02]  /*0990*/  USHF.R.S32.HI UR12, URZ, 0x1f, UR21 ;  /* 0x0000001fff0c7899 */ /* 0x000fe40008011415 */
[----:B------:R-:W-:Y:S02]  /*09a0*/  USHF.R.S32.HI UR8, URZ, 0x1f, UR4 ;  /* 0x0000001fff087899 */ /* 0x000fe40008011404 */
[----:B------:R-:W-:Y:S02]  /*09b0*/  UIADD3 UR7, UP1, UP0, UR21, UR7, UR4 ;  /* 0x0000000715077290 */ /* 0x000fe4000f83e004 */
[----:B------:R-:W-:Y:S02]  /*09c0*/  UIMAD.WIDE.U32 UR10, UR27, 0x80, URZ ;  /* 0x000000801b0a78a5 */ /* 0x000fe4000f8e00ff */
[----:B------:R-:W-:-:S04]  /*09d0*/  UIADD3.X UR12, UPT, UPT, UR12, UR5, UR8, UP1, UP0 ;  /* 0x000000050c0c7290 */ /* 0x000fc80008fe0408 */
[----:B------:R-:W-:Y:S01]  /*09e0*/  LOP3.LUT R5, R184, UR10, RZ, 0xfc, !PT ;  /* 0x0000000ab8057c12 */ /* 0x000fe2000f8efcff */
[----:B------:R-:W-:Y:S07]  /*09f0*/  @P3 BRA `(.L_x_82) ;  /* 0x0000000000443947 */ /* 0x000fee0003800000 */
[----:B------:R-:W1:Y:S01]  /*0a00*/  LDCU.64 UR4, c[0x0][0x408] ;  /* 0x00008100ff0477ac */ /* 0x000e620008000a00 */
[----:B------:R-:W-:Y:S01]  /*0a10*/  IMAD.MOV.U32 R14, RZ, RZ, R2 ;  /* 0x000000ffff0e7224 */ /* 0x000fe200078e0002 */
[----:B------:R-:W2:Y:S01]  /*0a20*/  LDCU UR13, c[0x0][0x440] ;  /* 0x00008800ff0d77ac */ /* 0x000ea20008000800 */
[----:B------:R-:W3:Y:S01]  /*0a30*/  LDCU.64 UR8, c[0x0][0x3f0] ;  /* 0x00007e00ff0877ac */ /* 0x000ee20008000a00 */
[----:B-1----:R-:W-:Y:S01]  /*0a40*/  UIMAD UR14, UR11, UR4, URZ ;  /* 0x000000040b0e72a4 */ /* 0x002fe2000f8e02ff */
[----:B------:R-:W-:Y:S01]  /*0a50*/  IMAD.WIDE.U32 R12, R5, UR4, R14 ;  /* 0x00000004050c7c25 */ /* 0x000fe2000f8e000e */
[----:B--2---:R-:W-:-:S04]  /*0a60*/  ISETP.GE.AND P6, PT, R0, UR13, PT ;  /* 0x0000000d00007c0c */ /* 0x004fc8000bfc6270 */
[----:B------:R-:W-:Y:S01]  /*0a70*/  IMAD.U32 R4, RZ, RZ, UR14 ;  /* 0x0000000eff047e24 */ /* 0x000fe2000f8e00ff */
[----:B------:R-:W-:Y:S02]  /*0a80*/  ISETP.GE.AND P5, PT, R11, UR13, PT ;  /* 0x0000000d0b007c0c */ /* 0x000fe4000bfa6270 */
[----:B------:R-:W-:Y:S01]  /*0a90*/  ISETP.GE.AND P4, PT, R10, UR13, PT ;  /* 0x0000000d0a007c0c */ /* 0x000fe2000bf86270 */
[----:B------:R-:W-:Y:S01]  /*0aa0*/  IMAD R4, R5, UR5, R4 ;  /* 0x0000000505047c24 */ /* 0x000fe2000f8e0204 */
[----:B---3--:R-:W-:-:S03]  /*0ab0*/  LEA R16, P3, R12, UR8, 0x1 ;  /* 0x000000080c107c11 */ /* 0x008fc6000f8608ff */
[----:B------:R-:W-:-:S05]  /*0ac0*/  IMAD.IADD R4, R13, 0x1, R4 ;  /* 0x000000010d047824 */ /* 0x000fca00078e0204 */
[----:B------:R-:W-:-:S05]  /*0ad0*/  LEA.HI.X R17, R12, UR9, R4, 0x1, P3 ;  /* 0x000000090c117c11 */ /* 0x000fca00098f0c04 */
[----:B------:R1:W-:Y:S04]  /*0ae0*/  @!P6 STG.E.128 desc[UR22][R16.64], RZ ;  /* 0x000000ff1000e986 */ /* 0x0003e8000c101d16 */
[----:B------:R1:W-:Y:S04]  /*0af0*/  @!P5 STG.E.128 desc[UR22][R16.64+0x80], RZ ;  /* 0x000080ff1000d986 */ /* 0x0003e8000c101d16 */
[----:B------:R1:W-:Y:S02]  /*0b00*/  @!P4 STG.E.128 desc[UR22][R16.64+0x100], RZ ;  /* 0x000100ff1000c986 */ /* 0x0003e4000c101d16 */
.L_x_82:
[----:B------:R-:W-:Y:S05]  /*0b10*/  BSYNC.RECONVERGENT B0 ;  /* 0x0000000000007941 */ /* 0x000fea0003800200 */
.L_x_81:
[----:B------:R-:W-:Y:S01]  /*0b20*/  BSSY.RECONVERGENT B0, `(.L_x_83) ;  /* 0x0000016000007945 */ /* 0x000fe20003800200 */
[----:B------:R-:W-:-:S03]  /*0b30*/  ISETP.NE.AND P3, PT, R0, RZ, PT ;  /* 0x000000ff0000720c */ /* 0x000fc60003f65270 */
[----:B------:R-:W-:Y:S10]  /*0b40*/  @P2 BRA `(.L_x_84) ;  /* 0x00000000004c2947 */ /* 0x000ff40003800000 */
[----:B------:R-:W2:Y:S01]  /*0b50*/  LDCU.64 UR8, c[0x0][0x408] ;  /* 0x00008100ff0877ac */ /* 0x000ea20008000a00 */
[----:B------:R-:W-:Y:S01]  /*0b60*/  IADD3 R7, P2, PT, R5, 0x20, RZ ;  /* 0x0000002005077810 */ /* 0x000fe20007f5e0ff */
[----:B------:R-:W-:Y:S01]  /*0b70*/  IMAD.MOV.U32 R12, RZ, RZ, R2 ;  /* 0x000000ffff0c7224 */ /* 0x000fe200078e0002 */
[----:B------:R-:W-:Y:S01]  /*0b80*/  MOV R13, R15 ;  /* 0x0000000f000d7202 */ /* 0x000fe20000000f00 */
[----:B------:R-:W3:Y:S02]  /*0b90*/  LDCU UR13, c[0x0][0x440] ;  /* 0x00008800ff0d77ac */ /* 0x000ee40008000800 */
[----:B------:R-:W-:Y:S01]  /*0ba0*/  IMAD.X R4, RZ, RZ, UR11, P2 ;  /* 0x0000000bff047e24 */ /* 0x000fe200090e06ff */
[----:B------:R-:W1:Y:S03]  /*0bb0*/  LDCU.64 UR4, c[0x0][0x3f0] ;  /* 0x00007e00ff0477ac */ /* 0x000e660008000a00 */
[----:B--2---:R-:W-:-:S02]  /*0bc0*/  IMAD R4, R4, UR8, RZ ;  /* 0x0000000804047c24 */ /* 0x004fc4000f8e02ff */
[----:B------:R-:W-:Y:S01]  /*0bd0*/  IMAD.WIDE.U32 R12, R7, UR8, R12 ;  /* 0x00000008070c7c25 */ /* 0x000fe2000f8e000c */
[----:B---3--:R-:W-:-:S03]  /*0be0*/  ISETP.GE.AND P5, PT, R0, UR13, PT ;  /* 0x0000000d00007c0c */ /* 0x008fc6000bfa6270 */
[----:B------:R-:W-:Y:S01]  /*0bf0*/  IMAD R4, R7, UR9, R4 ;  /* 0x0000000907047c24 */ /* 0x000fe2000f8e0204 */
[----:B------:R-:W-:Y:S02]  /*0c00*/  ISETP.GE.AND P4, PT, R11, UR13, PT ;  /* 0x0000000d0b007c0c */ /* 0x000fe4000bf86270 */
[----:B------:R-:W-:Y:S01]  /*0c10*/  ISETP.GE.AND P2, PT, R10, UR13, PT ;  /* 0x0000000d0a007c0c */ /* 0x000fe2000bf46270 */
[----:B------:R-:W-:Y:S01]  /*0c20*/  IMAD.IADD R7, R13, 0x1, R4 ;  /* 0x000000010d077824 */ /* 0x000fe200078e0204 */
[----:B-1----:R-:W-:-:S04]  /*0c30*/  LEA R16, P6, R12, UR4, 0x1 ;  /* 0x000000040c107c11 */ /* 0x002fc8000f8c08ff */
[----:B------:R-:W-:-:S05]  /*0c40*/  LEA.HI.X R17, R12, UR5, R7, 0x1, P6 ;  /* 0x000000050c117c11 */ /* 0x000fca000b0f0c07 */
[----:B------:R2:W-:Y:S04]  /*0c50*/  @!P5 STG.E.128 desc[UR22][R16.64], RZ ;  /* 0x000000ff1000d986 */ /* 0x0005e8000c101d16 */
[----:B------:R2:W-:Y:S04]  /*0c60*/  @!P4 STG.E.128 desc[UR22][R16.64+0x80], RZ ;  /* 0x000080ff1000c986 */ /* 0x0005e8000c101d16 */
[----:B------:R2:W-:Y:S02]  /*0c70*/  @!P2 STG.E.128 desc[UR22][R16.64+0x100], RZ ;  /* 0x000100ff1000a986 */ /* 0x0005e4000c101d16 */
.L_x_84:
[----:B------:R-:W-:Y:S05]  /*0c80*/  BSYNC.RECONVERGENT B0 ;  /* 0x0000000000007941 */ /* 0x000fea0003800200 */
.L_x_83:
[----:B------:R-:W-:Y:S01]  /*0c90*/  BSSY.RECONVERGENT B0, `(.L_x_85) ;  /* 0x0000016000007945 */ /* 0x000fe20003800200 */
[----:B------:R-:W-:-:S03]  /*0ca0*/  ISETP.GE.OR P6, PT, R184, UR25, P3 ;  /* 0x00000019b8007c0c */ /* 0x000fc60009fc6670 */
[----:B------:R-:W-:Y:S10]  /*0cb0*/  @P1 BRA `(.L_x_86) ;  /* 0x00000000004c1947 */ /* 0x000ff40003800000 */
[----:B------:R-:W3:Y:S01]  /*0cc0*/  LDCU.64 UR8, c[0x0][0x408] ;  /* 0x00008100ff0877ac */ /* 0x000ee20008000a00 */
[----:B------:R-:W-:Y:S01]  /*0cd0*/  IADD3 R7, P1, PT, R5, 0x40, RZ ;  /* 0x0000004005077810 */ /* 0x000fe20007f3e0ff */
[----:B------:R-:W-:Y:S01]  /*0ce0*/  IMAD.MOV.U32 R12, RZ, RZ, R2 ;  /* 0x000000ffff0c7224 */ /* 0x000fe200078e0002 */
[----:B------:R-:W-:Y:S01]  /*0cf0*/  MOV R13, R15 ;  /* 0x0000000f000d7202 */ /* 0x000fe20000000f00 */
[----:B------:R-:W4:Y:S02]  /*0d00*/  LDCU UR13, c[0x0][0x440] ;  /* 0x00008800ff0d77ac */ /* 0x000f240008000800 */
[----:B------:R-:W-:Y:S01]  /*0d10*/  IMAD.X R4, RZ, RZ, UR11, P1 ;  /* 0x0000000bff047e24 */ /* 0x000fe200088e06ff */
[----:B------:R-:W1:Y:S03]  /*0d20*/  LDCU.64 UR4, c[0x0][0x3f0] ;  /* 0x00007e00ff0477ac */ /* 0x000e660008000a00 */
[----:B---3--:R-:W-:-:S02]  /*0d30*/  IMAD R4, R4, UR8, RZ ;  /* 0x0000000804047c24 */ /* 0x008fc4000f8e02ff */
[----:B------:R-:W-:Y:S01]  /*0d40*/  IMAD.WIDE.U32 R12, R7, UR8, R12 ;  /* 0x00000008070c7c25 */ /* 0x000fe2000f8e000c */
[----:B----4-:R-:W-:-:S03]  /*0d50*/  ISETP.GE.AND P4, PT, R0, UR13, PT ;  /* 0x0000000d00007c0c */ /* 0x010fc6000bf86270 */
[----:B------:R-:W-:Y:S01]  /*0d60*/  IMAD R4, R7, UR9, R4 ;  /* 0x0000000907047c24 */ /* 0x000fe2000f8e0204 */
[----:B------:R-:W-:Y:S02]  /*0d70*/  ISETP.GE.AND P2, PT, R11, UR13, PT ;  /* 0x0000000d0b007c0c */ /* 0x000fe4000bf46270 */
[----:B------:R-:W-:Y:S01]  /*0d80*/  ISETP.GE.AND P1, PT, R10, UR13, PT ;  /* 0x0000000d0a007c0c */ /* 0x000fe2000bf26270 */
[----:B------:R-:W-:Y:S01]  /*0d90*/  IMAD.IADD R7, R13, 0x1, R4 ;  /* 0x000000010d077824 */ /* 0x000fe200078e0204 */
[----:B-12---:R-:W-:-:S04]  /*0da0*/  LEA R16, P5, R12, UR4, 0x1 ;  /* 0x000000040c107c11 */ /* 0x006fc8000f8a08ff */
[----:B------:R-:W-:-:S05]  /*0db0*/  LEA.HI.X R17, R12, UR5, R7, 0x1, P5 ;  /* 0x000000050c117c11 */ /* 0x000fca000a8f0c07 */
[----:B------:R3:W-:Y:S04]  /*0dc0*/  @!P4 STG.E.128 desc[UR22][R16.64], RZ ;  /* 0x000000ff1000c986 */ /* 0x0007e8000c101d16 */
[----:B------:R3:W-:Y:S04]  /*0dd0*/  @!P2 STG.E.128 desc[UR22][R16.64+0x80], RZ ;  /* 0x000080ff1000a986 */ /* 0x0007e8000c101d16 */
[----:B------:R3:W-:Y:S02]  /*0de0*/  @!P1 STG.E.128 desc[UR22][R16.64+0x100], RZ ;  /* 0x000100ff10009986 */ /* 0x0007e4000c101d16 */
.L_x_86:
[----:B------:R-:W-:Y:S05]  /*0df0*/  BSYNC.RECONVERGENT B0 ;  /* 0x0000000000007941 */ /* 0x000fea0003800200 */
.L_x_85:
[----:B------:R-:W-:Y:S01]  /*0e00*/  BSSY.RECONVERGENT B0, `(.L_x_87) ;  /* 0x0000018000007945 */ /* 0x000fe20003800200 */
[----:B------:R-:W-:Y:S02]  /*0e10*/  ISETP.GE.OR P5, PT, R9, UR25, P3 ;  /* 0x0000001909007c0c */ /* 0x000fe40009fa6670 */
[----:B------:R-:W-:Y:S02]  /*0e20*/  ISETP.GE.OR P4, PT, R8, UR25, P3 ;  /* 0x0000001908007c0c */ /* 0x000fe40009f86670 */
[----:B------:R-:W-:Y:S01]  /*0e30*/  ISETP.GE.OR P3, PT, R6, UR25, P3 ;  /* 0x0000001906007c0c */ /* 0x000fe20009f66670 */
[----:B------:R-:W-:-:S12]  /*0e40*/  @P0 BRA `(.L_x_88) ;  /* 0x00000000004c0947 */ /* 0x000fd80003800000 */
[----:B------:R-:W4:Y:S01]  /*0e50*/  LDCU.64 UR8, c[0x0][0x408] ;  /* 0x00008100ff0877ac */ /* 0x000f220008000a00 */
[----:B------:R-:W-:Y:S01]  /*0e60*/  IADD3 R4, P0, PT, R5, 0x60, RZ ;  /* 0x0000006005047810 */ /* 0x000fe20007f1e0ff */
[----:B------:R-:W-:Y:S01]  /*0e70*/  IMAD.MOV.U32 R12, RZ, RZ, R2 ;  /* 0x000000ffff0c7224 */ /* 0x000fe200078e0002 */
[----:B------:R-:W-:Y:S01]  /*0e80*/  MOV R13, R15 ;  /* 0x0000000f000d7202 */ /* 0x000fe20000000f00 */
[----:B------:R-:W5:Y:S02]  /*0e90*/  LDCU.64 UR4, c[0x0][0x3f0] ;  /* 0x00007e00ff0477ac */ /* 0x000f640008000a00 */
[----:B------:R-:W-:Y:S01]  /*0ea0*/  IMAD.X R3, RZ, RZ, UR11, P0 ;  /* 0x0000000bff037e24 */ /* 0x000fe200080e06ff */
[----:B------:R-:W1:Y:S03]  /*0eb0*/  LDCU UR13, c[0x0][0x440] ;  /* 0x00008800ff0d77ac */ /* 0x000e660008000800 */
[----:B----4-:R-:W-:-:S02]  /*0ec0*/  IMAD R3, R3, UR8, RZ ;  /* 0x0000000803037c24 */ /* 0x010fc4000f8e02ff */
[----:B------:R-:W-:-:S04]  /*0ed0*/  IMAD.WIDE.U32 R12, R4, UR8, R12 ;  /* 0x00000008040c7c25 */ /* 0x000fc8000f8e000c */
[----:B------:R-:W-:Y:S01]  /*0ee0*/  IMAD R3, R4, UR9, R3 ;  /* 0x0000000904037c24 */ /* 0x000fe2000f8e0203 */
[----:B-----5:R-:W-:Y:S02]  /*0ef0*/  LEA R2, P0, R12, UR4, 0x1 ;  /* 0x000000040c027c11 */ /* 0x020fe4000f8008ff */
[----:B-1----:R-:W-:Y:S01]  /*0f00*/  ISETP.GE.AND P2, PT, R0, UR13, PT ;  /* 0x0000000d00007c0c */ /* 0x002fe2000bf46270 */
[----:B------:R-:W-:Y:S01]  /*0f10*/  IMAD.IADD R3, R13, 0x1, R3 ;  /* 0x000000010d037824 */ /* 0x000fe200078e0203 */
[----:B------:R-:W-:-:S04]  /*0f20*/  ISETP.GE.AND P1, PT, R11, UR13, PT ;  /* 0x0000000d0b007c0c */ /* 0x000fc8000bf26270 */
[----:B------:R-:W-:Y:S02]  /*0f30*/  LEA.HI.X R3, R12, UR5, R3, 0x1, P0 ;  /* 0x000000050c037c11 */ /* 0x000fe400080f0c03 */
[----:B------:R-:W-:-:S05]  /*0f40*/  ISETP.GE.AND P0, PT, R10, UR13, PT ;  /* 0x0000000d0a007c0c */ /* 0x000fca000bf06270 */
[----:B------:R4:W-:Y:S04]  /*0f50*/  @!P2 STG.E.128 desc[UR22][R2.64], RZ ;  /* 0x000000ff0200a986 */ /* 0x0009e8000c101d16 */
[----:B------:R4:W-:Y:S04]  /*0f60*/  @!P1 STG.E.128 desc[UR22][R2.64+0x80], RZ ;  /* 0x000080ff02009986 */ /* 0x0009e8000c101d16 */
[----:B------:R4:W-:Y:S02]  /*0f70*/  @!P0 STG.E.128 desc[UR22][R2.64+0x100], RZ ;  /* 0x000100ff02008986 */ /* 0x0009e4000c101d16 */
.L_x_88:
[----:B------:R-:W-:Y:S05]  /*0f80*/  BSYNC.RECONVERGENT B0 ;  /* 0x0000000000007941 */ /* 0x000fea0003800200 */
.L_x_87:
[----:B------:R-:W-:Y:S04]  /*0f90*/  BSSY.RECONVERGENT B0, `(.L_x_89) ;  /* 0x000000a000007945 */ /* 0x000fe80003800200 */
[----:B------:R-:W-:Y:S05]  /*0fa0*/  @P6 BRA `(.L_x_90) ;  /* 0x0000000000206947 */ /* 0x000fea0003800000 */
[----:B------:R-:W5:Y:S01]  /*0fb0*/  LDCU.64 UR4, c[0x0][0x420] ;  /* 0x00008400ff0477ac */ /* 0x000f620008000a00 */
[----:B------:R-:W-:Y:S02]  /*0fc0*/  IMAD R0, R184, UR6, RZ ;  /* 0x00000006b8007c24 */ /* 0x000fe4000f8e02ff */
[----:B------:R-:W-:-:S03]  /*0fd0*/  IMAD.MOV.U32 R5, RZ, RZ, 0x7f800000 ;  /* 0x7f800000ff057424 */ /* 0x000fc600078e00ff */
[----:B----4-:R-:W-:-:S04]  /*0fe0*/  IADD3 R3, P0, PT, R0, UR7, RZ ;  /* 0x0000000700037c10 */ /* 0x010fc8000ff1e0ff */
[----:B------:R-:W-:Y:S02]  /*0ff0*/  LEA.HI.X.SX32 R0, R0, UR12, 0x1, P0 ;  /* 0x0000000c00007c11 */ /* 0x000fe400080f0eff */
[----:B-----5:R-:W-:-:S04]  /*1000*/  LEA R2, P0, R3, UR4, 0x2 ;  /* 0x0000000403027c11 */ /* 0x020fc8000f8010ff */
[----:B------:R-:W-:-:S05]  /*1010*/  LEA.HI.X R3, R3, UR5, R0, 0x2, P0 ;  /* 0x0000000503037c11 */ /* 0x000fca00080f1400 */
[----:B------:R4:W-:Y:S04]  /*1020*/  STG.E desc[UR22][R2.64], R5 ;  /* 0x0000000502007986 */ /* 0x0009e8000c101916 */
.L_x_90:
[----:B------:R-:W-:Y:S05]  /*1030*/  BSYNC.RECONVERGENT B0 ;  /* 0x0000000000007941 */ /* 0x000fea0003800200 */
.L_x_89:
[----:B------:R-:W-:Y:S04]  /*1040*/  BSSY.RECONVERGENT B0, `(.L_x_91) ;  /* 0x000000a000007945 */ /* 0x000fe80003800200 */
[----:B------:R-:W-:Y:S05]  /*1050*/  @P5 BRA `(.L_x_92) ;  /* 0x0000000000205947 */ /* 0x000fea0003800000 */
[----:B------:R-:W5:Y:S01]  /*1060*/  LDCU.64 UR4, c[0x0][0x420] ;  /* 0x00008400ff0477ac */ /* 0x000f620008000a00 */
[----:B------:R-:W-:Y:S02]  /*1070*/  IMAD R0, R9, UR6, RZ ;  /* 0x0000000609007c24 */ /* 0x000fe4000f8e02ff */
[----:B----4-:R-:W-:-:S03]  /*1080*/  IMAD.MOV.U32 R5, RZ, RZ, 0x7f800000 ;  /* 0x7f800000ff057424 */ /* 0x010fc600078e00ff */
[----:B------:R-:W-:-:S04]  /*1090*/  IADD3 R3, P0, PT, R0, UR7, RZ ;  /* 0x0000000700037c10 */ /* 0x000fc8000ff1e0ff */
[----:B------:R-:W-:Y:S02]  /*10a0*/  LEA.HI.X.SX32 R0, R0, UR12, 0x1, P0 ;  /* 0x0000000c00007c11 */ /* 0x000fe400080f0eff */
[----:B-----5:R-:W-:-:S04]  /*10b0*/  LEA R2, P0, R3, UR4, 0x2 ;  /* 0x0000000403027c11 */ /* 0x020fc8000f8010ff */
[----:B------:R-:W-:-:S05]  /*10c0*/  LEA.HI.X R3, R3, UR5, R0, 0x2, P0 ;  /* 0x0000000503037c11 */ /* 0x000fca00080f1400 */
[----:B------:R4:W-:Y:S04]  /*10d0*/  STG.E desc[UR22][R2.64], R5 ;  /* 0x0000000502007986 */ /* 0x0009e8000c101916 */
.L_x_92:
[----:B------:R-:W-:Y:S05]  /*10e0*/  BSYNC.RECONVERGENT B0 ;  /* 0x0000000000007941 */ /* 0x000fea0003800200 */
.L_x_91:
        /* <DEDUP_REMOVED lines=10> */
.L_x_94:
[----:B------:R-:W-:Y:S05]  /*1190*/  BSYNC.RECONVERGENT B0 ;  /* 0x0000000000007941 */ /* 0x000fea0003800200 */
.L_x_93:
[----:B------:R-:W-:Y:S05]  /*11a0*/  @P3 EXIT ;  /* 0x000000000000394d */ /* 0x000fea0003800000 */
[----:B------:R-:W5:Y:S01]  /*11b0*/  LDCU.64 UR4, c[0x0][0x420] ;  /* 0x00008400ff0477ac */ /* 0x000f620008000a00 */
[----:B------:R-:W-:Y:S02]  /*11c0*/  IMAD R0, R6, UR6, RZ ;  /* 0x0000000606007c24 */ /* 0x000fe4000f8e02ff */
[----:B----4-:R-:W-:-:S03]  /*11d0*/  IMAD.MOV.U32 R5, RZ, RZ, 0x7f800000 ;  /* 0x7f800000ff057424 */ /* 0x010fc600078e00ff */
[----:B------:R-:W-:-:S04]  /*11e0*/  IADD3 R3, P0, PT, R0, UR7, RZ ;  /* 0x0000000700037c10 */ /* 0x000fc8000ff1e0ff */
[----:B------:R-:W-:Y:S02]  /*11f0*/  LEA.HI.X.SX32 R0, R0, UR12, 0x1, P0 ;  /* 0x0000000c00007c11 */ /* 0x000fe400080f0eff */
[----:B-----5:R-:W-:-:S04]  /*1200*/  LEA R2, P0, R3, UR4, 0x2 ;  /* 0x0000000403027c11 */ /* 0x020fc8000f8010ff */
[----:B------:R-:W-:-:S05]  /*1210*/  LEA.HI.X R3, R3, UR5, R0, 0x2, P0 ;  /* 0x0000000503037c11 */ /* 0x000fca00080f1400 */
[----:B------:R-:W-:Y:S01]  /*1220*/  STG.E desc[UR22][R2.64], R5 ;  /* 0x0000000502007986 */ /* 0x000fe2000c101916 */
[----:B------:R-:W-:Y:S05]  /*1230*/  EXIT ;  /* 0x000000000000794d */ /* 0x000fea0003800000 */
.L_x_79:
[----:B------:R-:W-:Y:S02]  /*1240*/  UISETP.NE.AND UP0, UPT, UR18, -0x1, UPT ;  /* 0xffffffff1200788c */ /* 0x000fe4000bf05270 */
[----:B------:R-:W-:-:S09]  /*1250*/  UISETP.NE.AND UP1, UPT, UR15, -0x1, UPT ;  /* 0xffffffff0f00788c */ /* 0x000fd2000bf25270 */
[----:B------:R-:W1:Y:S01]  /*1260*/  @!UP0 LDCU.64 UR6, c[0x0][0x398] ;  /* 0x00007300ff0687ac */ /* 0x000e620008000a00 */
[----:B------:R-:W2:Y:S01]  /*1270*/  @UP0 LDCU.64 UR4, c[0x0][0x3b0] ;  /* 0x00007600ff0407ac */ /* 0x000ea20008000a00 */
[----:B-1----:R-:W-:Y:S02]  /*1280*/  @!UP0 UIMAD.WIDE.U32 UR30, UR12, UR6, URZ ;  /* 0x000000060c1e82a5 */ /* 0x002fe4000f8e00ff */
[----:B--2---:R-:W-:Y:S02]  /*1290*/  @UP0 UIMAD.WIDE.U32 UR8, UR18, UR4, URZ ;  /* 0x00000004120802a5 */ /* 0x004fe4000f8e00ff */
[----:B------:R-:W-:Y:S02]  /*12a0*/  @!UP0 UIMAD UR28, UR12, UR7, UR31 ;  /* 0x000000070c1c82a4 */ /* 0x000fe4000f8e021f */
[----:B------:R-:W-:-:S03]  /*12b0*/  @UP0 UIMAD UR28, UR18, UR5, UR9 ;  /* 0x00000005121c02a4 */ /* 0x000fc6000f8e0209 */
[----:B------:R-:W-:Y:S01]  /*12c0*/  @UP0 UMOV UR30, UR8 ;  /* 0x00000008001e0c82 */ /* 0x000fe20008000000 */
[----:B------:R-:W-:Y:S08]  /*12d0*/  BRA.U UP1, `(.L_x_95) ;  /* 0x00000001012c7547 */ /* 0x000ff0000b800000 */
[----:B------:R-:W1:Y:S01]  /*12e0*/  LDCU.64 UR10, c[0x0][0x3b8] ;  /* 0x00007700ff0a77ac */ /* 0x000e620008000a00 */
[----:B------:R-:W2:Y:S01]  /*12f0*/  LDCU.64 UR4, c[0x0][0x3a0] ;  /* 0x00007400ff0477ac */ /* 0x000ea20008000a00 */
[----:B------:R-:W-:-:S04]  /*1300*/  USHF.R.S32.HI UR6, URZ, 0x1f, UR14 ;  /* 0x0000001fff067899 */ /* 0x000fc8000801140e */
[----:B-1----:R-:W-:Y:S02]  /*1310*/  UIMAD UR6, UR6, UR10, URZ ;  /* 0x0000000a060672a4 */ /* 0x002fe4000f8e02ff */
[----:B------:R-:W-:Y:S02]  /*1320*/  UIMAD.WIDE.U32 UR8, UR14, UR10, URZ ;  /* 0x0000000a0e0872a5 */ /* 0x000fe4000f8e00ff */
[----:B------:R-:W-:-:S04]  /*1330*/  UIMAD UR6, UR14, UR11, UR6 ;  /* 0x0000000b0e0672a4 */ /* 0x000fc8000f8e0206 */
[----:B------:R-:W-:-:S03]  /*1340*/  UIADD3 UR7, UPT, UPT, UR9, UR6, URZ ;  /* 0x0000000609077290 */ /* 0x000fc6000fffe0ff */
[----:B------:R-:W-:Y:S02]  /*1350*/  UMOV UR6, UR8 ;  /* 0x0000000800067c82 */ /* 0x000fe40008000000 */
[----:B--2---:R-:W-:-:S04]  /*1360*/  UIMAD.WIDE.U32 UR6, UR12, UR4, UR6 ;  /* 0x000000040c0672a5 */ /* 0x004fc8000f8e0006 */
[----:B------:R-:W-:Y:S01]  /*1370*/  UIMAD UR13, UR12, UR5, UR7 ;  /* 0x000000050c0d72a4 */ /* 0x000fe2000f8e0207 */
[----:B------:R-:W-:Y:S05]  /*1380*/  BRA `(.L_x_96) ;  /* 0x0000000000147947 */ /* 0x000fea0003800000 */
.L_x_95:
[----:B------:R-:W1:Y:S01]  /*1390*/  LDCU.64 UR10, c[0x0][0x3b8] ;  /* 0x00007700ff0a77ac */ /* 0x000e620008000a00 */
[----:B------:R-:W-:-:S04]  /*13a0*/  UIADD3 UR13, UPT, UPT, UR14, UR15, URZ ;  /* 0x0000000f0e0d7290 */ /* 0x000fc8000fffe0ff */
[----:B-1----:R-:W-:Y:S02]  /*13b0*/  UIMAD.WIDE.U32 UR6, UR13, UR10, URZ ;  /* 0x0000000a0d0672a5 */ /* 0x002fe4000f8e00ff */
[----:B------:R-:W-:-:S04]  /*13c0*/  UIMAD UR13, UR13, UR11, URZ ;  /* 0x0000000b0d0d72a4 */ /* 0x000fc8000f8e02ff */
[----:B------:R-:W-:Y:S02]  /*13d0*/  UIADD3 UR13, UPT, UPT, UR7, UR13, URZ ;  /* 0x0000000d070d7290 */ /* 0x000fe4000fffe0ff */
.L_x_96:
[----:B------:R-:W1:Y:S01]  /*13e0*/  LDC R0, c[0x0][0x3e8] ;  /* 0x0000fa00ff007b82 */ /* 0x000e620000000800 */
[----:B------:R-:W2:Y:S01]  /*13f0*/  S2R R2, SR_CTAID.Z ;  /* 0x0000000000027919 */ /* 0x000ea20000002700 */
[----:B-1----:R-:W-:-:S04]  /*1400*/  IABS R4, R0 ;  /* 0x0000000000047213 */ /* 0x002fc80000000000 */
[----:B------:R-:W1:Y:S01]  /*1410*/  I2F.RP R5, R4 ;  /* 0x0000000400057306 */ /* 0x000e620000209400 */
[----:B--2---:R-:W-:-:S07]  /*1420*/  IABS R2, R2 ;  /* 0x0000000200027213 */ /* 0x004fce0000000000 */
[----:B-1----:R-:W1:Y:S02]  /*1430*/  MUFU.RCP R6, R5 ;  /* 0x0000000500067308 */ /* 0x002e640000001000 */
[----:B-1----:R-:W-:-:S06]  /*1440*/  VIADD R6, R6, 0xffffffe ;  /* 0x0ffffffe06067836 */ /* 0x002fcc0000000000 */
[----:B------:R-:W1:Y:S02]  /*1450*/  F2I.FTZ.U32.TRUNC.NTZ R7, R6 ;  /* 0x0000000600077305 */ /* 0x000e64000021f000 */
[----:B-1----:R-:W-:Y:S01]  /*1460*/  IMAD.MOV R3, RZ, RZ, -R7 ;  /* 0x000000ffff037224 */ /* 0x002fe200078e0a07 */
[----:B------:R-:W-:-:S03]  /*1470*/  MOV R6, RZ ;  /* 0x000000ff00067202 */ /* 0x000fc60000000f00 */
[----:B------:R-:W-:-:S04]  /*1480*/  IMAD R3, R3, R4, RZ ;  /* 0x0000000403037224 */ /* 0x000fc800078e02ff */
[----:B------:R-:W-:-:S06]  /*1490*/  IMAD.HI.U32 R3, R7, R3, R6 ;  /* 0x0000000307037227 */ /* 0x000fcc00078e0006 */
[----:B------:R-:W-:-:S04]  /*14a0*/  IMAD.HI.U32 R5, R3, R2, RZ ;  /* 0x0000000203057227 */ /* 0x000fc800078e00ff */
[----:B------:R-:W-:-:S04]  /*14b0*/  IMAD.MOV R3, RZ, RZ, -R5 ;  /* 0x000000ffff037224 */ /* 0x000fc800078e0a05 */
[----:B------:R-:W-:Y:S01]  /*14c0*/  IMAD R3, R4, R3, R2 ;  /* 0x0000000304037224 */ /* 0x000fe200078e0202 */
[----:B------:R-:W-:-:S04]  /*14d0*/  LOP3.LUT R2, R0, UR26, RZ, 0x3c, !PT ;  /* 0x0000001a00027c12 */ /* 0x000fc8000f8e3cff */
[----:B------:R-:W-:Y:S02]  /*14e0*/  ISETP.GT.U32.AND P1, PT, R4, R3, PT ;  /* 0x000000030400720c */ /* 0x000fe40003f24070 */
[----:B------:R-:W-:-:S11]  /*14f0*/  ISETP.GE.AND P0, PT, R2, RZ, PT ;  /* 0x000000ff0200720c */ /* 0x000fd60003f06270 */
[-C--:B------:R-:W-:Y:S01]  /*1500*/  @!P1 IADD3 R3, PT, PT, R3, -R4.reuse, RZ ;  /* 0x8000000403039210 */ /* 0x080fe20007ffe0ff */
[----:B------:R-:W-:Y:S01]  /*1510*/  @!P1 VIADD R5, R5, 0x1 ;  /* 0x0000000105059836 */ /* 0x000fe20000000000 */
[----:B------:R-:W-:Y:S02]  /*1520*/  ISETP.NE.AND P1, PT, R0, RZ, PT ;  /* 0x000000ff0000720c */ /* 0x000fe40003f25270 */
[----:B------:R-:W-:-:S13]  /*1530*/  ISETP.GE.U32.AND P2, PT, R3, R4, PT ;  /* 0x000000040300720c */ /* 0x000fda0003f46070 */
[----:B------:R-:W-:-:S05]  /*1540*/  @P2 IADD3 R5, PT, PT, R5, 0x1, RZ ;  /* 0x0000000105052810 */ /* 0x000fca0007ffe0ff */
[----:B------:R-:W-:-:S05]  /*1550*/  IMAD.MOV.U32 R2, RZ, RZ, R5 ;  /* 0x000000ffff027224 */ /* 0x000fca00078e0005 */
[----:B------:R-:W-:Y:S02]  /*1560*/  @!P0 IADD3 R2, PT, PT, -R2, RZ, RZ ;  /* 0x000000ff02028210 */ /* 0x000fe40007ffe1ff */
[----:B------:R-:W-:Y:S01]  /*1570*/  @!P1 LOP3.LUT R2, RZ, R0, RZ, 0x33, !PT ;  /* 0x00000000ff029212 */ /* 0x000fe200078e33ff */
[----:B------:R-:W-:Y:S05]  /*1580*/  BRA.U UP1, `(.L_x_97) ;  /* 0x00000001012c7547 */ /* 0x000fea000b800000 */
[----:B------:R-:W1:Y:S01]  /*1590*/  LDCU.64 UR8, c[0x0][0x3c0] ;  /* 0x00007800ff0877ac */ /* 0x000e620008000a00 */
[----:B------:R-:W2:Y:S01]  /*15a0*/  LDCU.64 UR4, c[0x0][0x3a8] ;  /* 0x00007500ff0477ac */ /* 0x000ea20008000a00 */
[----:B------:R-:W-:-:S04]  /*15b0*/  USHF.R.S32.HI UR7, URZ, 0x1f, UR14 ;  /* 0x0000001fff077899 */ /* 0x000fc8000801140e */
[----:B-1----:R-:W-:Y:S02]  /*15c0*/  UIMAD UR7, UR7, UR8, URZ ;  /* 0x00000008070772a4 */ /* 0x002fe4000f8e02ff */
[----:B------:R-:W-:Y:S02]  /*15d0*/  UIMAD.WIDE.U32 UR16, UR14, UR8, URZ ;  /* 0x000000080e1072a5 */ /* 0x000fe4000f8e00ff */
[----:B------:R-:W-:-:S04]  /*15e0*/  UIMAD UR7, UR14, UR9, UR7 ;  /* 0x000000090e0772a4 */ /* 0x000fc8000f8e0207 */
[----:B------:R-:W-:-:S04]  /*15f0*/  UIADD3 UR17, UPT, UPT, UR17, UR7, URZ ;  /* 0x0000000711117290 */ /* 0x000fc8000fffe0ff */
[----:B--2---:R-:W-:-:S04]  /*1600*/  UIMAD.WIDE.U32 UR16, UR12, UR4, UR16 ;  /* 0x000000040c1072a5 */ /* 0x004fc8000f8e0010 */
[----:B------:R-:W-:-:S03]  /*1610*/  UIMAD UR14, UR12, UR5, UR17 ;  /* 0x000000050c0e72a4 */ /* 0x000fc6000f8e0211 */
[----:B------:R-:W-:Y:S01]  /*1620*/  UMOV UR12, UR16 ;  /* 0x00000010000c7c82 */ /* 0x000fe20008000000 */
[----:B------:R-:W-:Y:S08]  /*1630*/  BRA `(.L_x_98) ;  /* 0x0000000000187947 */ /* 0x000ff00003800000 */
.L_x_97:
[----:B------:R-:W1:Y:S01]  /*1640*/  LDCU.64 UR8, c[0x0][0x3c0] ;  /* 0x00007800ff0877ac */ /* 0x000e620008000a00 */
[----:B------:R-:W-:-:S04]  /*1650*/  UIADD3 UR14, UPT, UPT, UR14, UR15, URZ ;  /* 0x0000000f0e0e7290 */ /* 0x000fc8000fffe0ff */
[----:B-1----:R-:W-:Y:S02]  /*1660*/  UIMAD.WIDE.U32 UR4, UR14, UR8, URZ ;  /* 0x000000080e0472a5 */ /* 0x002fe4000f8e00ff */
[----:B------:R-:W-:-:S04]  /*1670*/  UIMAD UR14, UR14, UR9, URZ ;  /* 0x000000090e0e72a4 */ /* 0x000fc8000f8e02ff */
[----:B------:R-:W-:Y:S01]  /*1680*/  UIADD3 UR14, UPT, UPT, UR5, UR14, URZ ;  /* 0x0000000e050e7290 */ /* 0x000fe2000fffe0ff */
[----:B------:R-:W-:-:S11]  /*1690*/  UMOV UR12, UR4 ;  /* 0x00000004000c7c82 */ /* 0x000fd60008000000 */
.L_x_98:
[C---:B------:R-:W-:Y:S01]  /*16a0*/  IMAD.SHL.U32 R203, R184.reuse, 0x8, RZ ;  /* 0x00000008b8cb7824 */ /* 0x040fe200078e00ff */
[----:B------:R-:W-:Y:S01]  /*16b0*/  SHF.R.U32.HI R4, RZ, 0x3, R184 ;  /* 0x00000003ff047819 */ /* 0x000fe200000116b8 */
[----:B------:R-:W1:Y:S01]  /*16c0*/  S2UR UR29, SR_CgaCtaId ;  /* 0x00000000001d79c3 */ /* 0x000e620000008800 */
[----:B------:R-:W-:Y:S01]  /*16d0*/  SHF.R.S32.HI R5, RZ, 0x1f, R2 ;  /* 0x0000001fff057819 */ /* 0x000fe20000011402 */
[----:B------:R-:W2:Y:S01]  /*16e0*/  LDCU.64 UR16, c[0x0][0x388] ;  /* 0x00007100ff1077ac */ /* 0x000ea20008000a00 */
[C---:B------:R-:W-:Y:S01]  /*16f0*/  LOP3.LUT R183, R203.reuse, 0x38, RZ, 0xc0, !PT ;  /* 0x00000038cbb77812 */ /* 0x040fe200078ec0ff */
[----:B------:R-:W-:Y:S01]  /*1700*/  IMAD.SHL.U32 R188, R184, 0x40, RZ ;  /* 0x00000040b8bc7824 */ /* 0x000fe200078e00ff */
[----:B------:R-:W-:Y:S01]  /*1710*/  LOP3.LUT R197, R203, 0x1f8, RZ, 0xc0, !PT ;  /* 0x000001f8cbc57812 */ /* 0x000fe200078ec0ff */
[----:B------:R-:W-:Y:S01]  /*1720*/  BSSY.RECONVERGENT B0, `(.L_x_99) ;  /* 0x000004e000007945 */ /* 0x000fe20003800200 */
[C---:B------:R-:W-:Y:S01]  /*1730*/  IADD3 R8, P1, PT, R183.reuse, UR6, RZ ;  /* 0x00000006b7087c10 */ /* 0x040fe2000ff3e0ff */
[----:B------:R-:W3:Y:S01]  /*1740*/  LDCU.128 UR4, c[0x0][0x3d0] ;  /* 0x00007a00ff0477ac */ /* 0x000ee20008000c00 */
[----:B------:R-:W-:-:S02]  /*1750*/  IADD3 R6, P0, PT, R183, UR12, RZ ;  /* 0x0000000cb7067c10 */ /* 0x000fc4000ff1e0ff */
[----:B------:R-:W-:Y:S01]  /*1760*/  LOP3.LUT R0, R203, 0x1e00, RZ, 0xc0, !PT ;  /* 0x00001e00cb007812 */ /* 0x000fe200078ec0ff */
[----:B------:R-:W-:Y:S01]  /*1770*/  IMAD.X R9, RZ, RZ, UR13, P1 ;  /* 0x0000000dff097e24 */ /* 0x000fe200088e06ff */
[----:B------:R-:W4:Y:S01]  /*1780*/  LDCU.64 UR12, c[0x0][0x3c8] ;  /* 0x00007900ff0c77ac */ /* 0x000f220008000a00 */
[----:B------:R-:W-:Y:S01]  /*1790*/  IMAD.X R7, RZ, RZ, UR14, P0 ;  /* 0x0000000eff077e24 */ /* 0x000fe200080e06ff */
[----:B------:R-:W-:Y:S01]  /*17a0*/  IADD3 R10, P0, PT, R183, UR30, RZ ;  /* 0x0000001eb70a7c10 */ /* 0x000fe2000ff1e0ff */
[C---:B------:R-:W-:Y:S01]  /*17b0*/  IMAD.WIDE.U32 R8, R4.reuse, UR10, R8 ;  /* 0x0000000a04087c25 */ /* 0x040fe2000f8e0008 */
[----:B------:R-:W5:Y:S01]  /*17c0*/  LDCU.64 UR14, c[0x0][0x390] ;  /* 0x00007200ff0e77ac */ /* 0x000f620008000a00 */
[----:B------:R-:W-:Y:S02]  /*17d0*/  LOP3.LUT R197, R197, 0x38, R184, 0x78, !PT ;  /* 0x00000038c5c57812 */ /* 0x000fe400078e78b8 */
[----:B------:R-:W-:Y:S01]  /*17e0*/  IMAD.WIDE.U32 R6, R4, UR8, R6 ;  /* 0x0000000804067c25 */ /* 0x000fe2000f8e0006 */
[----:B------:R-:W-:-:S02]  /*17f0*/  SHF.R.U32.HI R186, RZ, 0x1, R184 ;  /* 0x00000001ffba7819 */ /* 0x000fc400000116b8 */
[----:B------:R-:W-:Y:S01]  /*1800*/  LOP3.LUT R197, R197, R0, RZ, 0xfc, !PT ;  /* 0x00000000c5c57212 */ /* 0x000fe200078efcff */
[----:B------:R-:W-:Y:S01]  /*1810*/  IMAD R9, R4, UR11, R9 ;  /* 0x0000000b04097c24 */ /* 0x000fe2000f8e0209 */
[----:B------:R-:W-:Y:S01]  /*1820*/  LOP3.LUT R85, R186, 0x8, RZ, 0xc0, !PT ;  /* 0x00000008ba557812 */ /* 0x000fe200078ec0ff */
[----:B---3--:R-:W-:Y:S01]  /*1830*/  IMAD R195, R5, UR4, RZ ;  /* 0x0000000405c37c24 */ /* 0x008fe2000f8e02ff */
[----:B------:R-:W-:Y:S01]  /*1840*/  LOP3.LUT R180, R183, 0x1c0, R188, 0xf8, !PT ;  /* 0x000001c0b7b47812 */ /* 0x000fe200078ef8bc */
[----:B------:R-:W-:Y:S01]  /*1850*/  IMAD R5, R5, UR6, RZ ;  /* 0x0000000605057c24 */ /* 0x000fe2000f8e02ff */
[C---:B------:R-:W-:Y:S01]  /*1860*/  LOP3.LUT R202, R183.reuse, 0x40, RZ, 0xfc, !PT ;  /* 0x00000040b7ca7812 */ /* 0x040fe200078efcff */
[----:B------:R-:W-:Y:S01]  /*1870*/  IMAD R7, R4, UR9, R7 ;  /* 0x0000000904077c24 */ /* 0x000fe2000f8e0207 */
[----:B------:R-:W-:Y:S01]  /*1880*/  LOP3.LUT R201, R183, 0x80, RZ, 0xfc, !PT ;  /* 0x00000080b7c97812 */ /* 0x000fe200078efcff */
[----:B------:R-:W-:Y:S01]  /*1890*/  IMAD R195, R2, UR5, R195 ;  /* 0x0000000502c37c24 */ /* 0x000fe2000f8e02c3 */
[----:B------:R-:W-:Y:S01]  /*18a0*/  LOP3.LUT R85, R180, R85, RZ, 0x3c, !PT ;  /* 0x00000055b4557212 */ /* 0x000fe200078e3cff */
[----:B------:R-:W-:Y:S01]  /*18b0*/  IMAD.WIDE.U32 R8, R2, UR4, R8 ;  /* 0x0000000402087c25 */ /* 0x000fe2000f8e0008 */
[----:B------:R-:W-:-:S02]  /*18c0*/  UMOV UR4, 0x400 ;  /* 0x0000040000047882 */ /* 0x000fc40000000000 */
[----:B-1----:R-:W-:Y:S01]  /*18d0*/  ULEA UR5, UR29, UR4, 0x18 ;  /* 0x000000041d057291 */ /* 0x002fe2000f8ec0ff */
[----:B------:R-:W-:Y:S01]  /*18e0*/  IMAD R5, R2, UR7, R5 ;  /* 0x0000000702057c24 */ /* 0x000fe2000f8e0205 */
[----:B--2---:R-:W-:Y:S01]  /*18f0*/  LEA R196, P1, R8, UR16, 0x1 ;  /* 0x0000001008c47c11 */ /* 0x004fe2000f8208ff */
[----:B------:R-:W-:-:S03]  /*1900*/  IMAD.WIDE.U32 R2, R2, UR6, R6 ;  /* 0x0000000602027c25 */ /* 0x000fc6000f8e0006 */
[----:B------:R-:W-:Y:S01]  /*1910*/  LEA R197, R197, UR5, 0x1 ;  /* 0x00000005c5c57c11 */ /* 0x000fe2000f8e08ff */
[----:B------:R-:W-:Y:S01]  /*1920*/  IMAD.X R11, RZ, RZ, UR28, P0 ;  /* 0x0000001cff0b7e24 */ /* 0x000fe200080e06ff */
[C---:B-----5:R-:W-:Y:S01]  /*1930*/  LEA R194, P0, R2.reuse, UR14, 0x1 ;  /* 0x0000000e02c27c11 */ /* 0x060fe2000f8008ff */
[----:B------:R-:W-:Y:S01]  /*1940*/  IMAD.IADD R190, R3, 0x1, R5 ;  /* 0x0000000103be7824 */ /* 0x000fe200078e0205 */
[----:B------:R-:W-:Y:S01]  /*1950*/  UIADD3 UR14, UPT, UPT, -UR21, UR25, URZ ;  /* 0x00000019150e7290 */ /* 0x000fe2000fffe1ff */
[----:B----4-:R-:W-:Y:S02]  /*1960*/  IMAD.U32 R6, RZ, RZ, UR12 ;  /* 0x0000000cff067e24 */ /* 0x010fe4000f8e00ff */
[----:B------:R-:W-:Y:S01]  /*1970*/  IMAD.IADD R195, R9, 0x1, R195 ;  /* 0x0000000109c37824 */ /* 0x000fe200078e02c3 */
[----:B------:R-:W-:Y:S01]  /*1980*/  LEA.HI.X R190, R2, UR15, R190, 0x1, P0 ;  /* 0x0000000f02be7c11 */ /* 0x000fe200080f0cbe */
[----:B------:R-:W-:Y:S01]  /*1990*/  IMAD.WIDE.U32 R6, R6, UR26, R10 ;  /* 0x0000001a06067c25 */ /* 0x000fe2000f8e000a */
[----:B------:R-:W-:-:S02]  /*19a0*/  ISETP.GE.AND P0, PT, R4, UR14, PT ;  /* 0x0000000e04007c0c */ /* 0x000fc4000bf06270 */
[----:B------:R-:W-:Y:S01]  /*19b0*/  LEA.HI.X R195, R8, UR17, R195, 0x1, P1 ;  /* 0x0000001108c37c11 */ /* 0x000fe200088f0cc3 */
[----:B------:R-:W-:Y:S01]  /*19c0*/  IMAD.U32 R11, RZ, RZ, UR13 ;  /* 0x0000000dff0b7e24 */ /* 0x000fe2000f8e00ff */
[----:B------:R-:W-:-:S03]  /*19d0*/  UIMAD.WIDE.U32 UR16, UR27, 0x80, URZ ;  /* 0x000000801b1078a5 */ /* 0x000fc6000f8e00ff */
[----:B------:R-:W-:-:S03]  /*19e0*/  IMAD R11, R11, UR26, R7 ;  /* 0x0000001a0b0b7c24 */ /* 0x000fc6000f8e0207 */
[----:B------:R-:W-:-:S03]  /*19f0*/  LOP3.LUT R3, R4, UR16, RZ, 0xfc, !PT ;  /* 0x0000001004037c12 */ /* 0x000fc6000f8efcff */
[----:B------:R-:W-:Y:S05]  /*1a00*/  @P0 BRA `(.L_x_100) ;  /* 0x00000000007c0947 */ /* 0x000fea0003800000 */
        /* <DEDUP_REMOVED lines=9> */
[----:B---3--:R-:W-:Y:S01]  /*1aa0*/  LEA R12, P2, R8, UR12, 0x1 ;  /* 0x0000000c080c7c11 */ /* 0x008fe2000f8408ff */
[----:B------:R-:W-:-:S04]  /*1ab0*/  IMAD R0, R3, UR7, R0 ;  /* 0x0000000703007c24 */ /* 0x000fc8000f8e0200 */
[----:B------:R-:W-:-:S05]  /*1ac0*/  IMAD.IADD R0, R9, 0x1, R0 ;  /* 0x0000000109007824 */ /* 0x000fca00078e0200 */
[----:B------:R-:W-:-:S05]  /*1ad0*/  LEA.HI.X R13, R8, UR13, R0, 0x1, P2 ;  /* 0x0000000d080d7c11 */ /* 0x000fca00090f0c00 */
[----:B------:R-:W-:Y:S01]  /*1ae0*/  @!PT LDS RZ, [RZ] ;  /* 0x00000000fffff984 */ /* 0x000fe20000000800 */
[----:B------:R-:W-:Y:S01]  /*1af0*/  @!PT LDS RZ, [RZ] ;  /* 0x00000000fffff984 */ /* 0x000fe20000000800 */
[----:B------:R-:W-:Y:S01]  /*1b00*/  @!PT LDS RZ, [RZ] ;  /* 0x00000000fffff984 */ /* 0x000fe20000000800 */
[----:B------:R1:W-:Y:S04]  /*1b10*/  @!P1 LDGSTS.E.BYPASS.LTC128B.128 [R197], desc[UR22][R12.64] ;  /* 0x000000000cc59fae */ /* 0x0003e8000b981a16 */
[----:B------:R1:W-:Y:S04]  /*1b20*/  @P1 STS.128 [R197], RZ ;  /* 0x000000ffc5001388 */ /* 0x0003e80000000c00 */
[----:B------:R-:W-:Y:S01]  /*1b30*/  @!PT LDS RZ, [RZ] ;  /* 0x00000000fffff984 */ /* 0x000fe20000000800 */
[----:B------:R-:W-:Y:S01]  /*1b40*/  @!PT LDS RZ, [RZ] ;  /* 0x00000000fffff984 */ /* 0x000fe20000000800 */
[----:B------:R-:W-:Y:S01]  /*1b50*/  @!PT LDS RZ, [RZ] ;  /* 0x00000000fffff984 */ /* 0x000fe20000000800 */
[----:B------:R1:W-:Y:S04]  /*1b60*/  @!P0 LDGSTS.E.BYPASS.LTC128B.128 [R197+0x4000], desc[UR22][R12.64+0x80] ;  /* 0x040000800cc58fae */ /* 0x0003e8000b981a16 */
[----:B------:R1:W-:Y:S01]  /*1b70*/  @P0 STS.128 [R197+0x4000], RZ ;  /* 0x004000ffc5000388 */ /* 0x0003e20000000c00 */
[----:B------:R-:W-:-:S13]  /*1b80*/  ISETP.GE.AND P0, PT, R201, UR15, PT ;  /* 0x0000000fc9007c0c */ /* 0x000fda000bf06270 */
[----:B------:R-:W-:Y:S05]  /*1b90*/  @P0 BRA `(.L_x_101) ;  /* 0x0000000000140947 */ /* 0x000fea0003800000 */
[----:B------:R-:W-:Y:S01]  /*1ba0*/  @!PT LDS RZ, [RZ] ;  /* 0x00000000fffff984 */ /* 0x000fe20000000800 */
[----:B------:R-:W-:Y:S01]  /*1bb0*/  @!PT LDS RZ, [RZ] ;  /* 0x00000000fffff984 */ /* 0x000fe20000000800 */
[----:B------:R-:W-:Y:S01]  /*1bc0*/  @!PT LDS RZ, [RZ] ;  /* 0x00000000fffff984 */ /* 0x000fe20000000800 */
[----:B------:R3:W-:Y:S01]  /*1bd0*/  LDGSTS.E.BYPASS.LTC128B.128 [R197+0x8000], desc[UR22][R12.64+0x100] ;  /* 0x080001000cc57fae */ /* 0x0007e2000b981a16 */
[----:B------:R-:W-:Y:S05]  /*1be0*/  BRA `(.L_x_100) ;  /* 0x0000000000047947 */ /* 0x000fea0003800000 */
.L_x_101:
[----:B------:R2:W-:Y:S02]  /*1bf0*/  STS.128 [R197+0x8000], RZ ;  /* 0x008000ffc5007388 */ /* 0x0005e40000000c00 */
.L_x_100:
[----:B------:R-:W-:Y:S05]  /*1c00*/  BSYNC.RECONVERGENT B0 ;  /* 0x0000000000007941 */ /* 0x000fea0003800200 */
.L_x_99:
[----:B------:R-:W-:Y:S01]  /*1c10*/  IADD3 R0, PT, PT, R4, 0x20, RZ ;  /* 0x0000002004007810 */ /* 0x000fe20007ffe0ff */
[----:B------:R-:W-:Y:S03]  /*1c20*/  BSSY.RECONVERGENT B0, `(.L_x_102) ;  /* 0x0000024000007945 */ /* 0x000fe60003800200 */
[----:B------:R-:W-:-:S13]  /*1c30*/  ISETP.GE.AND P0, PT, R0, UR14, PT ;  /* 0x0000000e00007c0c */ /* 0x000fda000bf06270 */
[----:B------:R-:W-:Y:S05]  /*1c40*/  @P0 BRA `(.L_x_103) ;  /* 0x0000000000840947 */ /* 0x000fea0003800000 */
[----:B------:R-:W4:Y:S01]  /*1c50*/  LDCU.64 UR12, c[0x0][0x3b0] ;  /* 0x00007600ff0c77ac */ /* 0x000f220008000a00 */
[----:B------:R-:W-:Y:S01]  /*1c60*/  IADD3 R2, P0, PT, R3, 0x20, RZ ;  /* 0x0000002003027810 */ /* 0x000fe20007f1e0ff */
[----:B------:R-:W-:Y:S01]  /*1c70*/  IMAD.MOV.U32 R8, RZ, RZ, R6 ;  /* 0x000000ffff087224 */ /* 0x000fe200078e0006 */
[----:B------:R-:W-:Y:S01]  /*1c80*/  MOV R9, R11 ;  /* 0x0000000b00097202 */ /* 0x000fe20000000f00 */
[----:B------:R-:W5:Y:S02]  /*1c90*/  LDCU UR15, c[0x0][0x440] ;  /* 0x00008800ff0f77ac */ /* 0x000f640008000800 */
[----:B------:R-:W-:Y:S01]  /*1ca0*/  IMAD.X R5, RZ, RZ, UR17, P0 ;  /* 0x00000011ff057e24 */ /* 0x000fe200080e06ff */
[----:B------:R-:W1:Y:S03]  /*1cb0*/  LDCU.64 UR6, c[0x0][0x380] ;  /* 0x00007000ff0677ac */ /* 0x000e660008000a00 */
[----:B----4-:R-:W-:-:S02]  /*1cc0*/  IMAD R5, R5, UR12, RZ ;  /* 0x0000000c05057c24 */ /* 0x010fc4000f8e02ff */
[----:B------:R-:W-:Y:S01]  /*1cd0*/  IMAD.WIDE.U32 R8, R2, UR12, R8 ;  /* 0x0000000c02087c25 */ /* 0x000fe2000f8e0008 */
[----:B-----5:R-:W-:-:S03]  /*1ce0*/  ISETP.GE.AND P1, PT, R183, UR15, PT ;  /* 0x0000000fb7007c0c */ /* 0x020fc6000bf26270 */
[----:B------:R-:W-:Y:S01]  /*1cf0*/  IMAD R5, R2, UR13, R5 ;  /* 0x0000000d02057c24 */ /* 0x000fe2000f8e0205 */
[----:B------:R-:W-:Y:S02]  /*1d00*/  ISETP.GE.AND P0, PT, R202, UR15, PT ;  /* 0x0000000fca007c0c */ /* 0x000fe4000bf06270 */
[----:B-1-3--:R-:W-:Y:S01]  /*1d10*/  LEA R12, P2, R8, UR6, 0x1 ;  /* 0x00000006080c7c11 */ /* 0x00afe2000f8408ff */
[----:B------:R-:W-:-:S05]  /*1d20*/  IMAD.IADD R5, R9, 0x1, R5 ;  /* 0x0000000109057824 */ /* 0x000fca00078e0205 */
[----:B------:R-:W-:-:S05]  /*1d30*/  LEA.HI.X R13, R8, UR7, R5, 0x1, P2 ;  /* 0x00000007080d7c11 */ /* 0x000fca00090f0c05 */
[----:B------:R-:W-:Y:S01]  /*1d40*/  @!PT LDS RZ, [RZ] ;  /* 0x00000000fffff984 */ /* 0x000fe20000000800 */
[----:B------:R-:W-:Y:S01]  /*1d50*/  @!PT LDS RZ, [RZ] ;  /* 0x00000000fffff984 */ /* 0x000fe20000000800 */
[----:B------:R-:W-:Y:S01]  /*1d60*/  @!PT LDS RZ, [RZ] ;  /* 0x00000000fffff984 */ /* 0x000fe20000000800 */
[----:B------:R1:W-:Y:S04]  /*1d70*/  @!P1 LDGSTS.E.BYPASS.LTC128B.128 [R197+0x1000], desc[UR22][R12.64] ;  /* 0x010000000cc59fae */ /* 0x0003e8000b981a16 */
[----:B------:R1:W-:Y:S04]  /*1d80*/  @P1 STS.128 [R197+0x1000], RZ ;  /* 0x001000ffc5001388 */ /* 0x0003e80000000c00 */
        /* <DEDUP_REMOVED lines=12> */
.L_x_104:
[----:B------:R3:W-:Y:S02]  /*1e50*/  STS.128 [R197+0x9000], RZ ;  /* 0x009000ffc5007388 */ /* 0x0007e40000000c00 */
.L_x_103:
[----:B------:R-:W-:Y:S05]  /*1e60*/  BSYNC.RECONVERGENT B0 ;  /* 0x0000000000007941 */ /* 0x000fea0003800200 */
.L_x_102:
[----:B------:R-:W-:Y:S01]  /*1e70*/  IADD3 R2, PT, PT, R4, 0x40, RZ ;  /* 0x0000004004027810 */ /* 0x000fe20007ffe0ff */
[----:B------:R-:W-:Y:S03]  /*1e80*/  BSSY.RECONVERGENT B0, `(.L_x_105) ;  /* 0x0000024000007945 */ /* 0x000fe60003800200 */
[----:B------:R-:W-:-:S13]  /*1e90*/  ISETP.GE.AND P0, PT, R2, UR14, PT ;  /* 0x0000000e02007c0c */ /* 0x000fda000bf06270 */
[----:B------:R-:W-:Y:S05]  /*1ea0*/  @P0 BRA `(.L_x_106) ;  /* 0x0000000000840947 */ /* 0x000fea0003800000 */
[----:B------:R-:W5:Y:S01]  /*1eb0*/  LDCU.64 UR12, c[0x0][0x3b0] ;  /* 0x00007600ff0c77ac */ /* 0x000f620008000a00 */
[----:B------:R-:W-:Y:S01]  /*1ec0*/  IADD3 R2, P0, PT, R3, 0x40, RZ ;  /* 0x0000004003027810 */ /* 0x000fe20007f1e0ff */
[----:B------:R-:W-:Y:S01]  /*1ed0*/  IMAD.MOV.U32 R8, RZ, RZ, R6 ;  /* 0x000000ffff087224 */ /* 0x000fe200078e0006 */
[----:B------:R-:W-:Y:S01]  /*1ee0*/  MOV R9, R11 ;  /* 0x0000000b00097202 */ /* 0x000fe20000000f00 */
[----:B------:R-:W1:Y:S02]  /*1ef0*/  LDCU UR15, c[0x0][0x440] ;  /* 0x00008800ff0f77ac */ /* 0x000e640008000800 */
[----:B------:R-:W-:Y:S01]  /*1f00*/  IMAD.X R5, RZ, RZ, UR17, P0 ;  /* 0x00000011ff057e24 */ /* 0x000fe200080e06ff */
[----:B------:R-:W3:Y:S03]  /*1f10*/  LDCU.64 UR6, c[0x0][0x380] ;  /* 0x00007000ff0677ac */ /* 0x000ee60008000a00 */
[----:B-----5:R-:W-:-:S02]  /*1f20*/  IMAD R5, R5, UR12, RZ ;  /* 0x0000000c05057c24 */ /* 0x020fc4000f8e02ff */
[----:B------:R-:W-:Y:S01]  /*1f30*/  IMAD.WIDE.U32 R8, R2, UR12, R8 ;  /* 0x0000000c02087c25 */ /* 0x000fe2000f8e0008 */
[----:B-1----:R-:W-:-:S03]  /*1f40*/  ISETP.GE.AND P1, PT, R183, UR15, PT ;  /* 0x0000000fb7007c0c */ /* 0x002fc6000bf26270 */
[----:B------:R-:W-:Y:S01]  /*1f50*/  IMAD R5, R2, UR13, R5 ;  /* 0x0000000d02057c24 */ /* 0x000fe2000f8e0205 */
[----:B------:R-:W-:Y:S02]  /*1f60*/  ISETP.GE.AND P0, PT, R202, UR15, PT ;  /* 0x0000000fca007c0c */ /* 0x000fe4000bf06270 */
[----:B---34-:R-:W-:Y:S01]  /*1f70*/  LEA R12, P2, R8, UR6, 0x1 ;  /* 0x00000006080c7c11 */ /* 0x018fe2000f8408ff */
        /* <DEDUP_REMOVED lines=19> */
.L_x_107:
[----:B------:R3:W-:Y:S02]  /*20b0*/  STS.128 [R197+0xa000], RZ ;  /* 0x00a000ffc5007388 */ /* 0x0007e40000000c00 */
.L_x_106:
[----:B------:R-:W-:Y:S05]  /*20c0*/  BSYNC.RECONVERGENT B0 ;  /* 0x0000000000007941 */ /* 0x000fea0003800200 */
.L_x_105:
[----:B------:R-:W-:Y:S01]  /*20d0*/  IADD3 R2, PT, PT, R4, 0x60, RZ ;  /* 0x0000006004027810 */ /* 0x000fe20007ffe0ff */
[----:B------:R-:W-:Y:S01]  /*20e0*/  USHF.L.U64.HI UR15, UR10, 0x6, UR11 ;  /* 0x000000060a0f7899 */ /* 0x000fe2000801020b */
[----:B------:R-:W-:Y:S01]  /*20f0*/  BSSY.RECONVERGENT B0, `(.L_x_108) ;  /* 0x0000024000007945 */ /* 0x000fe20003800200 */
[----:B------:R-:W-:Y:S01]  /*2100*/  USHF.L.U32 UR26, UR10, 0x6, URZ ;  /* 0x000000060a1a7899 */ /* 0x000fe200080006ff */
[----:B------:R-:W-:-:S13]  /*2110*/  ISETP.GE.AND P0, PT, R2, UR14, PT ;  /* 0x0000000e02007c0c */ /* 0x000fda000bf06270 */
[----:B------:R-:W-:Y:S05]  /*2120*/  @P0 BRA `(.L_x_109) ;  /* 0x0000000000800947 */ /* 0x000fea0003800000 */
[----:B------:R-:W5:Y:S01]  /*2130*/  LDCU.64 UR12, c[0x0][0x3b0] ;  /* 0x00007600ff0c77ac */ /* 0x000f620008000a00 */
[----:B------:R-:W-:Y:S01]  /*2140*/  IADD3 R3, P0, PT, R3, 0x60, RZ ;  /* 0x0000006003037810 */ /* 0x000fe20007f1e0ff */
[----:B------:R-:W-:Y:S01]  /*2150*/  IMAD.MOV.U32 R7, RZ, RZ, R11 ;  /* 0x000000ffff077224 */ /* 0x000fe200078e000b */
[----:B------:R-:W1:Y:S03]  /*2160*/  LDCU UR27, c[0x0][0x440] ;  /* 0x00008800ff1b77ac */ /* 0x000e660008000800 */
[----:B------:R-:W-:Y:S01]  /*2170*/  IMAD.X R2, RZ, RZ, UR17, P0 ;  /* 0x00000011ff027e24 */ /* 0x000fe200080e06ff */
[----:B------:R-:W2:Y:S03]  /*2180*/  LDCU.64 UR6, c[0x0][0x380] ;  /* 0x00007000ff0677ac */ /* 0x000ea60008000a00 */
[----:B-----5:R-:W-:-:S02]  /*2190*/  IMAD R2, R2, UR12, RZ ;  /* 0x0000000c02027c24 */ /* 0x020fc4000f8e02ff */
[----:B------:R-:W-:Y:S01]  /*21a0*/  IMAD.WIDE.U32 R6, R3, UR12, R6 ;  /* 0x0000000c03067c25 */ /* 0x000fe2000f8e0006 */
[----:B-1----:R-:W-:-:S03]  /*21b0*/  ISETP.GE.AND P1, PT, R183, UR27, PT ;  /* 0x0000001bb7007c0c */ /* 0x002fc6000bf26270 */
[----:B------:R-:W-:Y:S01]  /*21c0*/  IMAD R3, R3, UR13, R2 ;  /* 0x0000000d03037c24 */ /* 0x000fe2000f8e0202 */
[----:B------:R-:W-:Y:S02]  /*21d0*/  ISETP.GE.AND P0, PT, R202, UR27, PT ;  /* 0x0000001bca007c0c */ /* 0x000fe4000bf06270 */
[----:B--2---:R-:W-:Y:S01]  /*21e0*/  LEA R2, P2, R6, UR6, 0x1 ;  /* 0x0000000606027c11 */ /* 0x004fe2000f8408ff */
        /* <DEDUP_REMOVED lines=19> */
.L_x_110:
[----:B------:R2:W-:Y:S02]  /*2320*/  STS.128 [R197+0xb000], RZ ;  /* 0x00b000ffc5007388 */ /* 0x0005e40000000c00 */
.L_x_109:
[----:B------:R-:W-:Y:S05]  /*2330*/  BSYNC.RECONVERGENT B0 ;  /* 0x0000000000007941 */ /* 0x000fea0003800200 */
.L_x_108:
[----:B------:R-:W-:Y:S01]  /*2340*/  UIADD3 UR13, UPT, UPT, UR19, -0x1, URZ ;  /* 0xffffffff130d7890 */ /* 0x000fe2000fffe0ff */
[----:B------:R-:W-:Y:S03]  /*2350*/  BSSY.RECONVERGENT B0, `(.L_x_111) ;  /* 0x0000021000007945 */ /* 0x000fe60003800200 */
[----:B------:R-:W-:Y:S02]  /*2360*/  UIMAD UR7, UR13, -0x40, UR24 ;  /* 0xffffffc00d0778a4 */ /* 0x000fe4000f8e0218 */
[----:B------:R-:W-:Y:S02]  /*2370*/  UIMAD.WIDE.U32 UR32, UR26, UR13, URZ ;  /* 0x0000000d1a2072a5 */ /* 0x000fe4000f8e00ff */
[----:B------:R-:W-:Y:S02]  /*2380*/  UIMAD UR12, UR15, UR13, URZ ;  /* 0x0000000d0f0c72a4 */ /* 0x000fe4000f8e02ff */
[----:B------:R-:W-:-:S02]  /*2390*/  ISETP.GE.AND P3, PT, R4, UR7, PT ;  /* 0x0000000704007c0c */ /* 0x000fc4000bf66270 */
[----:B------:R-:W-:-:S11]  /*23a0*/  UIADD3 UR12, UPT, UPT, UR33, UR12, URZ ;  /* 0x0000000c210c7290 */ /* 0x000fd6000fffe0ff */
[----:B------:R-:W-:Y:S05]  /*23b0*/  @P3 BRA `(.L_x_112) ;  /* 0x0000000000683947 */ /* 0x000fea0003800000 */
[----:B------:R-:W5:Y:S01]  /*23c0*/  LDCU UR6, c[0x0][0x440] ;  /* 0x00008800ff0677ac */ /* 0x000f620008000800 */
[----:B------:R-:W-:Y:S02]  /*23d0*/  IMAD.U32 R4, RZ, RZ, UR32 ;  /* 0x00000020ff047e24 */ /* 0x000fe4000f8e00ff */
[----:B-12---:R-:W-:Y:S02]  /*23e0*/  IMAD.U32 R2, RZ, RZ, UR12 ;  /* 0x0000000cff027e24 */ /* 0x006fe4000f8e00ff */
[----:B------:R-:W-:Y:S01]  /*23f0*/  IMAD.U32 R5, RZ, RZ, UR33 ;  /* 0x00000021ff057e24 */ /* 0x000fe2000f8e00ff */
[----:B------:R-:W-:-:S04]  /*2400*/  LEA R6, P2, R4, R196, 0x1 ;  /* 0x000000c404067211 */ /* 0x000fc800078408ff */
[----:B------:R-:W-:Y:S02]  /*2410*/  LEA.HI.X R7, R4, R195, R2, 0x1, P2 ;  /* 0x000000c304077211 */ /* 0x000fe400010f0c02 */
[----:B-----5:R-:W-:Y:S02]  /*2420*/  ISETP.GE.AND P1, PT, R183, UR6, PT ;  /* 0x00000006b7007c0c */ /* 0x020fe4000bf26270 */
[----:B------:R-:W-:-:S11]  /*2430*/  ISETP.GE.AND P0, PT, R202, UR6, PT ;  /* 0x00000006ca007c0c */ /* 0x000fd6000bf06270 */
        /* <DEDUP_REMOVED lines=17> */
.L_x_113:
[----:B------:R2:W-:Y:S02]  /*2550*/  STS.128 [R197+0x10000], RZ ;  /* 0x010000ffc5007388 */ /* 0x0005e40000000c00 */
.L_x_112:
[----:B------:R-:W-:Y:S05]  /*2560*/  BSYNC.RECONVERGENT B0 ;  /* 0x0000000000007941 */ /* 0x000fea0003800200 */
.L_x_111:
[----:B------:R-:W-:Y:S01]  /*2570*/  ISETP.GE.AND P0, PT, R0, UR7, PT ;  /* 0x0000000700007c0c */ /* 0x000fe2000bf06270 */
[----:B------:R-:W-:Y:S01]  /*2580*/  IMAD.SHL.U32 R185, R184, 0x20, RZ ;  /* 0x00000020b8b97824 */ /* 0x000fe200078e00ff */
[----:B------:R-:W-:Y:S01]  /*2590*/  USHF.L.U64.HI UR27, UR10, 0x5, UR11 ;  /* 0x000000050a1b7899 */ /* 0x000fe2000801020b */
[----:B------:R-:W-:Y:S01]  /*25a0*/  BSSY.RECONVERGENT B0, `(.L_x_114) ;  /* 0x0000022000007945 */ /* 0x000fe20003800200 */
[----:B------:R-:W-:Y:S02]  /*25b0*/  USHF.L.U32 UR28, UR10, 0x5, URZ ;  /* 0x000000050a1c7899 */ /* 0x000fe400080006ff */
[----:B------:R-:W-:Y:S01]  /*25c0*/  LOP3.LUT R185, R185, 0x7c00, RZ, 0xc0, !PT ;  /* 0x00007c00b9b97812 */ /* 0x000fe200078ec0ff */
[----:B------:R-:W-:Y:S02]  /*25d0*/  USHF.L.U64.HI UR29, UR8, 0x6, UR9 ;  /* 0x00000006081d7899 */ /* 0x000fe40008010209 */
[----:B------:R-:W-:Y:S01]  /*25e0*/  USHF.L.U32 UR30, UR8, 0x6, URZ ;  /* 0x00000006081e7899 */ /* 0x000fe200080006ff */
[----:B------:R-:W-:-:S03]  /*25f0*/  LOP3.LUT R4, R185, 0x200, R188, 0xf8, !PT ;  /* 0x00000200b9047812 */ /* 0x000fc600078ef8bc */
[----:B------:R-:W-:Y:S08]  /*2600*/  @P0 BRA `(.L_x_115) ;  /* 0x00000000006c0947 */ /* 0x000ff00003800000 */
[----:B------:R-:W5:Y:S01]  /*2610*/  LDCU UR6, c[0x0][0x440] ;  /* 0x00008800ff0677ac */ /* 0x000f620008000800 */
[----:B------:R-:W-:-:S04]  /*2620*/  UIADD3 UR17, UP0, UPT, UR28, UR32, URZ ;  /* 0x000000201c117290 */ /* 0x000fc8000ff1e0ff */
[----:B------:R-:W-:Y:S02]  /*2630*/  UIADD3.X UR16, UPT, UPT, UR27, UR12, URZ, UP0, !UPT ;  /* 0x0000000c1b107290 */ /* 0x000fe400087fe4ff */
[----:B-12---:R-:W-:-:S04]  /*2640*/  IMAD.U32 R3, RZ, RZ, UR17 ;  /* 0x00000011ff037e24 */ /* 0x006fc8000f8e00ff */
[----:B------:R-:W-:Y:S01]  /*2650*/  IMAD.U32 R2, RZ, RZ, UR16 ;  /* 0x00000010ff027e24 */ /* 0x000fe2000f8e00ff */
[----:B------:R-:W-:Y:S02]  /*2660*/  LEA R6, P2, R3, R196, 0x1 ;  /* 0x000000c403067211 */ /* 0x000fe400078408ff */
[----:B-----5:R-:W-:Y:S02]  /*2670*/  ISETP.GE.AND P1, PT, R183, UR6, PT ;  /* 0x00000006b7007c0c */ /* 0x020fe4000bf26270 */
[----:B------:R-:W-:Y:S02]  /*2680*/  ISETP.GE.AND P0, PT, R202, UR6, PT ;  /* 0x00000006ca007c0c */ /* 0x000fe4000bf06270 */
[----:B------:R-:W-:-:S09]  /*2690*/  LEA.HI.X R7, R3, R195, R2, 0x1, P2 ;  /* 0x000000c303077211 */ /* 0x000fd200010f0c02 */
        /* <DEDUP_REMOVED lines=17> */
.L_x_116:
[----:B------:R2:W-:Y:S02]  /*27b0*/  STS.128 [R197+0x11000], RZ ;  /* 0x011000ffc5007388 */ /* 0x0005e40000000c00 */
.L_x_115:
[----:B------:R-:W-:Y:S05]  /*27c0*/  BSYNC.RECONVERGENT B0 ;  /* 0x0000000000007941 */ /* 0x000fea0003800200 */
.L_x_114:
[----:B------:R-:W0:Y:S01]  /*27d0*/  LDGDEPBAR ;  /* 0x00000000000079af */ /* 0x000e220000000000 */
[----:B-12---:R-:W-:Y:S01]  /*27e0*/  IMAD.U32 R2, RZ, RZ, UR21 ;  /* 0x00000015ff027e24 */ /* 0x006fe2000f8e00ff */
[----:B------:R-:W-:Y:S01]  /*27f0*/  LOP3.LUT R5, R186, 0x1f0, RZ, 0xc0, !PT ;  /* 0x000001f0ba057812 */ /* 0x000fe200078ec0ff */
[----:B------:R-:W-:Y:S01]  /*2800*/  UIMAD.WIDE.U32 UR30, UR30, UR13, URZ ;  /* 0x0000000d1e1e72a5 */ /* 0x000fe2000f8e00ff */
[----:B------:R-:W-:Y:S01]  /*2810*/  SHF.R.U32.HI R3, RZ, 0x2, R184 ;  /* 0x00000002ff037819 */ /* 0x000fe200000116b8 */
[----:B------:R-:W-:Y:S01]  /*2820*/  UIMAD UR13, UR29, UR13, URZ ;  /* 0x0000000d1d0d72a4 */ /* 0x000fe2000f8e02ff */
[----:B------:R-:W-:Y:S01]  /*2830*/  IADD3 R2, PT, PT, R5, 0x1, R2 ;  /* 0x0000000105027810 */ /* 0x000fe20007ffe002 */
[----:B------:R-:W-:Y:S01]  /*2840*/  BSSY.RECONVERGENT B0, `(.L_x_117) ;  /* 0x0000028000007945 */ /* 0x000fe20003800200 */
[----:B------:R-:W-:Y:S01]  /*2850*/  LOP3.LUT R3, R3, 0x7, RZ, 0xc0, !PT ;  /* 0x0000000703037812 */ /* 0x000fe200078ec0ff */
[----:B------:R-:W-:Y:S01]  /*2860*/  UIADD3 UR13, UPT, UPT, UR31, UR13, URZ ;  /* 0x0000000d1f0d7290 */ /* 0x000fe2000fffe0ff */
[----:B------:R-:W-:-:S02]  /*2870*/  IMAD.IADD R91, R85, 0x1, R4 ;  /* 0x00000001555b7824 */ /* 0x000fc400078e0204 */
[----:B------:R-:W-:Y:S01]  /*2880*/  IADD3 R3, PT, PT, R2, -UR25, R3 ;  /* 0x8000001902037c10 */ /* 0x000fe2000fffe003 */
[----:B------:R-:W-:-:S05]  /*2890*/  IMAD.U32 R2, RZ, RZ, UR24 ;  /* 0x00000018ff027e24 */ /* 0x000fca000f8e00ff */
[----:B------:R-:W-:Y:S01]  /*28a0*/  IADD3 R2, PT, PT, R3, UR20, R2 ;  /* 0x0000001403027c10 */ /* 0x000fe2000fffe002 */
[----:B------:R-:W-:-:S04]  /*28b0*/  DEPBAR.LE SB0, 0x0 ;  /* 0x000080000000791a */ /* 0x000fc80000000000 */
[----:B------:R-:W-:Y:S06]  /*28c0*/  BAR.SYNC.DEFER_BLOCKING 0x0 ;  /* 0x0000000000007b1d */ /* 0x000fec0000010000 */
[----:B------:R-:W-:Y:S05]  /*28d0*/  @P3 BRA `(.L_x_118) ;  /* 0x00000000006c3947 */ /* 0x000fea0003800000 */
[----:B------:R-:W1:Y:S01]  /*28e0*/  LDCU UR6, c[0x0][0x440] ;  /* 0x00008800ff0677ac */ /* 0x000e620008000800 */
[----:B------:R-:W-:Y:S02]  /*28f0*/  IMAD.U32 R4, RZ, RZ, UR30 ;  /* 0x0000001eff047e24 */ /* 0x000fe4000f8e00ff */
[----:B------:R-:W-:Y:S02]  /*2900*/  IMAD.U32 R3, RZ, RZ, UR13 ;  /* 0x0000000dff037e24 */ /* 0x000fe4000f8e00ff */
[----:B------:R-:W-:Y:S01]  /*2910*/  IMAD.U32 R5, RZ, RZ, UR31 ;  /* 0x0000001fff057e24 */ /* 0x000fe2000f8e00ff */
[----:B------:R-:W-:-:S04]  /*2920*/  LEA R6, P2, R4, R194, 0x1 ;  /* 0x000000c204067211 */ /* 0x000fc800078408ff */
[----:B------:R-:W-:Y:S02]  /*2930*/  LEA.HI.X R7, R4, R190, R3, 0x1, P2 ;  /* 0x000000be04077211 */ /* 0x000fe400010f0c03 */
[----:B-1----:R-:W-:Y:S02]  /*2940*/  ISETP.GE.AND P1, PT, R183, UR6, PT ;  /* 0x00000006b7007c0c */ /* 0x002fe4000bf26270 */
        /* <DEDUP_REMOVED lines=18> */
.L_x_119:
[----:B------:R2:W-:Y:S01]  /*2a70*/  STS.128 [R197+0x16000], RZ ;  /* 0x016000ffc5007388 */ /* 0x0005e20000000c00 */
[----:B------:R-:W-:Y:S05]  /*2a80*/  BRA `(.L_x_120) ;  /* 0x00000000000c7947 */ /* 0x000fea0003800000 */
.L_x_118:
[----:B------:R1:W-:Y:S04]  /*2a90*/  STS.128 [R197+0x12000], RZ ;  /* 0x012000ffc5007388 */ /* 0x0003e80000000c00 */
[----:B------:R1:W-:Y:S04]  /*2aa0*/  STS.128 [R197+0x14000], RZ ;  /* 0x014000ffc5007388 */ /* 0x0003e80000000c00 */
[----:B------:R1:W-:Y:S02]  /*2ab0*/  STS.128 [R197+0x16000], RZ ;  /* 0x016000ffc5007388 */ /* 0x0003e40000000c00 */
.L_x_120:
[----:B------:R-:W-:Y:S05]  /*2ac0*/  BSYNC.RECONVERGENT B0 ;  /* 0x0000000000007941 */ /* 0x000fea0003800200 */
.L_x_117:
[----:B------:R-:W-:Y:S01]  /*2ad0*/  ISETP.GE.AND P0, PT, R0, UR7, PT ;  /* 0x0000000700007c0c */ /* 0x000fe2000bf06270 */
[----:B------:R-:W-:Y:S01]  /*2ae0*/  BSSY.RECONVERGENT B0, `(.L_x_121) ;  /* 0x0000021000007945 */ /* 0x000fe20003800200 */
[----:B-12---:R-:W-:-:S11]  /*2af0*/  LOP3.LUT R7, R184, 0x8, RZ, 0xc0, !PT ;  /* 0x00000008b8077812 */ /* 0x006fd600078ec0ff */
[----:B------:R1:W-:Y:S04]  /*2b00*/  @P0 STS.128 [R197+0x13000], RZ ;  /* 0x013000ffc5000388 */ /* 0x0003e80000000c00 */
[----:B------:R1:W-:Y:S04]  /*2b10*/  @P0 STS.128 [R197+0x15000], RZ ;  /* 0x015000ffc5000388 */ /* 0x0003e80000000c00 */
[----:B------:R1:W-:Y:S01]  /*2b20*/  @P0 STS.128 [R197+0x17000], RZ ;  /* 0x017000ffc5000388 */ /* 0x0003e20000000c00 */
[----:B------:R-:W-:Y:S05]  /*2b30*/  @P0 BRA `(.L_x_122) ;  /* 0x00000000006c0947 */ /* 0x000fea0003800000 */
[----:B------:R-:W2:Y:S01]  /*2b40*/  LDCU UR6, c[0x0][0x440] ;  /* 0x00008800ff0677ac */ /* 0x000ea20008000800 */
[----:B------:R-:W-:-:S04]  /*2b50*/  ULEA UR12, UP0, UR8, UR30, 0x5 ;  /* 0x0000001e080c7291 */ /* 0x000fc8000f8028ff */
[----:B------:R-:W-:Y:S02]  /*2b60*/  ULEA.HI.X UR7, UR8, UR13, UR9, 0x5, UP0 ;  /* 0x0000000d08077291 */ /* 0x000fe400080f2c09 */
[----:B------:R-:W-:-:S04]  /*2b70*/  IMAD.U32 R5, RZ, RZ, UR12 ;  /* 0x0000000cff057e24 */ /* 0x000fc8000f8e00ff */
[----:B------:R-:W-:Y:S01]  /*2b80*/  IMAD.U32 R3, RZ, RZ, UR7 ;  /* 0x00000007ff037e24 */ /* 0x000fe2000f8e00ff */
[----:B------:R-:W-:Y:S02]  /*2b90*/  LEA R4, P2, R5, R194, 0x1 ;  /* 0x000000c205047211 */ /* 0x000fe400078408ff */
[----:B--2---:R-:W-:Y:S02]  /*2ba0*/  ISETP.GE.AND P1, PT, R183, UR6, PT ;  /* 0x00000006b7007c0c */ /* 0x004fe4000bf26270 */
        /* <DEDUP_REMOVED lines=19> */
.L_x_123:
[----:B------:R1:W-:Y:S02]  /*2ce0*/  STS.128 [R197+0x17000], RZ ;  /* 0x017000ffc5007388 */ /* 0x0003e40000000c00 */
.L_x_122:
[----:B------:R-:W-:Y:S05]  /*2cf0*/  BSYNC.RECONVERGENT B0 ;  /* 0x0000000000007941 */ /* 0x000fea0003800200 */
.L_x_121:
[----:B------:R-:W-:Y:S01]  /*2d00*/  LOP3.LUT R0, R180, R7, RZ, 0x3c, !PT ;  /* 0x00000007b4007212 */ /* 0x000fe200078e3cff */
[----:B------:R-:W-:Y:S01]  /*2d10*/  IMAD.MOV.U32 R182, RZ, RZ, 0x20 ;  /* 0x00000020ffb67424 */ /* 0x000fe200078e00ff */
[----:B------:R-:W-:Y:S01]  /*2d20*/  LOP3.LUT R181, R188, 0x400, RZ, 0xc0, !PT ;  /* 0x00000400bcb57812 */ /* 0x000fe200078ec0ff */
[----:B------:R-:W0:Y:S01]  /*2d30*/  LDGDEPBAR ;  /* 0x00000000000079af */ /* 0x000e220000000000 */
[----:B------:R-:W-:Y:S01]  /*2d40*/  LEA R91, R91, UR5, 0x1 ;  /* 0x000000055b5b7c11 */ /* 0x000fe2000f8e08ff */
[----:B------:R-:W-:Y:S01]  /*2d50*/  UISETP.NE.AND UP1, UPT, UR19, 0x1, UPT ;  /* 0x000000011300788c */ /* 0x000fe2000bf25270 */
[----:B------:R-:W-:Y:S01]  /*2d60*/  LOP3.LUT P6, RZ, R184, 0x2, RZ, 0xc0, !PT ;  /* 0x00000002b8ff7812 */ /* 0x000fe200078cc0ff */
[----:B------:R-:W-:Y:S01]  /*2d70*/  IMAD R181, R0, 0x2, R181 ;  /* 0x0000000200b57824 */ /* 0x000fe200078e02b5 */
[----:B------:R-:W-:Y:S01]  /*2d80*/  LOP3.LUT P0, RZ, R184, 0x4, RZ, 0xc0, !PT ;  /* 0x00000004b8ff7812 */ /* 0x000fe2000780c0ff */
[----:B------:R-:W-:Y:S01]  /*2d90*/  LDSM.16.M88.4 R72, [R91] ;  /* 0x000000005b48783b */ /* 0x000fe20000000200 */
[----:B------:R-:W-:Y:S01]  /*2da0*/  SEL R84, R182, 0xffffffe0, !P6 ;  /* 0xffffffe0b6547807 */ /* 0x000fe20007000000 */
[----:B------:R-:W-:Y:S01]  /*2db0*/  VIADD R87, R181, UR5 ;  /* 0x00000005b5577c36 */ /* 0x000fe20008000000 */
[----:B------:R-:W-:Y:S01]  /*2dc0*/  MOV R192, 0x40 ;  /* 0x0000004000c07802 */ /* 0x000fe20000000f00 */
[----:B------:R-:W5:Y:S02]  /*2dd0*/  LDSM.16.M88.4 R44, [R181+UR5+0xc000] ;  /* 0x00c00005b52c783b */ /* 0x000f640008000200 */
[--C-:B------:R-:W-:Y:S01]  /*2de0*/  IMAD.IADD R88, R91, 0x1, R84.reuse ;  /* 0x000000015b587824 */ /* 0x100fe200078e0254 */
[----:B------:R-:W-:Y:S01]  /*2df0*/  SEL R192, R192, 0xffffffc0, !P0 ;  /* 0xffffffc0c0c07807 */ /* 0x000fe20004000000 */
[----:B------:R-:W-:Y:S01]  /*2e00*/  IMAD.IADD R86, R87, 0x1, R84 ;  /* 0x0000000157567824 */ /* 0x000fe200078e0254 */
[----:B------:R-:W5:Y:S03]  /*2e10*/  LDSM.16.M88.4 R36, [R181+UR5+0xc800] ;  /* 0x00c80005b524783b */ /* 0x000f660008000200 */
[--C-:B------:R-:W-:Y:S01]  /*2e20*/  IMAD.IADD R89, R91, 0x1, R192.reuse ;  /* 0x000000015b597824 */ /* 0x100fe200078e02c0 */
[----:B------:R-:W5:Y:S01]  /*2e30*/  LDSM.16.M88.4 R28, [R181+UR5+0xd000] ;  /* 0x00d00005b51c783b */ /* 0x000f620008000200 */
[----:B------:R-:W-:-:S02]  /*2e40*/  IMAD.IADD R87, R87, 0x1, R192 ;  /* 0x0000000157577824 */ /* 0x000fc400078e02c0 */
[C---:B------:R-:W-:Y:S01]  /*2e50*/  IMAD.IADD R3, R84.reuse, 0x1, R89 ;  /* 0x0000000154037824 */ /* 0x040fe200078e0259 */
[----:B------:R-:W5:Y:S02]  /*2e60*/  LDSM.16.M88.4 R20, [R181+UR5+0xd800] ;  /* 0x00d80005b514783b */ /* 0x000f640008000200 */
[----:B------:R-:W-:Y:S02]  /*2e70*/  IADD3 R0, PT, PT, R84, R87, RZ ;  /* 0x0000005754007210 */ /* 0x000fe40007ffe0ff */
[----:B------:R-:W-:Y:S04]  /*2e80*/  LDSM.16.M88.4 R8, [R88] ;  /* 0x000000005808783b */ /* 0x000fe80000000200 */
[----:B------:R-:W5:Y:S04]  /*2e90*/  LDSM.16.M88.4 R16, [R86+0xc000] ;  /* 0x00c000005610783b */ /* 0x000f680000000200 */
[----:B---34-:R-:W3:Y:S04]  /*2ea0*/  LDSM.16.M88.4 R12, [R86+0xc800] ;  /* 0x00c80000560c783b */ /* 0x018ee80000000200 */
[----:B-12---:R-:W1:Y:S04]  /*2eb0*/  LDSM.16.M88.4 R4, [R86+0xd000] ;  /* 0x00d000005604783b */ /* 0x006e680000000200 */
[----:B------:R-:W2:Y:S04]  /*2ec0*/  LDSM.16.M88.4 R64, [R86+0xd800] ;  /* 0x00d800005640783b */ /* 0x000ea80000000200 */
[----:B------:R-:W-:Y:S01]  /*2ed0*/  LDSM.16.M88.4 R60, [R87+0xc000] ;  /* 0x00c00000573c783b */ /* 0x000fe20000000200 */
[C---:B-----5:R-:W-:Y:S03]  /*2ee0*/  HMMA.16816.F32.BF16 R48, R72.reuse, R44, RZ ;  /* 0x0000002c4830723c */ /* 0x060fe600000418ff */
[----:B------:R-:W-:Y:S04]  /*2ef0*/  LDSM.16.M88.4 R56, [R87+0xc800] ;  /* 0x00c800005738783b */ /* 0x000fe80000000200 */
[----:B------:R-:W-:Y:S01]  /*2f00*/  LDSM.16.M88.4 R52, [R87+0xd000] ;  /* 0x00d000005734783b */ /* 0x000fe20000000200 */
[C---:B------:R-:W-:Y:S03]  /*2f10*/  HMMA.16816.F32.BF16 R44, R72.reuse, R46, RZ ;  /* 0x0000002e482c723c */ /* 0x040fe600000418ff */
[----:B------:R-:W-:Y:S04]  /*2f20*/  LDSM.16.M88.4 R68, [R0+0xd000] ;  /* 0x00d000000044783b */ /* 0x000fe80000000200 */
[----:B------:R-:W-:Y:S01]  /*2f30*/  LDSM.16.M88.4 R80, [R87+0xe000] ;  /* 0x00e000005750783b */ /* 0x000fe20000000200 */
[C---:B------:R-:W-:Y:S03]  /*2f40*/  HMMA.16816.F32.BF16 R40, R72.reuse, R36, RZ ;  /* 0x000000244828723c */ /* 0x040fe600000418ff */
[----:B------:R-:W-:Y:S05]  /*2f50*/  LDSM.16.M88.4 R76, [R87+0xe800] ;  /* 0x00e80000574c783b */ /* 0x000fea0000000200 */
[C---:B------:R-:W-:Y:S08]  /*2f60*/  HMMA.16816.F32.BF16 R32, R72.reuse, R28, RZ ;  /* 0x0000001c4820723c */ /* 0x040ff000000418ff */
[C---:B------:R-:W-:Y:S08]  /*2f70*/  HMMA.16816.F32.BF16 R36, R72.reuse, R38, RZ ;  /* 0x000000264824723c */ /* 0x040ff000000418ff */
[C---:B------:R-:W-:Y:S08]  /*2f80*/  HMMA.16816.F32.BF16 R28, R72.reuse, R30, RZ ;  /* 0x0000001e481c723c */ /* 0x040ff000000418ff */
[C---:B------:R-:W-:Y:S08]  /*2f90*/  HMMA.16816.F32.BF16 R24, R72.reuse, R20, RZ ;  /* 0x000000144818723c */ /* 0x040ff000000418ff */
[----:B------:R-:W-:Y:S01]  /*2fa0*/  HMMA.16816.F32.BF16 R72, R72, R22, RZ ;  /* 0x000000164848723c */ /* 0x000fe200000418ff */
[----:B------:R-:W-:Y:S07]  /*2fb0*/  LDSM.16.M88.4 R20, [R87+0xd800] ;  /* 0x00d800005714783b */ /* 0x000fee0000000200 */
[C---:B------:R-:W-:Y:S08]  /*2fc0*/  HMMA.16816.F32.BF16 R48, R8.reuse, R16, R48 ;  /* 0x000000100830723c */ /* 0x040ff00000041830 */
[C---:B------:R-:W-:Y:S01]  /*2fd0*/  HMMA.16816.F32.BF16 R44, R8.reuse, R18, R44 ;  /* 0x00000012082c723c */ /* 0x040fe2000004182c */
[----:B------:R-:W4:Y:S07]  /*2fe0*/  LDSM.16.M88.4 R16, [R89] ;  /* 0x000000005910783b */ /* 0x000f2e0000000200 */
[C---:B---3--:R-:W-:Y:S08]  /*2ff0*/  HMMA.16816.F32.BF16 R40, R8.reuse, R12, R40 ;  /* 0x0000000c0828723c */ /* 0x048ff00000041828 */
[C---:B------:R-:W-:Y:S01]  /*3000*/  HMMA.16816.F32.BF16 R36, R8.reuse, R14, R36 ;  /* 0x0000000e0824723c */ /* 0x040fe20000041824 */
[----:B------:R-:W-:Y:S07]  /*3010*/  LDSM.16.M88.4 R12, [R0+0xc000] ;  /* 0x00c00000000c783b */ /* 0x000fee0000000200 */
[C---:B-1----:R-:W-:Y:S08]  /*3020*/  HMMA.16816.F32.BF16 R32, R8.reuse, R4, R32 ;  /* 0x000000040820723c */ /* 0x042ff00000041820 */
[C---:B------:R-:W-:Y:S01]  /*3030*/  HMMA.16816.F32.BF16 R28, R8.reuse, R6, R28 ;  /* 0x00000006081c723c */ /* 0x040fe2000004181c */
[----:B------:R-:W1:Y:S07]  /*3040*/  LDSM.16.M88.4 R4, [R3] ;  /* 0x000000000304783b */ /* 0x000e6e0000000200 */
[C---:B--2---:R-:W-:Y:S08]  /*3050*/  HMMA.16816.F32.BF16 R24, R8.reuse, R64, R24 ;  /* 0x000000400818723c */ /* 0x044ff00000041818 */
[----:B------:R-:W-:Y:S01]  /*3060*/  HMMA.16816.F32.BF16 R72, R8, R66, R72 ;  /* 0x000000420848723c */ /* 0x000fe20000041848 */
[----:B------:R-:W2:Y:S04]  /*3070*/  LDSM.16.M88.4 R8, [R0+0xc800] ;  /* 0x00c800000008783b */ /* 0x000ea80000000200 */
[----:B------:R-:W-:Y:S03]  /*3080*/  LDSM.16.M88.4 R64, [R181+UR5+0xe000] ;  /* 0x00e00005b540783b */ /* 0x000fe60008000200 */
[C---:B----4-:R-:W-:Y:S08]  /*3090*/  HMMA.16816.F32.BF16 R48, R16.reuse, R60, R48 ;  /* 0x0000003c1030723c */ /* 0x050ff00000041830 */
[C---:B------:R-:W-:Y:S01]  /*30a0*/  HMMA.16816.F32.BF16 R44, R16.reuse, R62, R44 ;  /* 0x0000003e102c723c */ /* 0x040fe2000004182c */
[----:B------:R-:W-:Y:S07]  /*30b0*/  LDSM.16.M88.4 R60, [R181+UR5+0xe800] ;  /* 0x00e80005b53c783b */ /* 0x000fee0008000200 */
[C---:B------:R-:W-:Y:S08]  /*30c0*/  HMMA.16816.F32.BF16 R40, R16.reuse, R56, R40 ;  /* 0x000000381028723c */ /* 0x040ff00000041828 */
[C---:B------:R-:W-:Y:S01]  /*30d0*/  HMMA.16816.F32.BF16 R36, R16.reuse, R58, R36 ;  /* 0x0000003a1024723c */ /* 0x040fe20000041824 */
[----:B------:R-:W-:Y:S07]  /*30e0*/  LDSM.16.M88.4 R56, [R181+UR5+0xf000] ;  /* 0x00f00005b538783b */ /* 0x000fee0008000200 */
[C---:B------:R-:W-:Y:S08]  /*30f0*/  HMMA.16816.F32.BF16 R32, R16.reuse, R52, R32 ;  /* 0x000000341020723c */ /* 0x040ff00000041820 */
[C---:B------:R-:W-:Y:S01]  /*3100*/  HMMA.16816.F32.BF16 R28, R16.reuse, R54, R28 ;  /* 0x00000036101c723c */ /* 0x040fe2000004181c */
[----:B------:R-:W-:Y:S07]  /*3110*/  LDSM.16.M88.4 R52, [R86+0xe000] ;  /* 0x00e000005634783b */ /* 0x000fee0000000200 */
[C---:B------:R-:W-:Y:S08]  /*3120*/  HMMA.16816.F32.BF16 R24, R16.reuse, R20, R24 ;  /* 0x000000141018723c */ /* 0x040ff00000041818 */
[----:B------:R-:W-:Y:S01]  /*3130*/  HMMA.16816.F32.BF16 R72, R16, R22, R72 ;  /* 0x000000161048723c */ /* 0x000fe20000041848 */
[----:B------:R-:W3:Y:S04]  /*3140*/  LDSM.16.M88.4 R16, [R0+0xd800] ;  /* 0x00d800000010783b */ /* 0x000ee80000000200 */
        /* <DEDUP_REMOVED lines=12> */
[----:B------:R-:W3:Y:S04]  /*3210*/  LDSM.16.M88.4 R16, [R86+0xe800] ;  /* 0x00e800005610783b */ /* 0x000ee80000000200 */
[----:B------:R-:W4:Y:S03]  /*3220*/  LDSM.16.M88.4 R4, [R86+0xf000] ;  /* 0x00f000005604783b */ /* 0x000f260000000200 */
[C---:B-1----:R-:W-:Y:S08]  /*3230*/  HMMA.16816.F32.BF16 R48, R12.reuse, R64, R48 ;  /* 0x000000400c30723c */ /* 0x042ff00000041830 */
[C---:B------:R-:W-:Y:S01]  /*3240*/  HMMA.16816.F32.BF16 R44, R12.reuse, R66, R44 ;  /* 0x000000420c2c723c */ /* 0x040fe2000004182c */
[----:B------:R-:W-:Y:S07]  /*3250*/  LDSM.16.M88.4 R64, [R0+0xe800] ;  /* 0x00e800000040783b */ /* 0x000fee0000000200 */
        /* <DEDUP_REMOVED lines=8> */
[----:B------:R-:W1:Y:S04]  /*32e0*/  LDSM.16.M88.4 R12, [R86+0xf800] ;  /* 0x00f80000560c783b */ /* 0x000e680000000200 */
[----:B------:R-:W5:Y:S03]  /*32f0*/  LDSM.16.M88.4 R20, [R89+0x4000] ;  /* 0x004000005914783b */ /* 0x000f660000000200 */
[C---:B--2---:R-:W-:Y:S08]  /*3300*/  HMMA.16816.F32.BF16 R48, R8.reuse, R52, R48 ;  /* 0x000000340830723c */ /* 0x044ff00000041830 */
[C---:B------:R-:W-:Y:S01]  /*3310*/  HMMA.16816.F32.BF16 R44, R8.reuse, R54, R44 ;  /* 0x00000036082c723c */ /* 0x040fe2000004182c */
[----:B------:R-:W2:Y:S07]  /*3320*/  LDSM.16.M88.4 R52, [R87+0xf800] ;  /* 0x00f800005734783b */ /* 0x000eae0000000200 */
[C---:B---3--:R-:W-:Y:S08]  /*3330*/  HMMA.16816.F32.BF16 R40, R8.reuse, R16, R40 ;  /* 0x000000100828723c */ /* 0x048ff00000041828 */
[C---:B------:R-:W-:Y:S01]  /*3340*/  HMMA.16816.F32.BF16 R36, R8.reuse, R18, R36 ;  /* 0x000000120824723c */ /* 0x040fe20000041824 */
[----:B------:R-:W-:Y:S07]  /*3350*/  LDSM.16.M88.4 R16, [R91+0x8000] ;  /* 0x008000005b10783b */ /* 0x000fee0000000200 */
[C---:B----4-:R-:W-:Y:S08]  /*3360*/  HMMA.16816.F32.BF16 R32, R8.reuse, R4, R32 ;  /* 0x000000040820723c */ /* 0x050ff00000041820 */
[C---:B------:R-:W-:Y:S01]  /*3370*/  HMMA.16816.F32.BF16 R28, R8.reuse, R6, R28 ;  /* 0x00000006081c723c */ /* 0x040fe2000004181c */
[----:B------:R-:W3:Y:S07]  /*3380*/  LDSM.16.M88.4 R4, [R3+0x4000] ;  /* 0x004000000304783b */ /* 0x000eee0000000200 */
[C---:B-1----:R-:W-:Y:S08]  /*3390*/  HMMA.16816.F32.BF16 R24, R8.reuse, R12, R24 ;  /* 0x0000000c0818723c */ /* 0x042ff00000041818 */
[----:B------:R-:W-:Y:S01]  /*33a0*/  HMMA.16816.F32.BF16 R72, R8, R14, R72 ;  /* 0x0000000e0848723c */ /* 0x000fe20000041848 */
[----:B------:R-:W1:Y:S04]  /*33b0*/  LDSM.16.M88.4 R12, [R0+0xf000] ;  /* 0x00f00000000c783b */ /* 0x000e680000000200 */
[----:B------:R-:W4:Y:S03]  /*33c0*/  LDSM.16.M88.4 R8, [R0+0xf800] ;  /* 0x00f800000008783b */ /* 0x000f260000000200 */
[C---:B-----5:R-:W-:Y:S08]  /*33d0*/  HMMA.16816.F32.BF16 R48, R20.reuse, R80, R48 ;  /* 0x000000501430723c */ /* 0x060ff00000041830 */
[C---:B------:R-:W-:Y:S01]  /*33e0*/  HMMA.16816.F32.BF16 R44, R20.reuse, R82, R44 ;  /* 0x00000052142c723c */ /* 0x040fe2000004182c */
[----:B------:R-:W-:Y:S07]  /*33f0*/  LDSM.16.M88.4 R80, [R86+0x11800] ;  /* 0x011800005650783b */ /* 0x000fee0000000200 */
[C---:B------:R-:W-:Y:S08]  /*3400*/  HMMA.16816.F32.BF16 R40, R20.reuse, R76, R40 ;  /* 0x0000004c1428723c */ /* 0x040ff00000041828 */
[C---:B------:R-:W-:Y:S01]  /*3410*/  HMMA.16816.F32.BF16 R36, R20.reuse, R78, R36 ;  /* 0x0000004e1424723c */ /* 0x040fe20000041824 */
[----:B------:R-:W-:Y:S07]  /*3420*/  LDSM.16.M88.4 R76, [R88+0x8000] ;  /* 0x00800000584c783b */ /* 0x000fee0000000200 */
[C---:B------:R-:W-:Y:S08]  /*3430*/  HMMA.16816.F32.BF16 R32, R20.reuse, R56, R32 ;  /* 0x000000381420723c */ /* 0x040ff00000041820 */
[C---:B------:R-:W-:Y:S01]  /*3440*/  HMMA.16816.F32.BF16 R28, R20.reuse, R58, R28 ;  /* 0x0000003a141c723c */ /* 0x040fe2000004181c */
[----:B------:R-:W5:Y:S07]  /*3450*/  LDSM.16.M88.4 R56, [R181+UR5+0x10800] ;  /* 0x01080005b538783b */ /* 0x000f6e0008000200 */
[C---:B--2---:R-:W-:Y:S08]  /*3460*/  HMMA.16816.F32.BF16 R24, R20.reuse, R52, R24 ;  /* 0x000000341418723c */ /* 0x044ff00000041818 */
[----:B------:R-:W-:Y:S01]  /*3470*/  HMMA.16816.F32.BF16 R72, R20, R54, R72 ;  /* 0x000000361448723c */ /* 0x000fe20000041848 */
[----:B------:R-:W2:Y:S04]  /*3480*/  LDSM.16.M88.4 R52, [R181+UR5+0x11000] ;  /* 0x01100005b534783b */ /* 0x000ea80008000200 */
[----:B------:R-:W2:Y:S03]  /*3490*/  LDSM.16.M88.4 R20, [R181+UR5+0x11800] ;  /* 0x01180005b514783b */ /* 0x000ea60008000200 */
[C---:B---3--:R-:W-:Y:S08]  /*34a0*/  HMMA.16816.F32.BF16 R48, R4.reuse, R68, R48 ;  /* 0x000000440430723c */ /* 0x048ff00000041830 */
[C---:B------:R-:W-:Y:S01]  /*34b0*/  HMMA.16816.F32.BF16 R44, R4.reuse, R70, R44 ;  /* 0x00000046042c723c */ /* 0x040fe2000004182c */
[----:B------:R-:W-:Y:S07]  /*34c0*/  LDSM.16.M88.4 R68, [R89+0x8000] ;  /* 0x008000005944783b */ /* 0x000fee0000000200 */
[C---:B------:R-:W-:Y:S08]  /*34d0*/  HMMA.16816.F32.BF16 R40, R4.reuse, R64, R40 ;  /* 0x000000400428723c */ /* 0x040ff00000041828 */
[C---:B------:R-:W-:Y:S01]  /*34e0*/  HMMA.16816.F32.BF16 R36, R4.reuse, R66, R36 ;  /* 0x000000420424723c */ /* 0x040fe20000041824 */
[----:B------:R-:W-:Y:S07]  /*34f0*/  LDSM.16.M88.4 R64, [R87+0x10000] ;  /* 0x010000005740783b */ /* 0x000fee0000000200 */
[C---:B-1----:R-:W-:Y:S08]  /*3500*/  HMMA.16816.F32.BF16 R32, R4.reuse, R12, R32 ;  /* 0x0000000c0420723c */ /* 0x042ff00000041820 */
[C---:B------:R-:W-:Y:S01]  /*3510*/  HMMA.16816.F32.BF16 R28, R4.reuse, R14, R28 ;  /* 0x0000000e041c723c */ /* 0x040fe2000004181c */
[----:B------:R-:W1:Y:S07]  /*3520*/  LDSM.16.M88.4 R12, [R86+0x10000] ;  /* 0x01000000560c783b */ /* 0x000e6e0000000200 */
[C---:B----4-:R-:W-:Y:S08]  /*3530*/  HMMA.16816.F32.BF16 R24, R4.reuse, R8, R24 ;  /* 0x000000080418723c */ /* 0x050ff00000041818 */
[----:B------:R-:W-:Y:S01]  /*3540*/  HMMA.16816.F32.BF16 R72, R4, R10, R72 ;  /* 0x0000000a0448723c */ /* 0x000fe20000041848 */
[----:B------:R-:W3:Y:S04]  /*3550*/  LDSM.16.M88.4 R8, [R86+0x10800] ;  /* 0x010800005608783b */ /* 0x000ee80000000200 */
[----:B------:R-:W4:Y:S03]  /*3560*/  LDSM.16.M88.4 R4, [R86+0x11000] ;  /* 0x011000005604783b */ /* 0x000f260000000200 */
[C---:B------:R-:W-:Y:S08]  /*3570*/  HMMA.16816.F32.BF16 R48, R16.reuse, R60, R48 ;  /* 0x0000003c1030723c */ /* 0x040ff00000041830 */
[C---:B------:R-:W-:Y:S01]  /*3580*/  HMMA.16816.F32.BF16 R44, R16.reuse, R62, R44 ;  /* 0x0000003e102c723c */ /* 0x040fe2000004182c */
[----:B------:R-:W4:Y:S07]  /*3590*/  LDSM.16.M88.4 R60, [R87+0x10800] ;  /* 0x01080000573c783b */ /* 0x000f2e0000000200 */
[C---:B-----5:R-:W-:Y:S08]  /*35a0*/  HMMA.16816.F32.BF16 R40, R16.reuse, R56, R40 ;  /* 0x000000381028723c */ /* 0x060ff00000041828 */
[C---:B------:R-:W-:Y:S01]  /*35b0*/  HMMA.16816.F32.BF16 R36, R16.reuse, R58, R36 ;  /* 0x0000003a1024723c */ /* 0x040fe20000041824 */
[----:B------:R-:W5:Y:S07]  /*35c0*/  LDSM.16.M88.4 R56, [R87+0x11000] ;  /* 0x011000005738783b */ /* 0x000f6e0000000200 */
[C---:B--2---:R-:W-:Y:S08]  /*35d0*/  HMMA.16816.F32.BF16 R32, R16.reuse, R52, R32 ;  /* 0x000000341020723c */ /* 0x044ff00000041820 */
[C---:B------:R-:W-:Y:S01]  /*35e0*/  HMMA.16816.F32.BF16 R28, R16.reuse, R54, R28 ;  /* 0x00000036101c723c */ /* 0x040fe2000004181c */
[----:B------:R-:W2:Y:S07]  /*35f0*/  LDSM.16.M88.4 R52, [R87+0x11800] ;  /* 0x011800005734783b */ /* 0x000eae0000000200 */
[C---:B------:R-:W-:Y:S08]  /*3600*/  HMMA.16816.F32.BF16 R24, R16.reuse, R20, R24 ;  /* 0x000000141018723c */ /* 0x040ff00000041818 */
[----:B------:R-:W-:Y:S01]  /*3610*/  HMMA.16816.F32.BF16 R72, R16, R22, R72 ;  /* 0x000000161048723c */ /* 0x000fe20000041848 */
[----:B------:R4:W-:Y:S04]  /*3620*/  LDSM.16.M88.4 R20, [R3+0x8000] ;  /* 0x008000000314783b */ /* 0x0009e80000000200 */
[----:B------:R-:W2:Y:S03]  /*3630*/  LDSM.16.M88.4 R16, [R0+0x10000] ;  /* 0x010000000010783b */ /* 0x000ea60000000200 */
[C---:B-1----:R-:W-:Y:S08]  /*3640*/  HMMA.16816.F32.BF16 R48, R76.reuse, R12, R48 ;  /* 0x0000000c4c30723c */ /* 0x042ff00000041830 */
[C---:B------:R-:W-:Y:S01]  /*3650*/  HMMA.16816.F32.BF16 R44, R76.reuse, R14, R44 ;  /* 0x0000000e4c2c723c */ /* 0x040fe2000004182c */
[----:B------:R-:W1:Y:S07]  /*3660*/  LDSM.16.M88.4 R12, [R0+0x10800] ;  /* 0x01080000000c783b */ /* 0x000e6e0000000200 */
[----:B---3--:R-:W-:Y:S01]  /*3670*/  HMMA.16816.F32.BF16 R40, R76, R8, R40 ;  /* 0x000000084c28723c */ /* 0x008fe20000041828 */
[----:B----4-:R-:W-:-:S07]  /*3680*/  IMAD.U32 R3, RZ, RZ, UR24 ;  /* 0x00000018ff037e24 */ /* 0x010fce000f8e00ff */
[C---:B------:R-:W-:Y:S01]  /*3690*/  HMMA.16816.F32.BF16 R36, R76.reuse, R10, R36 ;  /* 0x0000000a4c24723c */ /* 0x040fe20000041824 */
[----:B------:R-:W3:Y:S07]  /*36a0*/  LDSM.16.M88.4 R8, [R0+0x11000] ;  /* 0x011000000008783b */ /* 0x000eee0000000200 */
[C---:B------:R-:W-:Y:S08]  /*36b0*/  HMMA.16816.F32.BF16 R32, R76.reuse, R4, R32 ;  /* 0x000000044c20723c */ /* 0x040ff00000041820 */
[----:B------:R-:W-:Y:S01]  /*36c0*/  HMMA.16816.F32.BF16 R28, R76, R6, R28 ;  /* 0x000000064c1c723c */ /* 0x000fe2000004181c */
[----:B------:R4:W3:Y:S01]  /*36d0*/  LDSM.16.M88.4 R4, [R0+0x11800] ;  /* 0x011800000004783b */ /* 0x0008e20000000200 */
[----:B------:R-:W-:-:S06]  /*36e0*/  DEPBAR.LE SB0, 0x0 ;  /* 0x000080000000791a */ /* 0x000fcc0000000000 */
[C---:B------:R-:W-:Y:S08]  /*36f0*/  HMMA.16816.F32.BF16 R24, R76.reuse, R80, R24 ;  /* 0x000000504c18723c */ /* 0x040ff00000041818 */
[----:B------:R-:W-:Y:S08]  /*3700*/  HMMA.16816.F32.BF16 R72, R76, R82, R72 ;  /* 0x000000524c48723c */ /* 0x000ff00000041848 */
[----:B------:R-:W-:Y:S01]  /*3710*/  HMMA.16816.F32.BF16 R48, R68, R64, R48 ;  /* 0x000000404430723c */ /* 0x000fe20000041830 */
[----:B----4-:R-:W-:-:S02]  /*3720*/  VIADDMNMX R0, R2, 0x8, R3, PT ;  /* 0x0000000802007846 */ /* 0x010fc40003800103 */
[----:B------:R-:W-:-:S05]  /*3730*/  VIMNMX R2, PT, PT, R2, UR24, PT ;  /* 0x0000001802027c48 */ /* 0x000fca000bfe0100 */
[C---:B------:R-:W-:Y:S08]  /*3740*/  HMMA.16816.F32.BF16 R44, R68.reuse, R66, R44 ;  /* 0x00000042442c723c */ /* 0x040ff0000004182c */
[C---:B------:R-:W-:Y:S08]  /*3750*/  HMMA.16816.F32.BF16 R40, R68.reuse, R60, R40 ;  /* 0x0000003c4428723c */ /* 0x040ff00000041828 */
[C---:B------:R-:W-:Y:S08]  /*3760*/  HMMA.16816.F32.BF16 R36, R68.reuse, R62, R36 ;  /* 0x0000003e4424723c */ /* 0x040ff00000041824 */
[C---:B-----5:R-:W-:Y:S08]  /*3770*/  HMMA.16816.F32.BF16 R32, R68.reuse, R56, R32 ;  /* 0x000000384420723c */ /* 0x060ff00000041820 */
[C---:B------:R-:W-:Y:S08]  /*3780*/  HMMA.16816.F32.BF16 R28, R68.reuse, R58, R28 ;  /* 0x0000003a441c723c */ /* 0x040ff0000004181c */
[C---:B--2---:R-:W-:Y:S08]  /*3790*/  HMMA.16816.F32.BF16 R24, R68.reuse, R52, R24 ;  /* 0x000000344418723c */ /* 0x044ff00000041818 */
[----:B------:R-:W-:Y:S08]  /*37a0*/  HMMA.16816.F32.BF16 R72, R68, R54, R72 ;  /* 0x000000364448723c */ /* 0x000ff00000041848 */
[C---:B------:R-:W-:Y:S08]  /*37b0*/  HMMA.16816.F32.BF16 R48, R20.reuse, R16, R48 ;  /* 0x000000101430723c */ /* 0x040ff00000041830 */
[C---:B------:R-:W-:Y:S08]  /*37c0*/  HMMA.16816.F32.BF16 R44, R20.reuse, R18, R44 ;  /* 0x00000012142c723c */ /* 0x040ff0000004182c */
[C---:B-1----:R-:W-:Y:S08]  /*37d0*/  HMMA.16816.F32.BF16 R40, R20.reuse, R12, R40 ;  /* 0x0000000c1428723c */ /* 0x042ff00000041828 */
[C---:B------:R-:W-:Y:S08]  /*37e0*/  HMMA.16816.F32.BF16 R36, R20.reuse, R14, R36 ;  /* 0x0000000e1424723c */ /* 0x040ff00000041824 */
[C---:B---3--:R-:W-:Y:S08]  /*37f0*/  HMMA.16816.F32.BF16 R32, R20.reuse, R8, R32 ;  /* 0x000000081420723c */ /* 0x048ff00000041820 */
[C---:B------:R-:W-:Y:S08]  /*3800*/  HMMA.16816.F32.BF16 R28, R20.reuse, R10, R28 ;  /* 0x0000000a141c723c */ /* 0x040ff0000004181c */
[C---:B------:R-:W-:Y:S08]  /*3810*/  HMMA.16816.F32.BF16 R24, R20.reuse, R4, R24 ;  /* 0x000000041418723c */ /* 0x040ff00000041818 */
[----:B------:R-:W-:Y:S01]  /*3820*/  HMMA.16816.F32.BF16 R72, R20, R6, R72 ;  /* 0x000000061448723c */ /* 0x000fe20000041848 */
[----:B------:R-:W-:Y:S06]  /*3830*/  BAR.SYNC.DEFER_BLOCKING 0x0 ;  /* 0x0000000000007b1d */ /* 0x000fec0000010000 */
[----:B------:R-:W-:-:S13]  /*3840*/  BRA.U !UP1, `(.L_x_124) ;  /* 0x0000000109d87547 */ /* 0x000fda000b800000 */
[----:B------:R-:W1:Y:S01]  /*3850*/  LDCU UR6, c[0x0][0x440] ;  /* 0x00008800ff0677ac */ /* 0x000e620008000800 */
[----:B------:R-:W-:Y:S01]  /*3860*/  BSSY.RECONVERGENT B0, `(.L_x_125) ;  /* 0x0000033000007945 */ /* 0x000fe20003800200 */
[----:B------:R-:W-:-:S04]  /*3870*/  UIADD3 UR7, UPT, UPT, UR19, -0x2, URZ ;  /* 0xfffffffe13077890 */ /* 0x000fc8000fffe0ff */
[----:B------:R-:W-:Y:S02]  /*3880*/  UIMAD.WIDE.U32 UR12, UR26, UR7, URZ ;  /* 0x000000071a0c72a5 */ /* 0x000fe4000f8e00ff */
[----:B------:R-:W-:Y:S02]  /*3890*/  UIMAD UR7, UR15, UR7, URZ ;  /* 0x000000070f0772a4 */ /* 0x000fe4000f8e02ff */
[----:B------:R-:W-:Y:S02]  /*38a0*/  UIADD3 UR28, UP0, UPT, UR28, UR12, URZ ;  /* 0x0000000c1c1c7290 */ /* 0x000fe4000ff1e0ff */
[----:B------:R-:W-:Y:S01]  /*38b0*/  UIADD3 UR7, UPT, UPT, UR13, UR7, URZ ;  /* 0x000000070d077290 */ /* 0x000fe2000fffe0ff */
[----:B------:R-:W-:Y:S02]  /*38c0*/  IMAD.U32 R8, RZ, RZ, UR12 ;  /* 0x0000000cff087e24 */ /* 0x000fe4000f8e00ff */
[----:B------:R-:W-:Y:S01]  /*38d0*/  IMAD.U32 R9, RZ, RZ, UR13 ;  /* 0x0000000dff097e24 */ /* 0x000fe2000f8e00ff */
[----:B-1----:R-:W-:Y:S01]  /*38e0*/  ISETP.GE.AND P3, PT, R183, UR6, PT ;  /* 0x00000006b7007c0c */ /* 0x002fe2000bf66270 */
[----:B------:R-:W-:Y:S01]  /*38f0*/  UIADD3.X UR27, UPT, UPT, UR27, UR7, URZ, UP0, !UPT ;  /* 0x000000071b1b7290 */ /* 0x000fe200087fe4ff */
[----:B------:R-:W-:Y:S01]  /*3900*/  ISETP.GE.AND P2, PT, R202, UR6, PT ;  /* 0x00000006ca007c0c */ /* 0x000fe2000bf46270 */
[----:B------:R-:W-:Y:S01]  /*3910*/  IMAD.U32 R6, RZ, RZ, UR7 ;  /* 0x00000007ff067e24 */ /* 0x000fe2000f8e00ff */
[----:B------:R-:W-:Y:S01]  /*3920*/  ISETP.GE.AND P1, PT, R201, UR6, PT ;  /* 0x00000006c9007c0c */ /* 0x000fe2000bf26270 */
[----:B------:R-:W-:Y:S01]  /*3930*/  IMAD.U32 R3, RZ, RZ, UR28 ;  /* 0x0000001cff037e24 */ /* 0x000fe2000f8e00ff */
[----:B------:R-:W-:Y:S01]  /*3940*/  LEA R12, P5, R8, R196, 0x1 ;  /* 0x000000c4080c7211 */ /* 0x000fe200078a08ff */
[----:B------:R-:W-:-:S03]  /*3950*/  IMAD.U32 R4, RZ, RZ, UR27 ;  /* 0x0000001bff047e24 */ /* 0x000fc6000f8e00ff */
[----:B------:R-:W-:Y:S02]  /*3960*/  LEA.HI.X R13, R8, R195, R6, 0x1, P5 ;  /* 0x000000c3080d7211 */ /* 0x000fe400028f0c06 */
[----:B------:R-:W-:-:S03]  /*3970*/  LEA R10, P4, R3, R196, 0x1 ;  /* 0x000000c4030a7211 */ /* 0x000fc600078808ff */
[----:B------:R-:W-:Y:S01]  /*3980*/  @!PT LDS RZ, [RZ] ;  /* 0x00000000fffff984 */ /* 0x000fe20000000800 */
[----:B------:R-:W-:Y:S01]  /*3990*/  @!PT LDS RZ, [RZ] ;  /* 0x00000000fffff984 */ /* 0x000fe20000000800 */
[----:B------:R-:W-:Y:S01]  /*39a0*/  @!PT LDS RZ, [RZ] ;  /* 0x00000000fffff984 */ /* 0x000fe20000000800 */
[----:B------:R1:W-:Y:S01]  /*39b0*/  @!P3 LDGSTS.E.BYPASS.LTC128B.128 [R197+0xc000], desc[UR22][R12.64] ;  /* 0x0c0000000cc5bfae */ /* 0x0003e2000b981a16 */
[----:B------:R-:W-:-:S03]  /*39c0*/  LEA.HI.X R11, R3, R195, R4, 0x1, P4 ;  /* 0x000000c3030b7211 */ /* 0x000fc600020f0c04 */
[----:B------:R1:W-:Y:S04]  /*39d0*/  @P3 STS.128 [R197+0xc000], RZ ;  /* 0x00c000ffc5003388 */ /* 0x0003e80000000c00 */
        /* <DEDUP_REMOVED lines=20> */
[----:B------:R-:W-:Y:S05]  /*3b20*/  @P1 BRA `(.L_x_126) ;  /* 0x0000000000141947 */ /* 0x000fea0003800000 */
[----:B------:R-:W-:Y:S01]  /*3b30*/  @!PT LDS RZ, [RZ] ;  /* 0x00000000fffff984 */ /* 0x000fe20000000800 */
[----:B------:R-:W-:Y:S01]  /*3b40*/  @!PT LDS RZ, [RZ] ;  /* 0x00000000fffff984 */ /* 0x000fe20000000800 */
[----:B------:R-:W-:Y:S01]  /*3b50*/  @!PT LDS RZ, [RZ] ;  /* 0x00000000fffff984 */ /* 0x000fe20000000800 */
[----:B------:R2:W-:Y:S01]  /*3b60*/  LDGSTS.E.BYPASS.LTC128B.128 [R197+0x11000], desc[UR22][R10.64+0x100] ;  /* 0x110001000ac57fae */ /* 0x0005e2000b981a16 */
[----:B------:R-:W-:Y:S05]  /*3b70*/  BRA `(.L_x_127) ;  /* 0x0000000000047947 */ /* 0x000fea0003800000 */
.L_x_126:
[----:B------:R3:W-:Y:S02]  /*3b80*/  STS.128 [R197+0x11000], RZ ;  /* 0x011000ffc5007388 */ /* 0x0007e40000000c00 */
.L_x_127:
[----:B------:R-:W-:Y:S05]  /*3b90*/  BSYNC.RECONVERGENT B0 ;  /* 0x0000000000007941 */ /* 0x000fea0003800200 */
.L_x_125:
[----:B------:R-:W0:Y:S02]  /*3ba0*/  LDGDEPBAR ;  /* 0x00000000000079af */ /* 0x000e240000000000 */
.L_x_124:
[----:B------:R-:W-:Y:S01]  /*3bb0*/  IMAD.SHL.U32 R3, R184, 0x2, RZ ;  /* 0x00000002b8037824 */ /* 0x000fe200078e00ff */
[----:B------:R-:W4:Y:S01]  /*3bc0*/  LDCU UR6, c[0x0][0x45c] ;  /* 0x00008b80ff0677ac */ /* 0x000f220008000800 */
[----:B------:R-:W-:Y:S01]  /*3bd0*/  IMAD.U32 R134, RZ, RZ, UR19 ;  /* 0x00000013ff867e24 */ /* 0x000fe2000f8e00ff */
[----:B------:R-:W-:Y:S02]  /*3be0*/  LOP3.LUT R133, R85, 0x200, R188, 0xf8, !PT ;  /* 0x0000020055857812 */ /* 0x000fe400078ef8bc */
[----:B------:R-:W-:Y:S02]  /*3bf0*/  LOP3.LUT R3, R3, 0x6, RZ, 0xc0, !PT ;  /* 0x0000000603037812 */ /* 0x000fe400078ec0ff */
[----:B------:R-:W-:-:S03]  /*3c00*/  LEA R165, R133, UR5, 0x1 ;  /* 0x0000000585a57c11 */ /* 0x000fc6000f8e08ff */
[----:B------:R-:W-:Y:S02]  /*3c10*/  IMAD R134, R134, 0x40, R3 ;  /* 0x0000004086867824 */ /* 0x000fe400078e0203 */
[----:B------:R-:W-:Y:S01]  /*3c20*/  LDSM.16.MT88.4 R64, [R165+0x14000] ;  /* 0x01400000a540783b */ /* 0x000fe20000004200 */
[--C-:B------:R-:W-:Y:S02]  /*3c30*/  IMAD.IADD R160, R192, 0x1, R165.reuse ;  /* 0x00000001c0a07824 */ /* 0x100fe400078e02a5 */
[C---:B------:R-:W-:Y:S01]  /*3c40*/  VIADD R5, R134.reuse, 0xffffffc0 ;  /* 0xffffffc086057836 */ /* 0x040fe20000000000 */
[----:B------:R-:W-:Y:S01]  /*3c50*/  LDSM.16.MT88.4 R124, [R165+0x12000] ;  /* 0x01200000a57c783b */ /* 0x000fe20000004200 */
[C---:B------:R-:W-:Y:S02]  /*3c60*/  VIADD R3, R134.reuse, 0xffffffc1 ;  /* 0xffffffc186037836 */ /* 0x040fe40000000000 */
[C---:B------:R-:W-:Y:S01]  /*3c70*/  VIADD R7, R134.reuse, 0xffffffc8 ;  /* 0xffffffc886077836 */ /* 0x040fe20000000000 */
[C---:B------:R-:W-:Y:S01]  /*3c80*/  ISETP.GE.AND P2, PT, R5.reuse, R2, PT ;  /* 0x000000020500720c */ /* 0x040fe20003f46270 */
[C---:B------:R-:W-:Y:S01]  /*3c90*/  VIADD R9, R134.reuse, 0xffffffe0 ;  /* 0xffffffe086097836 */ /* 0x040fe20000000000 */
[----:B------:R-:W-:Y:S01]  /*3ca0*/  ISETP.GE.AND P4, PT, R5, R0, PT ;  /* 0x000000000500720c */ /* 0x000fe20003f86270 */
[C---:B------:R-:W-:Y:S01]  /*3cb0*/  VIADD R5, R134.reuse, 0xffffffc9 ;  /* 0xffffffc986057836 */ /* 0x040fe20000000000 */
[C---:B------:R-:W-:Y:S01]  /*3cc0*/  ISETP.GE.AND P1, PT, R3.reuse, R2, PT ;  /* 0x000000020300720c */ /* 0x040fe20003f26270 */
[C---:B------:R-:W-:Y:S01]  /*3cd0*/  VIADD R61, R134.reuse, 0xffffffe1 ;  /* 0xffffffe1863d7836 */ /* 0x040fe20000000000 */
[----:B------:R-:W-:Y:S01]  /*3ce0*/  ISETP.GE.AND P3, PT, R3, R0, PT ;  /* 0x000000000300720c */ /* 0x000fe20003f66270 */
[----:B------:R-:W-:Y:S01]  /*3cf0*/  VIADD R59, R134, 0xffffffe8 ;  /* 0xffffffe8863b7836 */ /* 0x000fe20000000000 */
[----:B------:R-:W-:Y:S01]  /*3d00*/  FSEL R3, R48, -INF , !P2 ;  /* 0xff80000030037808 */ /* 0x000fe20005000000 */
[C---:B-12---:R-:W-:Y:S01]  /*3d10*/  VIADD R11, R134.reuse, 0xffffffe9 ;  /* 0xffffffe9860b7836 */ /* 0x046fe20000000000 */
[C---:B------:R-:W-:Y:S01]  /*3d20*/  ISETP.GE.AND P5, PT, R7.reuse, R2, PT ;  /* 0x000000020700720c */ /* 0x040fe20003fa6270 */
[C---:B------:R-:W-:Y:S01]  /*3d30*/  VIADD R57, R134.reuse, 0xfffffff0 ;  /* 0xfffffff086397836 */ /* 0x040fe20000000000 */
[----:B------:R-:W-:Y:S01]  /*3d40*/  ISETP.GE.AND P2, PT, R7, R0, PT ;  /* 0x000000000700720c */ /* 0x000fe20003f46270 */
[----:B------:R-:W-:Y:S01]  /*3d50*/  VIADD R7, R134, 0xffffffd0 ;  /* 0xffffffd086077836 */ /* 0x000fe20000000000 */
[----:B------:R-:W-:Y:S01]  /*3d60*/  FSEL R23, R50, -INF , !P4 ;  /* 0xff80000032177808 */ /* 0x000fe20006000000 */
[----:B------:R-:W-:Y:S01]  /*3d70*/  VIADD R55, R134, 0xfffffff1 ;  /* 0xfffffff186377836 */ /* 0x000fe20000000000 */
[----:B------:R-:W-:Y:S01]  /*3d80*/  FSEL R53, R49, -INF , !P1 ;  /* 0xff80000031357808 */ /* 0x000fe20004800000 */
[C---:B------:R-:W-:Y:S01]  /*3d90*/  IMAD.IADD R167, R84.reuse, 0x1, R165 ;  /* 0x0000000154a77824 */ /* 0x040fe200078e02a5 */
[C---:B------:R-:W-:Y:S01]  /*3da0*/  ISETP.GE.AND P4, PT, R5.reuse, R2, PT ;  /* 0x000000020500720c */ /* 0x040fe20003f86270 */
[----:B------:R-:W-:Y:S01]  /*3db0*/  IMAD.IADD R159, R84, 0x1, R160 ;  /* 0x00000001549f7824 */ /* 0x000fe200078e02a0 */
[----:B------:R-:W-:Y:S01]  /*3dc0*/  ISETP.GE.AND P1, PT, R5, R0, PT ;  /* 0x000000000500720c */ /* 0x000fe20003f26270 */
[----:B------:R-:W-:Y:S01]  /*3dd0*/  VIADD R5, R134, 0xffffffd1 ;  /* 0xffffffd186057836 */ /* 0x000fe20000000000 */
[----:B------:R-:W-:Y:S01]  /*3de0*/  FSEL R51, R51, -INF , !P3 ;  /* 0xff80000033337808 */ /* 0x000fe20005800000 */
[----:B------:R-:W-:Y:S01]  /*3df0*/  LDSM.16.MT88.4 R104, [R167+0x16000] ;  /* 0x01600000a768783b */ /* 0x000fe20000004200 */
[----:B------:R-:W-:-:S02]  /*3e00*/  FSEL R49, R44, -INF , !P5 ;  /* 0xff8000002c317808 */ /* 0x000fc40006800000 */
[C---:B------:R-:W-:Y:S01]  /*3e10*/  ISETP.GE.AND P3, PT, R7.reuse, R2, PT ;  /* 0x000000020700720c */ /* 0x040fe20003f66270 */
[----:B------:R-:W-:Y:S01]  /*3e20*/  LDSM.16.MT88.4 R80, [R160+0x14000] ;  /* 0x01400000a050783b */ /* 0x000fe20000004200 */
[----:B------:R-:W-:Y:S01]  /*3e30*/  ISETP.GE.AND P5, PT, R7, R0, PT ;  /* 0x000000000700720c */ /* 0x000fe20003fa6270 */
[----:B------:R-:W-:Y:S01]  /*3e40*/  VIADD R7, R134, 0xffffffd8 ;  /* 0xffffffd886077836 */ /* 0x000fe20000000000 */
[----:B------:R-:W-:Y:S01]  /*3e50*/  FSEL R21, R46, -INF , !P2 ;  /* 0xff8000002e157808 */ /* 0x000fe20005000000 */
[----:B------:R-:W-:Y:S01]  /*3e60*/  LDSM.16.MT88.4 R88, [R159+0x14000] ;  /* 0x014000009f58783b */ /* 0x000fe20000004200 */
[----:B------:R-:W-:Y:S02]  /*3e70*/  FSEL R45, R45, -INF , !P4 ;  /* 0xff8000002d2d7808 */ /* 0x000fe40006000000 */
[C---:B------:R-:W-:Y:S01]  /*3e80*/  ISETP.GE.AND P2, PT, R5.reuse, R2, PT ;  /* 0x000000020500720c */ /* 0x040fe20003f46270 */
[----:B------:R-:W-:Y:S01]  /*3e90*/  LDSM.16.MT88.4 R96, [R165+0x16000] ;  /* 0x01600000a560783b */ /* 0x000fe20000004200 */
[----:B------:R-:W-:Y:S01]  /*3ea0*/  ISETP.GE.AND P4, PT, R5, R0, PT ;  /* 0x000000000500720c */ /* 0x000fe20003f86270 */
[----:B------:R-:W-:Y:S01]  /*3eb0*/  VIADD R5, R134, 0xffffffd9 ;  /* 0xffffffd986057836 */ /* 0x000fe20000000000 */
[----:B------:R-:W-:Y:S01]  /*3ec0*/  FSEL R47, R47, -INF , !P1 ;  /* 0xff8000002f2f7808 */ /* 0x000fe20004800000 */
[----:B------:R-:W-:Y:S01]  /*3ed0*/  LDSM.16.MT88.4 R120, [R160+0x16000] ;  /* 0x01600000a078783b */ /* 0x000fe20000004200 */
[----:B------:R-:W-:-:S02]  /*3ee0*/  ISETP.GE.AND P1, PT, R7, R2, PT ;  /* 0x000000020700720c */ /* 0x000fc40003f26270 */
[----:B------:R-:W-:Y:S01]  /*3ef0*/  FSEL R19, R40, -INF , !P3 ;  /* 0xff80000028137808 */ /* 0x000fe20005800000 */
[----:B------:R-:W-:Y:S01]  /*3f00*/  LDSM.16.MT88.4 R136, [R167+0x12800] ;  /* 0x01280000a788783b */ /* 0x000fe20000004200 */
[----:B------:R-:W-:Y:S02]  /*3f10*/  FMNMX3.FTZ R4, R3, R53, R49, !PT ;  /* 0x0000003503047276 */ /* 0x000fe40007810031 */
[----:B------:R-:W-:Y:S02]  /*3f20*/  ISETP.GE.AND P3, PT, R7, R0, PT ;  /* 0x000000000700720c */ /* 0x000fe40003f66270 */
[----:B------:R-:W-:Y:S02]  /*3f30*/  FSEL R15, R42, -INF , !P5 ;  /* 0xff8000002a0f7808 */ /* 0x000fe40006800000 */
[----:B------:R-:W-:Y:S01]  /*3f40*/  FSEL R7, R41, -INF , !P2 ;  /* 0xff80000029077808 */ /* 0x000fe20005000000 */
[----:B------:R-:W-:Y:S01]  /*3f50*/  VIADD R41, R134, 0xfffffff9 ;  /* 0xfffffff986297836 */ /* 0x000fe20000000000 */
[----:B------:R-:W-:-:S02]  /*3f60*/  ISETP.GE.AND P5, PT, R5, R2, PT ;  /* 0x000000020500720c */ /* 0x000fc40003fa6270 */
[----:B------:R-:W-:Y:S02]  /*3f70*/  ISETP.GE.AND P2, PT, R5, R0, PT ;  /* 0x000000000500720c */ /* 0x000fe40003f46270 */
[----:B------:R-:W-:Y:S01]  /*3f80*/  FSEL R13, R43, -INF , !P4 ;  /* 0xff8000002b0d7808 */ /* 0x000fe20006000000 */
[----:B------:R-:W-:Y:S01]  /*3f90*/  VIADD R43, R134, 0xfffffff8 ;  /* 0xfffffff8862b7836 */ /* 0x000fe20000000000 */
[C---:B------:R-:W-:Y:S02]  /*3fa0*/  ISETP.GE.AND P4, PT, R9.reuse, R2, PT ;  /* 0x000000020900720c */ /* 0x040fe40003f86270 */
[----:B------:R-:W-:Y:S02]  /*3fb0*/  FSEL R5, R36, -INF , !P1 ;  /* 0xff80000024057808 */ /* 0x000fe40004800000 */
[----:B------:R-:W-:Y:S02]  /*3fc0*/  FMNMX3.FTZ R4, R4, R45, R19, !PT ;  /* 0x0000002d04047276 */ /* 0x000fe40007810013 */
[----:B------:R-:W-:-:S02]  /*3fd0*/  ISETP.GE.AND P1, PT, R9, R0, PT ;  /* 0x000000000900720c */ /* 0x000fc40003f26270 */
[----:B------:R-:W-:Y:S02]  /*3fe0*/  FSEL R9, R38, -INF , !P3 ;  /* 0xff80000026097808 */ /* 0x000fe40005800000 */
[-C--:B------:R-:W-:Y:S02]  /*3ff0*/  ISETP.GE.AND P3, PT, R61, R2.reuse, PT ;  /* 0x000000023d00720c */ /* 0x080fe40003f66270 */
[----:B------:R-:W-:Y:S02]  /*4000*/  FSEL R17, R37, -INF , !P5 ;  /* 0xff80000025117808 */ /* 0x000fe40006800000 */
[----:B------:R-:W-:Y:S02]  /*4010*/  ISETP.GE.AND P5, PT, R59, R2, PT ;  /* 0x000000023b00720c */ /* 0x000fe40003fa6270 */
[----:B------:R-:W-:Y:S02]  /*4020*/  FSEL R161, R32, -INF , !P4 ;  /* 0xff80000020a17808 */ /* 0x000fe40006000000 */
[----:B------:R-:W-:-:S02]  /*4030*/  FMNMX3.FTZ R4, R4, R7, R5, !PT ;  /* 0x0000000704047276 */ /* 0x000fc40007810005 */
[-C--:B------:R-:W-:Y:S02]  /*4040*/  ISETP.GE.AND P4, PT, R11, R2.reuse, PT ;  /* 0x000000020b00720c */ /* 0x080fe40003f86270 */
[----:B------:R-:W-:Y:S02]  /*4050*/  FSEL R205, R33, -INF , !P3 ;  /* 0xff80000021cd7808 */ /* 0x000fe40005800000 */
[----:B------:R-:W-:Y:S02]  /*4060*/  ISETP.GE.AND P3, PT, R57, R2, PT ;  /* 0x000000023900720c */ /* 0x000fe40003f66270 */
[----:B------:R-:W-:Y:S02]  /*4070*/  FSEL R163, R28, -INF , !P5 ;  /* 0xff8000001ca37808 */ /* 0x000fe40006800000 */
[----:B------:R-:W-:Y:S02]  /*4080*/  FMNMX3.FTZ R4, R4, R17, R161, !PT ;  /* 0x0000001104047276 */ /* 0x000fe400078100a1 */
[----:B------:R-:W-:-:S02]  /*4090*/  FSEL R169, R29, -INF , !P4 ;  /* 0xff8000001da97808 */ /* 0x000fc40006000000 */
[-C--:B------:R-:W-:Y:S02]  /*40a0*/  ISETP.GE.AND P5, PT, R55, R2.reuse, PT ;  /* 0x000000023700720c */ /* 0x080fe40003fa6270 */
[-C--:B------:R-:W-:Y:S02]  /*40b0*/  ISETP.GE.AND P4, PT, R43, R2.reuse, PT ;  /* 0x000000022b00720c */ /* 0x080fe40003f86270 */
[----:B------:R-:W-:Y:S02]  /*40c0*/  FSEL R193, R24, -INF , !P3 ;  /* 0xff80000018c17808 */ /* 0x000fe40005800000 */
[----:B------:R-:W-:Y:S02]  /*40d0*/  FMNMX3.FTZ R4, R4, R205, R163, !PT ;  /* 0x000000cd04047276 */ /* 0x000fe400078100a3 */
[----:B------:R-:W-:Y:S02]  /*40e0*/  ISETP.GE.AND P3, PT, R41, R2, PT ;  /* 0x000000022900720c */ /* 0x000fe40003f66270 */
[----:B------:R-:W-:-:S02]  /*40f0*/  FSEL R191, R25, -INF , !P5 ;  /* 0xff80000019bf7808 */ /* 0x000fc40006800000 */
[----:B------:R-:W-:Y:S02]  /*4100*/  FSEL R189, R72, -INF , !P4 ;  /* 0xff80000048bd7808 */ /* 0x000fe40006000000 */
[----:B------:R-:W-:Y:S02]  /*4110*/  FMNMX3.FTZ R4, R4, R169, R193, !PT ;  /* 0x000000a904047276 */ /* 0x000fe400078100c1 */
[----:B------:R-:W-:Y:S02]  /*4120*/  FSEL R187, R73, -INF , !P3 ;  /* 0xff80000049bb7808 */ /* 0x000fe40005800000 */
[----:B------:R-:W-:Y:S02]  /*4130*/  FMNMX3.FTZ R4, R4, R191, R189, !PT ;  /* 0x000000bf04047276 */ /* 0x000fe400078100bd */
[----:B------:R-:W-:Y:S02]  /*4140*/  FMNMX3.FTZ R6, R23, R51, R21, !PT ;  /* 0x0000003317067276 */ /* 0x000fe40007810015 */
[----:B------:R-:W-:-:S02]  /*4150*/  FMNMX.FTZ R4, R187, R4, !PT ;  /* 0x00000004bb047209 */ /* 0x000fc40007810000 */
[----:B------:R-:W-:Y:S02]  /*4160*/  FMNMX3.FTZ R6, R6, R47, R15, !PT ;  /* 0x0000002f06067276 */ /* 0x000fe4000781000f */
[-C--:B------:R-:W-:Y:S01]  /*4170*/  ISETP.GE.AND P3, PT, R11, R0.reuse, PT ;  /* 0x000000000b00720c */ /* 0x080fe20003f66270 */
[----:B------:R-:W1:Y:S01]  /*4180*/  SHFL.BFLY PT, R25, R4, 0x2, 0x1f ;  /* 0x0c401f0004197f89 */ /* 0x000e6200000e0000 */
[-C--:B------:R-:W-:Y:S02]  /*4190*/  ISETP.GE.AND P5, PT, R61, R0.reuse, PT ;  /* 0x000000003d00720c */ /* 0x080fe40003fa6270 */
[----:B------:R-:W-:Y:S02]  /*41a0*/  ISETP.GE.AND P4, PT, R59, R0, PT ;  /* 0x000000003b00720c */ /* 0x000fe40003f86270 */
[----:B------:R-:W-:Y:S02]  /*41b0*/  FSEL R11, R39, -INF , !P2 ;  /* 0xff800000270b7808 */ /* 0x000fe40005000000 */
[----:B------:R-:W-:-:S02]  /*41c0*/  FSEL R143, R34, -INF , !P1 ;  /* 0xff800000228f7808 */ /* 0x000fc40004800000 */
[----:B------:R-:W-:Y:S02]  /*41d0*/  FMNMX3.FTZ R6, R6, R13, R9, !PT ;  /* 0x0000000d06067276 */ /* 0x000fe40007810009 */
[-C--:B------:R-:W-:Y:S02]  /*41e0*/  ISETP.GE.AND P2, PT, R57, R0.reuse, PT ;  /* 0x000000003900720c */ /* 0x080fe40003f46270 */
[----:B------:R-:W-:Y:S01]  /*41f0*/  FSEL R141, R35, -INF , !P5 ;  /* 0xff800000238d7808 */ /* 0x000fe20006800000 */
[----:B------:R-:W-:Y:S01]  /*4200*/  LDSM.16.MT88.4 R56, [R159+0x12000] ;  /* 0x012000009f38783b */ /* 0x000fe20000004200 */
[----:B------:R-:W-:Y:S02]  /*4210*/  FSEL R199, R30, -INF , !P4 ;  /* 0xff8000001ec77808 */ /* 0x000fe40006000000 */
[----:B------:R-:W-:Y:S01]  /*4220*/  FMNMX3.FTZ R6, R6, R11, R143, !PT ;  /* 0x0000000b06067276 */ /* 0x000fe2000781008f */
[----:B------:R-:W-:Y:S01]  /*4230*/  LDSM.16.MT88.4 R32, [R167+0x16800] ;  /* 0x01680000a720783b */ /* 0x000fe20000004200 */
[----:B------:R-:W-:-:S02]  /*4240*/  ISETP.GE.AND P1, PT, R55, R0, PT ;  /* 0x000000003700720c */ /* 0x000fc40003f26270 */
[-C--:B------:R-:W-:Y:S02]  /*4250*/  ISETP.GE.AND P4, PT, R43, R0.reuse, PT ;  /* 0x000000002b00720c */ /* 0x080fe40003f86270 */
[----:B------:R-:W-:Y:S02]  /*4260*/  FSEL R175, R31, -INF , !P3 ;  /* 0xff8000001faf7808 */ /* 0x000fe40005800000 */
[----:B------:R-:W-:Y:S01]  /*4270*/  FSEL R179, R26, -INF , !P2 ;  /* 0xff8000001ab37808 */ /* 0x000fe20005000000 */
[----:B------:R-:W-:Y:S01]  /*4280*/  LDSM.16.MT88.4 R28, [R165+0x12800] ;  /* 0x01280000a51c783b */ /* 0x000fe20000004200 */
[----:B------:R-:W-:Y:S02]  /*4290*/  FMNMX3.FTZ R6, R6, R141, R199, !PT ;  /* 0x0000008d06067276 */ /* 0x000fe400078100c7 */
[----:B------:R-:W-:Y:S02]  /*42a0*/  ISETP.GE.AND P2, PT, R41, R0, PT ;  /* 0x000000002900720c */ /* 0x000fe40003f46270 */
[----:B------:R-:W-:Y:S01]  /*42b0*/  FSEL R177, R27, -INF , !P1 ;  /* 0xff8000001bb17808 */ /* 0x000fe20004800000 */
[----:B------:R-:W-:Y:S01]  /*42c0*/  LDSM.16.MT88.4 R40, [R167+0x12000] ;  /* 0x01200000a728783b */ /* 0x000fe20000004200 */
[----:B------:R-:W-:-:S02]  /*42d0*/  FSEL R173, R74, -INF , !P4 ;  /* 0xff8000004aad7808 */ /* 0x000fc40006000000 */
[----:B------:R-:W-:Y:S02]  /*42e0*/  FMNMX3.FTZ R6, R6, R175, R179, !PT ;  /* 0x000000af06067276 */ /* 0x000fe400078100b3 */
[----:B------:R-:W-:Y:S02]  /*42f0*/  FSEL R171, R75, -INF , !P2 ;  /* 0xff8000004bab7808 */ /* 0x000fe40005000000 */
[----:B------:R-:W-:Y:S01]  /*4300*/  FMNMX3.FTZ R6, R6, R177, R173, !PT ;  /* 0x000000b106067276 */ /* 0x000fe200078100ad */
[----:B------:R-:W-:Y:S01]  /*4310*/  LDSM.16.MT88.4 R72, [R167+0x14000] ;  /* 0x01400000a748783b */ /* 0x000fe20000004200 */
[----:B-1----:R-:W-:Y:S02]  /*4320*/  FMNMX.FTZ R27, R4, R25, !PT ;  /* 0x00000019041b7209 */ /* 0x002fe40007810000 */
[----:B------:R-:W-:-:S03]  /*4330*/  FMNMX.FTZ R6, R171, R6, !PT ;  /* 0x00000006ab067209 */ /* 0x000fc60007810000 */
[----:B------:R-:W1:Y:S04]  /*4340*/  SHFL.BFLY PT, R132, R27, 0x1, 0x1f ;  /* 0x0c201f001b847f89 */ /* 0x000e6800000e0000 */
[----:B------:R-:W2:Y:S01]  /*4350*/  SHFL.BFLY PT, R25, R6, 0x2, 0x1f ;  /* 0x0c401f0006197f89 */ /* 0x000ea200000e0000 */
[----:B-1----:R-:W-:Y:S02]  /*4360*/  FMNMX.FTZ R132, R27, R132, !PT ;  /* 0x000000841b847209 */ /* 0x002fe40007810000 */
[----:B--2---:R-:W-:-:S03]  /*4370*/  FMNMX.FTZ R25, R6, R25, !PT ;  /* 0x0000001906197209 */ /* 0x004fc60007810000 */
[C---:B----4-:R-:W-:Y:S01]  /*4380*/  FMUL.FTZ R172, R132.reuse, UR6 ;  /* 0x0000000684ac7c20 */ /* 0x050fe20008410000 */
[----:B------:R-:W-:Y:S01]  /*4390*/  FSETP.NEU.FTZ.AND P1, PT, R132, -INF , PT ;  /* 0xff8000008400780b */ /* 0x000fe20003f3d000 */
[----:B------:R-:W1:Y:S03]  /*43a0*/  SHFL.BFLY PT, R4, R25, 0x1, 0x1f ;  /* 0x0c201f0019047f89 */ /* 0x000e6600000e0000 */
[----:B------:R-:W-:-:S05]  /*43b0*/  FSEL R172, R172, RZ, P1 ;  /* 0x000000ffacac7208 */ /* 0x000fca0000800000 */
[--C-:B------:R-:W-:Y:S01]  /*43c0*/  FFMA.FTZ R158, R3, UR6, -R172.reuse ;  /* 0x00000006039e7c23 */ /* 0x100fe200080108ac */
[--C-:B------:R-:W-:Y:S01]  /*43d0*/  FFMA.FTZ R157, R53, UR6, -R172.reuse ;  /* 0x00000006359d7c23 */ /* 0x100fe200080108ac */
[--C-:B------:R-:W-:Y:S01]  /*43e0*/  FFMA.FTZ R154, R49, UR6, -R172.reuse ;  /* 0x00000006319a7c23 */ /* 0x100fe200080108ac */
[--C-:B------:R-:W-:Y:S01]  /*43f0*/  FFMA.FTZ R153, R45, UR6, -R172.reuse ;  /* 0x000000062d997c23 */ /* 0x100fe200080108ac */
[--C-:B------:R-:W-:Y:S01]  /*4400*/  FFMA.FTZ R149, R7, UR6, -R172.reuse ;  /* 0x0000000607957c23 */ /* 0x100fe200080108ac */
        /* <DEDUP_REMOVED lines=9> */
[----:B------:R-:W2:Y:S01]  /*44a0*/  MUFU.EX2 R157, R157 ;  /* 0x0000009d009d7308 */ /* 0x000ea20000000800 */
[--C-:B------:R-:W-:Y:S01]  /*44b0*/  FFMA.FTZ R174, R193, UR6, -R172.reuse ;  /* 0x00000006c1ae7c23 */ /* 0x100fe200080108ac */
[--C-:B------:R-:W-:Y:S01]  /*44c0*/  FFMA.FTZ R191, R191, UR6, -R172.reuse ;  /* 0x00000006bfbf7c23 */ /* 0x100fe200080108ac */
[--C-:B------:R-:W-:Y:S01]  /*44d0*/  FFMA.FTZ R176, R189, UR6, -R172.reuse ;  /* 0x00000006bdb07c23 */ /* 0x100fe200080108ac */
[----:B-1----:R-:W-:Y:S01]  /*44e0*/  FMNMX.FTZ R3, R25, R4, !PT ;  /* 0x0000000419037209 */ /* 0x002fe20007810000 */
[----:B------:R-:W-:Y:S01]  /*44f0*/  FFMA.FTZ R207, R187, UR6, -R172 ;  /* 0x00000006bbcf7c23 */ /* 0x000fe200080108ac */
[----:B------:R-:W-:Y:S02]  /*4500*/  LDSM.16.MT88.4 R4, [R159+0x16000] ;  /* 0x016000009f04783b */ /* 0x000fe40000004200 */
[C---:B------:R-:W-:Y:S01]  /*4510*/  FSETP.NEU.FTZ.AND P1, PT, R3.reuse, -INF , PT ;  /* 0xff8000000300780b */ /* 0x040fe20003f3d000 */
[----:B------:R-:W-:Y:S01]  /*4520*/  FMUL.FTZ R168, R3, UR6 ;  /* 0x0000000603a87c20 */ /* 0x000fe20008410000 */
[----:B------:R-:W-:Y:S01]  /*4530*/  MUFU.EX2 R154, R154 ;  /* 0x0000009a009a7308 */ /* 0x000fe20000000800 */
[----:B------:R-:W-:Y:S03]  /*4540*/  LDSM.16.MT88.4 R24, [R159+0x12800] ;  /* 0x012800009f18783b */ /* 0x000fe60000004200 */
[----:B------:R-:W-:-:S02]  /*4550*/  FSEL R168, R168, RZ, P1 ;  /* 0x000000ffa8a87208 */ /* 0x000fc40000800000 */
[----:B--2---:R-:W-:Y:S02]  /*4560*/  F2FP.BF16.F32.PACK_AB R116, R157, R158 ;  /* 0x0000009e9d74723e */ /* 0x004fe400000010ff */
[----:B------:R-:W1:Y:S01]  /*4570*/  MUFU.EX2 R153, R153 ;  /* 0x0000009900997308 */ /* 0x000e620000000800 */
        /* <DEDUP_REMOVED lines=8> */
[----:B------:R-:W4:Y:S01]  /*4600*/  LDSM.16.MT88.4 R8, [R165+0x14800] ;  /* 0x01480000a508783b */ /* 0x000f220000004200 */
[--C-:B------:R-:W-:Y:S01]  /*4610*/  FFMA.FTZ R148, R15, UR6, -R168.reuse ;  /* 0x000000060f947c23 */ /* 0x100fe200080108a8 */
[--C-:B------:R-:W-:Y:S01]  /*4620*/  FFMA.FTZ R147, R13, UR6, -R168.reuse ;  /* 0x000000060d937c23 */ /* 0x100fe200080108a8 */
[--C-:B------:R-:W-:Y:S01]  /*4630*/  FFMA.FTZ R166, R143, UR6, -R168.reuse ;  /* 0x000000068fa67c23 */ /* 0x100fe200080108a8 */
[----:B------:R-:W5:Y:S01]  /*4640*/  LDSM.16.MT88.4 R12, [R160+0x12800] ;  /* 0x01280000a00c783b */ /* 0x000f620000004200 */
[--C-:B------:R-:W-:Y:S01]  /*4650*/  FFMA.FTZ R169, R141, UR6, -R168.reuse ;  /* 0x000000068da97c23 */ /* 0x100fe200080108a8 */
[--C-:B------:R-:W-:Y:S01]  /*4660*/  FFMA.FTZ R170, R199, UR6, -R168.reuse ;  /* 0x00000006c7aa7c23 */ /* 0x100fe200080108a8 */
[----:B------:R-:W3:Y:S01]  /*4670*/  MUFU.EX2 R155, R155 ;  /* 0x0000009b009b7308 */ /* 0x000ee20000000800 */
[----:B-1----:R-:W-:Y:S01]  /*4680*/  F2FP.BF16.F32.PACK_AB R118, R153, R154 ;  /* 0x0000009a9976723e */ /* 0x002fe200000010ff */
[----:B------:R-:W1:Y:S01]  /*4690*/  LDSM.16.MT88.4 R20, [R167+0x14800] ;  /* 0x01480000a714783b */ /* 0x000e620000004200 */
[--C-:B------:R-:W-:Y:S01]  /*46a0*/  FFMA.FTZ R175, R175, UR6, -R168.reuse ;  /* 0x00000006afaf7c23 */ /* 0x100fe200080108a8 */
[--C-:B------:R-:W-:Y:S01]  /*46b0*/  FFMA.FTZ R172, R179, UR6, -R168.reuse ;  /* 0x00000006b3ac7c23 */ /* 0x100fe200080108a8 */
[--C-:B------:R-:W-:Y:S01]  /*46c0*/  FFMA.FTZ R177, R177, UR6, -R168.reuse ;  /* 0x00000006b1b17c23 */ /* 0x100fe200080108a8 */
[----:B------:R-:W-:Y:S01]  /*46d0*/  LDSM.16.MT88.4 R140, [R167+0x13000] ;  /* 0x01300000a78c783b */ /* 0x000fe20000004200 */
[--C-:B------:R-:W-:Y:S01]  /*46e0*/  FFMA.FTZ R173, R173, UR6, -R168.reuse ;  /* 0x00000006adad7c23 */ /* 0x100fe200080108a8 */
[----:B------:R-:W-:Y:S01]  /*46f0*/  MUFU.EX2 R152, R152 ;  /* 0x0000009800987308 */ /* 0x000fe20000000800 */
[----:B------:R-:W-:Y:S01]  /*4700*/  FFMA.FTZ R168, R171, UR6, -R168 ;  /* 0x00000006aba87c23 */ /* 0x000fe200080108a8 */
[----:B------:R-:W-:Y:S01]  /*4710*/  FADD.FTZ R157, R158, R157 ;  /* 0x0000009d9e9d7221 */ /* 0x000fe20000010000 */
[----:B------:R-:W-:-:S03]  /*4720*/  UMOV UR6, 0xffffffff ;  /* 0xffffffff00067882 */ /* 0x000fc60000000000 */
[----:B------:R-:W-:Y:S02]  /*4730*/  FADD.FTZ R154, R154, R157 ;  /* 0x0000009d9a9a7221 */ /* 0x000fe40000010000 */
[----:B------:R-:W2:Y:S01]  /*4740*/  MUFU.EX2 R151, R151 ;  /* 0x0000009700977308 */ /* 0x000ea20000000800 */
[----:B---3--:R-:W-:Y:S01]  /*4750*/  F2FP.BF16.F32.PACK_AB R117, R155, R156 ;  /* 0x0000009c9b75723e */ /* 0x008fe200000010ff */
[----:B------:R-:W-:Y:S01]  /*4760*/  FADD.FTZ R155, R156, R155 ;  /* 0x0000009b9c9b7221 */ /* 0x000fe20000010000 */
[----:B------:R-:W-:-:S05]  /*4770*/  FADD.FTZ R153, R153, R154 ;  /* 0x0000009a99997221 */ /* 0x000fca0000010000 */
[----:B------:R-:W-:Y:S08]  /*4780*/  MUFU.EX2 R150, R150 ;  /* 0x0000009600967308 */ /* 0x000ff00000000800 */
[----:B------:R-:W3:Y:S01]  /*4790*/  MUFU.EX2 R149, R149 ;  /* 0x0000009500957308 */ /* 0x000ee20000000800 */
        /* <DEDUP_REMOVED lines=13> */
[----:B------:R-:W4:Y:S01]  /*4870*/  MUFU.EX2 R135, R135 ;  /* 0x0000008700877308 */ /* 0x000f220000000800 */
[C---:B------:R-:W-:Y:S07]  /*4880*/  HMMA.16816.F32.BF16 R128, R116.reuse, R124, RZ ;  /* 0x0000007c7480723c */ /* 0x040fee00000418ff */
[----:B------:R-:W-:Y:S01]  /*4890*/  MUFU.EX2 R161, R161 ;  /* 0x000000a100a17308 */ /* 0x000fe20000000800 */
[C---:B------:R-:W-:Y:S07]  /*48a0*/  HMMA.16816.F32.BF16 R44, R116.reuse, R48, RZ ;  /* 0x00000030742c723c */ /* 0x040fee00000418ff */
[----:B------:R-:W1:Y:S01]  /*48b0*/  MUFU.EX2 R162, R162 ;  /* 0x000000a200a27308 */ /* 0x000e620000000800 */
[C---:B------:R-:W-:Y:S07]  /*48c0*/  HMMA.16816.F32.BF16 R52, R116.reuse, R56, RZ ;  /* 0x000000387434723c */ /* 0x040fee00000418ff */
[----:B------:R-:W-:Y:S01]  /*48d0*/  MUFU.EX2 R163, R163 ;  /* 0x000000a300a37308 */ /* 0x000fe20000000800 */
[C---:B------:R-:W-:Y:S07]  /*48e0*/  HMMA.16816.F32.BF16 R76, R116.reuse, R80, RZ ;  /* 0x00000050744c723c */ /* 0x040fee00000418ff */
[----:B------:R-:W-:Y:S01]  /*48f0*/  MUFU.EX2 R164, R164 ;  /* 0x000000a400a47308 */ /* 0x000fe20000000800 */
[C---:B------:R-:W-:Y:S07]  /*4900*/  HMMA.16816.F32.BF16 R84, R116.reuse, R88, RZ ;  /* 0x000000587454723c */ /* 0x040fee00000418ff */
[----:B------:R-:W-:Y:S01]  /*4910*/  MUFU.EX2 R166, R166 ;  /* 0x000000a600a67308 */ /* 0x000fe20000000800 */
[C---:B------:R-:W-:Y:S07]  /*4920*/  HMMA.16816.F32.BF16 R92, R116.reuse, R96, RZ ;  /* 0x00000060745c723c */ /* 0x040fee00000418ff */
[----:B------:R-:W1:Y:S01]  /*4930*/  MUFU.EX2 R169, R169 ;  /* 0x000000a900a97308 */ /* 0x000e620000000800 */
        /* <DEDUP_REMOVED lines=20> */
[C---:B------:R-:W-:Y:S08]  /*4a80*/  HMMA.16816.F32.BF16 R120, R116.reuse, R122, RZ ;  /* 0x0000007a7478723c */ /* 0x040ff000000418ff */
[----:B------:R-:W-:Y:S01]  /*4a90*/  HMMA.16816.F32.BF16 R112, R116, R4, RZ ;  /* 0x000000047470723c */ /* 0x000fe200000418ff */
[----:B---3--:R-:W-:Y:S01]  /*4aa0*/  F2FP.BF16.F32.PACK_AB R4, R149, R150 ;  /* 0x000000969504723e */ /* 0x008fe200000010ff */
[----:B------:R-:W-:Y:S01]  /*4ab0*/  FADD.FTZ R150, R150, R153 ;  /* 0x0000009996967221 */ /* 0x000fe20000010000 */
[----:B--2---:R-:W-:Y:S01]  /*4ac0*/  F2FP.BF16.F32.PACK_AB R5, R147, R148 ;  /* 0x000000949305723e */ /* 0x004fe200000010ff */
[----:B------:R-:W-:-:S02]  /*4ad0*/  FADD.FTZ R148, R148, R151 ;  /* 0x0000009794947221 */ /* 0x000fc40000010000 */
[----:B------:R-:W-:Y:S02]  /*4ae0*/  FADD.FTZ R149, R149, R150 ;  /* 0x0000009695957221 */ /* 0x000fe40000010000 */
[----:B------:R-:W-:Y:S01]  /*4af0*/  HMMA.16816.F32.BF16 R116, R116, R6, RZ ;  /* 0x000000067474723c */ /* 0x000fe200000418ff */
[----:B------:R-:W-:Y:S01]  /*4b00*/  F2FP.BF16.F32.PACK_AB R6, R145, R146 ;  /* 0x000000929106723e */ /* 0x000fe200000010ff */
[----:B------:R-:W-:Y:S01]  /*4b10*/  FADD.FTZ R147, R147, R148 ;  /* 0x0000009493937221 */ /* 0x000fe20000010000 */
[----:B----4-:R-:W-:-:S03]  /*4b20*/  F2FP.BF16.F32.PACK_AB R7, R135, R144 ;  /* 0x000000908707723e */ /* 0x010fc600000010ff */
[----:B------:R-:W-:-:S04]  /*4b30*/  FADD.FTZ R144, R144, R147 ;  /* 0x0000009390907221 */ /* 0x000fc80000010000 */
[----:B------:R-:W-:Y:S01]  /*4b40*/  HMMA.16816.F32.BF16 R60, R4, R8, R60 ;  /* 0x00000008043c723c */ /* 0x000fe2000004183c */
[----:B------:R-:W-:-:S07]  /*4b50*/  FADD.FTZ R135, R135, R144 ;  /* 0x0000009087877221 */ /* 0x000fce0000010000 */
[C---:B------:R-:W-:Y:S01]  /*4b60*/  HMMA.16816.F32.BF16 R64, R4.reuse, R10, R64 ;  /* 0x0000000a0440723c */ /* 0x040fe20000041840 */
[----:B------:R-:W2:Y:S07]  /*4b70*/  LDSM.16.MT88.4 R8, [R160+0x16800] ;  /* 0x01680000a008783b */ /* 0x000eae0000004200 */
[C---:B-----5:R-:W-:Y:S08]  /*4b80*/  HMMA.16816.F32.BF16 R44, R4.reuse, R12, R44 ;  /* 0x0000000c042c723c */ /* 0x060ff0000004182c */
[C---:B------:R-:W-:Y:S01]  /*4b90*/  HMMA.16816.F32.BF16 R48, R4.reuse, R14, R48 ;  /* 0x0000000e0430723c */ /* 0x040fe20000041830 */
[----:B------:R-:W3:Y:S07]  /*4ba0*/  LDSM.16.MT88.4 R12, [R165+0x16800] ;  /* 0x01680000a50c783b */ /* 0x000eee0000004200 */
[C---:B------:R-:W-:Y:S08]  /*4bb0*/  HMMA.16816.F32.BF16 R76, R4.reuse, R16, R76 ;  /* 0x00000010044c723c */ /* 0x040ff0000004184c */
[C---:B------:R-:W-:Y:S01]  /*4bc0*/  HMMA.16816.F32.BF16 R80, R4.reuse, R18, R80 ;  /* 0x000000120450723c */ /* 0x040fe20000041850 */
[----:B------:R-:W4:Y:S07]  /*4bd0*/  LDSM.16.MT88.4 R16, [R159+0x16800] ;  /* 0x016800009f10783b */ /* 0x000f2e0000004200 */
        /* <DEDUP_REMOVED lines=25> */
[----:B------:R-:W-:Y:S01]  /*4d70*/  HMMA.16816.F32.BF16 R88, R4, R22, R88 ;  /* 0x000000160458723c */ /* 0x000fe20000041858 */
[----:B------:R-:W-:Y:S01]  /*4d80*/  F2FP.BF16.F32.PACK_AB R4, R162, R161 ;  /* 0x000000a1a204723e */ /* 0x000fe200000010ff */
[----:B------:R-:W-:Y:S01]  /*4d90*/  LDSM.16.MT88.4 R20, [R160+0x15000] ;  /* 0x01500000a014783b */ /* 0x000fe20000004200 */
[----:B------:R-:W-:Y:S01]  /*4da0*/  F2FP.BF16.F32.PACK_AB R5, R169, R166 ;  /* 0x000000a6a905723e */ /* 0x000fe200000010ff */
[----:B------:R-:W-:Y:S01]  /*4db0*/  FADD.FTZ R166, R166, R135 ;  /* 0x00000087a6a67221 */ /* 0x000fe20000010000 */
[----:B------:R-:W-:-:S02]  /*4dc0*/  F2FP.BF16.F32.PACK_AB R6, R164, R163 ;  /* 0x000000a3a406723e */ /* 0x000fc400000010ff */
[----:B------:R-:W-:Y:S01]  /*4dd0*/  F2FP.BF16.F32.PACK_AB R7, R175, R170 ;  /* 0x000000aaaf07723e */ /* 0x000fe200000010ff */
[----:B------:R-:W-:-:S04]  /*4de0*/  FADD.FTZ R169, R169, R166 ;  /* 0x000000a6a9a97221 */ /* 0x000fc80000010000 */
[----:B------:R-:W-:Y:S02]  /*4df0*/  FADD.FTZ R170, R170, R169 ;  /* 0x000000a9aaaa7221 */ /* 0x000fe40000010000 */
[----:B--2---:R-:W-:Y:S02]  /*4e00*/  HMMA.16816.F32.BF16 R60, R4, R8, R60 ;  /* 0x00000008043c723c */ /* 0x004fe4000004183c */
[----:B------:R-:W-:-:S06]  /*4e10*/  FADD.FTZ R175, R175, R170 ;  /* 0x000000aaafaf7221 */ /* 0x000fcc0000010000 */
[C---:B------:R-:W-:Y:S01]  /*4e20*/  HMMA.16816.F32.BF16 R64, R4.reuse, R10, R64 ;  /* 0x0000000a0440723c */ /* 0x040fe20000041840 */
[----:B------:R-:W1:Y:S07]  /*4e30*/  LDSM.16.MT88.4 R8, [R160+0x17000] ;  /* 0x01700000a008783b */ /* 0x000e6e0000004200 */
[C---:B---3--:R-:W-:Y:S08]  /*4e40*/  HMMA.16816.F32.BF16 R44, R4.reuse, R12, R44 ;  /* 0x0000000c042c723c */ /* 0x048ff0000004182c */
[C---:B------:R-:W-:Y:S01]  /*4e50*/  HMMA.16816.F32.BF16 R48, R4.reuse, R14, R48 ;  /* 0x0000000e0430723c */ /* 0x040fe20000041830 */
[----:B------:R-:W2:Y:S07]  /*4e60*/  LDSM.16.MT88.4 R12, [R165+0x17000] ;  /* 0x01700000a50c783b */ /* 0x000eae0000004200 */
[C---:B----4-:R-:W-:Y:S08]  /*4e70*/  HMMA.16816.F32.BF16 R84, R4.reuse, R16, R84 ;  /* 0x000000100454723c */ /* 0x050ff00000041854 */
[C---:B------:R-:W-:Y:S01]  /*4e80*/  HMMA.16816.F32.BF16 R88, R4.reuse, R18, R88 ;  /* 0x000000120458723c */ /* 0x040fe20000041858 */
[----:B------:R-:W3:Y:S07]  /*4e90*/  LDSM.16.MT88.4 R16, [R159+0x17000] ;  /* 0x017000009f10783b */ /* 0x000eee0000004200 */
[C---:B------:R-:W-:Y:S08]  /*4ea0*/  HMMA.16816.F32.BF16 R36, R4.reuse, R140, R36 ;  /* 0x0000008c0424723c */ /* 0x040ff00000041824 */
        /* <DEDUP_REMOVED lines=72> */
[----:B------:R-:W-:-:S15]  /*5330*/  BRA.U !UP1, `(.L_x_128) ;  /* 0x0000005d09cc7547 */ /* 0x000fde000b800000 */
[----:B------:R-:W-:Y:S01]  /*5340*/  UIADD3 UR13, UPT, UPT, UR19, -0x2, URZ ;  /* 0xfffffffe130d7890 */ /* 0x000fe2000fffe0ff */
[----:B------:R-:W-:-:S04]  /*5350*/  DEPBAR.LE SB0, 0x0 ;  /* 0x000080000000791a */ /* 0x000fc80000000000 */
[----:B------:R-:W-:Y:S01]  /*5360*/  UIMAD.WIDE.U32 UR16, UR13, UR8, URZ ;  /* 0x000000080d1072a5 */ /* 0x000fe2000f8e00ff */
[----:B------:R-:W-:Y:S01]  /*5370*/  IMAD.SHL.U32 R185, R184, 0x20, RZ ;  /* 0x00000020b8b97824 */ /* 0x000fe200078e00ff */
[----:B------:R-:W1:Y:S01]  /*5380*/  LDCU UR7, c[0x0][0x440] ;  /* 0x00008800ff0777ac */ /* 0x000e620008000800 */
[----:B------:R-:W-:Y:S01]  /*5390*/  SHF.R.U32.HI R186, RZ, 0x1, R184 ;  /* 0x00000001ffba7819 */ /* 0x000fe200000116b8 */
[----:B------:R-:W-:Y:S01]  /*53a0*/  IMAD.MOV.U32 R168, RZ, RZ, 0x20 ;  /* 0x00000020ffa87424 */ /* 0x000fe200078e00ff */
[----:B------:R-:W-:Y:S01]  /*53b0*/  USHF.L.U32 UR15, UR16, 0x6, URZ ;  /* 0x00000006100f7899 */ /* 0x000fe200080006ff */
[----:B------:R-:W-:Y:S01]  /*53c0*/  IMAD.U32 R12, RZ, RZ, UR16 ;  /* 0x00000010ff0c7e24 */ /* 0x000fe2000f8e00ff */
[----:B------:R-:W-:Y:S01]  /*53d0*/  UIMAD UR13, UR13, UR9, UR17 ;  /* 0x000000090d0d72a4 */ /* 0x000fe2000f8e0211 */
[----:B------:R-:W-:Y:S01]  /*53e0*/  LOP3.LUT R185, R185, 0x7c00, RZ, 0xc0, !PT ;  /* 0x00007c00b9b97812 */ /* 0x000fe200078ec0ff */
[----:B------:R-:W-:Y:S01]  /*53f0*/  ULEA UR15, UP0, UR8, UR15, 0x5 ;  /* 0x0000000f080f7291 */ /* 0x000fe2000f8028ff */
[----:B------:R-:W-:Y:S01]  /*5400*/  LOP3.LUT R11, R186, 0x8, RZ, 0xc0, !PT ;  /* 0x00000008ba0b7812 */ /* 0x000fe200078ec0ff */
[----:B------:R-:W-:Y:S01]  /*5410*/  USHF.L.U64.HI UR12, UR16, 0x6, UR13 ;  /* 0x00000006100c7899 */ /* 0x000fe2000801020d */
[-C--:B------:R-:W-:Y:S01]  /*5420*/  LEA R8, P2, R12, R194.reuse, 0x7 ;  /* 0x000000c20c087211 */ /* 0x080fe200078438ff */
[----:B------:R-:W-:Y:S01]  /*5430*/  IMAD.U32 R9, RZ, RZ, UR13 ;  /* 0x0000000dff097e24 */ /* 0x000fe2000f8e00ff */
[----:B------:R-:W-:Y:S01]  /*5440*/  LOP3.LUT R4, R185, 0x200, R188, 0xf8, !PT ;  /* 0x00000200b9047812 */ /* 0x000fe200078ef8bc */
[----:B------:R-:W-:Y:S01]  /*5450*/  ULEA.HI.X UR12, UR8, UR12, UR9, 0x5, UP0 ;  /* 0x0000000c080c7291 */ /* 0x000fe200080f2c09 */
[----:B------:R-:W-:Y:S01]  /*5460*/  IMAD.U32 R7, RZ, RZ, UR15 ;  /* 0x0000000fff077e24 */ /* 0x000fe2000f8e00ff */
[----:B------:R-:W-:Y:S01]  /*5470*/  SEL R168, R168, 0xffffffe0, !P6 ;  /* 0xffffffe0a8a87807 */ /* 0x000fe20007000000 */
[----:B------:R-:W-:Y:S01]  /*5480*/  VIADD R189, R181, UR5 ;  /* 0x00000005b5bd7c36 */ /* 0x000fe20008000000 */
[----:B-1----:R-:W-:Y:S01]  /*5490*/  ISETP.GE.AND P3, PT, R183, UR7, PT ;  /* 0x00000007b7007c0c */ /* 0x002fe2000bf66270 */
[----:B------:R-:W-:Y:S01]  /*54a0*/  IMAD.U32 R13, RZ, RZ, UR17 ;  /* 0x00000011ff0d7e24 */ /* 0x000fe2000f8e00ff */
[----:B------:R-:W-:Y:S01]  /*54b0*/  BAR.SYNC.DEFER_BLOCKING 0x0 ;  /* 0x0000000000007b1d */ /* 0x000fe20000010000 */
[----:B------:R-:W-:Y:S01]  /*54c0*/  IMAD.U32 R5, RZ, RZ, UR12 ;  /* 0x0000000cff057e24 */ /* 0x000fe2000f8e00ff */
[----:B------:R-:W-:Y:S01]  /*54d0*/  LEA R6, P1, R7, R194, 0x1 ;  /* 0x000000c207067211 */ /* 0x000fe200078208ff */
[C---:B------:R-:W-:Y:S01]  /*54e0*/  IMAD.IADD R191, R189.reuse, 0x1, R168 ;  /* 0x00000001bdbf7824 */ /* 0x040fe200078e02a8 */
[-C--:B------:R-:W-:Y:S01]  /*54f0*/  LEA.HI.X R9, R12, R190.reuse, R9, 0x7, P2 ;  /* 0x000000be0c097211 */ /* 0x080fe200010f3c09 */
[----:B------:R-:W-:Y:S01]  /*5500*/  IMAD.IADD R189, R189, 0x1, R192 ;  /* 0x00000001bdbd7824 */ /* 0x000fe200078e02c0 */
[----:B------:R-:W-:Y:S01]  /*5510*/  ISETP.GE.AND P2, PT, R202, UR7, PT ;  /* 0x00000007ca007c0c */ /* 0x000fe2000bf46270 */
[----:B------:R-:W-:Y:S01]  /*5520*/  UISETP.GE.U32.AND UP0, UPT, UR19, 0x3, UPT ;  /* 0x000000031300788c */ /* 0x000fe2000bf06070 */
[----:B------:R-:W-:Y:S01]  /*5530*/  LEA.HI.X R7, R7, R190, R5, 0x1, P1 ;  /* 0x000000be07077211 */ /* 0x000fe200008f0c05 */
[----:B------:R-:W-:Y:S01]  /*5540*/  IMAD.IADD R135, R168, 0x1, R189 ;  /* 0x00000001a8877824 */ /* 0x000fe200078e02bd */
[----:B------:R-:W-:-:S02]  /*5550*/  ISETP.GE.AND P1, PT, R201, UR7, PT ;  /* 0x00000007c9007c0c */ /* 0x000fc4000bf26270 */
[----:B------:R-:W-:-:S04]  /*5560*/  LOP3.LUT R4, R4, R180, R11, 0xf6, !PT ;  /* 0x000000b404047212 */ /* 0x000fc800078ef60b */
[----:B------:R-:W-:-:S05]  /*5570*/  LEA R199, R4, UR5, 0x1 ;  /* 0x0000000504c77c11 */ /* 0x000fca000f8e08ff */
[--C-:B------:R-:W-:Y:S02]  /*5580*/  IMAD.IADD R198, R168, 0x1, R199.reuse ;  /* 0x00000001a8c67824 */ /* 0x100fe400078e02c7 */
[----:B------:R-:W-:Y:S01]  /*5590*/  IMAD.IADD R193, R192, 0x1, R199 ;  /* 0x00000001c0c17824 */ /* 0x000fe200078e02c7 */
[----:B------:R-:W-:Y:S01]  /*55a0*/  @!PT LDS RZ, [RZ] ;  /* 0x00000000fffff984 */ /* 0x000fe20000000800 */
[----:B------:R-:W-:Y:S01]  /*55b0*/  @!PT LDS RZ, [RZ] ;  /* 0x00000000fffff984 */ /* 0x000fe20000000800 */
[----:B------:R-:W-:Y:S01]  /*55c0*/  @!PT LDS RZ, [RZ] ;  /* 0x00000000fffff984 */ /* 0x000fe20000000800 */
[----:B------:R-:W-:Y:S03]  /*55d0*/  @!P3 LDGSTS.E.BYPASS.LTC128B.128 [R197+0x12000], desc[UR22][R8.64] ;  /* 0x1200000008c5bfae */ /* 0x000fe6000b981a16 */
[----:B------:R-:W-:Y:S01]  /*55e0*/  IMAD.IADD R187, R168, 0x1, R193 ;  /* 0x00000001a8bb7824 */ /* 0x000fe200078e02c1 */
[----:B------:R-:W-:Y:S04]  /*55f0*/  @P3 STS.128 [R197+0x12000], RZ ;  /* 0x012000ffc5003388 */ /* 0x000fe80000000c00 */
[----:B------:R-:W-:Y:S01]  /*5600*/  @!PT LDS RZ, [RZ] ;  /* 0x00000000fffff984 */ /* 0x000fe20000000800 */
[----:B------:R-:W-:Y:S01]  /*5610*/  @!PT LDS RZ, [RZ] ;  /* 0x00000000fffff984 */ /* 0x000fe20000000800 */
[----:B------:R-:W-:Y:S01]  /*5620*/  @!PT LDS RZ, [RZ] ;  /* 0x00000000fffff984 */ /* 0x000fe20000000800 */
[----:B------:R-:W-:Y:S04]  /*5630*/  @!P2 LDGSTS.E.BYPASS.LTC128B.128 [R197+0x14000], desc[UR22][R8.64+0x80] ;  /* 0x1400008008c5afae */ /* 0x000fe8000b981a16 */
[----:B------:R-:W-:Y:S04]  /*5640*/  @P2 STS.128 [R197+0x14000], RZ ;  /* 0x014000ffc5002388 */ /* 0x000fe80000000c00 */
[----:B------:R-:W-:Y:S01]  /*5650*/  @!PT LDS RZ, [RZ] ;  /* 0x00000000fffff984 */ /* 0x000fe20000000800 */
[----:B------:R-:W-:Y:S01]  /*5660*/  @!PT LDS RZ, [RZ] ;  /* 0x00000000fffff984 */ /* 0x000fe20000000800 */
[----:B------:R-:W-:Y:S01]  /*5670*/  @!PT LDS RZ, [RZ] ;  /* 0x00000000fffff984 */ /* 0x000fe20000000800 */
[----:B------:R1:W-:Y:S04]  /*5680*/  @!P1 LDGSTS.E.BYPASS.LTC128B.128 [R197+0x16000], desc[UR22][R8.64+0x100] ;  /* 0x1600010008c59fae */ /* 0x0003e8000b981a16 */
        /* <DEDUP_REMOVED lines=16> */
[----:B------:R-:W-:Y:S04]  /*5790*/  LDSM.16.M88.4 R172, [R199] ;  /* 0x00000000c7ac783b */ /* 0x000fe80000000200 */
[----:B------:R-:W3:Y:S04]  /*57a0*/  LDSM.16.M88.4 R144, [R181+UR5+0xc000] ;  /* 0x00c00005b590783b */ /* 0x000ee80008000200 */
[----:B------:R-:W4:Y:S04]  /*57b0*/  LDSM.16.M88.4 R136, [R181+UR5+0xc800] ;  /* 0x00c80005b588783b */ /* 0x000f280008000200 */
[----:B------:R-:W5:Y:S04]  /*57c0*/  LDSM.16.M88.4 R28, [R181+UR5+0xd000] ;  /* 0x00d00005b51c783b */ /* 0x000f680008000200 */
[----:B------:R-:W5:Y:S04]  /*57d0*/  LDSM.16.M88.4 R20, [R181+UR5+0xd800] ;  /* 0x00d80005b514783b */ /* 0x000f680008000200 */
[----:B-1----:R-:W-:Y:S04]  /*57e0*/  LDSM.16.M88.4 R8, [R198] ;  /* 0x00000000c608783b */ /* 0x002fe80000000200 */
[----:B------:R-:W1:Y:S04]  /*57f0*/  LDSM.16.M88.4 R16, [R191+0xc000] ;  /* 0x00c00000bf10783b */ /* 0x000e680000000200 */
[----:B------:R-:W1:Y:S04]  /*5800*/  LDSM.16.M88.4 R12, [R191+0xc800] ;  /* 0x00c80000bf0c783b */ /* 0x000e680000000200 */
[----:B--2---:R-:W2:Y:S04]  /*5810*/  LDSM.16.M88.4 R4, [R191+0xd000] ;  /* 0x00d00000bf04783b */ /* 0x004ea80000000200 */
[----:B------:R-:W2:Y:S04]  /*5820*/  LDSM.16.M88.4 R164, [R191+0xd800] ;  /* 0x00d80000bfa4783b */ /* 0x000ea80000000200 */
[----:B------:R-:W-:Y:S01]  /*5830*/  LDSM.16.M88.4 R160, [R189+0xc000] ;  /* 0x00c00000bda0783b */ /* 0x000fe20000000200 */
        /* <DEDUP_REMOVED lines=8> */
[----:B------:R-:W0:Y:S01]  /*58c0*/  LDGDEPBAR ;  /* 0x00000000000079af */ /* 0x000e220000000000 */
[C---:B-----5:R-:W-:Y:S08]  /*58d0*/  HMMA.16816.F32.BF16 R32, R172.reuse, R28, RZ ;  /* 0x0000001cac20723c */ /* 0x060ff000000418ff */
        /* <DEDUP_REMOVED lines=8> */
[C---:B------:R-:W-:Y:S08]  /*5960*/  HMMA.16816.F32.BF16 R140, R8.reuse, R12, R140 ;  /* 0x0000000c088c723c */ /* 0x040ff0000004188c */
[C---:B------:R-:W-:Y:S01]  /*5970*/  HMMA.16816.F32.BF16 R136, R8.reuse, R14, R136 ;  /* 0x0000000e0888723c */ /* 0x040fe20000041888 */
[----:B------:R-:W-:Y:S07]  /*5980*/  LDSM.16.M88.4 R12, [R135+0xc000] ;  /* 0x00c00000870c783b */ /* 0x000fee0000000200 */
[C---:B--2---:R-:W-:Y:S08]  /*5990*/  HMMA.16816.F32.BF16 R32, R8.reuse, R4, R32 ;  /* 0x000000040820723c */ /* 0x044ff00000041820 */
[C---:B------:R-:W-:Y:S01]  /*59a0*/  HMMA.16816.F32.BF16 R28, R8.reuse, R6, R28 ;  /* 0x00000006081c723c */ /* 0x040fe2000004181c */
[----:B------:R-:W2:Y:S07]  /*59b0*/  LDSM.16.M88.4 R4, [R187] ;  /* 0x00000000bb04783b */ /* 0x000eae0000000200 */
[C---:B------:R-:W-:Y:S08]  /*59c0*/  HMMA.16816.F32.BF16 R24, R8.reuse, R164, R24 ;  /* 0x000000a40818723c */ /* 0x040ff00000041818 */
[----:B------:R-:W-:Y:S01]  /*59d0*/  HMMA.16816.F32.BF16 R172, R8, R166, R172 ;  /* 0x000000a608ac723c */ /* 0x000fe200000418ac */
[----:B------:R-:W3:Y:S04]  /*59e0*/  LDSM.16.M88.4 R8, [R135+0xc800] ;  /* 0x00c800008708783b */ /* 0x000ee80000000200 */
[----:B------:R-:W-:Y:S03]  /*59f0*/  LDSM.16.M88.4 R164, [R181+UR5+0xe000] ;  /* 0x00e00005b5a4783b */ /* 0x000fe60008000200 */
[C---:B-1----:R-:W-:Y:S08]  /*5a00*/  HMMA.16816.F32.BF16 R148, R16.reuse, R160, R148 ;  /* 0x000000a01094723c */ /* 0x042ff00000041894 */
        /* <DEDUP_REMOVED lines=11> */
[----:B------:R-:W-:Y:S03]  /*5ac0*/  LDSM.16.M88.4 R20, [R181+UR5+0xf800] ;  /* 0x00f80005b514783b */ /* 0x000fe60008000200 */
[C---:B--2---:R-:W-:Y:S08]  /*5ad0*/  HMMA.16816.F32.BF16 R148, R4.reuse, R12, R148 ;  /* 0x0000000c0494723c */ /* 0x044ff00000041894 */
[C---:B------:R-:W-:Y:S01]  /*5ae0*/  HMMA.16816.F32.BF16 R144, R4.reuse, R14, R144 ;  /* 0x0000000e0490723c */ /* 0x040fe20000041890 */
[----:B------:R-:W2:Y:S07]  /*5af0*/  LDSM.16.M88.4 R12, [R199+0x4000] ;  /* 0x00400000c70c783b */ /* 0x000eae0000000200 */
[C---:B---3--:R-:W-:Y:S08]  /*5b00*/  HMMA.16816.F32.BF16 R140, R4.reuse, R8, R140 ;  /* 0x00000008048c723c */ /* 0x048ff0000004188c */
[C---:B------:R-:W-:Y:S01]  /*5b10*/  HMMA.16816.F32.BF16 R136, R4.reuse, R10, R136 ;  /* 0x0000000a0488723c */ /* 0x040fe20000041888 */
[----:B------:R-:W3:Y:S07]  /*5b20*/  LDSM.16.M88.4 R8, [R198+0x4000] ;  /* 0x00400000c608783b */ /* 0x000eee0000000200 */
[C---:B------:R-:W-:Y:S08]  /*5b30*/  HMMA.16816.F32.BF16 R32, R4.reuse, R168, R32 ;  /* 0x000000a80420723c */ /* 0x040ff00000041820 */
[C---:B------:R-:W-:Y:S01]  /*5b40*/  HMMA.16816.F32.BF16 R28, R4.reuse, R170, R28 ;  /* 0x000000aa041c723c */ /* 0x040fe2000004181c */
[----:B------:R-:W-:Y:S07]  /*5b50*/  LDSM.16.M88.4 R168, [R135+0xe000] ;  /* 0x00e0000087a8783b */ /* 0x000fee0000000200 */
[C---:B-1----:R-:W-:Y:S08]  /*5b60*/  HMMA.16816.F32.BF16 R24, R4.reuse, R16, R24 ;  /* 0x000000100418723c */ /* 0x042ff00000041818 */
[----:B------:R-:W-:Y:S01]  /*5b70*/  HMMA.16816.F32.BF16 R172, R4, R18, R172 ;  /* 0x0000001204ac723c */ /* 0x000fe200000418ac */
[----:B------:R-:W1:Y:S04]  /*5b80*/  LDSM.16.M88.4 R16, [R191+0xe800] ;  /* 0x00e80000bf10783b */ /* 0x000e680000000200 */
[----:B------:R-:W4:Y:S03]  /*5b90*/  LDSM.16.M88.4 R4, [R191+0xf000] ;  /* 0x00f00000bf04783b */ /* 0x000f260000000200 */
[C---:B--2---:R-:W-:Y:S08]  /*5ba0*/  HMMA.16816.F32.BF16 R148, R12.reuse, R164, R148 ;  /* 0x000000a40c94723c */ /* 0x044ff00000041894 */
        /* <DEDUP_REMOVED lines=10> */
[----:B------:R-:W2:Y:S04]  /*5c50*/  LDSM.16.M88.4 R12, [R191+0xf800] ;  /* 0x00f80000bf0c783b */ /* 0x000ea80000000200 */
[----:B------:R-:W5:Y:S03]  /*5c60*/  LDSM.16.M88.4 R20, [R193+0x4000] ;  /* 0x00400000c114783b */ /* 0x000f660000000200 */
[C---:B---3--:R-:W-:Y:S08]  /*5c70*/  HMMA.16816.F32.BF16 R148, R8.reuse, R152, R148 ;  /* 0x000000980894723c */ /* 0x048ff00000041894 */
[C---:B------:R-:W-:Y:S01]  /*5c80*/  HMMA.16816.F32.BF16 R144, R8.reuse, R154, R144 ;  /* 0x0000009a0890723c */ /* 0x040fe20000041890 */
[----:B------:R-:W3:Y:S07]  /*5c90*/  LDSM.16.M88.4 R152, [R189+0xf800] ;  /* 0x00f80000bd98783b */ /* 0x000eee0000000200 */
[C---:B-1----:R-:W-:Y:S08]  /*5ca0*/  HMMA.16816.F32.BF16 R140, R8.reuse, R16, R140 ;  /* 0x00000010088c723c */ /* 0x042ff0000004188c */
[C---:B------:R-:W-:Y:S01]  /*5cb0*/  HMMA.16816.F32.BF16 R136, R8.reuse, R18, R136 ;  /* 0x000000120888723c */ /* 0x040fe20000041888 */
[----:B------:R-:W-:Y:S07]  /*5cc0*/  LDSM.16.M88.4 R16, [R199+0x8000] ;  /* 0x00800000c710783b */ /* 0x000fee0000000200 */
[C---:B----4-:R-:W-:Y:S08]  /*5cd0*/  HMMA.16816.F32.BF16 R32, R8.reuse, R4, R32 ;  /* 0x000000040820723c */ /* 0x050ff00000041820 */
[C---:B------:R-:W-:Y:S01]  /*5ce0*/  HMMA.16816.F32.BF16 R28, R8.reuse, R6, R28 ;  /* 0x00000006081c723c */ /* 0x040fe2000004181c */
[----:B------:R-:W1:Y:S07]  /*5cf0*/  LDSM.16.M88.4 R4, [R187+0x4000] ;  /* 0x00400000bb04783b */ /* 0x000e6e0000000200 */
[C---:B--2---:R-:W-:Y:S08]  /*5d00*/  HMMA.16816.F32.BF16 R24, R8.reuse, R12, R24 ;  /* 0x0000000c0818723c */ /* 0x044ff00000041818 */
[----:B------:R-:W-:Y:S01]  /*5d10*/  HMMA.16816.F32.BF16 R172, R8, R14, R172 ;  /* 0x0000000e08ac723c */ /* 0x000fe200000418ac */
[----:B------:R-:W2:Y:S04]  /*5d20*/  LDSM.16.M88.4 R12, [R135+0xf000] ;  /* 0x00f00000870c783b */ /* 0x000ea80000000200 */
        /* <DEDUP_REMOVED lines=10> */
[C---:B---3--:R-:W-:Y:S08]  /*5dd0*/  HMMA.16816.F32.BF16 R24, R20.reuse, R152, R24 ;  /* 0x000000981418723c */ /* 0x048ff00000041818 */
[----:B------:R-:W-:Y:S01]  /*5de0*/  HMMA.16816.F32.BF16 R172, R20, R154, R172 ;  /* 0x0000009a14ac723c */ /* 0x000fe200000418ac */
[----:B------:R-:W3:Y:S04]  /*5df0*/  LDSM.16.M88.4 R152, [R181+UR5+0x11000] ;  /* 0x01100005b598783b */ /* 0x000ee80008000200 */
[----:B------:R-:W3:Y:S03]  /*5e00*/  LDSM.16.M88.4 R20, [R181+UR5+0x11800] ;  /* 0x01180005b514783b */ /* 0x000ee60008000200 */
        /* <DEDUP_REMOVED lines=9> */
[C---:B----4-:R-:W-:Y:S08]  /*5ea0*/  HMMA.16816.F32.BF16 R24, R4.reuse, R8, R24 ;  /* 0x000000080418723c */ /* 0x050ff00000041818 */
[----:B------:R-:W-:Y:S01]  /*5eb0*/  HMMA.16816.F32.BF16 R172, R4, R10, R172 ;  /* 0x0000000a04ac723c */ /* 0x000fe200000418ac */
[----:B------:R-:W2:Y:S04]  /*5ec0*/  LDSM.16.M88.4 R8, [R191+0x10800] ;  /* 0x01080000bf08783b */ /* 0x000ea80000000200 */
[----:B------:R-:W4:Y:S03]  /*5ed0*/  LDSM.16.M88.4 R4, [R191+0x11000] ;  /* 0x01100000bf04783b */ /* 0x000f260000000200 */
[C---:B------:R-:W-:Y:S08]  /*5ee0*/  HMMA.16816.F32.BF16 R148, R16.reuse, R160, R148 ;  /* 0x000000a01094723c */ /* 0x040ff00000041894 */
[C---:B------:R-:W-:Y:S01]  /*5ef0*/  HMMA.16816.F32.BF16 R144, R16.reuse, R162, R144 ;  /* 0x000000a21090723c */ /* 0x040fe20000041890 */
[----:B------:R-:W4:Y:S07]  /*5f00*/  LDSM.16.M88.4 R160, [R189+0x10800] ;  /* 0x01080000bda0783b */ /* 0x000f2e0000000200 */
[C---:B-----5:R-:W-:Y:S08]  /*5f10*/  HMMA.16816.F32.BF16 R140, R16.reuse, R156, R140 ;  /* 0x0000009c108c723c */ /* 0x060ff0000004188c */
[C---:B------:R-:W-:Y:S01]  /*5f20*/  HMMA.16816.F32.BF16 R136, R16.reuse, R158, R136 ;  /* 0x0000009e1088723c */ /* 0x040fe20000041888 */
[----:B------:R-:W5:Y:S07]  /*5f30*/  LDSM.16.M88.4 R156, [R189+0x11000] ;  /* 0x01100000bd9c783b */ /* 0x000f6e0000000200 */
[C---:B---3--:R-:W-:Y:S08]  /*5f40*/  HMMA.16816.F32.BF16 R32, R16.reuse, R152, R32 ;  /* 0x000000981020723c */ /* 0x048ff00000041820 */
[C---:B------:R-:W-:Y:S01]  /*5f50*/  HMMA.16816.F32.BF16 R28, R16.reuse, R154, R28 ;  /* 0x0000009a101c723c */ /* 0x040fe2000004181c */
[----:B------:R-:W3:Y:S07]  /*5f60*/  LDSM.16.M88.4 R152, [R189+0x11800] ;  /* 0x01180000bd98783b */ /* 0x000eee0000000200 */
[C---:B------:R-:W-:Y:S08]  /*5f70*/  HMMA.16816.F32.BF16 R24, R16.reuse, R20, R24 ;  /* 0x000000141018723c */ /* 0x040ff00000041818 */
[----:B------:R-:W-:Y:S01]  /*5f80*/  HMMA.16816.F32.BF16 R172, R16, R22, R172 ;  /* 0x0000001610ac723c */ /* 0x000fe200000418ac */
[----:B------:R-:W-:Y:S04]  /*5f90*/  LDSM.16.M88.4 R20, [R187+0x8000] ;  /* 0x00800000bb14783b */ /* 0x000fe80000000200 */
[----:B------:R-:W3:Y:S03]  /*5fa0*/  LDSM.16.M88.4 R16, [R135+0x10000] ;  /* 0x010000008710783b */ /* 0x000ee60000000200 */
[C---:B-1----:R-:W-:Y:S08]  /*5fb0*/  HMMA.16816.F32.BF16 R148, R176.reuse, R12, R148 ;  /* 0x0000000cb094723c */ /* 0x042ff00000041894 */
[C---:B------:R-:W-:Y:S01]  /*5fc0*/  HMMA.16816.F32.BF16 R144, R176.reuse, R14, R144 ;  /* 0x0000000eb090723c */ /* 0x040fe20000041890 */
[----:B------:R-:W1:Y:S07]  /*5fd0*/  LDSM.16.M88.4 R12, [R135+0x10800] ;  /* 0x01080000870c783b */ /* 0x000e6e0000000200 */
[C---:B--2---:R-:W-:Y:S08]  /*5fe0*/  HMMA.16816.F32.BF16 R140, R176.reuse, R8, R140 ;  /* 0x00000008b08c723c */ /* 0x044ff0000004188c */
[C---:B------:R-:W-:Y:S01]  /*5ff0*/  HMMA.16816.F32.BF16 R136, R176.reuse, R10, R136 ;  /* 0x0000000ab088723c */ /* 0x040fe20000041888 */
[----:B------:R-:W2:Y:S07]  /*6000*/  LDSM.16.M88.4 R8, [R135+0x11000] ;  /* 0x011000008708783b */ /* 0x000eae0000000200 */
[C---:B----4-:R-:W-:Y:S08]  /*6010*/  HMMA.16816.F32.BF16 R32, R176.reuse, R4, R32 ;  /* 0x00000004b020723c */ /* 0x050ff00000041820 */
[----:B------:R-:W-:Y:S01]  /*6020*/  HMMA.16816.F32.BF16 R28, R176, R6, R28 ;  /* 0x00000006b01c723c */ /* 0x000fe2000004181c */
[----:B------:R-:W4:Y:S01]  /*6030*/  LDSM.16.M88.4 R4, [R135+0x11800] ;  /* 0x011800008704783b */ /* 0x000f220000000200 */
[----:B------:R-:W-:-:S06]  /*6040*/  DEPBAR.LE SB0, 0x0 ;  /* 0x000080000000791a */ /* 0x000fcc0000000000 */
[C---:B------:R-:W-:Y:S08]  /*6050*/  HMMA.16816.F32.BF16 R24, R176.reuse, R208, R24 ;  /* 0x000000d0b018723c */ /* 0x040ff00000041818 */
[----:B------:R-:W-:Y:S08]  /*6060*/  HMMA.16816.F32.BF16 R172, R176, R210, R172 ;  /* 0x000000d2b0ac723c */ /* 0x000ff000000418ac */
[C---:B------:R-:W-:Y:S08]  /*6070*/  HMMA.16816.F32.BF16 R148, R168.reuse, R164, R148 ;  /* 0x000000a4a894723c */ /* 0x040ff00000041894 */
[C---:B------:R-:W-:Y:S08]  /*6080*/  HMMA.16816.F32.BF16 R144, R168.reuse, R166, R144 ;  /* 0x000000a6a890723c */ /* 0x040ff00000041890 */
[C---:B------:R-:W-:Y:S08]  /*6090*/  HMMA.16816.F32.BF16 R140, R168.reuse, R160, R140 ;  /* 0x000000a0a88c723c */ /* 0x040ff0000004188c */
[C---:B------:R-:W-:Y:S08]  /*60a0*/  HMMA.16816.F32.BF16 R136, R168.reuse, R162, R136 ;  /* 0x000000a2a888723c */ /* 0x040ff00000041888 */
[C---:B-----5:R-:W-:Y:S08]  /*60b0*/  HMMA.16816.F32.BF16 R32, R168.reuse, R156, R32 ;  /* 0x0000009ca820723c */ /* 0x060ff00000041820 */
[C---:B------:R-:W-:Y:S08]  /*60c0*/  HMMA.16816.F32.BF16 R28, R168.reuse, R158, R28 ;  /* 0x0000009ea81c723c */ /* 0x040ff0000004181c */
[C---:B---3--:R-:W-:Y:S08]  /*60d0*/  HMMA.16816.F32.BF16 R24, R168.reuse, R152, R24 ;  /* 0x00000098a818723c */ /* 0x048ff00000041818 */
[----:B------:R-:W-:Y:S08]  /*60e0*/  HMMA.16816.F32.BF16 R172, R168, R154, R172 ;  /* 0x0000009aa8ac723c */ /* 0x000ff000000418ac */
[C---:B------:R-:W-:Y:S08]  /*60f0*/  HMMA.16816.F32.BF16 R148, R20.reuse, R16, R148 ;  /* 0x000000101494723c */ /* 0x040ff00000041894 */
[C---:B------:R-:W-:Y:S08]  /*6100*/  HMMA.16816.F32.BF16 R144, R20.reuse, R18, R144 ;  /* 0x000000121490723c */ /* 0x040ff00000041890 */
[C---:B-1----:R-:W-:Y:S08]  /*6110*/  HMMA.16816.F32.BF16 R140, R20.reuse, R12, R140 ;  /* 0x0000000c148c723c */ /* 0x042ff0000004188c */
[C---:B------:R-:W-:Y:S08]  /*6120*/  HMMA.16816.F32.BF16 R136, R20.reuse, R14, R136 ;  /* 0x0000000e1488723c */ /* 0x040ff00000041888 */
[C---:B--2---:R-:W-:Y:S08]  /*6130*/  HMMA.16816.F32.BF16 R32, R20.reuse, R8, R32 ;  /* 0x000000081420723c */ /* 0x044ff00000041820 */
[C---:B------:R-:W-:Y:S08]  /*6140*/  HMMA.16816.F32.BF16 R28, R20.reuse, R10, R28 ;  /* 0x0000000a141c723c */ /* 0x040ff0000004181c */
[C---:B----4-:R-:W-:Y:S08]  /*6150*/  HMMA.16816.F32.BF16 R24, R20.reuse, R4, R24 ;  /* 0x000000041418723c */ /* 0x050ff00000041818 */
[----:B------:R-:W-:Y:S01]  /*6160*/  HMMA.16816.F32.BF16 R172, R20, R6, R172 ;  /* 0x0000000614ac723c */ /* 0x000fe200000418ac */
[----:B------:R-:W-:Y:S06]  /*6170*/  BAR.SYNC.DEFER_BLOCKING 0x0 ;  /* 0x0000000000007b1d */ /* 0x000fec0000010000 */
[----:B------:R-:W-:-:S13]  /*6180*/  BRA.U !UP0, `(.L_x_129) ;  /* 0x0000000108cc7547 */ /* 0x000fda000b800000 */
[----:B------:R-:W-:Y:S01]  /*6190*/  UIADD3 UR7, UPT, UPT, UR19, -0x3, URZ ;  /* 0xfffffffd13077890 */ /* 0x000fe2000fffe0ff */
[----:B------:R-:W-:Y:S03]  /*61a0*/  BSSY.RECONVERGENT B0, `(.L_x_130) ;  /* 0x0000030000007945 */ /* 0x000fe60003800200 */
[----:B------:R-:W-:-:S04]  /*61b0*/  UIMAD.WIDE.U32 UR16, UR7, UR10, URZ ;  /* 0x0000000a071072a5 */ /* 0x000fc8000f8e00ff */
[----:B------:R-:W-:Y:S02]  /*61c0*/  USHF.L.U32 UR12, UR16, 0x6, URZ ;  /* 0x00000006100c7899 */ /* 0x000fe400080006ff */
[----:B------:R-:W-:Y:S01]  /*61d0*/  UIMAD UR7, UR7, UR11, UR17 ;  /* 0x0000000b070772a4 */ /* 0x000fe2000f8e0211 */
[----:B------:R-:W-:Y:S01]  /*61e0*/  IMAD.U32 R8, RZ, RZ, UR16 ;  /* 0x00000010ff087e24 */ /* 0x000fe2000f8e00ff */
[----:B------:R-:W-:Y:S01]  /*61f0*/  ULEA UR12, UP1, UR10, UR12, 0x5 ;  /* 0x0000000c0a0c7291 */ /* 0x000fe2000f8228ff */
[----:B------:R-:W-:Y:S01]  /*6200*/  IMAD.U32 R9, RZ, RZ, UR17 ;  /* 0x00000011ff097e24 */ /* 0x000fe2000f8e00ff */
[----:B------:R-:W-:Y:S02]  /*6210*/  USHF.L.U64.HI UR5, UR16, 0x6, UR7 ;  /* 0x0000000610057899 */ /* 0x000fe40008010207 */
[----:B------:R-:W-:Y:S01]  /*6220*/  IMAD.U32 R6, RZ, RZ, UR7 ;  /* 0x00000007ff067e24 */ /* 0x000fe2000f8e00ff */
[----:B------:R-:W-:Y:S01]  /*6230*/  LEA R12, P5, R8, R196, 0x7 ;  /* 0x000000c4080c7211 */ /* 0x000fe200078a38ff */
[----:B------:R-:W-:Y:S01]  /*6240*/  ULEA.HI.X UR5, UR10, UR5, UR11, 0x5, UP1 ;  /* 0x000000050a057291 */ /* 0x000fe200088f2c0b */
[----:B------:R-:W-:-:S02]  /*6250*/  MOV R5, UR12 ;  /* 0x0000000c00057c02 */ /* 0x000fc40008000f00 */
[-C--:B------:R-:W-:Y:S02]  /*6260*/  LEA.HI.X R13, R8, R195.reuse, R6, 0x7, P5 ;  /* 0x000000c3080d7211 */ /* 0x080fe400028f3c06 */
[C---:B------:R-:W-:Y:S02]  /*6270*/  LEA R10, P4, R5.reuse, R196, 0x1 ;  /* 0x000000c4050a7211 */ /* 0x040fe400078808ff */
[----:B------:R-:W-:Y:S01]  /*6280*/  MOV R4, UR5 ;  /* 0x0000000500047c02 */ /* 0x000fe20008000f00 */
[----:B------:R-:W-:Y:S01]  /*6290*/  @!PT LDS RZ, [RZ] ;  /* 0x00000000fffff984 */ /* 0x000fe20000000800 */
[----:B------:R-:W-:Y:S01]  /*62a0*/  @!PT LDS RZ, [RZ] ;  /* 0x00000000fffff984 */ /* 0x000fe20000000800 */
[----:B------:R-:W-:Y:S01]  /*62b0*/  @!PT LDS RZ, [RZ] ;  /* 0x00000000fffff984 */ /* 0x000fe20000000800 */
[----:B------:R1:W-:Y:S03]  /*62c0*/  @!P3 LDGSTS.E.BYPASS.LTC128B.128 [R197+0xc000], desc[UR22][R12.64] ;  /* 0x0c0000000cc5bfae */ /* 0x0003e6000b981a16 */
[----:B------:R-:W-:Y:S01]  /*62d0*/  LEA.HI.X R11, R5, R195, R4, 0x1, P4 ;  /* 0x000000c3050b7211 */ /* 0x000fe200020f0c04 */
        /* <DEDUP_REMOVED lines=27> */
.L_x_131:
[----:B------:R2:W-:Y:S02]  /*6490*/  STS.128 [R197+0x11000], RZ ;  /* 0x011000ffc5007388 */ /* 0x0005e40000000c00 */
.L_x_132:
[----:B------:R-:W-:Y:S05]  /*64a0*/  BSYNC.RECONVERGENT B0 ;  /* 0x0000000000007941 */ /* 0x000fea0003800200 */
.L_x_130:
[----:B------:R-:W0:Y:S02]  /*64b0*/  LDGDEPBAR ;  /* 0x00000000000079af */ /* 0x000e240000000000 */
.L_x_129:
[C---:B------:R-:W-:Y:S01]  /*64c0*/  IADD3 R7, PT, PT, R134.reuse, -0x80, RZ ;  /* 0xffffff8086077810 */ /* 0x040fe20007ffe0ff */
[----:B------:R-:W4:Y:S01]  /*64d0*/  S2UR UR5, SR_CgaCtaId ;  /* 0x00000000000579c3 */ /* 0x000f220000008800 */
[----:B------:R-:W-:Y:S01]  /*64e0*/  IADD3 R5, PT, PT, R134, -0x7f, RZ ;  /* 0xffffff8186057810 */ /* 0x000fe20007ffe0ff */
[----:B------:R-:W5:Y:S01]  /*64f0*/  LDCU UR7, c[0x0][0x45c] ;  /* 0x00008b80ff0777ac */ /* 0x000f620008000800 */
[C---:B------:R-:W-:Y:S02]  /*6500*/  ISETP.GE.AND P5, PT, R7.reuse, R2, PT ;  /* 0x000000020700720c */ /* 0x040fe40003fa6270 */
[----:B------:R-:W-:Y:S02]  /*6510*/  ISETP.GE.AND P4, PT, R7, R0, PT ;  /* 0x000000000700720c */ /* 0x000fe40003f86270 */
[----:B------:R-:W-:Y:S02]  /*6520*/  FSEL R15, R148, -INF , !P5 ;  /* 0xff800000940f7808 */ /* 0x000fe40006800000 */
[----:B------:R-:W-:-:S02]  /*6530*/  FSEL R7, R150, -INF , !P4 ;  /* 0xff80000096077808 */ /* 0x000fc40006000000 */
[C---:B------:R-:W-:Y:S02]  /*6540*/  ISETP.GE.AND P5, PT, R5.reuse, R2, PT ;  /* 0x000000020500720c */ /* 0x040fe40003fa6270 */
[----:B------:R-:W-:Y:S02]  /*6550*/  ISETP.GE.AND P4, PT, R5, R0, PT ;  /* 0x000000000500720c */ /* 0x000fe40003f86270 */
[----:B-1-3--:R-:W-:Y:S02]  /*6560*/  IADD3 R11, PT, PT, R134, -0x78, RZ ;  /* 0xffffff88860b7810 */ /* 0x00afe40007ffe0ff */
[----:B------:R-:W-:Y:S02]  /*6570*/  FSEL R13, R149, -INF , !P5 ;  /* 0xff800000950d7808 */ /* 0x000fe40006800000 */
[----:B------:R-:W-:Y:S02]  /*6580*/  FSEL R9, R151, -INF , !P4 ;  /* 0xff80000097097808 */ /* 0x000fe40006000000 */
[----:B------:R-:W-:-:S02]  /*6590*/  ISETP.GE.AND P5, PT, R11, R2, PT ;  /* 0x000000020b00720c */ /* 0x000fc40003fa6270 */
[----:B------:R-:W-:Y:S01]  /*65a0*/  ISETP.GE.AND P4, PT, R11, R0, PT ;  /* 0x000000000b00720c */ /* 0x000fe20003f86270 */
[----:B----4-:R-:W-:Y:S01]  /*65b0*/  ULEA UR5, UR5, UR4, 0x18 ;  /* 0x0000000405057291 */ /* 0x010fe2000f8ec0ff */
[----:B------:R-:W-:Y:S02]  /*65c0*/  IADD3 R5, PT, PT, R134, -0x77, RZ ;  /* 0xffffff8986057810 */ /* 0x000fe40007ffe0ff */
[----:B------:R-:W-:Y:S02]  /*65d0*/  FSEL R19, R144, -INF , !P5 ;  /* 0xff80000090137808 */ /* 0x000fe40006800000 */
[----:B------:R-:W-:Y:S02]  /*65e0*/  FSEL R11, R146, -INF , !P4 ;  /* 0xff800000920b7808 */ /* 0x000fe40006000000 */
[C---:B------:R-:W-:Y:S02]  /*65f0*/  ISETP.GE.AND P5, PT, R5.reuse, R2, PT ;  /* 0x000000020500720c */ /* 0x040fe40003fa6270 */
[----:B------:R-:W-:-:S02]  /*6600*/  ISETP.GE.AND P4, PT, R5, R0, PT ;  /* 0x000000000500720c */ /* 0x000fc40003f86270 */
[C---:B------:R-:W-:Y:S02]  /*6610*/  IADD3 R23, PT, PT, R134.reuse, -0x70, RZ ;  /* 0xffffff9086177810 */ /* 0x040fe40007ffe0ff */
[----:B------:R-:W-:Y:S02]  /*6620*/  FSEL R17, R145, -INF , !P5 ;  /* 0xff80000091117808 */ /* 0x000fe40006800000 */
[----:B------:R-:W-:Y:S02]  /*6630*/  FSEL R5, R147, -INF , !P4 ;  /* 0xff80000093057808 */ /* 0x000fe40006000000 */
[C---:B------:R-:W-:Y:S02]  /*6640*/  ISETP.GE.AND P5, PT, R23.reuse, R2, PT ;  /* 0x000000021700720c */ /* 0x040fe40003fa6270 */
[----:B------:R-:W-:Y:S02]  /*6650*/  ISETP.GE.AND P4, PT, R23, R0, PT ;  /* 0x000000001700720c */ /* 0x000fe40003f86270 */
[----:B------:R-:W-:-:S02]  /*6660*/  IADD3 R21, PT, PT, R134, -0x6f, RZ ;  /* 0xffffff9186157810 */ /* 0x000fc40007ffe0ff */
[----:B------:R-:W-:Y:S02]  /*6670*/  FSEL R217, R140, -INF , !P5 ;  /* 0xff8000008cd97808 */ /* 0x000fe40006800000 */
[----:B------:R-:W-:Y:S02]  /*6680*/  FSEL R179, R142, -INF , !P4 ;  /* 0xff8000008eb37808 */ /* 0x000fe40006000000 */
[C---:B------:R-:W-:Y:S02]  /*6690*/  ISETP.GE.AND P5, PT, R21.reuse, R2, PT ;  /* 0x000000021500720c */ /* 0x040fe40003fa6270 */
[----:B------:R-:W-:Y:S02]  /*66a0*/  ISETP.GE.AND P4, PT, R21, R0, PT ;  /* 0x000000001500720c */ /* 0x000fe40003f86270 */
[----:B------:R-:W-:Y:S02]  /*66b0*/  IADD3 R23, PT, PT, R134, -0x68, RZ ;  /* 0xffffff9886177810 */ /* 0x000fe40007ffe0ff */
[----:B------:R-:W-:-:S02]  /*66c0*/  FSEL R215, R141, -INF , !P5 ;  /* 0xff8000008dd77808 */ /* 0x000fc40006800000 */
[----:B------:R-:W-:Y:S02]  /*66d0*/  FSEL R213, R143, -INF , !P4 ;  /* 0xff8000008fd57808 */ /* 0x000fe40006000000 */
[C---:B------:R-:W-:Y:S02]  /*66e0*/  ISETP.GE.AND P5, PT, R23.reuse, R2, PT ;  /* 0x000000021700720c */ /* 0x040fe40003fa6270 */
[----:B------:R-:W-:Y:S02]  /*66f0*/  ISETP.GE.AND P4, PT, R23, R0, PT ;  /* 0x000000001700720c */ /* 0x000fe40003f86270 */
[----:B------:R-:W-:Y:S02]  /*6700*/  IADD3 R21, PT, PT, R134, -0x67, RZ ;  /* 0xffffff9986157810 */ /* 0x000fe40007ffe0ff */
[----:B------:R-:W-:Y:S02]  /*6710*/  FSEL R177, R136, -INF , !P5 ;  /* 0xff80000088b17808 */ /* 0x000fe40006800000 */
[----:B------:R-:W-:-:S02]  /*6720*/  FSEL R135, R138, -INF , !P4 ;  /* 0xff8000008a877808 */ /* 0x000fc40006000000 */
[C---:B------:R-:W-:Y:S02]  /*6730*/  ISETP.GE.AND P5, PT, R21.reuse, R2, PT ;  /* 0x000000021500720c */ /* 0x040fe40003fa6270 */
[----:B------:R-:W-:Y:S02]  /*6740*/  ISETP.GE.AND P4, PT, R21, R0, PT ;  /* 0x000000001500720c */ /* 0x000fe40003f86270 */
[----:B------:R-:W-:Y:S02]  /*6750*/  IADD3 R21, PT, PT, R134, -0x60, RZ ;  /* 0xffffffa086157810 */ /* 0x000fe40007ffe0ff */
[----:B------:R-:W-:Y:S02]  /*6760*/  FSEL R137, R137, -INF , !P5 ;  /* 0xff80000089897808 */ /* 0x000fe40006800000 */
[----:B------:R-:W-:Y:S02]  /*6770*/  ISETP.GE.AND P5, PT, R21, R2, PT ;  /* 0x000000021500720c */ /* 0x000fe40003fa6270 */
[----:B------:R-:W-:-:S02]  /*6780*/  FSEL R193, R139, -INF , !P4 ;  /* 0xff8000008bc17808 */ /* 0x000fc40006000000 */
[C---:B------:R-:W-:Y:S02]  /*6790*/  IADD3 R147, PT, PT, R134.reuse, -0x5f, RZ ;  /* 0xffffffa186937810 */ /* 0x040fe40007ffe0ff */
[----:B------:R-:W-:Y:S02]  /*67a0*/  ISETP.GE.AND P4, PT, R21, R0, PT ;  /* 0x000000001500720c */ /* 0x000fe40003f86270 */
[----:B------:R-:W-:Y:S02]  /*67b0*/  IADD3 R149, PT, PT, R134, -0x58, RZ ;  /* 0xffffffa886957810 */ /* 0x000fe40007ffe0ff */
[----:B------:R-:W-:Y:S02]  /*67c0*/  FSEL R211, R32, -INF , !P5 ;  /* 0xff80000020d37808 */ /* 0x000fe40006800000 */
[----:B------:R-:W-:Y:S02]  /*67d0*/  FMNMX3.FTZ R4, R132, R15, R13, !PT ;  /* 0x0000000f84047276 */ /* 0x000fe4000781000d */
[----:B------:R-:W-:-:S02]  /*67e0*/  ISETP.GE.AND P5, PT, R147, R2, PT ;  /* 0x000000029300720c */ /* 0x000fc40003fa6270 */
[----:B------:R-:W-:Y:S02]  /*67f0*/  IADD3 R143, PT, PT, R134, -0x57, RZ ;  /* 0xffffffa9868f7810 */ /* 0x000fe40007ffe0ff */
[----:B------:R-:W-:Y:S02]  /*6800*/  FSEL R145, R34, -INF , !P4 ;  /* 0xff80000022917808 */ /* 0x000fe40006000000 */
[----:B------:R-:W-:Y:S02]  /*6810*/  ISETP.GE.AND P4, PT, R149, R2, PT ;  /* 0x000000029500720c */ /* 0x000fe40003f86270 */
[----:B------:R-:W-:Y:S02]  /*6820*/  IADD3 R141, PT, PT, R134, -0x50, RZ ;  /* 0xffffffb0868d7810 */ /* 0x000fe40007ffe0ff */
[----:B------:R-:W-:Y:S02]  /*6830*/  FMNMX3.FTZ R4, R4, R19, R17, !PT ;  /* 0x0000001304047276 */ /* 0x000fe40007810011 */
[----:B------:R-:W-:-:S02]  /*6840*/  FSEL R209, R33, -INF , !P5 ;  /* 0xff80000021d17808 */ /* 0x000fc40006800000 */
[-C--:B------:R-:W-:Y:S02]  /*6850*/  ISETP.GE.AND P5, PT, R143, R2.reuse, PT ;  /* 0x000000028f00720c */ /* 0x080fe40003fa6270 */
[----:B------:R-:W-:Y:S02]  /*6860*/  IADD3 R139, PT, PT, R134, -0x4f, RZ ;  /* 0xffffffb1868b7810 */ /* 0x000fe40007ffe0ff */
[----:B------:R-:W-:Y:S02]  /*6870*/  FSEL R199, R28, -INF , !P4 ;  /* 0xff8000001cc77808 */ /* 0x000fe40006000000 */
[----:B------:R-:W-:Y:S02]  /*6880*/  FMNMX3.FTZ R4, R4, R217, R215, !PT ;  /* 0x000000d904047276 */ /* 0x000fe400078100d7 */
[----:B------:R-:W-:Y:S02]  /*6890*/  ISETP.GE.AND P4, PT, R141, R2, PT ;  /* 0x000000028d00720c */ /* 0x000fe40003f86270 */
[----:B------:R-:W-:-:S02]  /*68a0*/  IADD3 R23, PT, PT, R134, -0x48, RZ ;  /* 0xffffffb886177810 */ /* 0x000fc40007ffe0ff */
[----:B------:R-:W-:Y:S02]  /*68b0*/  FSEL R163, R29, -INF , !P5 ;  /* 0xff8000001da37808 */ /* 0x000fe40006800000 */
[-C--:B------:R-:W-:Y:S02]  /*68c0*/  ISETP.GE.AND P5, PT, R139, R2.reuse, PT ;  /* 0x000000028b00720c */ /* 0x080fe40003fa6270 */
[----:B------:R-:W-:Y:S02]  /*68d0*/  IADD3 R21, PT, PT, R134, -0x47, RZ ;  /* 0xffffffb986157810 */ /* 0x000fe40007ffe0ff */
[----:B------:R-:W-:Y:S02]  /*68e0*/  FMNMX3.FTZ R6, R4, R177, R137, !PT ;  /* 0x000000b104067276 */ /* 0x000fe40007810089 */
[----:B------:R-:W-:Y:S02]  /*68f0*/  FSEL R159, R24, -INF , !P4 ;  /* 0xff800000189f7808 */ /* 0x000fe40006000000 */
[----:B------:R-:W-:-:S02]  /*6900*/  ISETP.GE.AND P4, PT, R23, R2, PT ;  /* 0x000000021700720c */ /* 0x000fc40003f86270 */
[----:B------:R-:W-:Y:S02]  /*6910*/  FMNMX3.FTZ R4, R3, R7, R9, !PT ;  /* 0x0000000703047276 */ /* 0x000fe40007810009 */
[----:B------:R-:W-:Y:S02]  /*6920*/  FSEL R161, R25, -INF , !P5 ;  /* 0xff80000019a17808 */ /* 0x000fe40006800000 */
[----:B------:R-:W-:Y:S02]  /*6930*/  ISETP.GE.AND P5, PT, R21, R2, PT ;  /* 0x000000021500720c */ /* 0x000fe40003fa6270 */
[----:B------:R-:W-:Y:S02]  /*6940*/  FSEL R157, R172, -INF , !P4 ;  /* 0xff800000ac9d7808 */ /* 0x000fe40006000000 */
[----:B------:R-:W-:Y:S02]  /*6950*/  FMNMX3.FTZ R4, R4, R11, R5, !PT ;  /* 0x0000000b04047276 */ /* 0x000fe40007810005 */
[----:B------:R-:W-:-:S02]  /*6960*/  ISETP.GE.AND P4, PT, R147, R0, PT ;  /* 0x000000009300720c */ /* 0x000fc40003f86270 */
[----:B------:R-:W-:Y:S02]  /*6970*/  FSEL R152, R173, -INF , !P5 ;  /* 0xff800000ad987808 */ /* 0x000fe40006800000 */
[-C--:B------:R-:W-:Y:S02]  /*6980*/  ISETP.GE.AND P5, PT, R149, R0.reuse, PT ;  /* 0x000000009500720c */ /* 0x080fe40003fa6270 */
[----:B------:R-:W-:Y:S02]  /*6990*/  FMNMX3.FTZ R8, R4, R179, R213, !PT ;  /* 0x000000b304087276 */ /* 0x000fe400078100d5 */
[----:B------:R-:W-:Y:S02]  /*69a0*/  FSEL R147, R35, -INF , !P4 ;  /* 0xff80000023937808 */ /* 0x000fe40006000000 */
[----:B------:R-:W-:Y:S02]  /*69b0*/  ISETP.GE.AND P4, PT, R143, R0, PT ;  /* 0x000000008f00720c */ /* 0x000fe40003f86270 */
[----:B------:R-:W-:-:S02]  /*69c0*/  FSEL R143, R30, -INF , !P5 ;  /* 0xff8000001e8f7808 */ /* 0x000fc40006800000 */
[----:B------:R-:W-:Y:S02]  /*69d0*/  FMNMX3.FTZ R8, R8, R135, R193, !PT ;  /* 0x0000008708087276 */ /* 0x000fe400078100c1 */
[-C--:B------:R-:W-:Y:S02]  /*69e0*/  ISETP.GE.AND P5, PT, R141, R0.reuse, PT ;  /* 0x000000008d00720c */ /* 0x080fe40003fa6270 */
[----:B------:R-:W-:Y:S02]  /*69f0*/  FSEL R141, R31, -INF , !P4 ;  /* 0xff8000001f8d7808 */ /* 0x000fe40006000000 */
[----:B------:R-:W-:Y:S02]  /*6a00*/  FMNMX3.FTZ R6, R6, R211, R209, !PT ;  /* 0x000000d306067276 */ /* 0x000fe400078100d1 */
[----:B------:R-:W-:Y:S02]  /*6a10*/  ISETP.GE.AND P4, PT, R139, R0, PT ;  /* 0x000000008b00720c */ /* 0x000fe40003f86270 */
[----:B------:R-:W-:-:S02]  /*6a20*/  FMNMX3.FTZ R8, R8, R145, R147, !PT ;  /* 0x0000009108087276 */ /* 0x000fc40007810093 */
[----:B------:R-:W-:Y:S02]  /*6a30*/  FMNMX3.FTZ R6, R6, R199, R163, !PT ;  /* 0x000000c706067276 */ /* 0x000fe400078100a3 */
[----:B------:R-:W-:Y:S02]  /*6a40*/  FSEL R153, R26, -INF , !P5 ;  /* 0xff8000001a997808 */ /* 0x000fe40006800000 */
[----:B------:R-:W-:Y:S02]  /*6a50*/  FSEL R155, R27, -INF , !P4 ;  /* 0xff8000001b9b7808 */ /* 0x000fe40006000000 */
[-C--:B------:R-:W-:Y:S02]  /*6a60*/  ISETP.GE.AND P5, PT, R23, R0.reuse, PT ;  /* 0x000000001700720c */ /* 0x080fe40003fa6270 */
[----:B------:R-:W-:Y:S02]  /*6a70*/  ISETP.GE.AND P4, PT, R21, R0, PT ;  /* 0x000000001500720c */ /* 0x000fe40003f86270 */
[----:B------:R-:W-:-:S02]  /*6a80*/  FMNMX3.FTZ R8, R8, R143, R141, !PT ;  /* 0x0000008f08087276 */ /* 0x000fc4000781008d */
[----:B------:R-:W-:Y:S02]  /*6a90*/  FMNMX3.FTZ R6, R6, R159, R161, !PT ;  /* 0x0000009f06067276 */ /* 0x000fe400078100a1 */
[----:B------:R-:W-:Y:S02]  /*6aa0*/  FSEL R151, R174, -INF , !P5 ;  /* 0xff800000ae977808 */ /* 0x000fe40006800000 */
[----:B------:R-:W-:Y:S02]  /*6ab0*/  FSEL R149, R175, -INF , !P4 ;  /* 0xff800000af957808 */ /* 0x000fe40006000000 */
[----:B------:R-:W-:Y:S02]  /*6ac0*/  FMNMX3.FTZ R8, R8, R153, R155, !PT ;  /* 0x0000009908087276 */ /* 0x000fe4000781009b */
[----:B------:R-:W-:Y:S02]  /*6ad0*/  FMNMX3.FTZ R4, R6, R157, R152, !PT ;  /* 0x0000009d06047276 */ /* 0x000fe40007810098 */
[----:B------:R-:W-:-:S02]  /*6ae0*/  FMNMX3.FTZ R21, R8, R151, R149, !PT ;  /* 0x0000009708157276 */ /* 0x000fc40007810095 */
[----:B------:R-:W-:Y:S01]  /*6af0*/  LEA R187, R133, UR5, 0x1 ;  /* 0x0000000585bb7c11 */ /* 0x000fe2000f8e08ff */
[----:B------:R-:W1:Y:S01]  /*6b00*/  SHFL.BFLY PT, R25, R4, 0x2, 0x1f ;  /* 0x0c401f0004197f89 */ /* 0x000e6200000e0000 */
[----:B------:R-:W-:Y:S02]  /*6b10*/  SEL R173, R182, 0xffffffe0, !P6 ;  /* 0xffffffe0b6ad7807 */ /* 0x000fe40007000000 */
[----:B------:R-:W-:Y:S01]  /*6b20*/  IADD3 R16, PT, PT, R187, 0x12000, RZ ;  /* 0x00012000bb107810 */ /* 0x000fe20007ffe0ff */
[----:B------:R-:W3:Y:S01]  /*6b30*/  SHFL.BFLY PT, R6, R21, 0x2, 0x1f ;  /* 0x0c401f0015067f89 */ /* 0x000ee200000e0000 */
[----:B------:R-:W-:Y:S02]  /*6b40*/  IADD3 R150, PT, PT, R173, R187, RZ ;  /* 0x000000bbad967210 */ /* 0x000fe40007ffe0ff */
[----:B------:R-:W-:Y:S02]  /*6b50*/  IADD3 R174, PT, PT, R187, 0x12040, RZ ;  /* 0x00012040bbae7810 */ /* 0x000fe40007ffe0ff */
[----:B------:R-:W-:-:S04]  /*6b60*/  @P0 IADD3 R174, PT, PT, R16, -0x40, RZ ;  /* 0xffffffc010ae0810 */ /* 0x000fc80007ffe0ff */
[----:B------:R-:W-:Y:S01]  /*6b70*/  IADD3 R173, PT, PT, R173, R174, RZ ;  /* 0x000000aeadad7210 */ /* 0x000fe20007ffe0ff */
[----:B------:R-:W-:Y:S01]  /*6b80*/  LDSM.16.MT88.4 R28, [R174] ;  /* 0x00000000ae1c783b */ /* 0x000fe20000004200 */
[----:B-1----:R-:W-:Y:S02]  /*6b90*/  FMNMX.FTZ R8, R4, R25, !PT ;  /* 0x0000001904087209 */ /* 0x002fe40007810000 */
[----:B---3--:R-:W-:-:S03]  /*6ba0*/  FMNMX.FTZ R4, R21, R6, !PT ;  /* 0x0000000615047209 */ /* 0x008fc60007810000 */
[----:B------:R-:W1:Y:S04]  /*6bb0*/  SHFL.BFLY PT, R191, R8, 0x1, 0x1f ;  /* 0x0c201f0008bf7f89 */ /* 0x000e6800000e0000 */
[----:B------:R-:W3:Y:S04]  /*6bc0*/  SHFL.BFLY PT, R189, R4, 0x1, 0x1f ;  /* 0x0c201f0004bd7f89 */ /* 0x000ee800000e0000 */
[----:B------:R-:W4:Y:S01]  /*6bd0*/  LDSM.16.MT88.4 R20, [R150+0x12000] ;  /* 0x012000009614783b */ /* 0x000f220000004200 */
[----:B-1----:R-:W-:Y:S02]  /*6be0*/  FMNMX.FTZ R191, R8, R191, !PT ;  /* 0x000000bf08bf7209 */ /* 0x002fe40007810000 */
[----:B---3--:R-:W-:-:S03]  /*6bf0*/  FMNMX.FTZ R189, R4, R189, !PT ;  /* 0x000000bd04bd7209 */ /* 0x008fc60007810000 */
[C---:B-----5:R-:W-:Y:S01]  /*6c00*/  FMUL.FTZ R154, R191.reuse, UR7 ;  /* 0x00000007bf9a7c20 */ /* 0x060fe20008410000 */
[----:B------:R-:W-:Y:S02]  /*6c10*/  FSETP.NEU.FTZ.AND P5, PT, R191, -INF , PT ;  /* 0xff800000bf00780b */ /* 0x000fe40003fbd000 */
[C---:B------:R-:W-:Y:S01]  /*6c20*/  FSETP.NEU.FTZ.AND P4, PT, R189.reuse, -INF , PT ;  /* 0xff800000bd00780b */ /* 0x040fe20003f9d000 */
[C---:B------:R-:W-:Y:S01]  /*6c30*/  FMUL.FTZ R148, R189.reuse, UR7 ;  /* 0x00000007bd947c20 */ /* 0x040fe20008410000 */
[----:B------:R-:W-:Y:S02]  /*6c40*/  FSEL R154, R154, RZ, P5 ;  /* 0x000000ff9a9a7208 */ /* 0x000fe40002800000 */
[----:B------:R-:W-:Y:S02]  /*6c50*/  FSEL R6, R189, RZ, P4 ;  /* 0x000000ffbd067208 */ /* 0x000fe40002000000 */
[----:B------:R-:W-:Y:S01]  /*6c60*/  FSEL R148, R148, RZ, P4 ;  /* 0x000000ff94947208 */ /* 0x000fe20002000000 */
[--C-:B------:R-:W-:Y:S01]  /*6c70*/  FFMA.FTZ R172, R15, UR7, -R154.reuse ;  /* 0x000000070fac7c23 */ /* 0x100fe2000801089a */
[----:B------:R-:W-:Y:S01]  /*6c80*/  FFMA.FTZ R167, R13, UR7, -R154 ;  /* 0x000000070da77c23 */ /* 0x000fe2000801089a */
[----:B------:R-:W-:Y:S01]  /*6c90*/  FADD.FTZ R3, R3, -R6 ;  /* 0x8000000603037221 */ /* 0x000fe20000010000 */
[----:B------:R-:W-:Y:S01]  /*6ca0*/  FFMA.FTZ R166, R19, UR7, -R154 ;  /* 0x0000000713a67c23 */ /* 0x000fe2000801089a */
[----:B------:R-:W-:Y:S01]  /*6cb0*/  FFMA.FTZ R170, R7, UR7, -R148 ;  /* 0x0000000707aa7c23 */ /* 0x000fe20008010894 */
[----:B------:R-:W-:Y:S01]  /*6cc0*/  FSEL R7, R191, RZ, P5 ;  /* 0x000000ffbf077208 */ /* 0x000fe20002800000 */
[----:B------:R-:W-:Y:S01]  /*6cd0*/  FFMA.FTZ R165, R17, UR7, -R154 ;  /* 0x0000000711a57c23 */ /* 0x000fe2000801089a */
[--C-:B------:R-:W-:Y:S01]  /*6ce0*/  FFMA.FTZ R164, R9, UR7, -R148.reuse ;  /* 0x0000000709a47c23 */ /* 0x100fe20008010894 */
[--C-:B------:R-:W-:Y:S01]  /*6cf0*/  FFMA.FTZ R168, R11, UR7, -R148.reuse ;  /* 0x000000070ba87c23 */ /* 0x100fe20008010894 */
[----:B------:R-:W-:Y:S01]  /*6d00*/  FFMA.FTZ R169, R5, UR7, -R148 ;  /* 0x0000000705a97c23 */ /* 0x000fe20008010894 */
[----:B------:R-:W-:Y:S01]  /*6d10*/  FADD.FTZ R4, R132, -R7 ;  /* 0x8000000784047221 */ /* 0x000fe20000010000 */
[----:B------:R-:W-:Y:S01]  /*6d20*/  FMUL.FTZ R3, R3, UR7 ;  /* 0x0000000703037c20 */ /* 0x000fe20008410000 */
[----:B------:R-:W-:Y:S01]  /*6d30*/  MUFU.EX2 R172, R172 ;  /* 0x000000ac00ac7308 */ /* 0x000fe20000000800 */
[----:B------:R-:W-:Y:S01]  /*6d40*/  LDSM.16.MT88.4 R12, [R187+0x12000] ;  /* 0x01200000bb0c783b */ /* 0x000fe20000004200 */
[----:B------:R-:W-:Y:S01]  /*6d50*/  FMUL.FTZ R171, R4, UR7 ;  /* 0x0000000704ab7c20 */ /* 0x000fe20008410000 */
[--C-:B------:R-:W-:Y:S01]  /*6d60*/  FFMA.FTZ R175, R217, UR7, -R154.reuse ;  /* 0x00000007d9af7c23 */ /* 0x100fe2000801089a */
[--C-:B------:R-:W-:Y:S01]  /*6d70*/  FFMA.FTZ R176, R215, UR7, -R154.reuse ;  /* 0x00000007d7b07c23 */ /* 0x100fe2000801089a */
[--C-:B------:R-:W-:Y:S01]  /*6d80*/  FFMA.FTZ R177, R177, UR7, -R154.reuse ;  /* 0x00000007b1b17c23 */ /* 0x100fe2000801089a */
[----:B------:R-:W-:Y:S01]  /*6d90*/  FFMA.FTZ R178, R137, UR7, -R154 ;  /* 0x0000000789b27c23 */ /* 0x000fe2000801089a */
[--C-:B------:R-:W-:Y:S01]  /*6da0*/  FFMA.FTZ R179, R179, UR7, -R148.reuse ;  /* 0x00000007b3b37c23 */ /* 0x100fe20008010894 */
[----:B------:R-:W1:Y:S01]  /*6db0*/  MUFU.EX2 R167, R167 ;  /* 0x000000a700a77308 */ /* 0x000e620000000800 */
        /* <DEDUP_REMOVED lines=8> */
[----:B------:R-:W-:Y:S01]  /*6e40*/  LDSM.16.MT88.4 R132, [R150+0x12800] ;  /* 0x012800009684783b */ /* 0x000fe20000004200 */
[----:B------:R-:W-:Y:S01]  /*6e50*/  FFMA.FTZ R206, R163, UR7, -R154 ;  /* 0x00000007a3ce7c23 */ /* 0x000fe2000801089a */
[--C-:B------:R-:W-:Y:S01]  /*6e60*/  FFMA.FTZ R208, R145, UR7, -R148.reuse ;  /* 0x0000000791d07c23 */ /* 0x100fe20008010894 */
[--C-:B------:R-:W-:Y:S01]  /*6e70*/  FFMA.FTZ R211, R147, UR7, -R148.reuse ;  /* 0x0000000793d37c23 */ /* 0x100fe20008010894 */
[--C-:B------:R-:W-:Y:S01]  /*6e80*/  FFMA.FTZ R210, R143, UR7, -R148.reuse ;  /* 0x000000078fd27c23 */ /* 0x100fe20008010894 */
[----:B------:R-:W-:Y:S01]  /*6e90*/  FFMA.FTZ R213, R141, UR7, -R148 ;  /* 0x000000078dd57c23 */ /* 0x000fe20008010894 */
[----:B------:R-:W-:Y:S01]  /*6ea0*/  LDSM.16.MT88.4 R144, [R173+0x1000] ;  /* 0x00100000ad90783b */ /* 0x000fe20000004200 */
[----:B------:R-:W3:Y:S01]  /*6eb0*/  MUFU.EX2 R165, R165 ;  /* 0x000000a500a57308 */ /* 0x000ee20000000800 */
[----:B-1----:R-:W-:Y:S01]  /*6ec0*/  F2FP.BF16.F32.PACK_AB R4, R167, R172 ;  /* 0x000000aca704723e */ /* 0x002fe200000010ff */
[--C-:B------:R-:W-:Y:S01]  /*6ed0*/  FFMA.FTZ R215, R161, UR7, -R154.reuse ;  /* 0x00000007a1d77c23 */ /* 0x100fe2000801089a */
[--C-:B------:R-:W-:Y:S01]  /*6ee0*/  FFMA.FTZ R212, R159, UR7, -R154.reuse ;  /* 0x000000079fd47c23 */ /* 0x100fe2000801089a */
[----:B------:R-:W-:Y:S01]  /*6ef0*/  LDSM.16.MT88.4 R160, [R174+0x1800] ;  /* 0x00180000aea0783b */ /* 0x000fe20000004200 */
[--C-:B------:R-:W-:Y:S01]  /*6f00*/  FFMA.FTZ R214, R157, UR7, -R154.reuse ;  /* 0x000000079dd67c23 */ /* 0x100fe2000801089a */
[----:B------:R-:W-:Y:S01]  /*6f10*/  FFMA.FTZ R217, R152, UR7, -R154 ;  /* 0x0000000798d97c23 */ /* 0x000fe2000801089a */
[--C-:B------:R-:W-:Y:S01]  /*6f20*/  FFMA.FTZ R216, R153, UR7, -R148.reuse ;  /* 0x0000000799d87c23 */ /* 0x100fe20008010894 */
[----:B------:R-:W-:Y:S01]  /*6f30*/  MUFU.EX2 R170, R170 ;  /* 0x000000aa00aa7308 */ /* 0x000fe20000000800 */
[--C-:B------:R-:W-:Y:S01]  /*6f40*/  FFMA.FTZ R219, R155, UR7, -R148.reuse ;  /* 0x000000079bdb7c23 */ /* 0x100fe20008010894 */
[--C-:B------:R-:W-:Y:S01]  /*6f50*/  FFMA.FTZ R218, R151, UR7, -R148.reuse ;  /* 0x0000000797da7c23 */ /* 0x100fe20008010894 */
[----:B------:R-:W-:Y:S01]  /*6f60*/  FFMA.FTZ R221, R149, UR7, -R148 ;  /* 0x0000000795dd7c23 */ /* 0x000fe20008010894 */
[----:B------:R-:W-:Y:S04]  /*6f70*/  LDSM.16.MT88.4 R152, [R174+0x5800] ;  /* 0x00580000ae98783b */ /* 0x000fe80000004200 */
[----:B------:R-:W1:Y:S01]  /*6f80*/  MUFU.EX2 R164, R164 ;  /* 0x000000a400a47308 */ /* 0x000e620000000800 */
[----:B---3--:R-:W-:Y:S01]  /*6f90*/  F2FP.BF16.F32.PACK_AB R6, R165, R166 ;  /* 0x000000a6a506723e */ /* 0x008fe200000010ff */
[----:B------:R-:W-:Y:S06]  /*6fa0*/  LDSM.16.MT88.4 R156, [R187+0x13800] ;  /* 0x01380000bb9c783b */ /* 0x000fec0000004200 */
[----:B------:R-:W-:Y:S08]  /*6fb0*/  MUFU.EX2 R168, R168 ;  /* 0x000000a800a87308 */ /* 0x000ff00000000800 */
[----:B------:R-:W3:Y:S01]  /*6fc0*/  MUFU.EX2 R169, R169 ;  /* 0x000000a900a97308 */ /* 0x000ee20000000800 */
[----:B-1----:R-:W-:-:S07]  /*6fd0*/  F2FP.BF16.F32.PACK_AB R5, R164, R170 ;  /* 0x000000aaa405723e */ /* 0x002fce00000010ff */
[----:B------:R-:W1:Y:S08]  /*6fe0*/  MUFU.EX2 R171, R171 ;  /* 0x000000ab00ab7308 */ /* 0x000e700000000800 */
[----:B------:R-:W5:Y:S01]  /*6ff0*/  MUFU.EX2 R3, R3 ;  /* 0x0000000300037308 */ /* 0x000f620000000800 */
[----:B---3--:R-:W-:-:S07]  /*7000*/  F2FP.BF16.F32.PACK_AB R7, R169, R168 ;  /* 0x000000a8a907723e */ /* 0x008fce00000010ff */
        /* <DEDUP_REMOVED lines=17> */
[----:B------:R-:W3:Y:S01]  /*7120*/  LDSM.16.MT88.4 R52, [R150+0x14000] ;  /* 0x014000009634783b */ /* 0x000ee20000004200 */
[C---:B----4-:R-:W-:Y:S01]  /*7130*/  HMMA.16816.F32.BF16 R16, R4.reuse, R20, R16 ;  /* 0x000000140410723c */ /* 0x050fe20000041810 */
        /* <DEDUP_REMOVED lines=16> */
[C---:B------:R-:W-:Y:S01]  /*7240*/  HMMA.16816.F32.BF16 R24, R4.reuse, R28, R24 ;  /* 0x0000001c0418723c */ /* 0x040fe20000041818 */
        /* <DEDUP_REMOVED lines=13> */
[----:B------:R-:W2:Y:S01]  /*7320*/  LDSM.16.MT88.4 R68, [R173+0x2000] ;  /* 0x00200000ad44783b */ /* 0x000ea20000004200 */
[-C--:B------:R-:W-:Y:S01]  /*7330*/  FMUL.FTZ R80, R80, R171.reuse ;  /* 0x000000ab50507220 */ /* 0x080fe20000410000 */
[----:B------:R-:W-:Y:S01]  /*7340*/  FMUL.FTZ R81, R81, R171 ;  /* 0x000000ab51517220 */ /* 0x000fe20000410000 */
        /* <DEDUP_REMOVED lines=8> */
[-C--:B------:R-:W-:Y:S01]  /*73d0*/  FMUL.FTZ R125, R125, R171.reuse ;  /* 0x000000ab7d7d7220 */ /* 0x080fe20000410000 */
[C---:B------:R-:W-:Y:S01]  /*73e0*/  HMMA.16816.F32.BF16 R36, R4.reuse, R38, R56 ;  /* 0x000000260424723c */ /* 0x040fe20000041838 */
[-C--:B------:R-:W-:Y:S01]  /*73f0*/  FMUL.FTZ R56, R76, R171.reuse ;  /* 0x000000ab4c387220 */ /* 0x080fe20000410000 */
[----:B------:R-:W-:Y:S01]  /*7400*/  FMUL.FTZ R57, R77, R171 ;  /* 0x000000ab4d397220 */ /* 0x000fe20000410000 */
[-C--:B------:R-:W-:Y:S01]  /*7410*/  FMUL.FTZ R58, R78, R3.reuse ;  /* 0x000000034e3a7220 */ /* 0x080fe20000410000 */
[-C--:B------:R-:W-:Y:S01]  /*7420*/  FMUL.FTZ R59, R79, R3.reuse ;  /* 0x000000034f3b7220 */ /* 0x080fe20000410000 */
[-C--:B------:R-:W-:Y:S01]  /*7430*/  FMUL.FTZ R126, R126, R3.reuse ;  /* 0x000000037e7e7220 */ /* 0x080fe20000410000 */
[----:B------:R-:W1:Y:S01]  /*7440*/  LDSM.16.MT88.4 R76, [R187+0x16000] ;  /* 0x01600000bb4c783b */ /* 0x000e620000004200 */
        /* <DEDUP_REMOVED lines=16> */
[----:B------:R-:W3:Y:S01]  /*7550*/  MUFU.EX2 R176, R176 ;  /* 0x000000b000b07308 */ /* 0x000ee20000000800 */
[C---:B----4-:R-:W-:Y:S01]  /*7560*/  HMMA.16816.F32.BF16 R40, R4.reuse, R44, R40 ;  /* 0x0000002c0428723c */ /* 0x050fe20000041828 */
[-C--:B------:R-:W-:Y:S01]  /*7570*/  FMUL.FTZ R120, R120, R171.reuse ;  /* 0x000000ab78787220 */ /* 0x080fe20000410000 */
[----:B------:R-:W-:Y:S01]  /*7580*/  FMUL.FTZ R121, R121, R171 ;  /* 0x000000ab79797220 */ /* 0x000fe20000410000 */
[-C--:B------:R-:W-:Y:S01]  /*7590*/  FMUL.FTZ R122, R122, R3.reuse ;  /* 0x000000037a7a7220 */ /* 0x080fe20000410000 */
[----:B------:R-:W-:Y:S01]  /*75a0*/  FMUL.FTZ R123, R123, R3 ;  /* 0x000000037b7b7220 */ /* 0x000fe20000410000 */
[-C--:B------:R-:W-:Y:S01]  /*75b0*/  FMUL.FTZ R104, R104, R171.reuse ;  /* 0x000000ab68687220 */ /* 0x080fe20000410000 */
[-C--:B------:R-:W-:Y:S01]  /*75c0*/  FMUL.FTZ R105, R105, R171.reuse ;  /* 0x000000ab69697220 */ /* 0x080fe20000410000 */
[----:B------:R-:W-:Y:S01]  /*75d0*/  MUFU.EX2 R177, R177 ;  /* 0x000000b100b17308 */ /* 0x000fe20000000800 */
[C---:B------:R-:W-:Y:S01]  /*75e0*/  HMMA.16816.F32.BF16 R44, R4.reuse, R46, R64 ;  /* 0x0000002e042c723c */ /* 0x040fe20000041840 */
[-C--:B------:R-:W-:Y:S01]  /*75f0*/  FMUL.FTZ R64, R84, R171.reuse ;  /* 0x000000ab54407220 */ /* 0x080fe20000410000 */
[----:B------:R-:W-:Y:S01]  /*7600*/  FMUL.FTZ R65, R85, R171 ;  /* 0x000000ab55417220 */ /* 0x000fe20000410000 */
[-C--:B------:R-:W-:Y:S01]  /*7610*/  FMUL.FTZ R66, R86, R3.reuse ;  /* 0x0000000356427220 */ /* 0x080fe20000410000 */
[-C--:B------:R-:W-:Y:S01]  /*7620*/  FMUL.FTZ R67, R87, R3.reuse ;  /* 0x0000000357437220 */ /* 0x080fe20000410000 */
[-C--:B------:R-:W-:Y:S01]  /*7630*/  FMUL.FTZ R106, R106, R3.reuse ;  /* 0x000000036a6a7220 */ /* 0x080fe20000410000 */
[----:B------:R-:W4:Y:S01]  /*7640*/  LDSM.16.MT88.4 R84, [R150+0x16000] ;  /* 0x016000009654783b */ /* 0x000f220000004200 */
[----:B------:R-:W-:Y:S01]  /*7650*/  MUFU.EX2 R178, R178 ;  /* 0x000000b200b27308 */ /* 0x000fe20000000800 */
[C---:B-----5:R-:W-:Y:S01]  /*7660*/  HMMA.16816.F32.BF16 R56, R4.reuse, R60, R56 ;  /* 0x0000003c0438723c */ /* 0x060fe20000041838 */
[----:B------:R-:W-:Y:S01]  /*7670*/  FMUL.FTZ R107, R107, R3 ;  /* 0x000000036b6b7220 */ /* 0x000fe20000410000 */
[-C--:B------:R-:W-:Y:S01]  /*7680*/  FMUL.FTZ R116, R116, R171.reuse ;  /* 0x000000ab74747220 */ /* 0x080fe20000410000 */
[----:B------:R-:W-:Y:S01]  /*7690*/  FMUL.FTZ R117, R117, R171 ;  /* 0x000000ab75757220 */ /* 0x000fe20000410000 */
[-C--:B------:R-:W-:Y:S01]  /*76a0*/  FMUL.FTZ R118, R118, R3.reuse ;  /* 0x0000000376767220 */ /* 0x080fe20000410000 */
[----:B------:R-:W-:Y:S01]  /*76b0*/  FMUL.FTZ R119, R119, R3 ;  /* 0x0000000377777220 */ /* 0x000fe20000410000 */
[----:B------:R-:W-:Y:S01]  /*76c0*/  LDSM.16.MT88.4 R128, [R174+0x800] ;  /* 0x00080000ae80783b */ /* 0x000fe20000004200 */
[----:B------:R-:W-:Y:S01]  /*76d0*/  MUFU.EX2 R179, R179 ;  /* 0x000000b300b37308 */ /* 0x000fe20000000800 */
[C---:B------:R-:W-:Y:S01]  /*76e0*/  HMMA.16816.F32.BF16 R60, R4.reuse, R62, R80 ;  /* 0x0000003e043c723c */ /* 0x040fe20000041850 */
[-C--:B------:R-:W-:Y:S01]  /*76f0*/  FMUL.FTZ R80, R100, R171.reuse ;  /* 0x000000ab64507220 */ /* 0x080fe20000410000 */
[----:B------:R-:W-:Y:S01]  /*7700*/  FMUL.FTZ R81, R101, R171 ;  /* 0x000000ab65517220 */ /* 0x000fe20000410000 */
[-C--:B------:R-:W-:Y:S01]  /*7710*/  FMUL.FTZ R82, R102, R3.reuse ;  /* 0x0000000366527220 */ /* 0x080fe20000410000 */
[----:B------:R-:W-:Y:S01]  /*7720*/  FMUL.FTZ R83, R103, R3 ;  /* 0x0000000367537220 */ /* 0x000fe20000410000 */
[----:B------:R-:W-:Y:S01]  /*7730*/  FFMA.FTZ R172, R207, R171, R172 ;  /* 0x000000abcfac7223 */ /* 0x000fe200000100ac */
[----:B------:R-:W5:Y:S01]  /*7740*/  LDSM.16.MT88.4 R100, [R173+0x4000] ;  /* 0x00400000ad64783b */ /* 0x000f620000004200 */
[----:B------:R-:W5:Y:S01]  /*7750*/  MUFU.EX2 R198, R198 ;  /* 0x000000c600c67308 */ /* 0x000f620000000800 */
[----:B------:R-:W-:Y:S01]  /*7760*/  HMMA.16816.F32.BF16 R8, R4, R12, R8 ;  /* 0x0000000c0408723c */ /* 0x000fe20000041808 */
[----:B------:R-:W-:-:S04]  /*7770*/  FADD.FTZ R167, R167, R172 ;  /* 0x000000aca7a77221 */ /* 0x000fc80000010000 */
[----:B------:R-:W-:Y:S02]  /*7780*/  FADD.FTZ R166, R166, R167 ;  /* 0x000000a7a6a67221 */ /* 0x000fe40000010000 */
[----:B------:R-:W-:Y:S01]  /*7790*/  MUFU.EX2 R200, R200 ;  /* 0x000000c800c87308 */ /* 0x000fe20000000800 */
[----:B------:R-:W-:Y:S01]  /*77a0*/  HMMA.16816.F32.BF16 R12, R4, R14, R124 ;  /* 0x0000000e040c723c */ /* 0x000fe2000004187c */
[----:B------:R-:W5:Y:S01]  /*77b0*/  LDSM.16.MT88.4 R124, [R173+0x800] ;  /* 0x00080000ad7c783b */ /* 0x000f620000004200 */
[----:B------:R-:W-:-:S05]  /*77c0*/  FADD.FTZ R166, R165, R166 ;  /* 0x000000a6a5a67221 */ /* 0x000fca0000010000 */
[----:B------:R-:W5:Y:S01]  /*77d0*/  MUFU.EX2 R193, R193 ;  /* 0x000000c100c17308 */ /* 0x000f620000000800 */
[C---:B--2---:R-:W-:Y:S07]  /*77e0*/  HMMA.16816.F32.BF16 R64, R4.reuse, R68, R64 ;  /* 0x000000440440723c */ /* 0x044fee0000041840 */
[----:B------:R-:W-:Y:S01]  /*77f0*/  MUFU.EX2 R204, R204 ;  /* 0x000000cc00cc7308 */ /* 0x000fe20000000800 */
[----:B------:R-:W-:Y:S01]  /*7800*/  HMMA.16816.F32.BF16 R68, R4, R70, R88 ;  /* 0x000000460444723c */ /* 0x000fe20000041858 */
[-C--:B------:R-:W-:Y:S01]  /*7810*/  FMUL.FTZ R88, R108, R171.reuse ;  /* 0x000000ab6c587220 */ /* 0x080fe20000410000 */
[----:B------:R-:W-:Y:S01]  /*7820*/  FMUL.FTZ R89, R109, R171 ;  /* 0x000000ab6d597220 */ /* 0x000fe20000410000 */
[-C--:B------:R-:W-:Y:S01]  /*7830*/  FMUL.FTZ R90, R110, R3.reuse ;  /* 0x000000036e5a7220 */ /* 0x080fe20000410000 */
[----:B------:R-:W-:-:S02]  /*7840*/  FMUL.FTZ R91, R111, R3 ;  /* 0x000000036f5b7220 */ /* 0x000fc40000410000 */
[----:B------:R-:W2:Y:S01]  /*7850*/  LDSM.16.MT88.4 R108, [R174+0x2800] ;  /* 0x00280000ae6c783b */ /* 0x000ea20000004200 */
[----:B------:R-:W-:Y:S01]  /*7860*/  MUFU.EX2 R209, R209 ;  /* 0x000000d100d17308 */ /* 0x000fe20000000800 */
[C---:B-1----:R-:W-:Y:S07]  /*7870*/  HMMA.16816.F32.BF16 R72, R4.reuse, R76, R72 ;  /* 0x0000004c0448723c */ /* 0x042fee0000041848 */
[----:B------:R-:W-:Y:S01]  /*7880*/  MUFU.EX2 R199, R199 ;  /* 0x000000c700c77308 */ /* 0x000fe20000000800 */
[C---:B------:R-:W-:Y:S01]  /*7890*/  HMMA.16816.F32.BF16 R76, R4.reuse, R78, R96 ;  /* 0x0000004e044c723c */ /* 0x040fe20000041860 */
[-C--:B------:R-:W-:Y:S01]  /*78a0*/  FMUL.FTZ R96, R112, R171.reuse ;  /* 0x000000ab70607220 */ /* 0x080fe20000410000 */
[----:B------:R-:W-:Y:S01]  /*78b0*/  FMUL.FTZ R97, R113, R171 ;  /* 0x000000ab71617220 */ /* 0x000fe20000410000 */
[-C--:B------:R-:W-:Y:S01]  /*78c0*/  FMUL.FTZ R98, R114, R3.reuse ;  /* 0x0000000372627220 */ /* 0x080fe20000410000 */
[-C--:B------:R-:W-:Y:S01]  /*78d0*/  FMUL.FTZ R99, R115, R3.reuse ;  /* 0x0000000373637220 */ /* 0x080fe20000410000 */
[----:B------:R-:W-:Y:S01]  /*78e0*/  FFMA.FTZ R3, R205, R3, R170 ;  /* 0x00000003cd037223 */ /* 0x000fe200000100aa */
[----:B------:R-:W-:Y:S01]  /*78f0*/  LDSM.16.MT88.4 R112, [R187+0x16800] ;  /* 0x01680000bb70783b */ /* 0x000fe20000004200 */
[----:B------:R-:W-:Y:S01]  /*7900*/  MUFU.EX2 R206, R206 ;  /* 0x000000ce00ce7308 */ /* 0x000fe20000000800 */
[----:B---3--:R-:W-:Y:S01]  /*7910*/  HMMA.16816.F32.BF16 R88, R4, R92, R88 ;  /* 0x0000005c0458723c */ /* 0x008fe20000041858 */
[----:B------:R-:W-:-:S04]  /*7920*/  FADD.FTZ R3, R164, R3 ;  /* 0x00000003a4037221 */ /* 0x000fc80000010000 */
[----:B------:R-:W-:Y:S01]  /*7930*/  FADD.FTZ R168, R168, R3 ;  /* 0x00000003a8a87221 */ /* 0x000fe20000010000 */
[----:B------:R-:W-:Y:S01]  /*7940*/  MOV R3, R189 ;  /* 0x000000bd00037202 */ /* 0x000fe20000000f00 */
[----:B------:R-:W-:Y:S01]  /*7950*/  MUFU.EX2 R208, R208 ;  /* 0x000000d000d07308 */ /* 0x000fe20000000800 */
[----:B------:R-:W-:Y:S01]  /*7960*/  HMMA.16816.F32.BF16 R92, R4, R94, R120 ;  /* 0x0000005e045c723c */ /* 0x000fe20000041878 */
[----:B------:R-:W1:Y:S01]  /*7970*/  LDSM.16.MT88.4 R120, [R187+0x14800] ;  /* 0x01480000bb78783b */ /* 0x000e620000004200 */
[----:B------:R-:W-:-:S05]  /*7980*/  FADD.FTZ R168, R169, R168 ;  /* 0x000000a8a9a87221 */ /* 0x000fca0000010000 */
[----:B------:R-:W-:Y:S01]  /*7990*/  MUFU.EX2 R211, R211 ;  /* 0x000000d300d37308 */ /* 0x000fe20000000800 */
[C---:B----4-:R-:W-:Y:S07]  /*79a0*/  HMMA.16816.F32.BF16 R80, R4.reuse, R84, R80 ;  /* 0x000000540450723c */ /* 0x050fee0000041850 */
[----:B------:R-:W-:Y:S01]  /*79b0*/  MUFU.EX2 R210, R210 ;  /* 0x000000d200d27308 */ /* 0x000fe20000000800 */
[C---:B------:R-:W-:Y:S01]  /*79c0*/  HMMA.16816.F32.BF16 R84, R4.reuse, R86, R104 ;  /* 0x000000560454723c */ /* 0x040fe20000041868 */
[----:B------:R-:W-:Y:S06]  /*79d0*/  LDSM.16.MT88.4 R104, [R173+0x2800] ;  /* 0x00280000ad68783b */ /* 0x000fec0000004200 */
[----:B------:R-:W-:Y:S01]  /*79e0*/  MUFU.EX2 R213, R213 ;  /* 0x000000d500d57308 */ /* 0x000fe20000000800 */
[----:B-----5:R-:W-:Y:S01]  /*79f0*/  HMMA.16816.F32.BF16 R96, R4, R100, R96 ;  /* 0x000000640460723c */ /* 0x020fe20000041860 */
[----:B------:R-:W-:Y:S01]  /*7a00*/  F2FP.BF16.F32.PACK_AB R100, R176, R175 ;  /* 0x000000afb064723e */ /* 0x000fe200000010ff */
[----:B------:R-:W-:Y:S01]  /*7a10*/  FADD.FTZ R175, R175, R166 ;  /* 0x000000a6afaf7221 */ /* 0x000fe20000010000 */
[----:B------:R-:W-:Y:S01]  /*7a20*/  F2FP.BF16.F32.PACK_AB R101, R198, R179 ;  /* 0x000000b3c665723e */ /* 0x000fe200000010ff */
[----:B------:R-:W-:-:S02]  /*7a30*/  FADD.FTZ R179, R179, R168 ;  /* 0x000000a8b3b37221 */ /* 0x000fc40000010000 */
[----:B------:R-:W-:Y:S01]  /*7a40*/  FADD.FTZ R176, R176, R175 ;  /* 0x000000afb0b07221 */ /* 0x000fe20000010000 */
[----:B------:R-:W-:Y:S01]  /*7a50*/  MUFU.EX2 R212, R212 ;  /* 0x000000d400d47308 */ /* 0x000fe20000000800 */
[----:B------:R-:W-:Y:S01]  /*7a60*/  HMMA.16816.F32.BF16 R4, R4, R102, R116 ;  /* 0x000000660404723c */ /* 0x000fe20000041874 */
[----:B------:R-:W-:Y:S01]  /*7a70*/  F2FP.BF16.F32.PACK_AB R102, R178, R177 ;  /* 0x000000b1b266723e */ /* 0x000fe200000010ff */
[----:B------:R-:W3:Y:S01]  /*7a80*/  LDSM.16.MT88.4 R116, [R150+0x14800] ;  /* 0x014800009674783b */ /* 0x000ee20000004200 */
[----:B------:R-:W-:Y:S01]  /*7a90*/  F2FP.BF16.F32.PACK_AB R103, R193, R200 ;  /* 0x000000c8c167723e */ /* 0x000fe200000010ff */
[----:B------:R-:W-:Y:S01]  /*7aa0*/  FADD.FTZ R179, R198, R179 ;  /* 0x000000b3c6b37221 */ /* 0x000fe20000010000 */
[----:B------:R-:W-:Y:S02]  /*7ab0*/  FADD.FTZ R177, R177, R176 ;  /* 0x000000b0b1b17221 */ /* 0x000fe40000010000 */
        /* <DEDUP_REMOVED lines=10> */
[C---:B--2---:R-:W-:Y:S05]  /*7b60*/  HMMA.16816.F32.BF16 R56, R100.reuse, R108, R56 ;  /* 0x0000006c6438723c */ /* 0x044fea0000041838 */
[----:B------:R-:W-:Y:S03]  /*7b70*/  MUFU.EX2 R216, R216 ;  /* 0x000000d800d87308 */ /* 0x000fe60000000800 */
[C---:B------:R-:W-:Y:S01]  /*7b80*/  HMMA.16816.F32.BF16 R60, R100.reuse, R110, R60 ;  /* 0x0000006e643c723c */ /* 0x040fe2000004183c */
[----:B------:R-:W2:Y:S04]  /*7b90*/  LDSM.16.MT88.4 R108, [R174+0x4800] ;  /* 0x00480000ae6c783b */ /* 0x000ea80000004200 */
[----:B------:R-:W4:Y:S03]  /*7ba0*/  MUFU.EX2 R219, R219 ;  /* 0x000000db00db7308 */ /* 0x000f260000000800 */
[C---:B-1----:R-:W-:Y:S05]  /*7bb0*/  HMMA.16816.F32.BF16 R40, R100.reuse, R120, R40 ;  /* 0x000000786428723c */ /* 0x042fea0000041828 */
[----:B------:R-:W-:Y:S03]  /*7bc0*/  MUFU.EX2 R218, R218 ;  /* 0x000000da00da7308 */ /* 0x000fe60000000800 */
[----:B------:R-:W-:Y:S01]  /*7bd0*/  HMMA.16816.F32.BF16 R44, R100, R122, R44 ;  /* 0x0000007a642c723c */ /* 0x000fe2000004182c */
[----:B------:R-:W1:Y:S04]  /*7be0*/  LDSM.16.MT88.4 R120, [R173+0x4800] ;  /* 0x00480000ad78783b */ /* 0x000e680000004200 */
[----:B------:R-:W5:Y:S01]  /*7bf0*/  MUFU.EX2 R221, R221 ;  /* 0x000000dd00dd7308 */ /* 0x000f620000000800 */
[----:B----4-:R-:W-:-:S02]  /*7c00*/  F2FP.BF16.F32.PACK_AB R149, R219, R216 ;  /* 0x000000d8db95723e */ /* 0x010fc400000010ff */
[C---:B---3--:R-:W-:Y:S08]  /*7c10*/  HMMA.16816.F32.BF16 R48, R100.reuse, R116, R48 ;  /* 0x000000746430723c */ /* 0x048ff00000041830 */
[----:B------:R-:W-:Y:S01]  /*7c20*/  HMMA.16816.F32.BF16 R52, R100, R118, R52 ;  /* 0x000000766434723c */ /* 0x000fe20000041834 */
[----:B------:R-:W3:Y:S01]  /*7c30*/  LDSM.16.MT88.4 R116, [R187+0x13000] ;  /* 0x01300000bb74783b */ /* 0x000ee20000004200 */
        /* <DEDUP_REMOVED lines=15> */
[C---:B--2---:R-:W-:Y:S08]  /*7d30*/  HMMA.16816.F32.BF16 R88, R100.reuse, R108, R88 ;  /* 0x0000006c6458723c */ /* 0x044ff00000041858 */
[C---:B------:R-:W-:Y:S01]  /*7d40*/  HMMA.16816.F32.BF16 R104, R100.reuse, R110, R92 ;  /* 0x0000006e6468723c */ /* 0x040fe2000004185c */
[----:B------:R-:W2:Y:S07]  /*7d50*/  LDSM.16.MT88.4 R92, [R150+0x15000] ;  /* 0x01500000965c783b */ /* 0x000eae0000004200 */
        /* <DEDUP_REMOVED lines=16> */
[----:B---3--:R-:W-:Y:S01]  /*7e60*/  HMMA.16816.F32.BF16 R8, R120, R116, R8 ;  /* 0x000000747808723c */ /* 0x008fe20000041808 */
[----:B------:R-:W-:Y:S01]  /*7e70*/  FADD.FTZ R199, R206, R199 ;  /* 0x000000c7cec77221 */ /* 0x000fe20000010000 */
[----:B------:R-:W-:-:S03]  /*7e80*/  FADD.FTZ R213, R213, R210 ;  /* 0x000000d2d5d57221 */ /* 0x000fc60000010000 */
[----:B------:R-:W-:Y:S01]  /*7e90*/  FADD.FTZ R212, R212, R199 ;  /* 0x000000c7d4d47221 */ /* 0x000fe20000010000 */
[----:B------:R-:W-:Y:S02]  /*7ea0*/  FADD.FTZ R216, R216, R213 ;  /* 0x000000d5d8d87221 */ /* 0x000fe40000010000 */
[----:B------:R-:W-:Y:S01]  /*7eb0*/  HMMA.16816.F32.BF16 R12, R120, R118, R12 ;  /* 0x00000076780c723c */ /* 0x000fe2000004180c */
[----:B------:R-:W-:Y:S01]  /*7ec0*/  FADD.FTZ R215, R215, R212 ;  /* 0x000000d4d7d77221 */ /* 0x000fe20000010000 */
[----:B------:R-:W-:-:S04]  /*7ed0*/  FADD.FTZ R219, R219, R216 ;  /* 0x000000d8dbdb7221 */ /* 0x000fc80000010000 */
[----:B------:R-:W-:Y:S02]  /*7ee0*/  FADD.FTZ R218, R218, R219 ;  /* 0x000000dbdada7221 */ /* 0x000fe40000010000 */
[----:B----4-:R-:W-:Y:S02]  /*7ef0*/  HMMA.16816.F32.BF16 R116, R120, R112, R24 ;  /* 0x000000707874723c */ /* 0x010fe40000041818 */
[----:B------:R-:W-:-:S06]  /*7f00*/  FADD.FTZ R205, R221, R218 ;  /* 0x000000daddcd7221 */ /* 0x000fcc0000010000 */
[C---:B------:R-:W-:Y:S08]  /*7f10*/  HMMA.16816.F32.BF16 R112, R120.reuse, R114, R28 ;  /* 0x000000727870723c */ /* 0x040ff0000004181c */
[C---:B-----5:R-:W-:Y:S01]  /*7f20*/  HMMA.16816.F32.BF16 R28, R120.reuse, R124, R64 ;  /* 0x0000007c781c723c */ /* 0x060fe20000041840 */
[----:B------:R-:W-:Y:S07]  /*7f30*/  LDSM.16.MT88.4 R64, [R187+0x15800] ;  /* 0x01580000bb40783b */ /* 0x000fee0000004200 */
[C---:B------:R-:W-:Y:S01]  /*7f40*/  HMMA.16816.F32.BF16 R24, R120.reuse, R126, R68 ;  /* 0x0000007e7818723c */ /* 0x040fe20000041844 */
[----:B------:R-:W1:Y:S07]  /*7f50*/  LDSM.16.MT88.4 R124, [R174+0x5000] ;  /* 0x00500000ae7c783b */ /* 0x000e6e0000004200 */
[C---:B------:R-:W-:Y:S01]  /*7f60*/  HMMA.16816.F32.BF16 R4, R120.reuse, R130, R44 ;  /* 0x000000827804723c */ /* 0x040fe2000004182c */
[----:B------:R-:W3:Y:S07]  /*7f70*/  LDSM.16.MT88.4 R44, [R150+0x17000] ;  /* 0x01700000962c783b */ /* 0x000eee0000004200 */
[C---:B------:R-:W-:Y:S08]  /*7f80*/  HMMA.16816.F32.BF16 R140, R120.reuse, R136, R16 ;  /* 0x00000088788c723c */ /* 0x040ff00000041810 */
[C---:B------:R-:W-:Y:S08]  /*7f90*/  HMMA.16816.F32.BF16 R136, R120.reuse, R138, R20 ;  /* 0x0000008a7888723c */ /* 0x040ff00000041814 */
[C---:B------:R-:W-:Y:S08]  /*7fa0*/  HMMA.16816.F32.BF16 R32, R120.reuse, R144, R32 ;  /* 0x000000907820723c */ /* 0x040ff00000041820 */
[C---:B------:R-:W-:Y:S01]  /*7fb0*/  HMMA.16816.F32.BF16 R20, R120.reuse, R146, R36 ;  /* 0x000000927814723c */ /* 0x040fe20000041824 */
[----:B------:R-:W4:Y:S07]  /*7fc0*/  LDSM.16.MT88.4 R144, [R173+0x5000] ;  /* 0x00500000ad90783b */ /* 0x000f2e0000004200 */
[C---:B------:R-:W-:Y:S01]  /*7fd0*/  HMMA.16816.F32.BF16 R16, R120.reuse, R128, R40 ;  /* 0x000000807810723c */ /* 0x040fe20000041828 */
[----:B------:R-:W-:Y:S07]  /*7fe0*/  LDSM.16.MT88.4 R40, [R150+0x13800] ;  /* 0x013800009628783b */ /* 0x000fee0000004200 */
[C---:B--2---:R-:W-:Y:S08]  /*7ff0*/  HMMA.16816.F32.BF16 R48, R120.reuse, R92, R48 ;  /* 0x0000005c7830723c */ /* 0x044ff00000041830 */
        /* <DEDUP_REMOVED lines=8> */
[C---:B---3--:R-:W-:Y:S01]  /*8080*/  HMMA.16816.F32.BF16 R76, R120.reuse, R44, R80 ;  /* 0x0000002c784c723c */ /* 0x048fe20000041850 */
[----:B------:R-:W3:Y:S07]  /*8090*/  LDSM.16.MT88.4 R80, [R174+0x3800] ;  /* 0x00380000ae50783b */ /* 0x000eee0000004200 */
[----:B------:R-:W-:Y:S01]  /*80a0*/  HMMA.16816.F32.BF16 R44, R120, R46, R84 ;  /* 0x0000002e782c723c */ /* 0x000fe20000041854 */
[----:B--2---:R-:W-:Y:S01]  /*80b0*/  F2FP.BF16.F32.PACK_AB R150, R217, R214 ;  /* 0x000000d6d996723e */ /* 0x004fe200000010ff */
[----:B------:R-:W2:Y:S01]  /*80c0*/  LDSM.16.MT88.4 R84, [R173+0x1800] ;  /* 0x00180000ad54783b */ /* 0x000ea20000004200 */
[----:B------:R-:W-:-:S04]  /*80d0*/  FADD.FTZ R214, R214, R215 ;  /* 0x000000d7d6d67221 */ /* 0x000fc80000010000 */
[----:B------:R-:W-:Y:S01]  /*80e0*/  FADD.FTZ R207, R217, R214 ;  /* 0x000000d6d9cf7221 */ /* 0x000fe20000010000 */
        /* <DEDUP_REMOVED lines=12> */
[C---:B---3--:R-:W-:Y:S08]  /*81b0*/  HMMA.16816.F32.BF16 R76, R148.reuse, R80, R56 ;  /* 0x00000050944c723c */ /* 0x048ff00000041838 */
[C---:B------:R-:W-:Y:S08]  /*81c0*/  HMMA.16816.F32.BF16 R80, R148.reuse, R82, R60 ;  /* 0x000000529450723c */ /* 0x040ff0000004183c */
[C---:B--2---:R-:W-:Y:S08]  /*81d0*/  HMMA.16816.F32.BF16 R52, R148.reuse, R84, R32 ;  /* 0x000000549434723c */ /* 0x044ff00000041820 */
        /* <DEDUP_REMOVED lines=8> */
[----:B----4-:R-:W-:Y:S01]  /*8260*/  HMMA.16816.F32.BF16 R112, R148, R116, R132 ;  /* 0x000000749470723c */ /* 0x010fe20000041884 */
[----:B------:R-:W-:-:S07]  /*8270*/  MOV R132, R191 ;  /* 0x000000bf00847202 */ /* 0x000fce0000000f00 */
[C---:B------:R-:W-:Y:S08]  /*8280*/  HMMA.16816.F32.BF16 R40, R148.reuse, R42, R136 ;  /* 0x0000002a9428723c */ /* 0x040ff00000041888 */
[C---:B------:R-:W-:Y:S08]  /*8290*/  HMMA.16816.F32.BF16 R128, R148.reuse, R156, R8 ;  /* 0x0000009c9480723c */ /* 0x040ff00000041808 */
[C---:B------:R-:W-:Y:S08]  /*82a0*/  HMMA.16816.F32.BF16 R124, R148.reuse, R158, R12 ;  /* 0x0000009e947c723c */ /* 0x040ff0000004180c */
[C---:B------:R-:W-:Y:S08]  /*82b0*/  HMMA.16816.F32.BF16 R64, R148.reuse, R66, R4 ;  /* 0x000000429440723c */ /* 0x040ff00000041804 */
[C---:B------:R-:W-:Y:S08]  /*82c0*/  HMMA.16816.F32.BF16 R88, R148.reuse, R90, R24 ;  /* 0x0000005a9458723c */ /* 0x040ff00000041818 */
[----:B------:R-:W-:Y:S01]  /*82d0*/  HMMA.16816.F32.BF16 R116, R148, R118, R144 ;  /* 0x000000769474723c */ /* 0x000fe20000041890 */
[----:B------:R-:W-:-:S04]  /*82e0*/  NOP ;  /* 0x0000000000007918 */ /* 0x000fc80000000000 */
[----:B------:R-:W-:-:S15]  /*82f0*/  BRA.U !UP0, `(.L_x_128) ;  /* 0x0000002d08dc7547 */ /* 0x000fde000b800000 */
[----:B------:R-:W-:Y:S01]  /*8300*/  UIADD3 UR7, UPT, UPT, UR19, -0x3, URZ ;  /* 0xfffffffd13077890 */ /* 0x000fe2000fffe0ff */
[----:B------:R-:W-:-:S04]  /*8310*/  DEPBAR.LE SB0, 0x0 ;  /* 0x000080000000791a */ /* 0x000fc80000000000 */
[----:B------:R-:W-:Y:S01]  /*8320*/  UIMAD.WIDE.U32 UR12, UR7, UR8, URZ ;  /* 0x00000008070c72a5 */ /* 0x000fe2000f8e00ff */
[----:B------:R-:W-:Y:S01]  /*8330*/  IMAD.SHL.U32 R185, R184, 0x20, RZ ;  /* 0x00000020b8b97824 */ /* 0x000fe200078e00ff */
[----:B------:R-:W-:Y:S01]  /*8340*/  SHF.R.U32.HI R186, RZ, 0x1, R184 ;  /* 0x00000001ffba7819 */ /* 0x000fe200000116b8 */
[----:B------:R-:W-:Y:S01]  /*8350*/  IMAD.MOV.U32 R28, RZ, RZ, 0x20 ;  /* 0x00000020ff1c7424 */ /* 0x000fe200078e00ff */
[----:B------:R-:W-:Y:S02]  /*8360*/  UIMAD UR7, UR7, UR9, UR13 ;  /* 0x00000009070772a4 */ /* 0x000fe4000f8e020d */
[----:B------:R-:W-:Y:S01]  /*8370*/  USHF.L.U32 UR4, UR12, 0x6, URZ ;  /* 0x000000060c047899 */ /* 0x000fe200080006ff */
[----:B------:R-:W-:Y:S01]  /*8380*/  IMAD.U32 R10, RZ, RZ, UR12 ;  /* 0x0000000cff0a7e24 */ /* 0x000fe2000f8e00ff */
[----:B------:R-:W-:Y:S01]  /*8390*/  USHF.L.U64.HI UR6, UR12, 0x6, UR7 ;  /* 0x000000060c067899 */ /* 0x000fe20008010207 */
[----:B------:R-:W-:Y:S01]  /*83a0*/  LOP3.LUT R185, R185, 0x7c00, RZ, 0xc0, !PT ;  /* 0x00007c00b9b97812 */ /* 0x000fe200078ec0ff */
[----:B------:R-:W-:Y:S01]  /*83b0*/  ULEA UR4, UP0, UR8, UR4, 0x5 ;  /* 0x0000000408047291 */ /* 0x000fe2000f8028ff */
[----:B------:R-:W-:Y:S01]  /*83c0*/  IMAD.U32 R7, RZ, RZ, UR7 ;  /* 0x00000007ff077e24 */ /* 0x000fe2000f8e00ff */
[----:B------:R-:W-:Y:S01]  /*83d0*/  BAR.SYNC.DEFER_BLOCKING 0x0 ;  /* 0x0000000000007b1d */ /* 0x000fe20000010000 */
[----:B------:R-:W-:Y:S01]  /*83e0*/  LEA R6, P5, R10, R194, 0x7 ;  /* 0x000000c20a067211 */ /* 0x000fe200078a38ff */
[----:B------:R-:W-:Y:S01]  /*83f0*/  ULEA.HI.X UR6, UR8, UR6, UR9, 0x5, UP0 ;  /* 0x0000000608067291 */ /* 0x000fe200080f2c09 */
[----:B------:R-:W-:Y:S01]  /*8400*/  LOP3.LUT R9, R186, 0x8, RZ, 0xc0, !PT ;  /* 0x00000008ba097812 */ /* 0x000fe200078ec0ff */
[----:B------:R-:W-:Y:S01]  /*8410*/  IMAD.U32 R5, RZ, RZ, UR4 ;  /* 0x00000004ff057e24 */ /* 0x000fe2000f8e00ff */
[----:B------:R-:W-:Y:S01]  /*8420*/  LEA.HI.X R7, R10, R190, R7, 0x7, P5 ;  /* 0x000000be0a077211 */ /* 0x000fe200028f3c07 */
[----:B------:R-:W-:Y:S01]  /*8430*/  IMAD.U32 R11, RZ, RZ, UR13 ;  /* 0x0000000dff0b7e24 */ /* 0x000fe2000f8e00ff */
[----:B------:R-:W-:Y:S01]  /*8440*/  LOP3.LUT R4, R185, 0x200, R188, 0xf8, !PT ;  /* 0x00000200b9047812 */ /* 0x000fe200078ef8bc */
[----:B------:R-:W-:Y:S01]  /*8450*/  IMAD.U32 R3, RZ, RZ, UR6 ;  /* 0x00000006ff037e24 */ /* 0x000fe2000f8e00ff */
[----:B------:R-:W-:Y:S01]  /*8460*/  LEA R8, P4, R5, R194, 0x1 ;  /* 0x000000c205087211 */ /* 0x000fe200078808ff */
[----:B------:R-:W-:Y:S01]  /*8470*/  UISETP.NE.AND UP0, UPT, UR19, 0x3, UPT ;  /* 0x000000031300788c */ /* 0x000fe2000bf05270 */
[----:B------:R-:W-:-:S02]  /*8480*/  LOP3.LUT R4, R4, R180, R9, 0xf6, !PT ;  /* 0x000000b404047212 */ /* 0x000fc400078ef609 */
[----:B------:R-:W-:Y:S01]  /*8490*/  LEA.HI.X R9, R5, R190, R3, 0x1, P4 ;  /* 0x000000be05097211 */ /* 0x000fe200020f0c03 */
[----:B------:R-:W-:Y:S01]  /*84a0*/  VIADD R3, R181, UR5 ;  /* 0x00000005b5037c36 */ /* 0x000fe20008000000 */
[----:B------:R-:W-:Y:S02]  /*84b0*/  LEA R177, R4, UR5, 0x1 ;  /* 0x0000000504b17c11 */ /* 0x000fe4000f8e08ff */
[----:B------:R-:W-:-:S03]  /*84c0*/  SEL R28, R28, 0xffffffe0, !P6 ;  /* 0xffffffe01c1c7807 */ /* 0x000fc60007000000 */
[--C-:B------:R-:W-:Y:S02]  /*84d0*/  IMAD.IADD R199, R192, 0x1, R177.reuse ;  /* 0x00000001c0c77824 */ /* 0x100fe400078e02b1 */
[C---:B------:R-:W-:Y:S01]  /*84e0*/  IMAD.IADD R200, R28.reuse, 0x1, R177 ;  /* 0x000000011cc87824 */ /* 0x040fe200078e02b1 */
[----:B------:R-:W-:Y:S01]  /*84f0*/  @!PT LDS RZ, [RZ] ;  /* 0x00000000fffff984 */ /* 0x000fe20000000800 */
[----:B------:R-:W-:Y:S01]  /*8500*/  @!PT LDS RZ, [RZ] ;  /* 0x00000000fffff984 */ /* 0x000fe20000000800 */
[----:B------:R-:W-:Y:S01]  /*8510*/  @!PT LDS RZ, [RZ] ;  /* 0x00000000fffff984 */ /* 0x000fe20000000800 */
[----:B------:R-:W-:Y:S01]  /*8520*/  @!P3 LDGSTS.E.BYPASS.LTC128B.128 [R197+0x12000], desc[UR22][R6.64] ;  /* 0x1200000006c5bfae */ /* 0x000fe2000b981a16 */
[C---:B------:R-:W-:Y:S02]  /*8530*/  IMAD.IADD R198, R3.reuse, 0x1, R28 ;  /* 0x0000000103c67824 */ /* 0x040fe400078e021c */
[----:B------:R-:W-:Y:S01]  /*8540*/  IMAD.IADD R192, R3, 0x1, R192 ;  /* 0x0000000103c07824 */ /* 0x000fe200078e02c0 */
[----:B------:R-:W-:Y:S01]  /*8550*/  @P3 STS.128 [R197+0x12000], RZ ;  /* 0x012000ffc5003388 */ /* 0x000fe20000000c00 */
[C---:B------:R-:W-:Y:S02]  /*8560*/  IMAD.IADD R193, R28.reuse, 0x1, R199 ;  /* 0x000000011cc17824 */ /* 0x040fe400078e02c7 */
[----:B------:R-:W-:Y:S01]  /*8570*/  IMAD.IADD R3, R28, 0x1, R192 ;  /* 0x000000011c037824 */ /* 0x000fe200078e02c0 */
        /* <DEDUP_REMOVED lines=29> */
[----:B-1----:R-:W1:Y:S04]  /*8750*/  LDSM.16.M88.4 R4, [R181+UR5+0xd800] ;  /* 0x00d80005b504783b */ /* 0x002e680008000200 */
[----:B------:R-:W-:Y:S04]  /*8760*/  LDSM.16.M88.4 R20, [R200] ;  /* 0x00000000c814783b */ /* 0x000fe80000000200 */
[----:B------:R-:W1:Y:S04]  /*8770*/  LDSM.16.M88.4 R24, [R198+0xc000] ;  /* 0x00c00000c618783b */ /* 0x000e680000000200 */
[----:B--2---:R-:W2:Y:S04]  /*8780*/  LDSM.16.M88.4 R8, [R198+0xc800] ;  /* 0x00c80000c608783b */ /* 0x004ea80000000200 */
[----:B------:R-:W2:Y:S04]  /*8790*/  LDSM.16.M88.4 R168, [R198+0xd000] ;  /* 0x00d00000c6a8783b */ /* 0x000ea80000000200 */
[----:B------:R-:W2:Y:S04]  /*87a0*/  LDSM.16.M88.4 R164, [R198+0xd800] ;  /* 0x00d80000c6a4783b */ /* 0x000ea80000000200 */
[----:B------:R-:W-:Y:S01]  /*87b0*/  LDSM.16.M88.4 R160, [R192+0xc000] ;  /* 0x00c00000c0a0783b */ /* 0x000fe20000000200 */
[C---:B---3--:R-:W-:Y:S03]  /*87c0*/  HMMA.16816.F32.BF16 R16, R136.reuse, R12, RZ ;  /* 0x0000000c8810723c */ /* 0x048fe600000418ff */
[----:B------:R-:W-:Y:S04]  /*87d0*/  LDSM.16.M88.4 R132, [R192+0xc800] ;  /* 0x00c80000c084783b */ /* 0x000fe80000000200 */
[----:B------:R-:W-:Y:S01]  /*87e0*/  LDSM.16.M88.4 R32, [R192+0xd000] ;  /* 0x00d00000c020783b */ /* 0x000fe20000000200 */
[C---:B------:R-:W-:Y:S03]  /*87f0*/  HMMA.16816.F32.BF16 R12, R136.reuse, R14, RZ ;  /* 0x0000000e880c723c */ /* 0x040fe600000418ff */
[----:B------:R-:W-:Y:S04]  /*8800*/  LDSM.16.M88.4 R28, [R3+0xc000] ;  /* 0x00c00000031c783b */ /* 0x000fe80000000200 */
[----:B------:R-:W-:Y:S01]  /*8810*/  LDSM.16.M88.4 R172, [R181+UR5+0xe800] ;  /* 0x00e80005b5ac783b */ /* 0x000fe20008000200 */
[C---:B----4-:R-:W-:Y:S03]  /*8820*/  HMMA.16816.F32.BF16 R156, R136.reuse, R152, RZ ;  /* 0x00000098889c723c */ /* 0x050fe600000418ff */
[----:B------:R-:W0:Y:S05]  /*8830*/  LDGDEPBAR ;  /* 0x00000000000079af */ /* 0x000e2a0000000000 */
[C---:B-----5:R-:W-:Y:S08]  /*8840*/  HMMA.16816.F32.BF16 R148, R136.reuse, R144, RZ ;  /* 0x000000908894723c */ /* 0x060ff000000418ff */
[C---:B------:R-:W-:Y:S08]  /*8850*/  HMMA.16816.F32.BF16 R152, R136.reuse, R154, RZ ;  /* 0x0000009a8898723c */ /* 0x040ff000000418ff */
[C---:B------:R-:W-:Y:S08]  /*8860*/  HMMA.16816.F32.BF16 R144, R136.reuse, R146, RZ ;  /* 0x000000928890723c */ /* 0x040ff000000418ff */
[C---:B-1----:R-:W-:Y:S08]  /*8870*/  HMMA.16816.F32.BF16 R140, R136.reuse, R4, RZ ;  /* 0x00000004888c723c */ /* 0x042ff000000418ff */
[----:B------:R-:W-:Y:S01]  /*8880*/  HMMA.16816.F32.BF16 R136, R136, R6, RZ ;  /* 0x000000068888723c */ /* 0x000fe200000418ff */
[----:B------:R-:W1:Y:S07]  /*8890*/  LDSM.16.M88.4 R4, [R199] ;  /* 0x00000000c704783b */ /* 0x000e6e0000000200 */
[C---:B------:R-:W-:Y:S08]  /*88a0*/  HMMA.16816.F32.BF16 R16, R20.reuse, R24, R16 ;  /* 0x000000181410723c */ /* 0x040ff00000041810 */
[C---:B------:R-:W-:Y:S01]  /*88b0*/  HMMA.16816.F32.BF16 R12, R20.reuse, R26, R12 ;  /* 0x0000001a140c723c */ /* 0x040fe2000004180c */
[----:B------:R-:W3:Y:S07]  /*88c0*/  LDSM.16.M88.4 R24, [R192+0xd800] ;  /* 0x00d80000c018783b */ /* 0x000eee0000000200 */
[C---:B--2---:R-:W-:Y:S08]  /*88d0*/  HMMA.16816.F32.BF16 R156, R20.reuse, R8, R156 ;  /* 0x00000008149c723c */ /* 0x044ff0000004189c */
[C---:B------:R-:W-:Y:S01]  /*88e0*/  HMMA.16816.F32.BF16 R152, R20.reuse, R10, R152 ;  /* 0x0000000a1498723c */ /* 0x040fe20000041898 */
[----:B------:R-:W2:Y:S07]  /*88f0*/  LDSM.16.M88.4 R8, [R193] ;  /* 0x00000000c108783b */ /* 0x000eae0000000200 */
[C---:B------:R-:W-:Y:S08]  /*8900*/  HMMA.16816.F32.BF16 R148, R20.reuse, R168, R148 ;  /* 0x000000a81494723c */ /* 0x040ff00000041894 */
[C---:B------:R-:W-:Y:S01]  /*8910*/  HMMA.16816.F32.BF16 R144, R20.reuse, R170, R144 ;  /* 0x000000aa1490723c */ /* 0x040fe20000041890 */
[----:B------:R-:W-:Y:S07]  /*8920*/  LDSM.16.M88.4 R168, [R181+UR5+0xf000] ;  /* 0x00f00005b5a8783b */ /* 0x000fee0008000200 */
[C---:B------:R-:W-:Y:S08]  /*8930*/  HMMA.16816.F32.BF16 R140, R20.reuse, R164, R140 ;  /* 0x000000a4148c723c */ /* 0x040ff0000004188c */
[----:B------:R-:W-:Y:S01]  /*8940*/  HMMA.16816.F32.BF16 R136, R20, R166, R136 ;  /* 0x000000a61488723c */ /* 0x000fe20000041888 */
[----:B------:R-:W4:Y:S04]  /*8950*/  LDSM.16.M88.4 R20, [R3+0xc800] ;  /* 0x00c800000314783b */ /* 0x000f280000000200 */
[----:B------:R-:W-:Y:S03]  /*8960*/  LDSM.16.M88.4 R164, [R198+0xe800] ;  /* 0x00e80000c6a4783b */ /* 0x000fe60000000200 */
[C---:B-1----:R-:W-:Y:S08]  /*8970*/  HMMA.16816.F32.BF16 R16, R4.reuse, R160, R16 ;  /* 0x000000a00410723c */ /* 0x042ff00000041810 */
[C---:B------:R-:W-:Y:S01]  /*8980*/  HMMA.16816.F32.BF16 R12, R4.reuse, R162, R12 ;  /* 0x000000a2040c723c */ /* 0x040fe2000004180c */
[----:B------:R-:W1:Y:S07]  /*8990*/  LDSM.16.M88.4 R160, [R3+0xd000] ;  /* 0x00d0000003a0783b */ /* 0x000e6e0000000200 */
[C---:B------:R-:W-:Y:S08]  /*89a0*/  HMMA.16816.F32.BF16 R156, R4.reuse, R132, R156 ;  /* 0x00000084049c723c */ /* 0x040ff0000004189c */
[C---:B------:R-:W-:Y:S01]  /*89b0*/  HMMA.16816.F32.BF16 R152, R4.reuse, R134, R152 ;  /* 0x000000860498723c */ /* 0x040fe20000041898 */
[----:B------:R-:W5:Y:S07]  /*89c0*/  LDSM.16.M88.4 R132, [R3+0xd800] ;  /* 0x00d800000384783b */ /* 0x000f6e0000000200 */
[C---:B------:R-:W-:Y:S08]  /*89d0*/  HMMA.16816.F32.BF16 R148, R4.reuse, R32, R148 ;  /* 0x000000200494723c */ /* 0x040ff00000041894 */
[C---:B------:R-:W-:Y:S01]  /*89e0*/  HMMA.16816.F32.BF16 R144, R4.reuse, R34, R144 ;  /* 0x000000220490723c */ /* 0x040fe20000041890 */
[----:B------:R-:W-:Y:S07]  /*89f0*/  LDSM.16.M88.4 R32, [R181+UR5+0xf800] ;  /* 0x00f80005b520783b */ /* 0x000fee0008000200 */
[C---:B---3--:R-:W-:Y:S08]  /*8a00*/  HMMA.16816.F32.BF16 R140, R4.reuse, R24, R140 ;  /* 0x00000018048c723c */ /* 0x048ff0000004188c */
[----:B------:R-:W-:Y:S01]  /*8a10*/  HMMA.16816.F32.BF16 R136, R4, R26, R136 ;  /* 0x0000001a0488723c */ /* 0x000fe20000041888 */
[----:B------:R-:W-:Y:S04]  /*8a20*/  LDSM.16.M88.4 R24, [R177+0x4000] ;  /* 0x00400000b118783b */ /* 0x000fe80000000200 */
[----:B------:R-:W3:Y:S03]  /*8a30*/  LDSM.16.M88.4 R4, [R181+UR5+0xe000] ;  /* 0x00e00005b504783b */ /* 0x000ee60008000200 */
[C---:B--2---:R-:W-:Y:S08]  /*8a40*/  HMMA.16816.F32.BF16 R16, R8.reuse, R28, R16 ;  /* 0x0000001c0810723c */ /* 0x044ff00000041810 */
[C---:B------:R-:W-:Y:S01]  /*8a50*/  HMMA.16816.F32.BF16 R12, R8.reuse, R30, R12 ;  /* 0x0000001e080c723c */ /* 0x040fe2000004180c */
[----:B------:R-:W-:Y:S07]  /*8a60*/  LDSM.16.M88.4 R28, [R200+0x4000] ;  /* 0x00400000c81c783b */ /* 0x000fee0000000200 */
[C---:B----4-:R-:W-:Y:S08]  /*8a70*/  HMMA.16816.F32.BF16 R156, R8.reuse, R20, R156 ;  /* 0x00000014089c723c */ /* 0x050ff0000004189c */
[C---:B------:R-:W-:Y:S01]  /*8a80*/  HMMA.16816.F32.BF16 R152, R8.reuse, R22, R152 ;  /* 0x000000160898723c */ /* 0x040fe20000041898 */
[----:B------:R-:W2:Y:S07]  /*8a90*/  LDSM.16.M88.4 R20, [R198+0xe000] ;  /* 0x00e00000c614783b */ /* 0x000eae0000000200 */
[C---:B-1----:R-:W-:Y:S08]  /*8aa0*/  HMMA.16816.F32.BF16 R148, R8.reuse, R160, R148 ;  /* 0x000000a00894723c */ /* 0x042ff00000041894 */
[C---:B------:R-:W-:Y:S01]  /*8ab0*/  HMMA.16816.F32.BF16 R144, R8.reuse, R162, R144 ;  /* 0x000000a20890723c */ /* 0x040fe20000041890 */
[----:B------:R-:W1:Y:S07]  /*8ac0*/  LDSM.16.M88.4 R160, [R198+0xf000] ;  /* 0x00f00000c6a0783b */ /* 0x000e6e0000000200 */
[C---:B-----5:R-:W-:Y:S08]  /*8ad0*/  HMMA.16816.F32.BF16 R140, R8.reuse, R132, R140 ;  /* 0x00000084088c723c */ /* 0x060ff0000004188c */
[----:B------:R-:W-:Y:S01]  /*8ae0*/  HMMA.16816.F32.BF16 R136, R8, R134, R136 ;  /* 0x000000860888723c */ /* 0x000fe20000041888 */
[----:B------:R-:W4:Y:S04]  /*8af0*/  LDSM.16.M88.4 R132, [R198+0xf800] ;  /* 0x00f80000c684783b */ /* 0x000f280000000200 */
[----:B------:R-:W-:Y:S03]  /*8b00*/  LDSM.16.M88.4 R8, [R199+0x4000] ;  /* 0x00400000c708783b */ /* 0x000fe60000000200 */
[C---:B---3--:R-:W-:Y:S08]  /*8b10*/  HMMA.16816.F32.BF16 R16, R24.reuse, R4, R16 ;  /* 0x000000041810723c */ /* 0x048ff00000041810 */
[C---:B------:R-:W-:Y:S01]  /*8b20*/  HMMA.16816.F32.BF16 R12, R24.reuse, R6, R12 ;  /* 0x00000006180c723c */ /* 0x040fe2000004180c */
[----:B------:R-:W3:Y:S07]  /*8b30*/  LDSM.16.M88.4 R4, [R192+0xe000] ;  /* 0x00e00000c004783b */ /* 0x000eee0000000200 */
[C---:B------:R-:W-:Y:S08]  /*8b40*/  HMMA.16816.F32.BF16 R156, R24.reuse, R172, R156 ;  /* 0x000000ac189c723c */ /* 0x040ff0000004189c */
[C---:B------:R-:W-:Y:S01]  /*8b50*/  HMMA.16816.F32.BF16 R152, R24.reuse, R174, R152 ;  /* 0x000000ae1898723c */ /* 0x040fe20000041898 */
[----:B------:R-:W5:Y:S07]  /*8b60*/  LDSM.16.M88.4 R172, [R192+0xe800] ;  /* 0x00e80000c0ac783b */ /* 0x000f6e0000000200 */
[C---:B------:R-:W-:Y:S08]  /*8b70*/  HMMA.16816.F32.BF16 R148, R24.reuse, R168, R148 ;  /* 0x000000a81894723c */ /* 0x040ff00000041894 */
[C---:B------:R-:W-:Y:S01]  /*8b80*/  HMMA.16816.F32.BF16 R144, R24.reuse, R170, R144 ;  /* 0x000000aa1890723c */ /* 0x040fe20000041890 */
[----:B------:R-:W-:Y:S07]  /*8b90*/  LDSM.16.M88.4 R168, [R3+0xe000] ;  /* 0x00e0000003a8783b */ /* 0x000fee0000000200 */
[C---:B------:R-:W-:Y:S08]  /*8ba0*/  HMMA.16816.F32.BF16 R140, R24.reuse, R32, R140 ;  /* 0x00000020188c723c */ /* 0x040ff0000004188c */
[----:B------:R-:W-:Y:S01]  /*8bb0*/  HMMA.16816.F32.BF16 R136, R24, R34, R136 ;  /* 0x000000221888723c */ /* 0x000fe20000041888 */
[----:B------:R-:W5:Y:S04]  /*8bc0*/  LDSM.16.M88.4 R24, [R192+0xf000] ;  /* 0x00f00000c018783b */ /* 0x000f680000000200 */
[----:B------:R-:W-:Y:S03]  /*8bd0*/  LDSM.16.M88.4 R32, [R193+0x4000] ;  /* 0x00400000c120783b */ /* 0x000fe60000000200 */
[C---:B--2---:R-:W-:Y:S08]  /*8be0*/  HMMA.16816.F32.BF16 R16, R28.reuse, R20, R16 ;  /* 0x000000141c10723c */ /* 0x044ff00000041810 */
[C---:B------:R-:W-:Y:S01]  /*8bf0*/  HMMA.16816.F32.BF16 R12, R28.reuse, R22, R12 ;  /* 0x000000161c0c723c */ /* 0x040fe2000004180c */
[----:B------:R-:W2:Y:S07]  /*8c00*/  LDSM.16.M88.4 R20, [R192+0xf800] ;  /* 0x00f80000c014783b */ /* 0x000eae0000000200 */
[C---:B------:R-:W-:Y:S08]  /*8c10*/  HMMA.16816.F32.BF16 R156, R28.reuse, R164, R156 ;  /* 0x000000a41c9c723c */ /* 0x040ff0000004189c */
[C---:B------:R-:W-:Y:S01]  /*8c20*/  HMMA.16816.F32.BF16 R152, R28.reuse, R166, R152 ;  /* 0x000000a61c98723c */ /* 0x040fe20000041898 */
[----:B------:R-:W2:Y:S07]  /*8c30*/  LDSM.16.M88.4 R164, [R3+0xe800] ;  /* 0x00e8000003a4783b */ /* 0x000eae0000000200 */
[C---:B-1----:R-:W-:Y:S08]  /*8c40*/  HMMA.16816.F32.BF16 R148, R28.reuse, R160, R148 ;  /* 0x000000a01c94723c */ /* 0x042ff00000041894 */
[C---:B------:R-:W-:Y:S01]  /*8c50*/  HMMA.16816.F32.BF16 R144, R28.reuse, R162, R144 ;  /* 0x000000a21c90723c */ /* 0x040fe20000041890 */
[----:B------:R-:W1:Y:S07]  /*8c60*/  LDSM.16.M88.4 R160, [R3+0xf000] ;  /* 0x00f0000003a0783b */ /* 0x000e6e0000000200 */
[C---:B----4-:R-:W-:Y:S08]  /*8c70*/  HMMA.16816.F32.BF16 R140, R28.reuse, R132, R140 ;  /* 0x000000841c8c723c */ /* 0x050ff0000004188c */
[----:B------:R-:W-:Y:S01]  /*8c80*/  HMMA.16816.F32.BF16 R136, R28, R134, R136 ;  /* 0x000000861c88723c */ /* 0x000fe20000041888 */
[----:B------:R-:W4:Y:S04]  /*8c90*/  LDSM.16.M88.4 R132, [R3+0xf800] ;  /* 0x00f800000384783b */ /* 0x000f280000000200 */
[----:B------:R-:W-:Y:S03]  /*8ca0*/  LDSM.16.M88.4 R28, [R181+UR5+0x10000] ;  /* 0x01000005b51c783b */ /* 0x000fe60008000200 */
[C---:B---3--:R-:W-:Y:S08]  /*8cb0*/  HMMA.16816.F32.BF16 R16, R8.reuse, R4, R16 ;  /* 0x000000040810723c */ /* 0x048ff00000041810 */
[C---:B------:R-:W-:Y:S01]  /*8cc0*/  HMMA.16816.F32.BF16 R12, R8.reuse, R6, R12 ;  /* 0x00000006080c723c */ /* 0x040fe2000004180c */
[----:B------:R-:W3:Y:S04]  /*8cd0*/  LDSM.16.M88.4 R4, [R177+0x8000] ;  /* 0x00800000b104783b */ /* 0x000ee80000000200 */
[----:B------:R-:W-:Y:S03]  /*8ce0*/  LDSM.16.M88.4 R176, [R198+0x10000] ;  /* 0x01000000c6b0783b */ /* 0x000fe60000000200 */
[C---:B-----5:R-:W-:Y:S08]  /*8cf0*/  HMMA.16816.F32.BF16 R156, R8.reuse, R172, R156 ;  /* 0x000000ac089c723c */ /* 0x060ff0000004189c */
        /* <DEDUP_REMOVED lines=9> */
[C---:B------:R-:W-:Y:S08]  /*8d90*/  HMMA.16816.F32.BF16 R16, R32.reuse, R168, R16 ;  /* 0x000000a82010723c */ /* 0x040ff00000041810 */
        /* <DEDUP_REMOVED lines=10> */
[----:B------:R-:W-:Y:S04]  /*8e40*/  LDSM.16.M88.4 R132, [R199+0x8000] ;  /* 0x00800000c784783b */ /* 0x000fe80000000200 */
[----:B------:R-:W4:Y:S03]  /*8e50*/  LDSM.16.M88.4 R32, [R192+0x10000] ;  /* 0x01000000c020783b */ /* 0x000f260000000200 */
[C---:B---3--:R-:W-:Y:S08]  /*8e60*/  HMMA.16816.F32.BF16 R16, R4.reuse, R28, R16 ;  /* 0x0000001c0410723c */ /* 0x048ff00000041810 */
[C---:B------:R-:W-:Y:S01]  /*8e70*/  HMMA.16816.F32.BF16 R12, R4.reuse, R30, R12 ;  /* 0x0000001e040c723c */ /* 0x040fe2000004180c */
[----:B------:R-:W-:Y:S07]  /*8e80*/  LDSM.16.M88.4 R28, [R192+0x10800] ;  /* 0x01080000c01c783b */ /* 0x000fee0000000200 */
[C---:B-----5:R-:W-:Y:S08]  /*8e90*/  HMMA.16816.F32.BF16 R156, R4.reuse, R24, R156 ;  /* 0x00000018049c723c */ /* 0x060ff0000004189c */
[C---:B------:R-:W-:Y:S01]  /*8ea0*/  HMMA.16816.F32.BF16 R152, R4.reuse, R26, R152 ;  /* 0x0000001a0498723c */ /* 0x040fe20000041898 */
[----:B------:R-:W-:Y:S07]  /*8eb0*/  LDSM.16.M88.4 R24, [R192+0x11000] ;  /* 0x01100000c018783b */ /* 0x000fee0000000200 */
[C---:B--2---:R-:W-:Y:S08]  /*8ec0*/  HMMA.16816.F32.BF16 R148, R4.reuse, R20, R148 ;  /* 0x000000140494723c */ /* 0x044ff00000041894 */
[C---:B------:R-:W-:Y:S01]  /*8ed0*/  HMMA.16816.F32.BF16 R144, R4.reuse, R22, R144 ;  /* 0x000000160490723c */ /* 0x040fe20000041890 */
[----:B------:R-:W-:Y:S07]  /*8ee0*/  LDSM.16.M88.4 R20, [R192+0x11800] ;  /* 0x01180000c014783b */ /* 0x000fee0000000200 */
[C---:B------:R-:W-:Y:S08]  /*8ef0*/  HMMA.16816.F32.BF16 R140, R4.reuse, R8, R140 ;  /* 0x00000008048c723c */ /* 0x040ff0000004188c */
[----:B------:R-:W-:Y:S01]  /*8f00*/  HMMA.16816.F32.BF16 R136, R4, R10, R136 ;  /* 0x0000000a0488723c */ /* 0x000fe20000041888 */
[----:B------:R-:W-:Y:S04]  /*8f10*/  LDSM.16.M88.4 R8, [R193+0x8000] ;  /* 0x00800000c108783b */ /* 0x000fe80000000200 */
[----:B------:R-:W2:Y:S03]  /*8f20*/  LDSM.16.M88.4 R4, [R3+0x10000] ;  /* 0x010000000304783b */ /* 0x000ea60000000200 */
[C---:B------:R-:W-:Y:S08]  /*8f30*/  HMMA.16816.F32.BF16 R16, R172.reuse, R176, R16 ;  /* 0x000000b0ac10723c */ /* 0x040ff00000041810 */
[C---:B------:R-:W-:Y:S08]  /*8f40*/  HMMA.16816.F32.BF16 R12, R172.reuse, R178, R12 ;  /* 0x000000b2ac0c723c */ /* 0x040ff0000004180c */
[----:B-1----:R-:W-:Y:S08]  /*8f50*/  HMMA.16816.F32.BF16 R140, R172, R160, R140 ;  /* 0x000000a0ac8c723c */ /* 0x002ff0000004188c */
[----:B----4-:R-:W-:Y:S08]  /*8f60*/  HMMA.16816.F32.BF16 R16, R132, R32, R16 ;  /* 0x000000208410723c */ /* 0x010ff00000041810 */
[----:B------:R-:W-:Y:S01]  /*8f70*/  HMMA.16816.F32.BF16 R136, R172, R162, R136 ;  /* 0x000000a2ac88723c */ /* 0x000fe20000041888 */
[----:B------:R-:W1:Y:S07]  /*8f80*/  LDSM.16.M88.4 R160, [R3+0x10800] ;  /* 0x0108000003a0783b */ /* 0x000e6e0000000200 */
[----:B------:R-:W-:Y:S08]  /*8f90*/  HMMA.16816.F32.BF16 R12, R132, R34, R12 ;  /* 0x00000022840c723c */ /* 0x000ff0000004180c */
[C---:B------:R-:W-:Y:S08]  /*8fa0*/  HMMA.16816.F32.BF16 R156, R172.reuse, R168, R156 ;  /* 0x000000a8ac9c723c */ /* 0x040ff0000004189c */
[----:B------:R-:W-:Y:S08]  /*8fb0*/  HMMA.16816.F32.BF16 R148, R172, R164, R148 ;  /* 0x000000a4ac94723c */ /* 0x000ff00000041894 */
[----:B--2---:R-:W-:Y:S01]  /*8fc0*/  HMMA.16816.F32.BF16 R16, R8, R4, R16 ;  /* 0x000000040810723c */ /* 0x004fe20000041810 */
[----:B------:R-:W-:-:S05]  /*8fd0*/  IMAD.SHL.U32 R4, R184, 0x2, RZ ;  /* 0x00000002b8047824 */ /* 0x000fca00078e00ff */
[----:B------:R-:W-:Y:S02]  /*8fe0*/  LOP3.LUT R4, R4, 0x6, RZ, 0xc0, !PT ;  /* 0x0000000604047812 */ /* 0x000fe400078ec0ff */
[C---:B------:R-:W-:Y:S08]  /*8ff0*/  HMMA.16816.F32.BF16 R152, R172.reuse, R170, R152 ;  /* 0x000000aaac98723c */ /* 0x040ff00000041898 */
[----:B------:R-:W-:Y:S08]  /*9000*/  HMMA.16816.F32.BF16 R144, R172, R166, R144 ;  /* 0x000000a6ac90723c */ /* 0x000ff00000041890 */
[----:B------:R-:W-:Y:S01]  /*9010*/  HMMA.16816.F32.BF16 R140, R132, R20, R140 ;  /* 0x00000014848c723c */ /* 0x000fe2000004188c */
[----:B------:R-:W-:-:S04]  /*9020*/  IMAD.U32 R21, RZ, RZ, UR19 ;  /* 0x00000013ff157e24 */ /* 0x000fc8000f8e00ff */
[----:B------:R-:W-:-:S03]  /*9030*/  IMAD R21, R21, 0x40, R4 ;  /* 0x0000004015157824 */ /* 0x000fc600078e0204 */
[----:B------:R-:W-:Y:S01]  /*9040*/  HMMA.16816.F32.BF16 R12, R8, R6, R12 ;  /* 0x00000006080c723c */ /* 0x000fe2000004180c */
[----:B------:R-:W2:Y:S07]  /*9050*/  LDSM.16.M88.4 R4, [R3+0x11000] ;  /* 0x011000000304783b */ /* 0x000eae0000000200 */
[----:B------:R-:W-:Y:S01]  /*9060*/  HMMA.16816.F32.BF16 R156, R132, R28, R156 ;  /* 0x0000001c849c723c */ /* 0x000fe2000004189c */
[----:B------:R-:W-:-:S07]  /*9070*/  VIADD R29, R21, 0xffffff49 ;  /* 0xffffff49151d7836 */ /* 0x000fce0000000000 */
[----:B------:R-:W-:Y:S01]  /*9080*/  HMMA.16816.F32.BF16 R148, R132, R24, R148 ;  /* 0x000000188494723c */ /* 0x000fe20000041894 */
[----:B------:R-:W-:-:S05]  /*9090*/  VIADD R25, R21, 0xffffff40 ;  /* 0xffffff4015197836 */ /* 0x000fca0000000000 */
[C---:B------:R-:W-:Y:S02]  /*90a0*/  ISETP.GE.AND P5, PT, R25.reuse, R2, PT ;  /* 0x000000021900720c */ /* 0x040fe40003fa6270 */
[----:B------:R-:W-:Y:S01]  /*90b0*/  HMMA.16816.F32.BF16 R152, R132, R30, R152 ;  /* 0x0000001e8498723c */ /* 0x000fe20000041898 */
[----:B------:R-:W-:-:S04]  /*90c0*/  ISETP.GE.AND P4, PT, R25, R0, PT ;  /* 0x000000001900720c */ /* 0x000fc80003f86270 */
[----:B------:R-:W-:-:S03]  /*90d0*/  FSEL R20, R18, -INF , !P4 ;  /* 0xff80000012147808 */ /* 0x000fc60006000000 */
[----:B------:R-:W-:Y:S01]  /*90e0*/  HMMA.16816.F32.BF16 R144, R132, R26, R144 ;  /* 0x0000001a8490723c */ /* 0x000fe20000041890 */
[----:B------:R-:W-:-:S05]  /*90f0*/  VIADD R27, R21, 0xffffff41 ;  /* 0xffffff41151b7836 */ /* 0x000fca0000000000 */
[C---:B------:R-:W-:Y:S02]  /*9100*/  ISETP.GE.AND P4, PT, R27.reuse, R0, PT ;  /* 0x000000001b00720c */ /* 0x040fe40003f86270 */
[----:B------:R-:W-:Y:S01]  /*9110*/  HMMA.16816.F32.BF16 R136, R132, R22, R136 ;  /* 0x000000168488723c */ /* 0x000fe20000041888 */
[----:B------:R-:W-:Y:S02]  /*9120*/  FSEL R23, R16, -INF , !P5 ;  /* 0xff80000010177808 */ /* 0x000fe40006800000 */
[-C--:B------:R-:W-:Y:S01]  /*9130*/  ISETP.GE.AND P5, PT, R27, R2.reuse, PT ;  /* 0x000000021b00720c */ /* 0x080fe20003fa6270 */
[----:B------:R-:W-:Y:S01]  /*9140*/  VIADD R27, R21, 0xffffff48 ;  /* 0xffffff48151b7836 */ /* 0x000fe20000000000 */
[----:B------:R-:W-:Y:S02]  /*9150*/  FSEL R22, R19, -INF , !P4 ;  /* 0xff80000013167808 */ /* 0x000fe40006000000 */
[----:B------:R-:W-:Y:S01]  /*9160*/  FSEL R25, R17, -INF , !P5 ;  /* 0xff80000011197808 */ /* 0x000fe20006800000 */
[----:B-1----:R-:W-:Y:S01]  /*9170*/  HMMA.16816.F32.BF16 R156, R8, R160, R156 ;  /* 0x000000a0089c723c */ /* 0x002fe2000004189c */
[----:B------:R1:W3:Y:S01]  /*9180*/  LDSM.16.M88.4 R16, [R3+0x11800] ;  /* 0x011800000310783b */ /* 0x0002e20000000200 */
[----:B------:R-:W-:Y:S01]  /*9190*/  ISETP.GE.AND P5, PT, R27, R2, PT ;  /* 0x000000021b00720c */ /* 0x000fe20003fa6270 */
[----:B------:R-:W-:-:S04]  /*91a0*/  DEPBAR.LE SB0, 0x0 ;  /* 0x000080000000791a */ /* 0x000fc80000000000 */
[----:B------:R-:W-:Y:S01]  /*91b0*/  BAR.SYNC.DEFER_BLOCKING 0x0 ;  /* 0x0000000000007b1d */ /* 0x000fe20000010000 */
[----:B------:R-:W-:Y:S01]  /*91c0*/  ISETP.GE.AND P4, PT, R27, R0, PT ;  /* 0x000000001b00720c */ /* 0x000fe20003f86270 */
[C---:B------:R-:W-:Y:S01]  /*91d0*/  HMMA.16816.F32.BF16 R152, R8.reuse, R162, R152 ;  /* 0x000000a20898723c */ /* 0x040fe20000041898 */
[----:B------:R-:W-:Y:S02]  /*91e0*/  FSEL R27, R12, -INF , !P5 ;  /* 0xff8000000c1b7808 */ /* 0x000fe40006800000 */
[----:B------:R-:W-:Y:S02]  /*91f0*/  FSEL R14, R14, -INF , !P4 ;  /* 0xff8000000e0e7808 */ /* 0x000fe40006000000 */
[C---:B------:R-:W-:Y:S02]  /*9200*/  ISETP.GE.AND P5, PT, R29.reuse, R2, PT ;  /* 0x000000021d00720c */ /* 0x040fe40003fa6270 */
[----:B------:R-:W-:Y:S01]  /*9210*/  ISETP.GE.AND P4, PT, R29, R0, PT ;  /* 0x000000001d00720c */ /* 0x000fe20003f86270 */
[----:B------:R-:W-:Y:S01]  /*9220*/  VIADD R29, R21, 0xffffff50 ;  /* 0xffffff50151d7836 */ /* 0x000fe20000000000 */
[----:B------:R-:W-:Y:S01]  /*9230*/  FSEL R13, R13, -INF , !P5 ;  /* 0xff8000000d0d7808 */ /* 0x000fe20006800000 */
[C---:B--2---:R-:W-:Y:S01]  /*9240*/  HMMA.16816.F32.BF16 R148, R8.reuse, R4, R148 ;  /* 0x000000040894723c */ /* 0x044fe20000041894 */
[----:B------:R-:W-:Y:S01]  /*9250*/  FSEL R24, R15, -INF , !P4 ;  /* 0xff8000000f187808 */ /* 0x000fe20006000000 */
[----:B------:R-:W-:Y:S01]  /*9260*/  VIADD R15, R21, 0xffffff51 ;  /* 0xffffff51150f7836 */ /* 0x000fe20000000000 */
[----:B------:R-:W-:Y:S01]  /*9270*/  ISETP.GE.AND P5, PT, R29, R2, PT ;  /* 0x000000021d00720c */ /* 0x000fe20003fa6270 */
[----:B------:R-:W-:Y:S01]  /*9280*/  VIADD R5, R21, 0xffffff59 ;  /* 0xffffff5915057836 */ /* 0x000fe20000000000 */
[----:B------:R-:W-:Y:S01]  /*9290*/  ISETP.GE.AND P4, PT, R29, R0, PT ;  /* 0x000000001d00720c */ /* 0x000fe20003f86270 */
[----:B-1----:R-:W-:Y:S01]  /*92a0*/  VIADD R3, R21, 0xffffff58 ;  /* 0xffffff5815037836 */ /* 0x002fe20000000000 */
[----:B------:R-:W-:Y:S01]  /*92b0*/  FSEL R173, R156, -INF , !P5 ;  /* 0xff8000009cad7808 */ /* 0x000fe20006800000 */
[----:B------:R-:W-:Y:S01]  /*92c0*/  HMMA.16816.F32.BF16 R144, R8, R6, R144 ;  /* 0x000000060890723c */ /* 0x000fe20000041890 */
[----:B------:R-:W-:-:S02]  /*92d0*/  FSEL R176, R158, -INF , !P4 ;  /* 0xff8000009eb07808 */ /* 0x000fc40006000000 */
[C---:B------:R-:W-:Y:S02]  /*92e0*/  ISETP.GE.AND P5, PT, R15.reuse, R2, PT ;  /* 0x000000020f00720c */ /* 0x040fe40003fa6270 */
[----:B------:R-:W-:Y:S02]  /*92f0*/  ISETP.GE.AND P4, PT, R15, R0, PT ;  /* 0x000000000f00720c */ /* 0x000fe40003f86270 */
[----:B------:R-:W-:Y:S02]  /*9300*/  FSEL R179, R157, -INF , !P5 ;  /* 0xff8000009db37808 */ /* 0x000fe40006800000 */
[----:B------:R-:W-:Y:S02]  /*9310*/  FSEL R200, R159, -INF , !P4 ;  /* 0xff8000009fc87808 */ /* 0x000fe40006000000 */
[C---:B------:R-:W-:Y:S02]  /*9320*/  ISETP.GE.AND P5, PT, R3.reuse, R2, PT ;  /* 0x000000020300720c */ /* 0x040fe40003fa6270 */
[----:B------:R-:W-:Y:S01]  /*9330*/  ISETP.GE.AND P4, PT, R3, R0, PT ;  /* 0x000000000300720c */ /* 0x000fe20003f86270 */
[----:B------:R-:W-:Y:S01]  /*9340*/  VIADD R3, R21, 0xffffff60 ;  /* 0xffffff6015037836 */ /* 0x000fe20000000000 */
[----:B------:R-:W-:Y:S01]  /*9350*/  FSEL R177, R152, -INF , !P5 ;  /* 0xff80000098b17808 */ /* 0x000fe20006800000 */
[----:B---3--:R-:W-:Y:S01]  /*9360*/  HMMA.16816.F32.BF16 R140, R8, R16, R140 ;  /* 0x00000010088c723c */ /* 0x008fe2000004188c */
[----:B------:R-:W-:-:S02]  /*9370*/  FSEL R178, R154, -INF , !P4 ;  /* 0xff8000009ab27808 */ /* 0x000fc40006000000 */
[C---:B------:R-:W-:Y:S02]  /*9380*/  ISETP.GE.AND P5, PT, R5.reuse, R2, PT ;  /* 0x000000020500720c */ /* 0x040fe40003fa6270 */
[----:B------:R-:W-:Y:S01]  /*9390*/  ISETP.GE.AND P4, PT, R5, R0, PT ;  /* 0x000000000500720c */ /* 0x000fe20003f86270 */
[----:B------:R-:W-:Y:S01]  /*93a0*/  VIADD R5, R21, 0xffffff61 ;  /* 0xffffff6115057836 */ /* 0x000fe20000000000 */
[----:B------:R-:W-:Y:S01]  /*93b0*/  FSEL R175, R153, -INF , !P5 ;  /* 0xff80000099af7808 */ /* 0x000fe20006800000 */
[----:B------:R-:W-:Y:S01]  /*93c0*/  HMMA.16816.F32.BF16 R136, R8, R18, R136 ;  /* 0x000000120888723c */ /* 0x000fe20000041888 */
[----:B------:R-:W-:Y:S02]  /*93d0*/  FSEL R198, R155, -INF , !P4 ;  /* 0xff8000009bc67808 */ /* 0x000fe40006000000 */
[C---:B------:R-:W-:Y:S02]  /*93e0*/  ISETP.GE.AND P5, PT, R3.reuse, R2, PT ;  /* 0x000000020300720c */ /* 0x040fe40003fa6270 */
[----:B------:R-:W-:Y:S01]  /*93f0*/  ISETP.GE.AND P4, PT, R3, R0, PT ;  /* 0x000000000300720c */ /* 0x000fe20003f86270 */
[----:B------:R-:W-:Y:S01]  /*9400*/  VIADD R3, R21, 0xffffff69 ;  /* 0xffffff6915037836 */ /* 0x000fe20000000000 */
[----:B------:R-:W-:-:S02]  /*9410*/  FSEL R161, R148, -INF , !P5 ;  /* 0xff80000094a17808 */ /* 0x000fc40006800000 */
[----:B------:R-:W-:Y:S02]  /*9420*/  FSEL R162, R150, -INF , !P4 ;  /* 0xff80000096a27808 */ /* 0x000fe40006000000 */
[C---:B------:R-:W-:Y:S02]  /*9430*/  ISETP.GE.AND P5, PT, R5.reuse, R2, PT ;  /* 0x000000020500720c */ /* 0x040fe40003fa6270 */
[----:B------:R-:W-:Y:S01]  /*9440*/  ISETP.GE.AND P4, PT, R5, R0, PT ;  /* 0x000000000500720c */ /* 0x000fe20003f86270 */
[----:B------:R-:W-:Y:S01]  /*9450*/  VIADD R5, R21, 0xffffff68 ;  /* 0xffffff6815057836 */ /* 0x000fe20000000000 */
[----:B------:R-:W-:Y:S02]  /*9460*/  FSEL R163, R149, -INF , !P5 ;  /* 0xff80000095a37808 */ /* 0x000fe40006800000 */
[----:B------:R-:W-:Y:S02]  /*9470*/  FSEL R192, R151, -INF , !P4 ;  /* 0xff80000097c07808 */ /* 0x000fe40006000000 */
[----:B------:R-:W-:-:S02]  /*9480*/  ISETP.GE.AND P5, PT, R5, R2, PT ;  /* 0x000000020500720c */ /* 0x000fc40003fa6270 */
[----:B------:R-:W-:Y:S01]  /*9490*/  ISETP.GE.AND P4, PT, R5, R0, PT ;  /* 0x000000000500720c */ /* 0x000fe20003f86270 */
[----:B------:R-:W-:Y:S01]  /*94a0*/  VIADD R5, R21, 0xffffff71 ;  /* 0xffffff7115057836 */ /* 0x000fe20000000000 */
[----:B------:R-:W-:Y:S02]  /*94b0*/  FSEL R159, R144, -INF , !P5 ;  /* 0xff800000909f7808 */ /* 0x000fe40006800000 */
        /* <DEDUP_REMOVED lines=8> */
[C---:B------:R-:W-:Y:S01]  /*9540*/  VIADD R3, R21.reuse, 0xffffff78 ;  /* 0xffffff7815037836 */ /* 0x040fe20000000000 */
[----:B------:R-:W-:Y:S01]  /*9550*/  FSEL R157, R140, -INF , !P5 ;  /* 0xff8000008c9d7808 */ /* 0x000fe20006800000 */
[----:B------:R-:W-:Y:S01]  /*9560*/  VIADD R21, R21, 0xffffff79 ;  /* 0xffffff7915157836 */ /* 0x000fe20000000000 */
[----:B------:R-:W-:Y:S02]  /*9570*/  FSEL R154, R142, -INF , !P4 ;  /* 0xff8000008e9a7808 */ /* 0x000fe40006000000 */
[----:B------:R-:W-:-:S02]  /*9580*/  ISETP.GE.AND P5, PT, R5, R2, PT ;  /* 0x000000020500720c */ /* 0x000fc40003fa6270 */
[----:B------:R-:W-:Y:S02]  /*9590*/  ISETP.GE.AND P4, PT, R5, R0, PT ;  /* 0x000000000500720c */ /* 0x000fe40003f86270 */
[----:B------:R-:W-:Y:S02]  /*95a0*/  FSEL R155, R141, -INF , !P5 ;  /* 0xff8000008d9b7808 */ /* 0x000fe40006800000 */
[----:B------:R-:W-:Y:S02]  /*95b0*/  FSEL R152, R143, -INF , !P4 ;  /* 0xff8000008f987808 */ /* 0x000fe40006000000 */
[-C--:B------:R-:W-:Y:S02]  /*95c0*/  ISETP.GE.AND P5, PT, R3, R2.reuse, PT ;  /* 0x000000020300720c */ /* 0x080fe40003fa6270 */
[----:B------:R-:W-:Y:S02]  /*95d0*/  ISETP.GE.AND P4, PT, R21, R2, PT ;  /* 0x000000021500720c */ /* 0x000fe40003f86270 */
[----:B------:R-:W-:-:S02]  /*95e0*/  FSEL R153, R136, -INF , !P5 ;  /* 0xff80000088997808 */ /* 0x000fc40006800000 */
[----:B------:R-:W-:Y:S02]  /*95f0*/  FSEL R151, R137, -INF , !P4 ;  /* 0xff80000089977808 */ /* 0x000fe40006000000 */
[-C--:B------:R-:W-:Y:S02]  /*9600*/  ISETP.GE.AND P5, PT, R3, R0.reuse, PT ;  /* 0x000000000300720c */ /* 0x080fe40003fa6270 */
[----:B------:R-:W-:Y:S02]  /*9610*/  ISETP.GE.AND P4, PT, R21, R0, PT ;  /* 0x000000001500720c */ /* 0x000fe40003f86270 */
[----:B------:R-:W-:Y:S02]  /*9620*/  FSEL R150, R138, -INF , !P5 ;  /* 0xff8000008a967808 */ /* 0x000fe40006800000 */
[----:B------:R-:W-:Y:S01]  /*9630*/  FSEL R148, R139, -INF , !P4 ;  /* 0xff8000008b947808 */ /* 0x000fe20006000000 */
[----:B------:R-:W-:Y:S08]  /*9640*/  BRA.U !UP0, `(.L_x_133) ;  /* 0x0000000108cc7547 */ /* 0x000ff0000b800000 */
        /* <DEDUP_REMOVED lines=48> */
.L_x_135:
[----:B------:R3:W-:Y:S02]  /*9950*/  STS.128 [R197+0x11000], RZ ;  /* 0x011000ffc5007388 */ /* 0x0007e40000000c00 */
.L_x_136:
[----:B------:R-:W-:Y:S05]  /*9960*/  BSYNC.RECONVERGENT B0 ;  /* 0x0000000000007941 */ /* 0x000fea0003800200 */
.L_x_134:
[----:B------:R-:W0:Y:S02]  /*9970*/  LDGDEPBAR ;  /* 0x00000000000079af */ /* 0x000e240000000000 */
.L_x_133:
[----:B------:R-:W-:Y:S01]  /*9980*/  FMNMX3.FTZ R2, R191, R23, R25, !PT ;  /* 0x00000017bf027276 */ /* 0x000fe20007810019 */
[----:B------:R-:W4:Y:S01]  /*9990*/  LDCU UR4, c[0x0][0x45c] ;  /* 0x00008b80ff0477ac */ /* 0x000f220008000800 */
[----:B-12---:R-:W-:Y:S01]  /*99a0*/  FMNMX3.FTZ R7, R189, R20, R22, !PT ;  /* 0x00000014bd077276 */ /* 0x006fe20007810016 */
[----:B------:R-:W-:Y:S01]  /*99b0*/  LDSM.16.MT88.4 R140, [R187+0x12800] ;  /* 0x01280000bb8c783b */ /* 0x000fe20000004200 */
[----:B------:R-:W-:Y:S01]  /*99c0*/  FMNMX3.FTZ R2, R2, R27, R13, !PT ;  /* 0x0000001b02027276 */ /* 0x000fe2000781000d */
[----:B------:R-:W-:Y:S01]  /*99d0*/  UIADD3 UR6, UPT, UPT, UR19, -0x4, URZ ;  /* 0xfffffffc13067890 */ /* 0x000fe2000fffe0ff */
[----:B------:R-:W-:Y:S02]  /*99e0*/  FMNMX3.FTZ R7, R7, R14, R24, !PT ;  /* 0x0000000e07077276 */ /* 0x000fe40007810018 */
[----:B------:R-:W-:Y:S02]  /*99f0*/  FMNMX3.FTZ R2, R2, R173, R179, !PT ;  /* 0x000000ad02027276 */ /* 0x000fe400078100b3 */
[----:B------:R-:W-:-:S02]  /*9a00*/  FMNMX3.FTZ R7, R7, R176, R200, !PT ;  /* 0x000000b007077276 */ /* 0x000fc400078100c8 */
[----:B------:R-:W-:Y:S02]  /*9a10*/  FMNMX3.FTZ R2, R2, R177, R175, !PT ;  /* 0x000000b102027276 */ /* 0x000fe400078100af */
[----:B------:R-:W-:Y:S02]  /*9a20*/  FMNMX3.FTZ R7, R7, R178, R198, !PT ;  /* 0x000000b207077276 */ /* 0x000fe400078100c6 */
[----:B------:R-:W-:Y:S02]  /*9a30*/  FMNMX3.FTZ R2, R2, R161, R163, !PT ;  /* 0x000000a102027276 */ /* 0x000fe400078100a3 */
[----:B------:R-:W-:Y:S02]  /*9a40*/  FMNMX3.FTZ R7, R7, R162, R192, !PT ;  /* 0x000000a207077276 */ /* 0x000fe400078100c0 */
[----:B------:R-:W-:Y:S02]  /*9a50*/  FMNMX3.FTZ R2, R2, R159, R145, !PT ;  /* 0x0000009f02027276 */ /* 0x000fe40007810091 */
[----:B------:R-:W-:-:S02]  /*9a60*/  FMNMX3.FTZ R7, R7, R158, R160, !PT ;  /* 0x0000009e07077276 */ /* 0x000fc400078100a0 */
[----:B------:R-:W-:Y:S02]  /*9a70*/  FMNMX3.FTZ R2, R2, R157, R155, !PT ;  /* 0x0000009d02027276 */ /* 0x000fe4000781009b */
[----:B------:R-:W-:Y:S02]  /*9a80*/  FMNMX3.FTZ R7, R7, R154, R152, !PT ;  /* 0x0000009a07077276 */ /* 0x000fe40007810098 */
[----:B------:R-:W-:Y:S02]  /*9a90*/  FMNMX3.FTZ R2, R2, R153, R151, !PT ;  /* 0x0000009902027276 */ /* 0x000fe40007810097 */
[----:B------:R-:W-:Y:S02]  /*9aa0*/  FMNMX3.FTZ R7, R7, R150, R148, !PT ;  /* 0x0000009607077276 */ /* 0x000fe40007810094 */
[----:B------:R-:W-:Y:S01]  /*9ab0*/  SEL R169, R182, 0xffffffe0, !P6 ;  /* 0xffffffe0b6a97807 */ /* 0x000fe20007000000 */
[----:B------:R-:W1:Y:S01]  /*9ac0*/  SHFL.BFLY PT, R5, R2, 0x2, 0x1f ;  /* 0x0c401f0002057f89 */ /* 0x000e6200000e0000 */
[----:B------:R-:W-:-:S02]  /*9ad0*/  IADD3 R16, PT, PT, R187, 0x12000, RZ ;  /* 0x00012000bb107810 */ /* 0x000fc40007ffe0ff */
[----:B------:R-:W-:Y:S01]  /*9ae0*/  IADD3 R171, PT, PT, R169, R187, RZ ;  /* 0x000000bba9ab7210 */ /* 0x000fe20007ffe0ff */
[----:B------:R-:W2:Y:S01]  /*9af0*/  SHFL.BFLY PT, R0, R7, 0x2, 0x1f ;  /* 0x0c401f0007007f89 */ /* 0x000ea200000e0000 */
[----:B------:R-:W-:Y:S02]  /*9b00*/  IADD3 R170, PT, PT, R187, 0x12040, RZ ;  /* 0x00012040bbaa7810 */ /* 0x000fe40007ffe0ff */
[----:B------:R-:W-:Y:S01]  /*9b10*/  @P0 IADD3 R170, PT, PT, R16, -0x40, RZ ;  /* 0xffffffc010aa0810 */ /* 0x000fe20007ffe0ff */
[----:B------:R-:W-:Y:S03]  /*9b20*/  LDSM.16.MT88.4 R136, [R171+0x12800] ;  /* 0x01280000ab88783b */ /* 0x000fe60000004200 */
[----:B------:R-:W-:Y:S01]  /*9b30*/  IADD3 R169, PT, PT, R169, R170, RZ ;  /* 0x000000aaa9a97210 */ /* 0x000fe20007ffe0ff */
[----:B------:R-:W-:Y:S01]  /*9b40*/  LDSM.16.MT88.4 R28, [R170] ;  /* 0x00000000aa1c783b */ /* 0x000fe20000004200 */
[----:B-1----:R-:W-:-:S02]  /*9b50*/  FMNMX.FTZ R5, R2, R5, !PT ;  /* 0x0000000502057209 */ /* 0x002fc40007810000 */
        /* <DEDUP_REMOVED lines=12> */
[----:B------:R-:W-:Y:S01]  /*9c20*/  FFMA.FTZ R168, R23, UR4, -R156 ;  /* 0x0000000417a87c23 */ /* 0x000fe2000801089c */
[----:B------:R-:W-:Y:S01]  /*9c30*/  FSEL R6, R3, RZ, P1 ;  /* 0x000000ff03067208 */ /* 0x000fe20000800000 */
[----:B------:R-:W-:Y:S01]  /*9c40*/  FADD.FTZ R4, R191, -R4 ;  /* 0x80000004bf047221 */ /* 0x000fe20000010000 */
[----:B------:R-:W-:Y:S01]  /*9c50*/  FFMA.FTZ R135, R25, UR4, -R156 ;  /* 0x0000000419877c23 */ /* 0x000fe2000801089c */
[--C-:B------:R-:W-:Y:S01]  /*9c60*/  FFMA.FTZ R134, R20, UR4, -R149.reuse ;  /* 0x0000000414867c23 */ /* 0x100fe20008010895 */
[--C-:B------:R-:W-:Y:S01]  /*9c70*/  FFMA.FTZ R2, R22, UR4, -R149.reuse ;  /* 0x0000000416027c23 */ /* 0x100fe20008010895 */
[----:B------:R-:W-:Y:S01]  /*9c80*/  FADD.FTZ R6, R189, -R6 ;  /* 0x80000006bd067221 */ /* 0x000fe20000010000 */
[----:B------:R-:W1:Y:S01]  /*9c90*/  LDSM.16.MT88.4 R20, [R171+0x12000] ;  /* 0x01200000ab14783b */ /* 0x000e620000004200 */
        /* <DEDUP_REMOVED lines=11> */
[--C-:B------:R-:W-:Y:S01]  /*9d50*/  FFMA.FTZ R175, R175, UR4, -R156.reuse ;  /* 0x00000004afaf7c23 */ /* 0x100fe2000801089c */
[--C-:B------:R-:W-:Y:S01]  /*9d60*/  FFMA.FTZ R176, R176, UR4, -R149.reuse ;  /* 0x00000004b0b07c23 */ /* 0x100fe20008010895 */
[--C-:B------:R-:W-:Y:S01]  /*9d70*/  FFMA.FTZ R177, R200, UR4, -R149.reuse ;  /* 0x00000004c8b17c23 */ /* 0x100fe20008010895 */
[----:B------:R-:W2:Y:S01]  /*9d80*/  MUFU.EX2 R135, R135 ;  /* 0x0000008700877308 */ /* 0x000ea20000000800 */
[--C-:B------:R-:W-:Y:S01]  /*9d90*/  FFMA.FTZ R178, R178, UR4, -R149.reuse ;  /* 0x00000004b2b27c23 */ /* 0x100fe20008010895 */
        /* <DEDUP_REMOVED lines=14> */
[----:B------:R-:W4:Y:S01]  /*9e80*/  MUFU.EX2 R133, R133 ;  /* 0x0000008500857308 */ /* 0x000f220000000800 */
[----:B--2---:R-:W-:Y:S01]  /*9e90*/  F2FP.BF16.F32.PACK_AB R4, R135, R168 ;  /* 0x000000a88704723e */ /* 0x004fe200000010ff */
[----:B------:R-:W-:Y:S01]  /*9ea0*/  LDSM.16.MT88.4 R160, [R187+0x17800] ;  /* 0x01780000bba0783b */ /* 0x000fe20000004200 */
[----:B------:R-:W-:Y:S01]  /*9eb0*/  FFMA.FTZ R209, R151, UR4, -R156 ;  /* 0x0000000497d17c23 */ /* 0x000fe2000801089c */
[--C-:B------:R-:W-:Y:S01]  /*9ec0*/  FFMA.FTZ R210, R154, UR4, -R149.reuse ;  /* 0x000000049ad27c23 */ /* 0x100fe20008010895 */
[--C-:B------:R-:W-:Y:S01]  /*9ed0*/  FFMA.FTZ R211, R152, UR4, -R149.reuse ;  /* 0x0000000498d37c23 */ /* 0x100fe20008010895 */
[--C-:B------:R-:W-:Y:S01]  /*9ee0*/  FFMA.FTZ R212, R150, UR4, -R149.reuse ;  /* 0x0000000496d47c23 */ /* 0x100fe20008010895 */
[----:B------:R-:W-:Y:S01]  /*9ef0*/  FFMA.FTZ R213, R148, UR4, -R149 ;  /* 0x0000000494d57c23 */ /* 0x000fe20008010895 */
[----:B------:R-:W-:Y:S01]  /*9f00*/  MUFU.EX2 R134, R134 ;  /* 0x0000008600867308 */ /* 0x000fe20000000800 */
[----:B------:R-:W-:Y:S04]  /*9f10*/  LDSM.16.MT88.4 R148, [R170+0x3800] ;  /* 0x00380000aa94783b */ /* 0x000fe80000004200 */
[----:B------:R-:W-:Y:S03]  /*9f20*/  LDSM.16.MT88.4 R156, [R171+0x15800] ;  /* 0x01580000ab9c783b */ /* 0x000fe60000004200 */
[----:B------:R-:W2:Y:S01]  /*9f30*/  MUFU.EX2 R2, R2 ;  /* 0x0000000200027308 */ /* 0x000ea20000000800 */
[----:B----4-:R-:W-:Y:S01]  /*9f40*/  F2FP.BF16.F32.PACK_AB R6, R133, R164 ;  /* 0x000000a48506723e */ /* 0x010fe200000010ff */
[----:B------:R-:W-:Y:S06]  /*9f50*/  LDSM.16.MT88.4 R152, [R170+0x1800] ;  /* 0x00180000aa98783b */ /* 0x000fec0000004200 */
[----:B------:R-:W-:Y:S08]  /*9f60*/  MUFU.EX2 R0, R0 ;  /* 0x0000000000007308 */ /* 0x000ff00000000800 */
[----:B------:R-:W4:Y:S01]  /*9f70*/  MUFU.EX2 R165, R165 ;  /* 0x000000a500a57308 */ /* 0x000f220000000800 */
[----:B--2---:R-:W-:-:S07]  /*9f80*/  F2FP.BF16.F32.PACK_AB R5, R2, R134 ;  /* 0x000000860205723e */ /* 0x004fce00000010ff */
[----:B------:R-:W2:Y:S08]  /*9f90*/  MUFU.EX2 R167, R167 ;  /* 0x000000a700a77308 */ /* 0x000eb00000000800 */
[----:B------:R-:W5:Y:S01]  /*9fa0*/  MUFU.EX2 R166, R166 ;  /* 0x000000a600a67308 */ /* 0x000f620000000800 */
[----:B----4-:R-:W-:-:S07]  /*9fb0*/  F2FP.BF16.F32.PACK_AB R7, R165, R0 ;  /* 0x00000000a507723e */ /* 0x010fce00000010ff */
[----:B------:R-:W-:Y:S01]  /*9fc0*/  MUFU.EX2 R173, R173 ;  /* 0x000000ad00ad7308 */ /* 0x000fe20000000800 */
[-C--:B--2---:R-:W-:Y:S01]  /*9fd0*/  FMUL.FTZ R16, R36, R167.reuse ;  /* 0x000000a724107220 */ /* 0x084fe20000410000 */
        /* <DEDUP_REMOVED lines=11> */
[----:B------:R-:W2:Y:S01]  /*a090*/  LDSM.16.MT88.4 R36, [R169] ;  /* 0x00000000a924783b */ /* 0x000ea20000004200 */
[-C--:B------:R-:W-:Y:S01]  /*a0a0*/  FMUL.FTZ R26, R46, R166.reuse ;  /* 0x000000a62e1a7220 */ /* 0x080fe20000410000 */
[-C--:B------:R-:W-:Y:S01]  /*a0b0*/  FMUL.FTZ R27, R47, R166.reuse ;  /* 0x000000a62f1b7220 */ /* 0x080fe20000410000 */
[-C--:B------:R-:W-:Y:S01]  /*a0c0*/  FMUL.FTZ R34, R54, R166.reuse ;  /* 0x000000a636227220 */ /* 0x080fe20000410000 */
[C---:B-1----:R-:W-:Y:S01]  /*a0d0*/  HMMA.16816.F32.BF16 R16, R4.reuse, R20, R16 ;  /* 0x000000140410723c */ /* 0x042fe20000041810 */
[-C--:B------:R-:W-:Y:S01]  /*a0e0*/  FMUL.FTZ R35, R55, R166.reuse ;  /* 0x000000a637237220 */ /* 0x080fe20000410000 */
[----:B------:R-:W1:Y:S01]  /*a0f0*/  LDSM.16.MT88.4 R44, [R187+0x14000] ;  /* 0x01400000bb2c783b */ /* 0x000e620000004200 */
[-C--:B------:R-:W-:Y:S01]  /*a100*/  FMUL.FTZ R48, R48, R167.reuse ;  /* 0x000000a730307220 */ /* 0x080fe20000410000 */
[-C--:B------:R-:W-:Y:S01]  /*a110*/  FMUL.FTZ R49, R49, R167.reuse ;  /* 0x000000a731317220 */ /* 0x080fe20000410000 */
[-C--:B------:R-:W-:Y:S01]  /*a120*/  FMUL.FTZ R50, R50, R166.reuse ;  /* 0x000000a632327220 */ /* 0x080fe20000410000 */
[----:B------:R-:W4:Y:S01]  /*a130*/  LDSM.16.MT88.4 R52, [R171+0x14000] ;  /* 0x01400000ab34783b */ /* 0x000f220000004200 */
        /* <DEDUP_REMOVED lines=53> */
[C---:B----4-:R-:W-:Y:S01]  /*a490*/  HMMA.16816.F32.BF16 R48, R4.reuse, R52, R48 ;  /* 0x000000340430723c */ /* 0x050fe20000041830 */
        /* <DEDUP_REMOVED lines=15> */
[C---:B------:R-:W-:Y:S01]  /*a590*/  HMMA.16816.F32.BF16 R52, R4.reuse, R54, R72 ;  /* 0x000000360434723c */ /* 0x040fe20000041848 */
[-C--:B------:R-:W-:Y:S01]  /*a5a0*/  FMUL.FTZ R72, R92, R167.reuse ;  /* 0x000000a75c487220 */ /* 0x080fe20000410000 */
[-C--:B------:R-:W-:Y:S01]  /*a5b0*/  FMUL.FTZ R73, R93, R167.reuse ;  /* 0x000000a75d497220 */ /* 0x080fe20000410000 */
[-C--:B------:R-:W-:Y:S01]  /*a5c0*/  FMUL.FTZ R74, R94, R166.reuse ;  /* 0x000000a65e4a7220 */ /* 0x080fe20000410000 */
[-C--:B------:R-:W-:Y:S01]  /*a5d0*/  FMUL.FTZ R75, R95, R166.reuse ;  /* 0x000000a65f4b7220 */ /* 0x080fe20000410000 */
[-C--:B------:R-:W-:Y:S01]  /*a5e0*/  FMUL.FTZ R116, R116, R167.reuse ;  /* 0x000000a774747220 */ /* 0x080fe20000410000 */
[----:B------:R-:W4:Y:S01]  /*a5f0*/  LDSM.16.MT88.4 R92, [R170+0x4000] ;  /* 0x00400000aa5c783b */ /* 0x000f220000004200 */
[-C--:B------:R-:W-:Y:S01]  /*a600*/  FMUL.FTZ R117, R117, R167.reuse ;  /* 0x000000a775757220 */ /* 0x080fe20000410000 */
[----:B-----5:R-:W-:Y:S01]  /*a610*/  HMMA.16816.F32.BF16 R56, R4, R60, R56 ;  /* 0x0000003c0438723c */ /* 0x020fe20000041838 */
[-C--:B------:R-:W-:Y:S01]  /*a620*/  FMUL.FTZ R118, R118, R166.reuse ;  /* 0x000000a676767220 */ /* 0x080fe20000410000 */
[----:B------:R-:W-:Y:S01]  /*a630*/  FMUL.FTZ R119, R119, R166 ;  /* 0x000000a677777220 */ /* 0x000fe20000410000 */
[----:B------:R-:W5:Y:S01]  /*a640*/  MUFU.EX2 R172, R172 ;  /* 0x000000ac00ac7308 */ /* 0x000f620000000800 */
[----:B------:R-:W-:Y:S01]  /*a650*/  LDSM.16.MT88.4 R128, [R170+0x800] ;  /* 0x00080000aa80783b */ /* 0x000fe20000004200 */
[----:B------:R-:W-:-:S03]  /*a660*/  FFMA.FTZ R168, R207, R167, R168 ;  /* 0x000000a7cfa87223 */ /* 0x000fc600000100a8 */
[C---:B------:R-:W-:Y:S01]  /*a670*/  HMMA.16816.F32.BF16 R60, R4.reuse, R62, R80 ;  /* 0x0000003e043c723c */ /* 0x040fe20000041850 */
[-C--:B------:R-:W-:Y:S01]  /*a680*/  FMUL.FTZ R80, R100, R167.reuse ;  /* 0x000000a764507220 */ /* 0x080fe20000410000 */
[----:B------:R-:W-:Y:S01]  /*a690*/  FMUL.FTZ R81, R101, R167 ;  /* 0x000000a765517220 */ /* 0x000fe20000410000 */
[-C--:B------:R-:W-:Y:S01]  /*a6a0*/  FMUL.FTZ R82, R102, R166.reuse ;  /* 0x000000a666527220 */ /* 0x080fe20000410000 */
[----:B------:R-:W-:Y:S01]  /*a6b0*/  FMUL.FTZ R83, R103, R166 ;  /* 0x000000a667537220 */ /* 0x000fe20000410000 */
[----:B------:R-:W-:Y:S01]  /*a6c0*/  MUFU.EX2 R174, R174 ;  /* 0x000000ae00ae7308 */ /* 0x000fe20000000800 */
[----:B------:R-:W5:Y:S01]  /*a6d0*/  LDSM.16.MT88.4 R100, [R169+0x4000] ;  /* 0x00400000a964783b */ /* 0x000f620000004200 */
[----:B------:R-:W-:Y:S01]  /*a6e0*/  FADD.FTZ R135, R135, R168 ;  /* 0x000000a887877221 */ /* 0x000fe20000010000 */
[----:B---3--:R-:W-:Y:S03]  /*a6f0*/  HMMA.16816.F32.BF16 R64, R4, R68, R64 ;  /* 0x000000440440723c */ /* 0x008fe60000041840 */
[----:B------:R-:W-:-:S02]  /*a700*/  FADD.FTZ R164, R164, R135 ;  /* 0x00000087a4a47221 */ /* 0x000fc40000010000 */
[----:B------:R-:W-:Y:S02]  /*a710*/  MUFU.EX2 R175, R175 ;  /* 0x000000af00af7308 */ /* 0x000fe40000000800 */
[----:B------:R-:W-:Y:S01]  /*a720*/  FADD.FTZ R164, R133, R164 ;  /* 0x000000a485a47221 */ /* 0x000fe20000010000 */
[C---:B------:R-:W-:Y:S01]  /*a730*/  HMMA.16816.F32.BF16 R68, R4.reuse, R70, R88 ;  /* 0x000000460444723c */ /* 0x040fe20000041858 */
[-C--:B------:R-:W-:Y:S01]  /*a740*/  FMUL.FTZ R88, R108, R167.reuse ;  /* 0x000000a76c587220 */ /* 0x080fe20000410000 */
[-C--:B------:R-:W-:Y:S01]  /*a750*/  FMUL.FTZ R89, R109, R167.reuse ;  /* 0x000000a76d597220 */ /* 0x080fe20000410000 */
[-C--:B------:R-:W-:Y:S01]  /*a760*/  FMUL.FTZ R90, R110, R166.reuse ;  /* 0x000000a66e5a7220 */ /* 0x080fe20000410000 */
[-C--:B------:R-:W-:Y:S01]  /*a770*/  FMUL.FTZ R91, R111, R166.reuse ;  /* 0x000000a66f5b7220 */ /* 0x080fe20000410000 */
[----:B------:R-:W-:Y:S01]  /*a780*/  MUFU.EX2 R176, R176 ;  /* 0x000000b000b07308 */ /* 0x000fe20000000800 */
[----:B------:R-:W-:Y:S02]  /*a790*/  LDSM.16.MT88.4 R108, [R170+0x2800] ;  /* 0x00280000aa6c783b */ /* 0x000fe40000004200 */
[C---:B--2---:R-:W-:Y:S05]  /*a7a0*/  HMMA.16816.F32.BF16 R72, R4.reuse, R76, R72 ;  /* 0x0000004c0448723c */ /* 0x044fea0000041848 */
[----:B------:R-:W2:Y:S03]  /*a7b0*/  MUFU.EX2 R177, R177 ;  /* 0x000000b100b17308 */ /* 0x000ea60000000800 */
[C---:B------:R-:W-:Y:S01]  /*a7c0*/  HMMA.16816.F32.BF16 R76, R4.reuse, R78, R96 ;  /* 0x0000004e044c723c */ /* 0x040fe20000041860 */
[-C--:B------:R-:W-:Y:S01]  /*a7d0*/  FMUL.FTZ R96, R112, R167.reuse ;  /* 0x000000a770607220 */ /* 0x080fe20000410000 */
[----:B------:R-:W-:Y:S01]  /*a7e0*/  FMUL.FTZ R97, R113, R167 ;  /* 0x000000a771617220 */ /* 0x000fe20000410000 */
[-C--:B------:R-:W-:Y:S01]  /*a7f0*/  FMUL.FTZ R98, R114, R166.reuse ;  /* 0x000000a672627220 */ /* 0x080fe20000410000 */
[----:B------:R-:W-:Y:S01]  /*a800*/  FMUL.FTZ R99, R115, R166 ;  /* 0x000000a673637220 */ /* 0x000fe20000410000 */
[----:B------:R-:W-:Y:S01]  /*a810*/  MUFU.EX2 R178, R178 ;  /* 0x000000b200b27308 */ /* 0x000fe20000000800 */
[----:B------:R-:W-:Y:S02]  /*a820*/  LDSM.16.MT88.4 R112, [R187+0x16800] ;  /* 0x01680000bb70783b */ /* 0x000fe40000004200 */
[C---:B------:R-:W-:Y:S05]  /*a830*/  HMMA.16816.F32.BF16 R8, R4.reuse, R12, R8 ;  /* 0x0000000c0408723c */ /* 0x040fea0000041808 */
[----:B------:R-:W3:Y:S03]  /*a840*/  MUFU.EX2 R179, R179 ;  /* 0x000000b300b37308 */ /* 0x000ee60000000800 */
[C---:B-1----:R-:W-:Y:S05]  /*a850*/  HMMA.16816.F32.BF16 R80, R4.reuse, R84, R80 ;  /* 0x000000540450723c */ /* 0x042fea0000041850 */
[----:B------:R-:W-:Y:S03]  /*a860*/  MUFU.EX2 R181, R181 ;  /* 0x000000b500b57308 */ /* 0x000fe60000000800 */
[C---:B----4-:R-:W-:Y:S05]  /*a870*/  HMMA.16816.F32.BF16 R88, R4.reuse, R92, R88 ;  /* 0x0000005c0458723c */ /* 0x050fea0000041858 */
[----:B------:R-:W1:Y:S03]  /*a880*/  MUFU.EX2 R198, R198 ;  /* 0x000000c600c67308 */ /* 0x000e660000000800 */
[C---:B------:R-:W-:Y:S01]  /*a890*/  HMMA.16816.F32.BF16 R12, R4.reuse, R14, R124 ;  /* 0x0000000e040c723c */ /* 0x040fe2000004187c */
[----:B------:R-:W4:Y:S04]  /*a8a0*/  LDSM.16.MT88.4 R124, [R169+0x800] ;  /* 0x00080000a97c783b */ /* 0x000f280000004200 */
[----:B------:R-:W-:Y:S03]  /*a8b0*/  MUFU.EX2 R189, R189 ;  /* 0x000000bd00bd7308 */ /* 0x000fe60000000800 */
[C---:B------:R-:W-:Y:S01]  /*a8c0*/  HMMA.16816.F32.BF16 R84, R4.reuse, R86, R104 ;  /* 0x000000560454723c */ /* 0x040fe20000041868 */
[----:B------:R-:W-:Y:S04]  /*a8d0*/  LDSM.16.MT88.4 R104, [R169+0x2800] ;  /* 0x00280000a968783b */ /* 0x000fe80000004200 */
[----:B------:R-:W-:Y:S03]  /*a8e0*/  MUFU.EX2 R200, R200 ;  /* 0x000000c800c87308 */ /* 0x000fe60000000800 */
[C---:B------:R-:W-:Y:S01]  /*a8f0*/  HMMA.16816.F32.BF16 R92, R4.reuse, R94, R120 ;  /* 0x0000005e045c723c */ /* 0x040fe20000041878 */
[----:B------:R-:W1:Y:S04]  /*a900*/  LDSM.16.MT88.4 R120, [R187+0x14800] ;  /* 0x01480000bb78783b */ /* 0x000e680000004200 */
[----:B------:R-:W-:Y:S03]  /*a910*/  MUFU.EX2 R191, R191 ;  /* 0x000000bf00bf7308 */ /* 0x000fe60000000800 */
[----:B-----5:R-:W-:Y:S01]  /*a920*/  HMMA.16816.F32.BF16 R96, R4, R100, R96 ;  /* 0x000000640460723c */ /* 0x020fe20000041860 */
[----:B------:R-:W-:Y:S01]  /*a930*/  F2FP.BF16.F32.PACK_AB R100, R172, R173 ;  /* 0x000000adac64723e */ /* 0x000fe200000010ff */
[----:B------:R-:W-:Y:S01]  /*a940*/  FADD.FTZ R173, R173, R164 ;  /* 0x000000a4adad7221 */ /* 0x000fe20000010000 */
[----:B--2---:R-:W-:-:S02]  /*a950*/  F2FP.BF16.F32.PACK_AB R101, R177, R176 ;  /* 0x000000b0b165723e */ /* 0x004fc400000010ff */
[----:B------:R-:W2:Y:S01]  /*a960*/  MUFU.EX2 R192, R192 ;  /* 0x000000c000c07308 */ /* 0x000ea20000000800 */
[----:B------:R-:W-:Y:S02]  /*a970*/  FADD.FTZ R173, R172, R173 ;  /* 0x000000adacad7221 */ /* 0x000fe40000010000 */
[----:B------:R-:W-:Y:S01]  /*a980*/  HMMA.16816.F32.BF16 R4, R4, R102, R116 ;  /* 0x000000660404723c */ /* 0x000fe20000041874 */
[----:B------:R-:W5:Y:S01]  /*a990*/  LDSM.16.MT88.4 R116, [R171+0x14800] ;  /* 0x01480000ab74783b */ /* 0x000f620000004200 */
[----:B------:R-:W-:Y:S01]  /*a9a0*/  F2FP.BF16.F32.PACK_AB R102, R175, R174 ;  /* 0x000000aeaf66723e */ /* 0x000fe200000010ff */
[----:B------:R-:W-:Y:S01]  /*a9b0*/  FADD.FTZ R174, R174, R173 ;  /* 0x000000adaeae7221 */ /* 0x000fe20000010000 */
[----:B---3--:R-:W-:Y:S01]  /*a9c0*/  F2FP.BF16.F32.PACK_AB R103, R179, R178 ;  /* 0x000000b2b367723e */ /* 0x008fe200000010ff */
[----:B------:R-:W-:Y:S02]  /*a9d0*/  MUFU.EX2 R193, R193 ;  /* 0x000000c100c17308 */ /* 0x000fe40000000800 */
[----:B------:R-:W-:-:S04]  /*a9e0*/  FADD.FTZ R174, R175, R174 ;  /* 0x000000aeafae7221 */ /* 0x000fc80000010000 */
[C---:B----4-:R-:W-:Y:S02]  /*a9f0*/  HMMA.16816.F32.BF16 R32, R100.reuse, R124, R32 ;  /* 0x0000007c6420723c */ /* 0x050fe40000041820 */
[----:B------:R-:W3:Y:S06]  /*aa00*/  MUFU.EX2 R204, R204 ;  /* 0x000000cc00cc7308 */ /* 0x000eec0000000800 */
[C---:B------:R-:W-:Y:S01]  /*aa10*/  HMMA.16816.F32.BF16 R36, R100.reuse, R126, R36 ;  /* 0x0000007e6424723c */ /* 0x040fe20000041824 */
[----:B------:R-:W-:Y:S01]  /*aa20*/  LDSM.16.MT88.4 R124, [R170+0x4800] ;  /* 0x00480000aa7c783b */ /* 0x000fe20000004200 */
[----:B------:R-:W-:Y:S06]  /*aa30*/  MUFU.EX2 R199, R199 ;  /* 0x000000c700c77308 */ /* 0x000fec0000000800 */
[C---:B-1----:R-:W-:Y:S02]  /*aa40*/  HMMA.16816.F32.BF16 R40, R100.reuse, R120, R40 ;  /* 0x000000786428723c */ /* 0x042fe40000041828 */
[----:B------:R-:W1:Y:S06]  /*aa50*/  MUFU.EX2 R206, R206 ;  /* 0x000000ce00ce7308 */ /* 0x000e6c0000000800 */
[C---:B------:R-:W-:Y:S01]  /*aa60*/  HMMA.16816.F32.BF16 R44, R100.reuse, R122, R44 ;  /* 0x0000007a642c723c */ /* 0x040fe2000004182c */
[----:B------:R-:W4:Y:S01]  /*aa70*/  LDSM.16.MT88.4 R120, [R171+0x16800] ;  /* 0x01680000ab78783b */ /* 0x000f220000004200 */
[----:B------:R-:W-:Y:S06]  /*aa80*/  MUFU.EX2 R208, R208 ;  /* 0x000000d000d07308 */ /* 0x000fec0000000800 */
[C---:B-----5:R-:W-:Y:S02]  /*aa90*/  HMMA.16816.F32.BF16 R48, R100.reuse, R116, R48 ;  /* 0x000000746430723c */ /* 0x060fe40000041830 */
[----:B------:R-:W-:Y:S06]  /*aaa0*/  MUFU.EX2 R209, R209 ;  /* 0x000000d100d17308 */ /* 0x000fec0000000800 */
[C---:B------:R-:W-:Y:S01]  /*aab0*/  HMMA.16816.F32.BF16 R52, R100.reuse, R118, R52 ;  /* 0x000000766434723c */ /* 0x040fe20000041834 */
[----:B------:R-:W5:Y:S01]  /*aac0*/  LDSM.16.MT88.4 R116, [R169+0x4800] ;  /* 0x00480000a974783b */ /* 0x000f620000004200 */
[----:B------:R-:W-:Y:S06]  /*aad0*/  MUFU.EX2 R210, R210 ;  /* 0x000000d200d27308 */ /* 0x000fec0000000800 */
[C---:B------:R-:W-:Y:S02]  /*aae0*/  HMMA.16816.F32.BF16 R56, R100.reuse, R108, R56 ;  /* 0x0000006c6438723c */ /* 0x040fe40000041838 */
[----:B------:R-:W1:Y:S06]  /*aaf0*/  MUFU.EX2 R211, R211 ;  /* 0x000000d300d37308 */ /* 0x000e6c0000000800 */
[C---:B------:R-:W-:Y:S02]  /*ab00*/  HMMA.16816.F32.BF16 R60, R100.reuse, R110, R60 ;  /* 0x0000006e643c723c */ /* 0x040fe4000004183c */
[----:B------:R-:W-:Y:S06]  /*ab10*/  MUFU.EX2 R212, R212 ;  /* 0x000000d400d47308 */ /* 0x000fec0000000800 */
[C---:B------:R-:W-:Y:S02]  /*ab20*/  HMMA.16816.F32.BF16 R64, R100.reuse, R104, R64 ;  /* 0x000000686440723c */ /* 0x040fe40000041840 */
[----:B------:R-:W1:Y:S06]  /*ab30*/  MUFU.EX2 R213, R213 ;  /* 0x000000d500d57308 */ /* 0x000e6c0000000800 */
[C---:B------:R-:W-:Y:S08]  /*ab40*/  HMMA.16816.F32.BF16 R68, R100.reuse, R106, R68 ;  /* 0x0000006a6444723c */ /* 0x040ff00000041844 */
        /* <DEDUP_REMOVED lines=8> */
[----:B------:R-:W1:Y:S07]  /*abd0*/  LDSM.16.MT88.4 R128, [R169+0x1000] ;  /* 0x00100000a980783b */ /* 0x000e6e0000004200 */
[C---:B------:R-:W-:Y:S08]  /*abe0*/  HMMA.16816.F32.BF16 R72, R100.reuse, R112, R72 ;  /* 0x000000706448723c */ /* 0x040ff00000041848 */
[C---:B------:R-:W-:Y:S01]  /*abf0*/  HMMA.16816.F32.BF16 R76, R100.reuse, R114, R76 ;  /* 0x00000072644c723c */ /* 0x040fe2000004184c */
[----:B------:R-:W-:Y:S07]  /*ac00*/  LDSM.16.MT88.4 R112, [R169+0x3000] ;  /* 0x00300000a970783b */ /* 0x000fee0000004200 */
[C---:B----4-:R-:W-:Y:S08]  /*ac10*/  HMMA.16816.F32.BF16 R80, R100.reuse, R120, R80 ;  /* 0x000000786450723c */ /* 0x050ff00000041850 */
[C---:B------:R-:W-:Y:S01]  /*ac20*/  HMMA.16816.F32.BF16 R104, R100.reuse, R122, R84 ;  /* 0x0000007a6468723c */ /* 0x040fe20000041854 */
[----:B------:R-:W4:Y:S04]  /*ac30*/  LDSM.16.MT88.4 R120, [R170+0x3000] ;  /* 0x00300000aa78783b */ /* 0x000f280000004200 */
[----:B------:R-:W-:Y:S03]  /*ac40*/  LDSM.16.MT88.4 R84, [R187+0x15000] ;  /* 0x01500000bb54783b */ /* 0x000fe60000004200 */
[----:B------:R-:W-:Y:S01]  /*ac50*/  HMMA.16816.F32.BF16 R108, R100, R124, R88 ;  /* 0x0000007c646c723c */ /* 0x000fe20000041858 */
[----:B------:R-:W-:Y:S01]  /*ac60*/  LDSM.16.MT88.4 R88, [R171+0x15000] ;  /* 0x01500000ab58783b */ /* 0x000fe20000004200 */
[----:B------:R-:W-:Y:S01]  /*ac70*/  F2FP.BF16.F32.PACK_AB R124, R198, R181 ;  /* 0x000000b5c67c723e */ /* 0x000fe200000010ff */
[----:B------:R-:W-:Y:S01]  /*ac80*/  FADD.FTZ R181, R181, R174 ;  /* 0x000000aeb5b57221 */ /* 0x000fe20000010000 */
[----:B--2---:R-:W-:-:S03]  /*ac90*/  F2FP.BF16.F32.PACK_AB R125, R192, R191 ;  /* 0x000000bfc07d723e */ /* 0x004fc600000010ff */
[----:B------:R-:W-:Y:S01]  /*aca0*/  FADD.FTZ R198, R198, R181 ;  /* 0x000000b5c6c67221 */ /* 0x000fe20000010000 */
[----:B------:R-:W-:Y:S01]  /*acb0*/  HMMA.16816.F32.BF16 R92, R100, R126, R92 ;  /* 0x0000007e645c723c */ /* 0x000fe2000004185c */
[----:B------:R-:W-:Y:S02]  /*acc0*/  F2FP.BF16.F32.PACK_AB R126, R200, R189 ;  /* 0x000000bdc87e723e */ /* 0x000fe400000010ff */
[----:B---3--:R-:W-:Y:S01]  /*acd0*/  F2FP.BF16.F32.PACK_AB R127, R204, R193 ;  /* 0x000000c1cc7f723e */ /* 0x008fe200000010ff */
[----:B------:R-:W-:-:S04]  /*ace0*/  FADD.FTZ R189, R189, R198 ;  /* 0x000000c6bdbd7221 */ /* 0x000fc80000010000 */
[----:B-----5:R-:W-:Y:S01]  /*acf0*/  HMMA.16816.F32.BF16 R96, R100, R116, R96 ;  /* 0x000000746460723c */ /* 0x020fe20000041860 */
[----:B------:R-:W-:-:S07]  /*ad00*/  FADD.FTZ R200, R200, R189 ;  /* 0x000000bdc8c87221 */ /* 0x000fce0000010000 */
[----:B------:R-:W-:Y:S01]  /*ad10*/  HMMA.16816.F32.BF16 R100, R100, R118, R4 ;  /* 0x000000766464723c */ /* 0x000fe20000041804 */
[----:B------:R-:W2:Y:S07]  /*ad20*/  LDSM.16.MT88.4 R116, [R187+0x17000] ;  /* 0x01700000bb74783b */ /* 0x000eae0000004200 */
[C---:B-1----:R-:W-:Y:S08]  /*ad30*/  HMMA.16816.F32.BF16 R4, R124.reuse, R130, R36 ;  /* 0x000000827c04723c */ /* 0x042ff00000041824 */
[C---:B------:R-:W-:Y:S08]  /*ad40*/  HMMA.16816.F32.BF16 R16, R124.reuse, R140, R16 ;  /* 0x0000008c7c10723c */ /* 0x040ff00000041810 */
[C---:B------:R-:W-:Y:S01]  /*ad50*/  HMMA.16816.F32.BF16 R20, R124.reuse, R142, R20 ;  /* 0x0000008e7c14723c */ /* 0x040fe20000041814 */
[----:B------:R-:W1:Y:S07]  /*ad60*/  LDSM.16.MT88.4 R140, [R170+0x5000] ;  /* 0x00500000aa8c783b */ /* 0x000e6e0000004200 */
[C---:B------:R-:W-:Y:S01]  /*ad70*/  HMMA.16816.F32.BF16 R32, R124.reuse, R128, R32 ;  /* 0x000000807c20723c */ /* 0x040fe20000041820 */
[----:B------:R-:W-:Y:S07]  /*ad80*/  LDSM.16.MT88.4 R128, [R171+0x17000] ;  /* 0x01700000ab80783b */ /* 0x000fee0000004200 */
[C---:B----4-:R-:W-:Y:S08]  /*ad90*/  HMMA.16816.F32.BF16 R56, R124.reuse, R120, R56 ;  /* 0x000000787c38723c */ /* 0x050ff00000041838 */
[C---:B--2---:R-:W-:Y:S08]  /*ada0*/  HMMA.16816.F32.BF16 R72, R124.reuse, R116, R72 ;  /* 0x000000747c48723c */ /* 0x044ff00000041848 */
[C---:B------:R-:W-:Y:S01]  /*adb0*/  HMMA.16816.F32.BF16 R36, R124.reuse, R118, R76 ;  /* 0x000000767c24723c */ /* 0x040fe2000004184c */
[----:B------:R-:W2:Y:S04]  /*adc0*/  LDSM.16.MT88.4 R116, [R169+0x5000] ;  /* 0x00500000a974783b */ /* 0x000ea80000004200 */
[----:B------:R-:W-:Y:S03]  /*add0*/  LDSM.16.MT88.4 R76, [R171+0x17800] ;  /* 0x01780000ab4c783b */ /* 0x000fe60000004200 */
[C---:B------:R-:W-:Y:S08]  /*ade0*/  HMMA.16816.F32.BF16 R40, R124.reuse, R84, R40 ;  /* 0x000000547c28723c */ /* 0x040ff00000041828 */
[C---:B------:R-:W-:Y:S08]  /*adf0*/  HMMA.16816.F32.BF16 R44, R124.reuse, R86, R44 ;  /* 0x000000567c2c723c */ /* 0x040ff0000004182c */
[C---:B------:R-:W-:Y:S01]  /*ae00*/  HMMA.16816.F32.BF16 R120, R124.reuse, R122, R60 ;  /* 0x0000007a7c78723c */ /* 0x040fe2000004183c */
[----:B------:R-:W3:Y:S07]  /*ae10*/  LDSM.16.MT88.4 R60, [R187+0x13800] ;  /* 0x01380000bb3c783b */ /* 0x000eee0000004200 */
[C---:B------:R-:W-:Y:S08]  /*ae20*/  HMMA.16816.F32.BF16 R48, R124.reuse, R88, R48 ;  /* 0x000000587c30723c */ /* 0x040ff00000041830 */
[C---:B------:R-:W-:Y:S08]  /*ae30*/  HMMA.16816.F32.BF16 R52, R124.reuse, R90, R52 ;  /* 0x0000005a7c34723c */ /* 0x040ff00000041834 */
[C---:B------:R-:W-:Y:S01]  /*ae40*/  HMMA.16816.F32.BF16 R84, R124.reuse, R112, R64 ;  /* 0x000000707c54723c */ /* 0x040fe20000041840 */
[----:B------:R-:W4:Y:S07]  /*ae50*/  LDSM.16.MT88.4 R64, [R187+0x15800] ;  /* 0x01580000bb40783b */ /* 0x000f2e0000004200 */
[C---:B------:R-:W-:Y:S01]  /*ae60*/  HMMA.16816.F32.BF16 R88, R124.reuse, R114, R68 ;  /* 0x000000727c58723c */ /* 0x040fe20000041844 */
[----:B------:R-:W5:Y:S07]  /*ae70*/  LDSM.16.MT88.4 R68, [R171+0x13800] ;  /* 0x01380000ab44783b */ /* 0x000f6e0000004200 */
[C---:B------:R-:W-:Y:S08]  /*ae80*/  HMMA.16816.F32.BF16 R8, R124.reuse, R144, R8 ;  /* 0x000000907c08723c */ /* 0x040ff00000041808 */
[C---:B------:R-:W-:Y:S01]  /*ae90*/  HMMA.16816.F32.BF16 R12, R124.reuse, R146, R12 ;  /* 0x000000927c0c723c */ /* 0x040fe2000004180c */
[----:B------:R-:W-:Y:S07]  /*aea0*/  LDSM.16.MT88.4 R144, [R170+0x5800] ;  /* 0x00580000aa90783b */ /* 0x000fee0000004200 */
[----:B------:R-:W-:Y:S01]  /*aeb0*/  HMMA.16816.F32.BF16 R24, R124, R136, R24 ;  /* 0x000000887c18723c */ /* 0x000fe20000041818 */
[----:B------:R-:W-:Y:S01]  /*aec0*/  F2FP.BF16.F32.PACK_AB R136, R206, R199 ;  /* 0x000000c7ce88723e */ /* 0x000fe200000010ff */
[----:B------:R-:W-:Y:S01]  /*aed0*/  FADD.FTZ R199, R199, R200 ;  /* 0x000000c8c7c77221 */ /* 0x000fe20000010000 */
[----:B------:R-:W-:-:S03]  /*aee0*/  F2FP.BF16.F32.PACK_AB R137, R211, R210 ;  /* 0x000000d2d389723e */ /* 0x000fc600000010ff */
[----:B------:R-:W-:Y:S02]  /*aef0*/  FADD.FTZ R199, R206, R199 ;  /* 0x000000c7cec77221 */ /* 0x000fe40000010000 */
[----:B------:R-:W-:Y:S01]  /*af00*/  HMMA.16816.F32.BF16 R28, R124, R138, R28 ;  /* 0x0000008a7c1c723c */ /* 0x000fe2000004181c */
[----:B------:R-:W-:Y:S01]  /*af10*/  F2FP.BF16.F32.PACK_AB R138, R209, R208 ;  /* 0x000000d0d18a723e */ /* 0x000fe200000010ff */
[----:B------:R-:W-:Y:S01]  /*af20*/  FADD.FTZ R208, R208, R199 ;  /* 0x000000c7d0d07221 */ /* 0x000fe20000010000 */
[----:B------:R-:W-:-:S03]  /*af30*/  F2FP.BF16.F32.PACK_AB R139, R213, R212 ;  /* 0x000000d4d58b723e */ /* 0x000fc600000010ff */
[----:B------:R-:W-:Y:S02]  /*af40*/  FADD.FTZ R207, R209, R208 ;  /* 0x000000d0d1cf7221 */ /* 0x000fe40000010000 */
[C---:B-1----:R-:W-:Y:S08]  /*af50*/  HMMA.16816.F32.BF16 R108, R124.reuse, R140, R108 ;  /* 0x0000008c7c6c723c */ /* 0x042ff0000004186c */
[C---:B--2---:R-:W-:Y:S08]  /*af60*/  HMMA.16816.F32.BF16 R112, R124.reuse, R116, R96 ;  /* 0x000000747c70723c */ /* 0x044ff00000041860 */
[C---:B------:R-:W-:Y:S08]  /*af70*/  HMMA.16816.F32.BF16 R80, R124.reuse, R128, R80 ;  /* 0x000000807c50723c */ /* 0x040ff00000041850 */
[C---:B------:R-:W-:Y:S08]  /*af80*/  HMMA.16816.F32.BF16 R104, R124.reuse, R130, R104 ;  /* 0x000000827c68723c */ /* 0x040ff00000041868 */
[C---:B------:R-:W-:Y:S08]  /*af90*/  HMMA.16816.F32.BF16 R140, R124.reuse, R142, R92 ;  /* 0x0000008e7c8c723c */ /* 0x040ff0000004185c */
[----:B------:R-:W-:Y:S08]  /*afa0*/  HMMA.16816.F32.BF16 R116, R124, R118, R100 ;  /* 0x000000767c74723c */ /* 0x000ff00000041864 */
[C---:B---3--:R-:W-:Y:S01]  /*afb0*/  HMMA.16816.F32.BF16 R128, R136.reuse, R60, R8 ;  /* 0x0000003c8880723c */ /* 0x048fe20000041808 */
[----:B------:R-:W1:Y:S07]  /*afc0*/  LDSM.16.MT88.4 R8, [R169+0x1800] ;  /* 0x00180000a908783b */ /* 0x000e6e0000004200 */
[C---:B------:R-:W-:Y:S01]  /*afd0*/  HMMA.16816.F32.BF16 R124, R136.reuse, R62, R12 ;  /* 0x0000003e887c723c */ /* 0x040fe2000004180c */
[----:B------:R-:W2:Y:S07]  /*afe0*/  LDSM.16.MT88.4 R12, [R169+0x3800] ;  /* 0x00380000a90c783b */ /* 0x000eae0000004200 */
[C---:B----4-:R-:W-:Y:S08]  /*aff0*/  HMMA.16816.F32.BF16 R60, R136.reuse, R64, R40 ;  /* 0x00000040883c723c */ /* 0x050ff00000041828 */
[----:B-----5:R-:W-:Y:S01]  /*b000*/  HMMA.16816.F32.BF16 R40, R136, R70, R20 ;  /* 0x000000468828723c */ /* 0x020fe20000041814 */
[----:B------:R-:W-:-:S04]  /*b010*/  FFMA.FTZ R21, R205, R166, R134 ;  /* 0x000000a6cd157223 */ /* 0x000fc80000010086 */
[----:B------:R-:W-:-:S03]  /*b020*/  FADD.FTZ R21, R2, R21 ;  /* 0x0000001502157221 */ /* 0x000fc60000010000 */
[----:B------:R-:W-:Y:S01]  /*b030*/  HMMA.16816.F32.BF16 R96, R136, R162, R36 ;  /* 0x000000a28860723c */ /* 0x000fe20000041824 */
[----:B------:R-:W-:-:S04]  /*b040*/  FADD.FTZ R0, R0, R21 ;  /* 0x0000001500007221 */ /* 0x000fc80000010000 */
[----:B------:R-:W-:-:S03]  /*b050*/  FADD.FTZ R165, R165, R0 ;  /* 0x00000000a5a57221 */ /* 0x000fc60000010000 */
[----:B------:R-:W-:Y:S01]  /*b060*/  HMMA.16816.F32.BF16 R36, R136, R68, R16 ;  /* 0x000000448824723c */ /* 0x000fe20000041810 */
[----:B------:R-:W3:Y:S01]  /*b070*/  LDSM.16.MT88.4 R16, [R169+0x5800] ;  /* 0x00580000a910783b */ /* 0x000ee20000004200 */
[----:B------:R-:W-:-:S04]  /*b080*/  FADD.FTZ R176, R176, R165 ;  /* 0x000000a5b0b07221 */ /* 0x000fc80000010000 */
[----:B------:R-:W-:Y:S02]  /*b090*/  FADD.FTZ R177, R177, R176 ;  /* 0x000000b0b1b17221 */ /* 0x000fe40000010000 */
[----:B------:R-:W-:Y:S02]  /*b0a0*/  HMMA.16816.F32.BF16 R100, R136, R76, R80 ;  /* 0x0000004c8864723c */ /* 0x000fe40000041850 */
[----:B------:R-:W-:-:S04]  /*b0b0*/  FADD.FTZ R0, R178, R177 ;  /* 0x000000b1b2007221 */ /* 0x000fc80000010000 */
[----:B------:R-:W-:Y:S02]  /*b0c0*/  FADD.FTZ R0, R179, R0 ;  /* 0x00000000b3007221 */ /* 0x000fe40000010000 */
[----:B------:R-:W-:Y:S02]  /*b0d0*/  HMMA.16816.F32.BF16 R104, R136, R78, R104 ;  /* 0x0000004e8868723c */ /* 0x000fe40000041868 */
[----:B------:R-:W-:-:S04]  /*b0e0*/  FADD.FTZ R191, R191, R0 ;  /* 0x00000000bfbf7221 */ /* 0x000fc80000010000 */
[----:B------:R-:W-:Y:S02]  /*b0f0*/  FADD.FTZ R192, R192, R191 ;  /* 0x000000bfc0c07221 */ /* 0x000fe40000010000 */
        /* <DEDUP_REMOVED lines=21> */
[----:B------:R-:W-:-:S15]  /*b250*/  HMMA.16816.F32.BF16 R116, R136, R18, R116 ;  /* 0x000000128874723c */ /* 0x000fde0000041874 */
[----:B------:R-:W-:-:S05]  /*b260*/  NOP ;  /* 0x0000000000007918 */ /* 0x000fca0000000000 */
.L_x_128:
[----:B------:R-:W-:-:S09]  /*b270*/  UISETP.GE.AND UP0, UPT, UR6, URZ, UPT ;  /* 0x000000ff0600728c */ /* 0x000fd2000bf06270 */
[----:B------:R-:W-:Y:S05]  /*b280*/  BRA.U !UP0, `(.L_x_137) ;  /* 0x0000002908e47547 */ /* 0x000fea000b800000 */
[----:B------:R-:W-:Y:S01]  /*b290*/  SHF.R.U32.HI R5, RZ, 0x1, R184 ;  /* 0x00000001ff057819 */ /* 0x000fe200000116b8 */
[----:B------:R-:W1:Y:S01]  /*b2a0*/  S2UR UR7, SR_CgaCtaId ;  /* 0x00000000000779c3 */ /* 0x000e620000008800 */
[----:B------:R-:W2:Y:S01]  /*b2b0*/  S2R R184, SR_TID.X ;  /* 0x0000000000b87919 */ /* 0x000ea20000002100 */
[----:B------:R-:W3:Y:S01]  /*b2c0*/  LDCU UR4, c[0x0][0x440] ;  /* 0x00008800ff0477ac */ /* 0x000ee20008000800 */
[----:B------:R-:W-:Y:S01]  /*b2d0*/  LOP3.LUT R5, R180, 0x8, R5, 0x78, !PT ;  /* 0x00000008b4057812 */ /* 0x000fe200078e7805 */
[----:B------:R-:W-:Y:S02]  /*b2e0*/  IMAD.MOV.U32 R180, RZ, RZ, 0x20 ;  /* 0x00000020ffb47424 */ /* 0x000fe400078e00ff */
[----:B------:R-:W-:Y:S01]  /*b2f0*/  IMAD.MOV.U32 R0, RZ, RZ, R3 ;  /* 0x000000ffff007224 */ /* 0x000fe200078e0003 */
[----:B------:R-:W-:Y:S01]  /*b300*/  LOP3.LUT R181, R5, 0x200, R188, 0xf8, !PT ;  /* 0x0000020005b57812 */ /* 0x000fe200078ef8bc */
[----:B------:R-:W4:Y:S01]  /*b310*/  LDC.64 R192, c[0x0][0x3c0] ;  /* 0x0000f000ffc07b82 */ /* 0x000f220000000a00 */
[----:B------:R-:W-:Y:S01]  /*b320*/  SEL R180, R180, 0xffffffe0, !P6 ;  /* 0xffffffe0b4b47807 */ /* 0x000fe20007000000 */
[----:B------:R-:W-:Y:S01]  /*b330*/  IMAD.MOV.U32 R133, RZ, RZ, R132 ;  /* 0x000000ffff857224 */ /* 0x000fe200078e0084 */
[----:B------:R-:W-:Y:S01]  /*b340*/  LEA R181, R181, UR5, 0x1 ;  /* 0x00000005b5b57c11 */ /* 0x000fe2000f8e08ff */
[----:B------:R-:W-:Y:S01]  /*b350*/  IMAD.MOV.U32 R179, RZ, RZ, 0x40 ;  /* 0x00000040ffb37424 */ /* 0x000fe200078e00ff */
[----:B------:R-:W-:Y:S01]  /*b360*/  UMOV UR8, 0x400 ;  /* 0x0000040000087882 */ /* 0x000fe20000000000 */
[----:B------:R-:W2:Y:S02]  /*b370*/  LDCU UR9, c[0x0][0x440] ;  /* 0x00008800ff0977ac */ /* 0x000ea40008000800 */
[----:B------:R-:W-:-:S02]  /*b380*/  IMAD.IADD R180, R180, 0x1, R181 ;  /* 0x00000001b4b47824 */ /* 0x000fc400078e02b5 */
[C---:B------:R-:W-:Y:S02]  /*b390*/  VIADD R200, R181.reuse, 0x12000 ;  /* 0x00012000b5c87836 */ /* 0x040fe40000000000 */
[----:B------:R-:W-:Y:S01]  /*b3a0*/  VIADD R199, R181, 0x12040 ;  /* 0x00012040b5c77836 */ /* 0x000fe20000000000 */
[----:B---3--:R-:W-:Y:S01]  /*b3b0*/  ISETP.GE.AND P1, PT, R183, UR4, PT ;  /* 0x00000004b7007c0c */ /* 0x008fe2000bf26270 */
[----:B------:R-:W3:Y:S01]  /*b3c0*/  LDCU UR4, c[0x0][0x45c] ;  /* 0x00008b80ff0477ac */ /* 0x000ee20008000800 */
[----:B-1----:R-:W-:Y:S01]  /*b3d0*/  ULEA UR7, UR7, UR8, 0x18 ;  /* 0x0000000807077291 */ /* 0x002fe2000f8ec0ff */
[C---:B--2---:R-:W-:Y:S01]  /*b3e0*/  IMAD.SHL.U32 R178, R184.reuse, 0x40, RZ ;  /* 0x00000040b8b27824 */ /* 0x044fe200078e00ff */
[C---:B------:R-:W-:Y:S01]  /*b3f0*/  LOP3.LUT P0, RZ, R184.reuse, 0x2, RZ, 0xc0, !PT ;  /* 0x00000002b8ff7812 */ /* 0x040fe2000780c0ff */
[----:B------:R-:W-:-:S03]  /*b400*/  IMAD.SHL.U32 R198, R184, 0x20, RZ ;  /* 0x00000020b8c67824 */ /* 0x000fc600078e00ff */
[----:B------:R-:W-:Y:S02]  /*b410*/  LOP3.LUT R177, R178, 0x400, RZ, 0xc0, !PT ;  /* 0x00000400b2b17812 */ /* 0x000fe400078ec0ff */
[----:B------:R-:W-:Y:S01]  /*b420*/  SEL R176, R182, 0xffffffe0, !P0 ;  /* 0xffffffe0b6b07807 */ /* 0x000fe20004000000 */
[----:B---3--:R-:W-:Y:S06]  /*b430*/  BRA `(.L_x_138) ;  /* 0x0000000000b07947 */ /* 0x008fec0003800000 */
.L_x_140:
[----:B------:R-:W1:Y:S01]  /*b440*/  LDC.64 R2, c[0x0][0x3b8] ;  /* 0x0000ee00ff027b82 */ /* 0x000e620000000a00 */
[----:B------:R-:W-:Y:S06]  /*b450*/  UIADD3 UR8, UPT, UPT, UR6, -0x1, URZ ;  /* 0xffffffff06087890 */ /* 0x000fec000fffe0ff */
[----:B-1----:R-:W-:Y:S04]  /*b460*/  IMAD.WIDE.U32 R140, R2, UR8, RZ ;  /* 0x00000008028c7c25 */ /* 0x002fe8000f8e00ff */
[----:B------:R-:W-:Y:S01]  /*b470*/  IMAD R134, R3, UR8, R141 ;  /* 0x0000000803867c24 */ /* 0x000fe2000f8e028d */
        /* <DEDUP_REMOVED lines=8> */
[----:B------:R1:W-:Y:S03]  /*b500*/  @!P1 LDGSTS.E.BYPASS.LTC128B.128 [R197+0xc000], desc[UR22][R138.64] ;  /* 0x0c0000008ac59fae */ /* 0x0003e6000b981a16 */
[----:B------:R-:W-:Y:S01]  /*b510*/  LEA.HI.X R132, R2, R132, R3, 0x5, P4 ;  /* 0x0000008402847211 */ /* 0x000fe200020f2c03 */
[----:B------:R1:W-:Y:S01]  /*b520*/  @P1 STS.128 [R197+0xc000], RZ ;  /* 0x00c000ffc5001388 */ /* 0x0003e20000000c00 */
[C---:B------:R-:W-:Y:S03]  /*b530*/  LEA R2, P4, R136.reuse, R196, 0x1 ;  /* 0x000000c488027211 */ /* 0x040fe600078808ff */
[----:B------:R-:W-:Y:S01]  /*b540*/  @!PT LDS RZ, [RZ] ;  /* 0x00000000fffff984 */ /* 0x000fe20000000800 */
[----:B------:R-:W-:Y:S01]  /*b550*/  @!PT LDS RZ, [RZ] ;  /* 0x00000000fffff984 */ /* 0x000fe20000000800 */
[----:B------:R-:W-:Y:S01]  /*b560*/  @!PT LDS RZ, [RZ] ;  /* 0x00000000fffff984 */ /* 0x000fe20000000800 */
[----:B------:R1:W-:Y:S01]  /*b570*/  @!P3 LDGSTS.E.BYPASS.LTC128B.128 [R197+0xe000], desc[UR22][R138.64+0x80] ;  /* 0x0e0000808ac5bfae */ /* 0x0003e2000b981a16 */
[----:B------:R-:W-:Y:S03]  /*b580*/  LEA.HI.X R3, R136, R195, R132, 0x1, P4 ;  /* 0x000000c388037211 */ /* 0x000fe600020f0c84 */
        /* <DEDUP_REMOVED lines=21> */
[----:B------:R-:W0:Y:S01]  /*b6e0*/  LDGDEPBAR ;  /* 0x00000000000079af */ /* 0x000e220000000000 */
[----:B------:R-:W-:Y:S05]  /*b6f0*/  BRA `(.L_x_139) ;  /* 0x0000000c00d07947 */ /* 0x000fea0003800000 */
.L_x_138:
[----:B------:R-:W-:Y:S04]  /*b700*/  DEPBAR.LE SB0, 0x0 ;  /* 0x000080000000791a */ /* 0x000fe80000000000 */
[----:B------:R-:W-:Y:S01]  /*b710*/  BAR.SYNC.DEFER_BLOCKING 0x0 ;  /* 0x0000000000007b1d */ /* 0x000fe20000010000 */
[----:B------:R-:W-:Y:S01]  /*b720*/  IMAD.SHL.U32 R203, R184, 0x8, RZ ;  /* 0x00000008b8cb7824 */ /* 0x000fe200078e00ff */
[----:B------:R-:W-:Y:S01]  /*b730*/  LOP3.LUT R185, R198, 0x7c00, RZ, 0xc0, !PT ;  /* 0x00007c00c6b97812 */ /* 0x000fe200078ec0ff */
[----:B----4-:R-:W-:Y:S01]  /*b740*/  IMAD.WIDE.U32 R134, R192, UR6, RZ ;  /* 0x00000006c0867c25 */ /* 0x010fe2000f8e00ff */
[----:B------:R-:W-:Y:S01]  /*b750*/  SHF.R.U32.HI R186, RZ, 0x1, R184 ;  /* 0x00000001ffba7819 */ /* 0x000fe200000116b8 */
[----:B------:R-:W-:Y:S01]  /*b760*/  UISETP.NE.AND UP0, UPT, UR6, URZ, UPT ;  /* 0x000000ff0600728c */ /* 0x000fe2000bf05270 */
[----:B------:R-:W-:Y:S01]  /*b770*/  LOP3.LUT R183, R203, 0x38, RZ, 0xc0, !PT ;  /* 0x00000038cbb77812 */ /* 0x000fe200078ec0ff */
[----:B------:R-:W-:Y:S01]  /*b780*/  IMAD R135, R193, UR6, R135 ;  /* 0x00000006c1877c24 */ /* 0x000fe2000f8e0287 */
[C---:B------:R-:W-:Y:S01]  /*b790*/  LEA R174, P0, R134.reuse, R194, 0x7 ;  /* 0x000000c286ae7211 */ /* 0x040fe200078038ff */
[C---:B------:R-:W-:Y:S01]  /*b7a0*/  IMAD.SHL.U32 R173, R134.reuse, 0x40, RZ ;  /* 0x0000004086ad7824 */ /* 0x040fe200078e00ff */
[C---:B------:R-:W-:Y:S02]  /*b7b0*/  LOP3.LUT R202, R183.reuse, 0x40, RZ, 0xfc, !PT ;  /* 0x00000040b7ca7812 */ /* 0x040fe400078efcff */
[--C-:B------:R-:W-:Y:S02]  /*b7c0*/  LEA.HI.X R175, R134, R190, R135.reuse, 0x7, P0 ;  /* 0x000000be86af7211 */ /* 0x100fe400000f3c87 */
[----:B------:R-:W-:Y:S02]  /*b7d0*/  ISETP.GE.AND P3, PT, R202, UR9, PT ;  /* 0x00000009ca007c0c */ /* 0x000fe4000bf66270 */
[----:B------:R-:W-:Y:S02]  /*b7e0*/  LOP3.LUT R201, R183, 0x80, RZ, 0xfc, !PT ;  /* 0x00000080b7c97812 */ /* 0x000fe400078efcff */
[----:B------:R-:W-:Y:S02]  /*b7f0*/  SHF.L.U64.HI R135, R134, 0x6, R135 ;  /* 0x0000000686877819 */ /* 0x000fe40000010287 */
[----:B------:R-:W-:Y:S02]  /*b800*/  ISETP.GE.AND P2, PT, R201, UR9, PT ;  /* 0x00000009c9007c0c */ /* 0x000fe4000bf46270 */
[C---:B------:R-:W-:Y:S01]  /*b810*/  LEA R173, P0, R192.reuse, R173, 0x5 ;  /* 0x000000adc0ad7211 */ /* 0x040fe200078028ff */
[----:B------:R-:W-:Y:S01]  /*b820*/  @!PT LDS RZ, [RZ] ;  /* 0x00000000fffff984 */ /* 0x000fe20000000800 */
[----:B------:R-:W-:Y:S01]  /*b830*/  @!PT LDS RZ, [RZ] ;  /* 0x00000000fffff984 */ /* 0x000fe20000000800 */
[----:B------:R-:W-:Y:S01]  /*b840*/  @!PT LDS RZ, [RZ] ;  /* 0x00000000fffff984 */ /* 0x000fe20000000800 */
[----:B------:R-:W-:Y:S01]  /*b850*/  @!P1 LDGSTS.E.BYPASS.LTC128B.128 [R197+0x12000], desc[UR22][R174.64] ;  /* 0x12000000aec59fae */ /* 0x000fe2000b981a16 */
[C-C-:B------:R-:W-:Y:S01]  /*b860*/  LOP3.LUT R137, R183.reuse, 0x1c0, R178.reuse, 0xf8, !PT ;  /* 0x000001c0b7897812 */ /* 0x140fe200078ef8b2 */
[----:B------:R-:W-:Y:S01]  /*b870*/  UMOV UR5, UR7 ;  /* 0x0000000700057c82 */ /* 0x000fe20008000000 */
[----:B------:R-:W-:Y:S02]  /*b880*/  LEA.HI.X R135, R192, R135, R193, 0x5, P0 ;  /* 0x00000087c0877211 */ /* 0x000fe400000f2cc1 */
[----:B------:R-:W-:Y:S01]  /*b890*/  @P1 STS.128 [R197+0x12000], RZ ;  /* 0x012000ffc5001388 */ /* 0x000fe20000000c00 */
[----:B------:R-:W-:Y:S02]  /*b8a0*/  ISETP.GE.AND P1, PT, R183, UR9, PT ;  /* 0x00000009b7007c0c */ /* 0x000fe4000bf26270 */
[----:B------:R-:W-:Y:S02]  /*b8b0*/  LEA R172, P0, R173, R194, 0x1 ;  /* 0x000000c2adac7211 */ /* 0x000fe400078008ff */
[----:B------:R-:W-:Y:S01]  /*b8c0*/  @!PT LDS RZ, [RZ] ;  /* 0x00000000fffff984 */ /* 0x000fe20000000800 */
[----:B------:R-:W-:Y:S01]  /*b8d0*/  @!PT LDS RZ, [RZ] ;  /* 0x00000000fffff984 */ /* 0x000fe20000000800 */
[----:B------:R-:W-:Y:S01]  /*b8e0*/  @!PT LDS RZ, [RZ] ;  /* 0x00000000fffff984 */ /* 0x000fe20000000800 */
[----:B------:R-:W-:Y:S01]  /*b8f0*/  @!P3 LDGSTS.E.BYPASS.LTC128B.128 [R197+0x14000], desc[UR22][R174.64+0x80] ;  /* 0x14000080aec5bfae */ /* 0x000fe2000b981a16 */
[----:B------:R-:W-:Y:S02]  /*b900*/  LOP3.LUT R3, R185, 0x200, R178, 0xf8, !PT ;  /* 0x00000200b9037812 */ /* 0x000fe400078ef8b2 */
[----:B------:R-:W-:Y:S02]  /*b910*/  LEA.HI.X R173, R173, R190, R135, 0x1, P0 ;  /* 0x000000beadad7211 */ /* 0x000fe400000f0c87 */
[----:B------:R-:W-:Y:S01]  /*b920*/  @P3 STS.128 [R197+0x14000], RZ ;  /* 0x014000ffc5003388 */ /* 0x000fe20000000c00 */
[----:B------:R-:W-:Y:S02]  /*b930*/  LOP3.LUT R2, R186, 0x8, RZ, 0xc0, !PT ;  /* 0x00000008ba027812 */ /* 0x000fe400078ec0ff */
[----:B------:R-:W-:Y:S02]  /*b940*/  LOP3.LUT R132, R137, 0x8, R184, 0x78, !PT ;  /* 0x0000000889847812 */ /* 0x000fe400078e78b8 */
[----:B------:R-:W-:Y:S01]  /*b950*/  @!PT LDS RZ, [RZ] ;  /* 0x00000000fffff984 */ /* 0x000fe20000000800 */
[----:B------:R-:W-:Y:S01]  /*b960*/  @!PT LDS RZ, [RZ] ;  /* 0x00000000fffff984 */ /* 0x000fe20000000800 */
[----:B------:R-:W-:Y:S01]  /*b970*/  @!PT LDS RZ, [RZ] ;  /* 0x00000000fffff984 */ /* 0x000fe20000000800 */
[----:B------:R-:W-:Y:S01]  /*b980*/  @!P2 LDGSTS.E.BYPASS.LTC128B.128 [R197+0x16000], desc[UR22][R174.64+0x100] ;  /* 0x16000100aec5afae */ /* 0x000fe2000b981a16 */
[----:B------:R-:W-:Y:S02]  /*b990*/  LOP3.LUT R2, R3, R137, R2, 0xf6, !PT ;  /* 0x0000008903027212 */ /* 0x000fe400078ef602 */
[----:B------:R-:W-:Y:S02]  /*b9a0*/  LOP3.LUT P0, RZ, R184, 0x4, RZ, 0xc0, !PT ;  /* 0x00000004b8ff7812 */ /* 0x000fe4000780c0ff */
[----:B------:R-:W-:Y:S01]  /*b9b0*/  @P2 STS.128 [R197+0x16000], RZ ;  /* 0x016000ffc5002388 */ /* 0x000fe20000000c00 */
[----:B------:R-:W-:Y:S01]  /*b9c0*/  LEA R191, R2, UR5, 0x1 ;  /* 0x0000000502bf7c11 */ /* 0x000fe2000f8e08ff */
[----:B------:R-:W-:Y:S01]  /*b9d0*/  IMAD R189, R132, 0x2, R177 ;  /* 0x0000000284bd7824 */ /* 0x000fe200078e02b1 */
[----:B------:R-:W-:Y:S02]  /*b9e0*/  SEL R2, R179, 0xffffffc0, !P0 ;  /* 0xffffffc0b3027807 */ /* 0x000fe40004000000 */
[----:B------:R-:W-:Y:S01]  /*b9f0*/  @!PT LDS RZ, [RZ] ;  /* 0x00000000fffff984 */ /* 0x000fe20000000800 */
[----:B------:R-:W-:Y:S01]  /*ba00*/  @!PT LDS RZ, [RZ] ;  /* 0x00000000fffff984 */ /* 0x000fe20000000800 */
[----:B------:R-:W-:Y:S01]  /*ba10*/  @!PT LDS RZ, [RZ] ;  /* 0x00000000fffff984 */ /* 0x000fe20000000800 */
[----:B------:R-:W-:Y:S01]  /*ba20*/  @!P1 LDGSTS.E.BYPASS.LTC128B.128 [R197+0x13000], desc[UR22][R172.64] ;  /* 0x13000000acc59fae */ /* 0x000fe2000b981a16 */
[--C-:B------:R-:W-:Y:S04]  /*ba30*/  IMAD.IADD R188, R176, 0x1, R191.reuse ;  /* 0x00000001b0bc7824 */ /* 0x100fe800078e02bf */
[----:B------:R-:W-:Y:S01]  /*ba40*/  @P1 STS.128 [R197+0x13000], RZ ;  /* 0x013000ffc5001388 */ /* 0x000fe20000000c00 */
[----:B------:R-:W-:Y:S02]  /*ba50*/  IMAD.IADD R187, R2, 0x1, R191 ;  /* 0x0000000102bb7824 */ /* 0x000fe400078e02bf */
[----:B------:R-:W-:Y:S02]  /*ba60*/  VIADD R3, R189, UR5 ;  /* 0x00000005bd037c36 */ /* 0x000fe40008000000 */
[----:B------:R-:W-:Y:S01]  /*ba70*/  @!PT LDS RZ, [RZ] ;  /* 0x00000000fffff984 */ /* 0x000fe20000000800 */
[----:B------:R-:W-:Y:S01]  /*ba80*/  @!PT LDS RZ, [RZ] ;  /* 0x00000000fffff984 */ /* 0x000fe20000000800 */
[----:B------:R-:W-:Y:S01]  /*ba90*/  @!PT LDS RZ, [RZ] ;  /* 0x00000000fffff984 */ /* 0x000fe20000000800 */
[----:B------:R-:W-:Y:S01]  /*baa0*/  @!P3 LDGSTS.E.BYPASS.LTC128B.128 [R197+0x15000], desc[UR22][R172.64+0x80] ;  /* 0x15000080acc5bfae */ /* 0x000fe2000b981a16 */
[C---:B------:R-:W-:Y:S02]  /*bab0*/  IMAD.IADD R132, R176.reuse, 0x1, R187 ;  /* 0x00000001b0847824 */ /* 0x040fe400078e02bb */
[C---:B------:R-:W-:Y:S02]  /*bac0*/  IMAD.IADD R134, R3.reuse, 0x1, R176 ;  /* 0x0000000103867824 */ /* 0x040fe400078e02b0 */
[----:B------:R-:W-:Y:S01]  /*bad0*/  @P3 STS.128 [R197+0x15000], RZ ;  /* 0x015000ffc5003388 */ /* 0x000fe20000000c00 */
[----:B------:R-:W-:Y:S04]  /*bae0*/  IMAD.IADD R3, R3, 0x1, R2 ;  /* 0x0000000103037824 */ /* 0x000fe800078e0202 */
[----:B------:R-:W-:Y:S01]  /*baf0*/  @!PT LDS RZ, [RZ] ;  /* 0x00000000fffff984 */ /* 0x000fe20000000800 */
[----:B------:R-:W-:Y:S01]  /*bb00*/  @!PT LDS RZ, [RZ] ;  /* 0x00000000fffff984 */ /* 0x000fe20000000800 */
[----:B------:R-:W-:Y:S01]  /*bb10*/  @!PT LDS RZ, [RZ] ;  /* 0x00000000fffff984 */ /* 0x000fe20000000800 */
[----:B------:R1:W-:Y:S01]  /*bb20*/  @!P2 LDGSTS.E.BYPASS.LTC128B.128 [R197+0x17000], desc[UR22][R172.64+0x100] ;  /* 0x17000100acc5afae */ /* 0x0003e2000b981a16 */
[----:B------:R-:W-:Y:S04]  /*bb30*/  IMAD.IADD R2, R176, 0x1, R3 ;  /* 0x00000001b0027824 */ /* 0x000fe800078e0203 */
[----:B------:R-:W-:Y:S05]  /*bb40*/  @P2 STS.128 [R197+0x17000], RZ ;  /* 0x017000ffc5002388 */ /* 0x000fea0000000c00 */
[----:B------:R-:W-:Y:S05]  /*bb50*/  LDSM.16.M88.4 R136, [R191] ;  /* 0x00000000bf88783b */ /* 0x000fea0000000200 */
[----:B------:R-:W2:Y:S05]  /*bb60*/  LDSM.16.M88.4 R140, [R189+UR5+0xc000] ;  /* 0x00c00005bd8c783b */ /* 0x000eaa0008000200 */
[----:B------:R-:W3:Y:S05]  /*bb70*/  LDSM.16.M88.4 R144, [R189+UR5+0xc800] ;  /* 0x00c80005bd90783b */ /* 0x000eea0008000200 */
[----:B------:R-:W4:Y:S05]  /*bb80*/  LDSM.16.M88.4 R148, [R189+UR5+0xd000] ;  /* 0x00d00005bd94783b */ /* 0x000f2a0008000200 */
[----:B------:R-:W0:Y:S05]  /*bb90*/  LDGDEPBAR ;  /* 0x00000000000079af */ /* 0x000e2a0000000000 */
[----:B------:R-:W5:Y:S05]  /*bba0*/  LDSM.16.M88.4 R152, [R189+UR5+0xd800] ;  /* 0x00d80005bd98783b */ /* 0x000f6a0008000200 */
[----:B------:R-:W-:Y:S05]  /*bbb0*/  LDSM.16.M88.4 R156, [R188] ;  /* 0x00000000bc9c783b */ /* 0x000fea0000000200 */
[----:B------:R-:W5:Y:S05]  /*bbc0*/  LDSM.16.M88.4 R160, [R134+0xc000] ;  /* 0x00c0000086a0783b */ /* 0x000f6a0000000200 */
[----:B------:R-:W-:Y:S05]  /*bbd0*/  LDSM.16.M88.4 R164, [R132] ;  /* 0x0000000084a4783b */ /* 0x000fea0000000200 */
[----:B------:R-:W-:Y:S01]  /*bbe0*/  LDSM.16.M88.4 R168, [R2+0xc000] ;  /* 0x00c0000002a8783b */ /* 0x000fe20000000200 */
[C---:B--2---:R-:W-:Y:S04]  /*bbf0*/  HMMA.16816.F32.BF16 R4, R136.reuse, R140, RZ ;  /* 0x0000008c8804723c */ /* 0x044fe800000418ff */
[----:B-1----:R-:W-:Y:S04]  /*bc00*/  LDSM.16.M88.4 R172, [R2+0xc800] ;  /* 0x00c8000002ac783b */ /* 0x002fe80000000200 */
[C---:B------:R-:W-:Y:S01]  /*bc10*/  HMMA.16816.F32.BF16 R8, R136.reuse, R142, RZ ;  /* 0x0000008e8808723c */ /* 0x040fe200000418ff */
[----:B------:R-:W1:Y:S07]  /*bc20*/  LDSM.16.M88.4 R140, [R134+0xc800] ;  /* 0x00c80000868c783b */ /* 0x000e6e0000000200 */
[C---:B---3--:R-:W-:Y:S08]  /*bc30*/  HMMA.16816.F32.BF16 R12, R136.reuse, R144, RZ ;  /* 0x00000090880c723c */ /* 0x048ff000000418ff */
[C---:B------:R-:W-:Y:S01]  /*bc40*/  HMMA.16816.F32.BF16 R16, R136.reuse, R146, RZ ;  /* 0x000000928810723c */ /* 0x040fe200000418ff */
[----:B------:R-:W2:Y:S07]  /*bc50*/  LDSM.16.M88.4 R144, [R134+0xd000] ;  /* 0x00d000008690783b */ /* 0x000eae0000000200 */
[C---:B----4-:R-:W-:Y:S08]  /*bc60*/  HMMA.16816.F32.BF16 R20, R136.reuse, R148, RZ ;  /* 0x000000948814723c */ /* 0x050ff000000418ff */
[C---:B------:R-:W-:Y:S01]  /*bc70*/  HMMA.16816.F32.BF16 R24, R136.reuse, R150, RZ ;  /* 0x000000968818723c */ /* 0x040fe200000418ff */
[----:B------:R-:W-:Y:S07]  /*bc80*/  LDSM.16.M88.4 R148, [R187] ;  /* 0x00000000bb94783b */ /* 0x000fee0000000200 */
[C---:B-----5:R-:W-:Y:S08]  /*bc90*/  HMMA.16816.F32.BF16 R28, R136.reuse, R152, RZ ;  /* 0x00000098881c723c */ /* 0x060ff000000418ff */
[----:B------:R-:W-:Y:S01]  /*bca0*/  HMMA.16816.F32.BF16 R32, R136, R154, RZ ;  /* 0x0000009a8820723c */ /* 0x000fe200000418ff */
[----:B------:R-:W3:Y:S05]  /*bcb0*/  LDSM.16.M88.4 R136, [R134+0xd800] ;  /* 0x00d800008688783b */ /* 0x000eea0000000200 */
[----:B------:R-:W4:Y:S02]  /*bcc0*/  LDSM.16.M88.4 R152, [R3+0xc000] ;  /* 0x00c000000398783b */ /* 0x000f240000000200 */
[C---:B------:R-:W-:Y:S08]  /*bcd0*/  HMMA.16816.F32.BF16 R4, R156.reuse, R160, R4 ;  /* 0x000000a09c04723c */ /* 0x040ff00000041804 */
[C---:B------:R-:W-:Y:S01]  /*bce0*/  HMMA.16816.F32.BF16 R8, R156.reuse, R162, R8 ;  /* 0x000000a29c08723c */ /* 0x040fe20000041808 */
[----:B------:R-:W-:Y:S07]  /*bcf0*/  LDSM.16.M88.4 R160, [R3+0xd800] ;  /* 0x00d8000003a0783b */ /* 0x000fee0000000200 */
[C---:B-1----:R-:W-:Y:S08]  /*bd00*/  HMMA.16816.F32.BF16 R12, R156.reuse, R140, R12 ;  /* 0x0000008c9c0c723c */ /* 0x042ff0000004180c */
[C---:B------:R-:W-:Y:S01]  /*bd10*/  HMMA.16816.F32.BF16 R16, R156.reuse, R142, R16 ;  /* 0x0000008e9c10723c */ /* 0x040fe20000041810 */
[----:B------:R-:W1:Y:S07]  /*bd20*/  LDSM.16.M88.4 R140, [R3+0xc800] ;  /* 0x00c80000038c783b */ /* 0x000e6e0000000200 */
[C---:B--2---:R-:W-:Y:S08]  /*bd30*/  HMMA.16816.F32.BF16 R20, R156.reuse, R144, R20 ;  /* 0x000000909c14723c */ /* 0x044ff00000041814 */
[C---:B------:R-:W-:Y:S01]  /*bd40*/  HMMA.16816.F32.BF16 R24, R156.reuse, R146, R24 ;  /* 0x000000929c18723c */ /* 0x040fe20000041818 */
[----:B------:R-:W2:Y:S07]  /*bd50*/  LDSM.16.M88.4 R144, [R3+0xd000] ;  /* 0x00d000000390783b */ /* 0x000eae0000000200 */
[C---:B---3--:R-:W-:Y:S08]  /*bd60*/  HMMA.16816.F32.BF16 R28, R156.reuse, R136, R28 ;  /* 0x000000889c1c723c */ /* 0x048ff0000004181c */
[----:B------:R-:W-:Y:S01]  /*bd70*/  HMMA.16816.F32.BF16 R32, R156, R138, R32 ;  /* 0x0000008a9c20723c */ /* 0x000fe20000041820 */
[----:B------:R-:W3:Y:S05]  /*bd80*/  LDSM.16.M88.4 R136, [R2+0xd000] ;  /* 0x00d000000288783b */ /* 0x000eea0000000200 */
[----:B------:R-:W-:Y:S02]  /*bd90*/  LDSM.16.M88.4 R156, [R189+UR5+0xf000] ;  /* 0x00f00005bd9c783b */ /* 0x000fe40008000200 */
[C---:B----4-:R-:W-:Y:S08]  /*bda0*/  HMMA.16816.F32.BF16 R4, R148.reuse, R152, R4 ;  /* 0x000000989404723c */ /* 0x050ff00000041804 */
[C---:B------:R-:W-:Y:S01]  /*bdb0*/  HMMA.16816.F32.BF16 R8, R148.reuse, R154, R8 ;  /* 0x0000009a9408723c */ /* 0x040fe20000041808 */
[----:B------:R-:W4:Y:S07]  /*bdc0*/  LDSM.16.M88.4 R152, [R2+0xd800] ;  /* 0x00d800000298783b */ /* 0x000f2e0000000200 */
[C---:B-1----:R-:W-:Y:S08]  /*bdd0*/  HMMA.16816.F32.BF16 R12, R148.reuse, R140, R12 ;  /* 0x0000008c940c723c */ /* 0x042ff0000004180c */
[C---:B------:R-:W-:Y:S01]  /*bde0*/  HMMA.16816.F32.BF16 R16, R148.reuse, R142, R16 ;  /* 0x0000008e9410723c */ /* 0x040fe20000041810 */
[----:B------:R-:W-:Y:S07]  /*bdf0*/  LDSM.16.M88.4 R140, [R191+0x4000] ;  /* 0x00400000bf8c783b */ /* 0x000fee0000000200 */
[C---:B--2---:R-:W-:Y:S08]  /*be00*/  HMMA.16816.F32.BF16 R20, R148.reuse, R144, R20 ;  /* 0x000000909414723c */ /* 0x044ff00000041814 */
[C---:B------:R-:W-:Y:S01]  /*be10*/  HMMA.16816.F32.BF16 R24, R148.reuse, R146, R24 ;  /* 0x000000929418723c */ /* 0x040fe20000041818 */
[----:B------:R-:W1:Y:S07]  /*be20*/  LDSM.16.M88.4 R144, [R189+UR5+0xe000] ;  /* 0x00e00005bd90783b */ /* 0x000e6e0008000200 */
[C---:B------:R-:W-:Y:S08]  /*be30*/  HMMA.16816.F32.BF16 R28, R148.reuse, R160, R28 ;  /* 0x000000a0941c723c */ /* 0x040ff0000004181c */
[----:B------:R-:W-:Y:S01]  /*be40*/  HMMA.16816.F32.BF16 R32, R148, R162, R32 ;  /* 0x000000a29420723c */ /* 0x000fe20000041820 */
[----:B------:R-:W2:Y:S05]  /*be50*/  LDSM.16.M88.4 R148, [R189+UR5+0xe800] ;  /* 0x00e80005bd94783b */ /* 0x000eaa0008000200 */
[----:B------:R-:W-:Y:S02]  /*be60*/  LDSM.16.M88.4 R160, [R134+0xe000] ;  /* 0x00e0000086a0783b */ /* 0x000fe40000000200 */
[C---:B------:R-:W-:Y:S08]  /*be70*/  HMMA.16816.F32.BF16 R4, R164.reuse, R168, R4 ;  /* 0x000000a8a404723c */ /* 0x040ff00000041804 */
[C---:B------:R-:W-:Y:S01]  /*be80*/  HMMA.16816.F32.BF16 R8, R164.reuse, R170, R8 ;  /* 0x000000aaa408723c */ /* 0x040fe20000041808 */
[----:B------:R-:W-:Y:S07]  /*be90*/  LDSM.16.M88.4 R168, [R2+0xe000] ;  /* 0x00e0000002a8783b */ /* 0x000fee0000000200 */
[C---:B------:R-:W-:Y:S08]  /*bea0*/  HMMA.16816.F32.BF16 R12, R164.reuse, R172, R12 ;  /* 0x000000aca40c723c */ /* 0x040ff0000004180c */
[C---:B------:R-:W-:Y:S01]  /*beb0*/  HMMA.16816.F32.BF16 R16, R164.reuse, R174, R16 ;  /* 0x000000aea410723c */ /* 0x040fe20000041810 */
[----:B------:R-:W-:Y:S07]  /*bec0*/  LDSM.16.M88.4 R172, [R134+0x10800] ;  /* 0x0108000086ac783b */ /* 0x000fee0000000200 */
[C---:B---3--:R-:W-:Y:S08]  /*bed0*/  HMMA.16816.F32.BF16 R20, R164.reuse, R136, R20 ;  /* 0x00000088a414723c */ /* 0x048ff00000041814 */
[C---:B------:R-:W-:Y:S01]  /*bee0*/  HMMA.16816.F32.BF16 R24, R164.reuse, R138, R24 ;  /* 0x0000008aa418723c */ /* 0x040fe20000041818 */
[----:B------:R-:W3:Y:S07]  /*bef0*/  LDSM.16.M88.4 R136, [R189+UR5+0xf800] ;  /* 0x00f80005bd88783b */ /* 0x000eee0008000200 */
[C---:B----4-:R-:W-:Y:S08]  /*bf00*/  HMMA.16816.F32.BF16 R28, R164.reuse, R152, R28 ;  /* 0x00000098a41c723c */ /* 0x050ff0000004181c */
        /* <DEDUP_REMOVED lines=11> */
[----:B------:R-:W5:Y:S07]  /*bfc0*/  LDSM.16.M88.4 R156, [R134+0xf800] ;  /* 0x00f80000869c783b */ /* 0x000f6e0000000200 */
[C---:B---3--:R-:W-:Y:S08]  /*bfd0*/  HMMA.16816.F32.BF16 R28, R140.reuse, R136, R28 ;  /* 0x000000888c1c723c */ /* 0x048ff0000004181c */
[----:B------:R-:W-:Y:S01]  /*bfe0*/  HMMA.16816.F32.BF16 R32, R140, R138, R32 ;  /* 0x0000008a8c20723c */ /* 0x000fe20000041820 */
[----:B------:R-:W-:Y:S05]  /*bff0*/  LDSM.16.M88.4 R136, [R187+0x4000] ;  /* 0x00400000bb88783b */ /* 0x000fea0000000200 */
[----:B------:R-:W3:Y:S02]  /*c000*/  LDSM.16.M88.4 R140, [R3+0xe000] ;  /* 0x00e00000038c783b */ /* 0x000ee40000000200 */
[C---:B----4-:R-:W-:Y:S08]  /*c010*/  HMMA.16816.F32.BF16 R4, R152.reuse, R160, R4 ;  /* 0x000000a09804723c */ /* 0x050ff00000041804 */
[C---:B------:R-:W-:Y:S01]  /*c020*/  HMMA.16816.F32.BF16 R8, R152.reuse, R162, R8 ;  /* 0x000000a29808723c */ /* 0x040fe20000041808 */
[----:B------:R-:W4:Y:S07]  /*c030*/  LDSM.16.M88.4 R160, [R3+0xe800] ;  /* 0x00e8000003a0783b */ /* 0x000f2e0000000200 */
[C---:B-1----:R-:W-:Y:S08]  /*c040*/  HMMA.16816.F32.BF16 R12, R152.reuse, R144, R12 ;  /* 0x00000090980c723c */ /* 0x042ff0000004180c */
[C---:B------:R-:W-:Y:S01]  /*c050*/  HMMA.16816.F32.BF16 R16, R152.reuse, R146, R16 ;  /* 0x000000929810723c */ /* 0x040fe20000041810 */
[----:B------:R-:W1:Y:S07]  /*c060*/  LDSM.16.M88.4 R144, [R3+0xf000] ;  /* 0x00f000000390783b */ /* 0x000e6e0000000200 */
[C---:B--2---:R-:W-:Y:S08]  /*c070*/  HMMA.16816.F32.BF16 R20, R152.reuse, R148, R20 ;  /* 0x000000949814723c */ /* 0x044ff00000041814 */
[C---:B------:R-:W-:Y:S01]  /*c080*/  HMMA.16816.F32.BF16 R24, R152.reuse, R150, R24 ;  /* 0x000000969818723c */ /* 0x040fe20000041818 */
[----:B------:R-:W2:Y:S07]  /*c090*/  LDSM.16.M88.4 R148, [R3+0xf800] ;  /* 0x00f800000394783b */ /* 0x000eae0000000200 */
[C---:B-----5:R-:W-:Y:S08]  /*c0a0*/  HMMA.16816.F32.BF16 R28, R152.reuse, R156, R28 ;  /* 0x0000009c981c723c */ /* 0x060ff0000004181c */
[----:B------:R-:W-:Y:S01]  /*c0b0*/  HMMA.16816.F32.BF16 R32, R152, R158, R32 ;  /* 0x0000009e9820723c */ /* 0x000fe20000041820 */
[----:B------:R-:W-:Y:S05]  /*c0c0*/  LDSM.16.M88.4 R152, [R2+0xf000] ;  /* 0x00f000000298783b */ /* 0x000fea0000000200 */
[----:B------:R-:W-:Y:S02]  /*c0d0*/  LDSM.16.M88.4 R156, [R2+0xf800] ;  /* 0x00f80000029c783b */ /* 0x000fe40000000200 */
[C---:B---3--:R-:W-:Y:S08]  /*c0e0*/  HMMA.16816.F32.BF16 R4, R136.reuse, R140, R4 ;  /* 0x0000008c8804723c */ /* 0x048ff00000041804 */
[C---:B------:R-:W-:Y:S01]  /*c0f0*/  HMMA.16816.F32.BF16 R8, R136.reuse, R142, R8 ;  /* 0x0000008e8808723c */ /* 0x040fe20000041808 */
[----:B------:R-:W3:Y:S07]  /*c100*/  LDSM.16.M88.4 R140, [R2+0xe800] ;  /* 0x00e80000028c783b */ /* 0x000eee0000000200 */
[C---:B----4-:R-:W-:Y:S08]  /*c110*/  HMMA.16816.F32.BF16 R12, R136.reuse, R160, R12 ;  /* 0x000000a0880c723c */ /* 0x050ff0000004180c */
[C---:B------:R-:W-:Y:S01]  /*c120*/  HMMA.16816.F32.BF16 R16, R136.reuse, R162, R16 ;  /* 0x000000a28810723c */ /* 0x040fe20000041810 */
[----:B------:R-:W-:Y:S07]  /*c130*/  LDSM.16.M88.4 R160, [R189+UR5+0x11800] ;  /* 0x01180005bda0783b */ /* 0x000fee0008000200 */
[C---:B-1----:R-:W-:Y:S08]  /*c140*/  HMMA.16816.F32.BF16 R20, R136.reuse, R144, R20 ;  /* 0x000000908814723c */ /* 0x042ff00000041814 */
[C---:B------:R-:W-:Y:S01]  /*c150*/  HMMA.16816.F32.BF16 R24, R136.reuse, R146, R24 ;  /* 0x000000928818723c */ /* 0x040fe20000041818 */
[----:B------:R-:W-:Y:S07]  /*c160*/  LDSM.16.M88.4 R144, [R189+UR5+0x10000] ;  /* 0x01000005bd90783b */ /* 0x000fee0008000200 */
[C---:B--2---:R-:W-:Y:S08]  /*c170*/  HMMA.16816.F32.BF16 R28, R136.reuse, R148, R28 ;  /* 0x00000094881c723c */ /* 0x044ff0000004181c */
[----:B------:R-:W-:Y:S01]  /*c180*/  HMMA.16816.F32.BF16 R32, R136, R150, R32 ;  /* 0x000000968820723c */ /* 0x000fe20000041820 */
[----:B------:R-:W1:Y:S05]  /*c190*/  LDSM.16.M88.4 R136, [R191+0x8000] ;  /* 0x00800000bf88783b */ /* 0x000e6a0000000200 */
[----:B------:R-:W-:Y:S02]  /*c1a0*/  LDSM.16.M88.4 R148, [R189+UR5+0x11000] ;  /* 0x01100005bd94783b */ /* 0x000fe40008000200 */
[C---:B------:R-:W-:Y:S08]  /*c1b0*/  HMMA.16816.F32.BF16 R4, R164.reuse, R168, R4 ;  /* 0x000000a8a404723c */ /* 0x040ff00000041804 */
[C---:B------:R-:W-:Y:S01]  /*c1c0*/  HMMA.16816.F32.BF16 R8, R164.reuse, R170, R8 ;  /* 0x000000aaa408723c */ /* 0x040fe20000041808 */
[----:B------:R-:W-:Y:S07]  /*c1d0*/  LDSM.16.M88.4 R168, [R134+0x10000] ;  /* 0x0100000086a8783b */ /* 0x000fee0000000200 */
[C---:B---3--:R-:W-:Y:S08]  /*c1e0*/  HMMA.16816.F32.BF16 R12, R164.reuse, R140, R12 ;  /* 0x0000008ca40c723c */ /* 0x048ff0000004180c */
[C---:B------:R-:W-:Y:S01]  /*c1f0*/  HMMA.16816.F32.BF16 R16, R164.reuse, R142, R16 ;  /* 0x0000008ea410723c */ /* 0x040fe20000041810 */
[----:B------:R-:W2:Y:S07]  /*c200*/  LDSM.16.M88.4 R140, [R189+UR5+0x10800] ;  /* 0x01080005bd8c783b */ /* 0x000eae0008000200 */
        /* <DEDUP_REMOVED lines=66> */
[----:B------:R-:W-:Y:S06]  /*c630*/  BRA.U.ANY UP0, `(.L_x_140) ;  /* 0xffffffed00807547 */ /* 0x000fec000b93ffff */
.L_x_139:
[----:B------:R-:W-:Y:S01]  /*c640*/  FMNMX3.FTZ R135, R135, R34, R35, !PT ;  /* 0x0000002287877276 */ /* 0x000fe20007810023 */
[----:B-1----:R-:W1:Y:S01]  /*c650*/  SHFL.BFLY PT, R3, R172, 0x2, 0x1f ;  /* 0x0c401f00ac037f89 */ /* 0x002e6200000e0000 */
[----:B------:R-:W-:Y:S02]  /*c660*/  UISETP.NE.AND UP0, UPT, UR6, URZ, UPT ;  /* 0x000000ff0600728c */ /* 0x000fe4000bf05270 */
[----:B------:R-:W-:Y:S05]  /*c670*/  UIADD3 UR6, UPT, UPT, UR6, -0x1, URZ ;  /* 0xffffffff06067890 */ /* 0x000fea000fffe0ff */
[----:B------:R-:W2:Y:S08]  /*c680*/  SHFL.BFLY PT, R2, R135, 0x2, 0x1f ;  /* 0x0c401f0087027f89 */ /* 0x000eb000000e0000 */
[----:B------:R-:W-:Y:S08]  /*c690*/  LDSM.16.MT88.4 R140, [R180+0x12000] ;  /* 0x01200000b48c783b */ /* 0x000ff00000004200 */
[----:B------:R-:W-:Y:S01]  /*c6a0*/  LDSM.16.MT88.4 R148, [R181+0x14800] ;  /* 0x01480000b594783b */ /* 0x000fe20000004200 */
[----:B-1----:R-:W-:Y:S02]  /*c6b0*/  FMNMX.FTZ R137, R172, R3, !PT ;  /* 0x00000003ac897209 */ /* 0x002fe40007810000 */
[----:B--2---:R-:W-:Y:S05]  /*c6c0*/  FMNMX.FTZ R134, R135, R2, !PT ;  /* 0x0000000287867209 */ /* 0x004fea0007810000 */
        /* <DEDUP_REMOVED lines=50> */
[C---:B------:R-:W-:Y:S01]  /*c9f0*/  FMUL.FTZ R12, R2.reuse, R120 ;  /* 0x00000078020c7220 */ /* 0x040fe20000410000 */
[C---:B------:R-:W-:Y:S01]  /*ca00*/  FMUL.FTZ R40, R2.reuse, R40 ;  /* 0x0000002802287220 */ /* 0x040fe20000410000 */
[----:B------:R-:W-:Y:S01]  /*ca10*/  FMUL.FTZ R41, R2, R41 ;  /* 0x0000002902297220 */ /* 0x000fe20000410000 */
[C---:B------:R-:W-:Y:S01]  /*ca20*/  FMUL.FTZ R42, R0.reuse, R42 ;  /* 0x0000002a002a7220 */ /* 0x040fe20000410000 */
[----:B------:R-:W-:Y:S01]  /*ca30*/  LDSM.16.MT88.4 R152, [R134+0x2800] ;  /* 0x002800008698783b */ /* 0x000fe20000004200 */
[----:B------:R-:W-:Y:S03]  /*ca40*/  FMUL.FTZ R43, R0, R43 ;  /* 0x0000002b002b7220 */ /* 0x000fe60000410000 */
        /* <DEDUP_REMOVED lines=31> */
[----:B------:R-:W-:Y:S03]  /*cc40*/  FMUL.FTZ R68, R2, R68 ;  /* 0x0000004402447220 */ /* 0x000fe60000410000 */
        /* <DEDUP_REMOVED lines=54> */
[----:B------:R-:W-:Y:S01]  /*cfb0*/  FFMA.FTZ R166, R13, UR4, -R164 ;  /* 0x000000040da67c23 */ /* 0x000fe200080108a4 */
[----:B------:R-:W-:Y:S01]  /*cfc0*/  FMUL.FTZ R13, R2, R121 ;  /* 0x00000079020d7220 */ /* 0x000fe20000410000 */
[--C-:B------:R-:W-:Y:S01]  /*cfd0*/  FFMA.FTZ R168, R14, UR4, -R162.reuse ;  /* 0x000000040ea87c23 */ /* 0x100fe200080108a2 */
[C---:B------:R-:W-:Y:S01]  /*cfe0*/  FMUL.FTZ R14, R0.reuse, R122 ;  /* 0x0000007a000e7220 */ /* 0x040fe20000410000 */
[----:B------:R-:W-:Y:S01]  /*cff0*/  FFMA.FTZ R167, R15, UR4, -R162 ;  /* 0x000000040fa77c23 */ /* 0x000fe200080108a2 */
[C---:B------:R-:W-:Y:S01]  /*d000*/  HMMA.16816.F32.BF16 R48, R128.reuse, R146, R48 ;  /* 0x000000928030723c */ /* 0x040fe20000041830 */
[----:B------:R-:W-:Y:S03]  /*d010*/  LDSM.16.MT88.4 R144, [R134+0x800] ;  /* 0x000800008690783b */ /* 0x000fe60000004200 */
[----:B------:R-:W3:Y:S01]  /*d020*/  MUFU.EX2 R166, R166 ;  /* 0x000000a600a67308 */ /* 0x000ee20000000800 */
[----:B------:R-:W-:Y:S01]  /*d030*/  FMUL.FTZ R15, R0, R123 ;  /* 0x0000007b000f7220 */ /* 0x000fe20000410000 */
[C---:B------:R-:W-:Y:S01]  /*d040*/  FMUL.FTZ R108, R2.reuse, R108 ;  /* 0x0000006c026c7220 */ /* 0x040fe20000410000 */
[----:B------:R-:W-:Y:S01]  /*d050*/  FMUL.FTZ R109, R2, R109 ;  /* 0x0000006d026d7220 */ /* 0x000fe20000410000 */
[C---:B------:R-:W-:Y:S01]  /*d060*/  FMUL.FTZ R110, R0.reuse, R110 ;  /* 0x0000006e006e7220 */ /* 0x040fe20000410000 */
[----:B------:R-:W-:Y:S01]  /*d070*/  FMUL.FTZ R111, R0, R111 ;  /* 0x0000006f006f7220 */ /* 0x000fe20000410000 */
[C---:B----4-:R-:W-:Y:S01]  /*d080*/  HMMA.16816.F32.BF16 R52, R128.reuse, R124, R52 ;  /* 0x0000007c8034723c */ /* 0x050fe20000041834 */
[----:B------:R-:W-:Y:S03]  /*d090*/  LDSM.16.MT88.4 R120, [R181+0x12800] ;  /* 0x01280000b578783b */ /* 0x000fe60000004200 */
[----:B------:R-:W-:Y:S01]  /*d0a0*/  MUFU.EX2 R168, R168 ;  /* 0x000000a800a87308 */ /* 0x000fe20000000800 */
[--C-:B------:R-:W-:Y:S01]  /*d0b0*/  FFMA.FTZ R170, R16, UR4, -R164.reuse ;  /* 0x0000000410aa7c23 */ /* 0x100fe200080108a4 */
[----:B------:R-:W-:Y:S01]  /*d0c0*/  FFMA.FTZ R169, R17, UR4, -R164 ;  /* 0x0000000411a97c23 */ /* 0x000fe200080108a4 */
[--C-:B------:R-:W-:Y:S01]  /*d0d0*/  FFMA.FTZ R172, R18, UR4, -R162.reuse ;  /* 0x0000000412ac7c23 */ /* 0x100fe200080108a2 */
[----:B------:R-:W-:Y:S01]  /*d0e0*/  FFMA.FTZ R171, R19, UR4, -R162 ;  /* 0x0000000413ab7c23 */ /* 0x000fe200080108a2 */
[C---:B------:R-:W-:Y:S01]  /*d0f0*/  FMUL.FTZ R112, R2.reuse, R112 ;  /* 0x0000007002707220 */ /* 0x040fe20000410000 */
[C---:B------:R-:W-:Y:S01]  /*d100*/  HMMA.16816.F32.BF16 R56, R128.reuse, R126, R56 ;  /* 0x0000007e8038723c */ /* 0x040fe20000041838 */
[----:B------:R-:W4:Y:S03]  /*d110*/  LDSM.16.MT88.4 R124, [R133+0x2000] ;  /* 0x00200000857c783b */ /* 0x000f260000004200 */
[----:B------:R-:W5:Y:S01]  /*d120*/  MUFU.EX2 R167, R167 ;  /* 0x000000a700a77308 */ /* 0x000f620000000800 */
[----:B------:R-:W-:Y:S01]  /*d130*/  FMUL.FTZ R113, R2, R113 ;  /* 0x0000007102717220 */ /* 0x000fe20000410000 */
[C---:B------:R-:W-:Y:S01]  /*d140*/  FMUL.FTZ R114, R0.reuse, R114 ;  /* 0x0000007200727220 */ /* 0x040fe20000410000 */
[----:B------:R-:W-:Y:S01]  /*d150*/  FMUL.FTZ R115, R0, R115 ;  /* 0x0000007300737220 */ /* 0x000fe20000410000 */
[----:B------:R-:W-:Y:S01]  /*d160*/  FMUL.FTZ R16, R2, R116 ;  /* 0x0000007402107220 */ /* 0x000fe20000410000 */
[----:B---3--:R-:W-:Y:S01]  /*d170*/  F2FP.BF16.F32.PACK_AB R116, R166, R165 ;  /* 0x000000a5a674723e */ /* 0x008fe200000010ff */
[C---:B-1----:R-:W-:Y:S04]  /*d180*/  HMMA.16816.F32.BF16 R60, R128.reuse, R136, R60 ;  /* 0x00000088803c723c */ /* 0x042fe8000004183c */
[----:B------:R-:W-:Y:S01]  /*d190*/  MUFU.EX2 R170, R170 ;  /* 0x000000aa00aa7308 */ /* 0x000fe20000000800 */
[----:B------:R-:W-:Y:S01]  /*d1a0*/  FMUL.FTZ R17, R2, R117 ;  /* 0x0000007502117220 */ /* 0x000fe20000410000 */
[C---:B------:R-:W-:Y:S01]  /*d1b0*/  FMUL.FTZ R18, R0.reuse, R118 ;  /* 0x0000007600127220 */ /* 0x040fe20000410000 */
[----:B------:R-:W-:Y:S01]  /*d1c0*/  FMUL.FTZ R19, R0, R119 ;  /* 0x0000007700137220 */ /* 0x000fe20000410000 */
[--C-:B------:R-:W-:Y:S01]  /*d1d0*/  FFMA.FTZ R173, R20, UR4, -R164.reuse ;  /* 0x0000000414ad7c23 */ /* 0x100fe200080108a4 */
[----:B------:R-:W-:Y:S01]  /*d1e0*/  FFMA.FTZ R174, R21, UR4, -R164 ;  /* 0x0000000415ae7c23 */ /* 0x000fe200080108a4 */
[C---:B------:R-:W-:Y:S01]  /*d1f0*/  HMMA.16816.F32.BF16 R64, R128.reuse, R138, R64 ;  /* 0x0000008a8040723c */ /* 0x040fe20000041840 */
[----:B------:R-:W1:Y:S03]  /*d200*/  LDSM.16.MT88.4 R136, [R134+0x2000] ;  /* 0x002000008688783b */ /* 0x000e660000004200 */
[----:B------:R-:W3:Y:S01]  /*d210*/  MUFU.EX2 R169, R169 ;  /* 0x000000a900a97308 */ /* 0x000ee20000000800 */
[----:B-----5:R-:W-:Y:S01]  /*d220*/  F2FP.BF16.F32.PACK_AB R117, R167, R168 ;  /* 0x000000a8a775723e */ /* 0x020fe200000010ff */
[--C-:B------:R-:W-:Y:S01]  /*d230*/  FFMA.FTZ R175, R22, UR4, -R162.reuse ;  /* 0x0000000416af7c23 */ /* 0x100fe200080108a2 */
[----:B------:R-:W-:Y:S01]  /*d240*/  F2FP.BF16.F32.PACK_AB R22, R204, R187 ;  /* 0x000000bbcc16723e */ /* 0x000fe200000010ff */
[----:B------:R-:W-:Y:S01]  /*d250*/  FFMA.FTZ R188, R23, UR4, -R162 ;  /* 0x0000000417bc7c23 */ /* 0x000fe200080108a2 */
[----:B------:R-:W-:Y:S01]  /*d260*/  F2FP.BF16.F32.PACK_AB R23, R206, R189 ;  /* 0x000000bdce17723e */ /* 0x000fe200000010ff */
[C---:B--2---:R-:W-:Y:S04]  /*d270*/  HMMA.16816.F32.BF16 R68, R128.reuse, R140, R68 ;  /* 0x0000008c8044723c */ /* 0x044fe80000041844 */
[----:B------:R-:W-:Y:S01]  /*d280*/  MUFU.EX2 R172, R172 ;  /* 0x000000ac00ac7308 */ /* 0x000fe20000000800 */
[----:B------:R-:W-:Y:S01]  /*d290*/  FFMA.FTZ R159, R2, R207, R159 ;  /* 0x000000cf029f7223 */ /* 0x000fe2000001009f */
[----:B------:R-:W-:Y:S01]  /*d2a0*/  FFMA.FTZ R161, R0, R205, R161 ;  /* 0x000000cd00a17223 */ /* 0x000fe200000100a1 */
[----:B------:R-:W-:Y:S02]  /*d2b0*/  MOV R0, R3 ;  /* 0x0000000300007202 */ /* 0x000fe40000000f00 */
[----:B------:R-:W-:Y:S01]  /*d2c0*/  FADD.FTZ R156, R156, R159 ;  /* 0x0000009f9c9c7221 */ /* 0x000fe20000010000 */
[C---:B------:R-:W-:Y:S01]  /*d2d0*/  HMMA.16816.F32.BF16 R72, R128.reuse, R142, R72 ;  /* 0x0000008e8048723c */ /* 0x040fe20000041848 */
[----:B------:R-:W2:Y:S03]  /*d2e0*/  LDSM.16.MT88.4 R140, [R181+0x16000] ;  /* 0x01600000b58c783b */ /* 0x000ea60000004200 */
[----:B------:R-:W5:Y:S01]  /*d2f0*/  MUFU.EX2 R171, R171 ;  /* 0x000000ab00ab7308 */ /* 0x000f620000000800 */
[----:B---3--:R-:W-:Y:S01]  /*d300*/  F2FP.BF16.F32.PACK_AB R118, R169, R170 ;  /* 0x000000aaa976723e */ /* 0x008fe200000010ff */
[----:B------:R-:W-:Y:S01]  /*d310*/  FADD.FTZ R161, R135, R161 ;  /* 0x000000a187a17221 */ /* 0x000fe20000010000 */
[----:B------:R-:W-:Y:S03]  /*d320*/  FADD.FTZ R157, R157, R156 ;  /* 0x0000009c9d9d7221 */ /* 0x000fe60000010000 */
[----:B------:R-:W-:Y:S01]  /*d330*/  FADD.FTZ R160, R160, R161 ;  /* 0x000000a1a0a07221 */ /* 0x000fe20000010000 */
[C---:B----4-:R-:W-:Y:S03]  /*d340*/  HMMA.16816.F32.BF16 R76, R128.reuse, R124, R76 ;  /* 0x0000007c804c723c */ /* 0x050fe6000004184c */
[----:B------:R-:W-:Y:S01]  /*d350*/  MUFU.EX2 R173, R173 ;  /* 0x000000ad00ad7308 */ /* 0x000fe20000000800 */
[----:B------:R-:W-:Y:S01]  /*d360*/  FADD.FTZ R158, R158, R157 ;  /* 0x0000009d9e9e7221 */ /* 0x000fe20000010000 */
[----:B------:R-:W-:Y:S03]  /*d370*/  FADD.FTZ R163, R163, R160 ;  /* 0x000000a0a3a37221 */ /* 0x000fe60000010000 */
[----:B------:R-:W-:Y:S01]  /*d380*/  FADD.FTZ R165, R165, R158 ;  /* 0x0000009ea5a57221 */ /* 0x000fe20000010000 */
[C---:B------:R-:W-:Y:S01]  /*d390*/  HMMA.16816.F32.BF16 R80, R128.reuse, R126, R80 ;  /* 0x0000007e8050723c */ /* 0x040fe20000041850 */
[----:B------:R-:W3:Y:S03]  /*d3a0*/  LDSM.16.MT88.4 R124, [R180+0x16000] ;  /* 0x01600000b47c783b */ /* 0x000ee60000004200 */
[----:B------:R-:W4:Y:S01]  /*d3b0*/  MUFU.EX2 R174, R174 ;  /* 0x000000ae00ae7308 */ /* 0x000f220000000800 */
[----:B-----5:R-:W-:Y:S01]  /*d3c0*/  F2FP.BF16.F32.PACK_AB R119, R171, R172 ;  /* 0x000000acab77723e */ /* 0x020fe200000010ff */
[----:B------:R-:W-:Y:S01]  /*d3d0*/  FADD.FTZ R168, R168, R163 ;  /* 0x000000a3a8a87221 */ /* 0x000fe20000010000 */
[----:B------:R-:W-:Y:S01]  /*d3e0*/  FADD.FTZ R165, R166, R165 ;  /* 0x000000a5a6a57221 */ /* 0x000fe20000010000 */
[C---:B-1----:R-:W-:Y:S06]  /*d3f0*/  HMMA.16816.F32.BF16 R84, R128.reuse, R136, R84 ;  /* 0x000000888054723c */ /* 0x042fec0000041854 */
[----:B------:R-:W-:Y:S01]  /*d400*/  MUFU.EX2 R175, R175 ;  /* 0x000000af00af7308 */ /* 0x000fe20000000800 */
[----:B------:R-:W-:Y:S01]  /*d410*/  FADD.FTZ R167, R167, R168 ;  /* 0x000000a8a7a77221 */ /* 0x000fe20000010000 */
[----:B------:R-:W-:Y:S03]  /*d420*/  FADD.FTZ R170, R170, R165 ;  /* 0x000000a5aaaa7221 */ /* 0x000fe60000010000 */
[----:B------:R-:W-:Y:S01]  /*d430*/  FADD.FTZ R172, R172, R167 ;  /* 0x000000a7acac7221 */ /* 0x000fe20000010000 */
[C---:B------:R-:W-:Y:S01]  /*d440*/  HMMA.16816.F32.BF16 R88, R128.reuse, R138, R88 ;  /* 0x0000008a8058723c */ /* 0x040fe20000041858 */
[----:B------:R-:W1:Y:S03]  /*d450*/  LDSM.16.MT88.4 R136, [R133+0x4000] ;  /* 0x004000008588783b */ /* 0x000e660000004200 */
[----:B------:R-:W5:Y:S01]  /*d460*/  MUFU.EX2 R188, R188 ;  /* 0x000000bc00bc7308 */ /* 0x000f620000000800 */
[C---:B----4-:R-:W-:Y:S01]  /*d470*/  F2FP.BF16.F32.PACK_AB R20, R174.reuse, R173 ;  /* 0x000000adae14723e */ /* 0x050fe200000010ff */
[----:B------:R-:W-:Y:S01]  /*d480*/  FADD.FTZ R170, R169, R170 ;  /* 0x000000aaa9aa7221 */ /* 0x000fe20000010000 */
[----:B------:R-:W-:Y:S01]  /*d490*/  FADD.FTZ R172, R171, R172 ;  /* 0x000000acabac7221 */ /* 0x000fe20000010000 */
[C---:B--2---:R-:W-:Y:S03]  /*d4a0*/  HMMA.16816.F32.BF16 R92, R128.reuse, R140, R92 ;  /* 0x0000008c805c723c */ /* 0x044fe6000004185c */
[----:B------:R-:W-:Y:S04]  /*d4b0*/  FADD.FTZ R173, R173, R170 ;  /* 0x000000aaadad7221 */ /* 0x000fe80000010000 */
[----:B------:R-:W-:Y:S01]  /*d4c0*/  FADD.FTZ R174, R174, R173 ;  /* 0x000000adaeae7221 */ /* 0x000fe20000010000 */
[C---:B------:R-:W-:Y:S01]  /*d4d0*/  HMMA.16816.F32.BF16 R96, R128.reuse, R142, R96 ;  /* 0x0000008e8060723c */ /* 0x040fe20000041860 */
[----:B------:R-:W2:Y:S02]  /*d4e0*/  LDSM.16.MT88.4 R140, [R134+0x4000] ;  /* 0x00400000868c783b */ /* 0x000ea40000004200 */
[C---:B-----5:R-:W-:Y:S01]  /*d4f0*/  F2FP.BF16.F32.PACK_AB R21, R188.reuse, R175 ;  /* 0x000000afbc15723e */ /* 0x060fe200000010ff */
[----:B------:R-:W-:Y:S01]  /*d500*/  FADD.FTZ R175, R175, R172 ;  /* 0x000000acafaf7221 */ /* 0x000fe20000010000 */
[----:B------:R-:W-:Y:S03]  /*d510*/  FADD.FTZ R187, R187, R174 ;  /* 0x000000aebbbb7221 */ /* 0x000fe60000010000 */
[----:B------:R-:W-:Y:S01]  /*d520*/  FADD.FTZ R188, R188, R175 ;  /* 0x000000afbcbc7221 */ /* 0x000fe20000010000 */
[C---:B---3--:R-:W-:Y:S03]  /*d530*/  HMMA.16816.F32.BF16 R100, R128.reuse, R124, R100 ;  /* 0x0000007c8064723c */ /* 0x048fe60000041864 */
[----:B------:R-:W-:Y:S01]  /*d540*/  FADD.FTZ R189, R189, R188 ;  /* 0x000000bcbdbd7221 */ /* 0x000fe20000010000 */
[----:B------:R-:W-:Y:S03]  /*d550*/  FADD.FTZ R187, R204, R187 ;  /* 0x000000bbccbb7221 */ /* 0x000fe60000010000 */
[----:B------:R-:W-:Y:S01]  /*d560*/  FADD.FTZ R189, R206, R189 ;  /* 0x000000bdcebd7221 */ /* 0x000fe20000010000 */
        /* <DEDUP_REMOVED lines=42> */
[C---:B------:R-:W-:Y:S08]  /*d810*/  HMMA.16816.F32.BF16 R112, R116.reuse, R136, R112 ;  /* 0x000000887470723c */ /* 0x040ff00000041870 */
[----:B------:R-:W-:Y:S01]  /*d820*/  HMMA.16816.F32.BF16 R16, R116, R138, R16 ;  /* 0x0000008a7410723c */ /* 0x000fe20000041810 */
[----:B------:R-:W4:Y:S07]  /*d830*/  LDSM.16.MT88.4 R116, [R181+0x17000] ;  /* 0x01700000b574783b */ /* 0x000f2e0000004200 */
[C---:B--2---:R-:W-:Y:S01]  /*d840*/  HMMA.16816.F32.BF16 R4, R20.reuse, R120, R4 ;  /* 0x000000781404723c */ /* 0x044fe20000041804 */
[----:B------:R-:W-:Y:S07]  /*d850*/  LDSM.16.MT88.4 R136, [R180+0x15800] ;  /* 0x01580000b488783b */ /* 0x000fee0000004200 */
[C---:B------:R-:W-:Y:S01]  /*d860*/  HMMA.16816.F32.BF16 R8, R20.reuse, R122, R8 ;  /* 0x0000007a1408723c */ /* 0x040fe20000041808 */
[----:B------:R-:W2:Y:S07]  /*d870*/  LDSM.16.MT88.4 R120, [R180+0x17000] ;  /* 0x01700000b478783b */ /* 0x000eae0000004200 */
[C---:B---3--:R-:W-:Y:S08]  /*d880*/  HMMA.16816.F32.BF16 R36, R20.reuse, R124, R36 ;  /* 0x0000007c1424723c */ /* 0x048ff00000041824 */
        /* <DEDUP_REMOVED lines=10> */
[----:B------:R-:W-:Y:S04]  /*d930*/  FFMA.FTZ R149, R29, UR4, -R164 ;  /* 0x000000041d957c23 */ /* 0x000fe800080108a4 */
[C---:B------:R-:W-:Y:S01]  /*d940*/  HMMA.16816.F32.BF16 R64, R20.reuse, R150, R64 ;  /* 0x000000961440723c */ /* 0x040fe20000041840 */
[----:B------:R-:W-:Y:S02]  /*d950*/  MUFU.EX2 R148, R148 ;  /* 0x0000009400947308 */ /* 0x000fe40000000800 */
[--C-:B------:R-:W-:Y:S01]  /*d960*/  FFMA.FTZ R150, R30, UR4, -R162.reuse ;  /* 0x000000041e967c23 */ /* 0x100fe200080108a2 */
[----:B------:R-:W-:Y:S02]  /*d970*/  FFMA.FTZ R151, R31, UR4, -R162 ;  /* 0x000000041f977c23 */ /* 0x000fe400080108a2 */
[----:B------:R-:W-:Y:S02]  /*d980*/  LDSM.16.MT88.4 R28, [R180+0x13800] ;  /* 0x01380000b41c783b */ /* 0x000fe40000004200 */
[C---:B------:R-:W-:Y:S03]  /*d990*/  HMMA.16816.F32.BF16 R68, R20.reuse, R24, R68 ;  /* 0x000000181444723c */ /* 0x040fe60000041844 */
[----:B------:R-:W3:Y:S05]  /*d9a0*/  MUFU.EX2 R149, R149 ;  /* 0x0000009500957308 */ /* 0x000eea0000000800 */
[C---:B------:R-:W-:Y:S01]  /*d9b0*/  HMMA.16816.F32.BF16 R72, R20.reuse, R26, R72 ;  /* 0x0000001a1448723c */ /* 0x040fe20000041848 */
[----:B------:R-:W5:Y:S04]  /*d9c0*/  LDSM.16.MT88.4 R24, [R133+0x5000] ;  /* 0x005000008518783b */ /* 0x000f680000004200 */
[----:B------:R-:W-:Y:S03]  /*d9d0*/  MUFU.EX2 R150, R150 ;  /* 0x0000009600967308 */ /* 0x000fe60000000800 */
[C---:B-1----:R-:W-:Y:S07]  /*d9e0*/  HMMA.16816.F32.BF16 R76, R20.reuse, R128, R76 ;  /* 0x00000080144c723c */ /* 0x042fee000004184c */
[----:B------:R-:W1:Y:S01]  /*d9f0*/  MUFU.EX2 R151, R151 ;  /* 0x0000009700977308 */ /* 0x000e620000000800 */
[C---:B------:R-:W-:Y:S08]  /*da00*/  HMMA.16816.F32.BF16 R80, R20.reuse, R130, R80 ;  /* 0x000000821450723c */ /* 0x040ff00000041850 */
        /* <DEDUP_REMOVED lines=8> */
[C---:B----4-:R-:W-:Y:S03]  /*da90*/  HMMA.16816.F32.BF16 R92, R20.reuse, R116, R92 ;  /* 0x00000074145c723c */ /* 0x050fe6000004185c */
[----:B------:R-:W4:Y:S05]  /*daa0*/  MUFU.EX2 R153, R164 ;  /* 0x000000a400997308 */ /* 0x000f2a0000000800 */
[C---:B------:R-:W-:Y:S01]  /*dab0*/  HMMA.16816.F32.BF16 R96, R20.reuse, R118, R96 ;  /* 0x000000761460723c */ /* 0x040fe20000041860 */
[----:B------:R-:W3:Y:S04]  /*dac0*/  LDSM.16.MT88.4 R116, [R134+0x5000] ;  /* 0x005000008674783b */ /* 0x000ee80000004200 */
[----:B------:R-:W-:Y:S03]  /*dad0*/  MUFU.EX2 R154, R154 ;  /* 0x0000009a009a7308 */ /* 0x000fe60000000800 */
[C---:B--2---:R-:W-:Y:S07]  /*dae0*/  HMMA.16816.F32.BF16 R100, R20.reuse, R120, R100 ;  /* 0x000000781464723c */ /* 0x044fee0000041864 */
[----:B------:R-:W2:Y:S01]  /*daf0*/  MUFU.EX2 R155, R162 ;  /* 0x000000a2009b7308 */ /* 0x000ea20000000800 */
[C---:B------:R-:W-:Y:S01]  /*db00*/  HMMA.16816.F32.BF16 R104, R20.reuse, R122, R104 ;  /* 0x0000007a1468723c */ /* 0x040fe20000041868 */
[----:B------:R-:W-:Y:S07]  /*db10*/  LDSM.16.MT88.4 R120, [R181+0x15800] ;  /* 0x01580000b578783b */ /* 0x000fee0000004200 */
[C---:B-----5:R-:W-:Y:S08]  /*db20*/  HMMA.16816.F32.BF16 R108, R20.reuse, R24, R108 ;  /* 0x00000018146c723c */ /* 0x060ff0000004186c */
[C---:B------:R-:W-:Y:S01]  /*db30*/  HMMA.16816.F32.BF16 R12, R20.reuse, R26, R12 ;  /* 0x0000001a140c723c */ /* 0x040fe2000004180c */
[----:B------:R-:W5:Y:S07]  /*db40*/  LDSM.16.MT88.4 R24, [R133+0x1800] ;  /* 0x001800008518783b */ /* 0x000f6e0000004200 */
[C---:B---3--:R-:W-:Y:S03]  /*db50*/  HMMA.16816.F32.BF16 R112, R20.reuse, R116, R112 ;  /* 0x000000741470723c */ /* 0x048fe60000041870 */
[----:B------:R-:W-:Y:S01]  /*db60*/  F2FP.BF16.F32.PACK_AB R116, R149, R148 ;  /* 0x000000949574723e */ /* 0x000fe200000010ff */
[----:B------:R-:W-:Y:S01]  /*db70*/  FADD.FTZ R148, R148, R187 ;  /* 0x000000bb94947221 */ /* 0x000fe20000010000 */
[----:B-1----:R-:W-:Y:S01]  /*db80*/  F2FP.BF16.F32.PACK_AB R117, R151, R150 ;  /* 0x000000969775723e */ /* 0x002fe200000010ff */
[----:B------:R-:W-:Y:S02]  /*db90*/  FADD.FTZ R150, R150, R189 ;  /* 0x000000bd96967221 */ /* 0x000fe40000010000 */
[----:B------:R-:W-:Y:S01]  /*dba0*/  HMMA.16816.F32.BF16 R16, R20, R118, R16 ;  /* 0x000000761410723c */ /* 0x000fe20000041810 */
[----:B------:R-:W1:Y:S02]  /*dbb0*/  LDSM.16.MT88.4 R20, [R133+0x3800] ;  /* 0x003800008514783b */ /* 0x000e640000004200 */
[----:B----4-:R-:W-:Y:S01]  /*dbc0*/  F2FP.BF16.F32.PACK_AB R118, R153, R152 ;  /* 0x000000989976723e */ /* 0x010fe200000010ff */
[----:B------:R-:W-:Y:S01]  /*dbd0*/  FADD.FTZ R149, R149, R148 ;  /* 0x0000009495957221 */ /* 0x000fe20000010000 */
[----:B--2---:R-:W-:Y:S01]  /*dbe0*/  F2FP.BF16.F32.PACK_AB R119, R155, R154 ;  /* 0x0000009a9b77723e */ /* 0x004fe200000010ff */
[----:B------:R-:W-:Y:S02]  /*dbf0*/  FADD.FTZ R151, R151, R150 ;  /* 0x0000009697977221 */ /* 0x000fe40000010000 */
[----:B------:R-:W-:Y:S02]  /*dc00*/  FADD.FTZ R152, R152, R149 ;  /* 0x0000009598987221 */ /* 0x000fe40000010000 */
[----:B------:R-:W-:Y:S02]  /*dc10*/  FADD.FTZ R154, R154, R151 ;  /* 0x000000979a9a7221 */ /* 0x000fe40000010000 */
[C---:B------:R-:W-:Y:S01]  /*dc20*/  HMMA.16816.F32.BF16 R128, R116.reuse, R124, R4 ;  /* 0x0000007c7480723c */ /* 0x040fe20000041804 */
[----:B------:R-:W2:Y:S04]  /*dc30*/  LDSM.16.MT88.4 R4, [R180+0x17800] ;  /* 0x01780000b404783b */ /* 0x000ea80000004200 */
[----:B------:R-:W-:Y:S01]  /*dc40*/  FADD.FTZ R207, R153, R152 ;  /* 0x0000009899cf7221 */ /* 0x000fe20000010000 */
[----:B------:R-:W-:Y:S02]  /*dc50*/  FADD.FTZ R205, R155, R154 ;  /* 0x0000009a9bcd7221 */ /* 0x000fe40000010000 */
[C---:B------:R-:W-:Y:S01]  /*dc60*/  HMMA.16816.F32.BF16 R124, R116.reuse, R126, R8 ;  /* 0x0000007e747c723c */ /* 0x040fe20000041808 */
[----:B------:R-:W-:Y:S07]  /*dc70*/  LDSM.16.MT88.4 R8, [R134+0x5800] ;  /* 0x005800008608783b */ /* 0x000fee0000004200 */
[C---:B------:R-:W-:Y:S08]  /*dc80*/  HMMA.16816.F32.BF16 R36, R116.reuse, R28, R36 ;  /* 0x0000001c7424723c */ /* 0x040ff00000041824 */
[C---:B------:R-:W-:Y:S08]  /*dc90*/  HMMA.16816.F32.BF16 R40, R116.reuse, R30, R40 ;  /* 0x0000001e7428723c */ /* 0x040ff00000041828 */
[C---:B-----5:R-:W-:Y:S08]  /*dca0*/  HMMA.16816.F32.BF16 R44, R116.reuse, R24, R44 ;  /* 0x00000018742c723c */ /* 0x060ff0000004182c */
[C---:B------:R-:W-:Y:S08]  /*dcb0*/  HMMA.16816.F32.BF16 R48, R116.reuse, R26, R48 ;  /* 0x0000001a7430723c */ /* 0x040ff00000041830 */
[C---:B------:R-:W-:Y:S08]  /*dcc0*/  HMMA.16816.F32.BF16 R52, R116.reuse, R32, R52 ;  /* 0x000000207434723c */ /* 0x040ff00000041834 */
[C---:B------:R-:W-:Y:S08]  /*dcd0*/  HMMA.16816.F32.BF16 R56, R116.reuse, R34, R56 ;  /* 0x000000227438723c */ /* 0x040ff00000041838 */
[C---:B------:R-:W-:Y:S08]  /*dce0*/  HMMA.16816.F32.BF16 R60, R116.reuse, R120, R60 ;  /* 0x00000078743c723c */ /* 0x040ff0000004183c */
[C---:B------:R-:W-:Y:S01]  /*dcf0*/  HMMA.16816.F32.BF16 R64, R116.reuse, R122, R64 ;  /* 0x0000007a7440723c */ /* 0x040fe20000041840 */
[----:B------:R3:W4:Y:S07]  /*dd00*/  LDSM.16.MT88.4 R120, [R133+0x5800] ;  /* 0x005800008578783b */ /* 0x00072e0000004200 */
[C---:B------:R-:W-:Y:S08]  /*dd10*/  HMMA.16816.F32.BF16 R68, R116.reuse, R136, R68 ;  /* 0x000000887444723c */ /* 0x040ff00000041844 */
[C---:B------:R-:W-:Y:S08]  /*dd20*/  HMMA.16816.F32.BF16 R72, R116.reuse, R138, R72 ;  /* 0x0000008a7448723c */ /* 0x040ff00000041848 */
[C---:B-1----:R-:W-:Y:S03]  /*dd30*/  HMMA.16816.F32.BF16 R76, R116.reuse, R20, R76 ;  /* 0x00000014744c723c */ /* 0x042fe6000004184c */
[----:B---3--:R-:W-:Y:S05]  /*dd40*/  MOV R133, R132 ;  /* 0x0000008400857202 */ /* 0x008fea0000000f00 */
[C---:B------:R-:W-:Y:S08]  /*dd50*/  HMMA.16816.F32.BF16 R80, R116.reuse, R22, R80 ;  /* 0x000000167450723c */ /* 0x040ff00000041850 */
[C---:B------:R-:W-:Y:S08]  /*dd60*/  HMMA.16816.F32.BF16 R84, R116.reuse, R140, R84 ;  /* 0x0000008c7454723c */ /* 0x040ff00000041854 */
[C---:B------:R-:W-:Y:S08]  /*dd70*/  HMMA.16816.F32.BF16 R88, R116.reuse, R142, R88 ;  /* 0x0000008e7458723c */ /* 0x040ff00000041858 */
[C---:B------:R-:W-:Y:S08]  /*dd80*/  HMMA.16816.F32.BF16 R92, R116.reuse, R144, R92 ;  /* 0x00000090745c723c */ /* 0x040ff0000004185c */
[C---:B------:R-:W-:Y:S08]  /*dd90*/  HMMA.16816.F32.BF16 R96, R116.reuse, R146, R96 ;  /* 0x000000927460723c */ /* 0x040ff00000041860 */
[C---:B--2---:R-:W-:Y:S08]  /*dda0*/  HMMA.16816.F32.BF16 R100, R116.reuse, R4, R100 ;  /* 0x000000047464723c */ /* 0x044ff00000041864 */
[C---:B------:R-:W-:Y:S08]  /*ddb0*/  HMMA.16816.F32.BF16 R104, R116.reuse, R6, R104 ;  /* 0x000000067468723c */ /* 0x040ff00000041868 */
[C---:B----4-:R-:W-:Y:S08]  /*ddc0*/  HMMA.16816.F32.BF16 R108, R116.reuse, R120, R108 ;  /* 0x00000078746c723c */ /* 0x050ff0000004186c */
[C---:B------:R-:W-:Y:S08]  /*ddd0*/  HMMA.16816.F32.BF16 R120, R116.reuse, R122, R12 ;  /* 0x0000007a7478723c */ /* 0x040ff0000004180c */
[C---:B------:R-:W-:Y:S08]  /*dde0*/  HMMA.16816.F32.BF16 R112, R116.reuse, R8, R112 ;  /* 0x000000087470723c */ /* 0x040ff00000041870 */
[----:B------:R-:W-:Y:S01]  /*ddf0*/  HMMA.16816.F32.BF16 R116, R116, R10, R16 ;  /* 0x0000000a7474723c */ /* 0x000fe20000041810 */
[----:B------:R-:W-:Y:S08]  /*de00*/  @!UPT UIADD3 URZ, UPT, UPT, URZ, URZ, URZ ;  /* 0x000000fffffff290 */ /* 0x000ff0000fffe0ff */
[----:B------:R-:W-:Y:S11]  /*de10*/  BRA.U UP0, `(.L_x_138) ;  /* 0xffffffd900387547 */ /* 0x000ff6000b83ffff */
.L_x_137:
[----:B------:R-:W1:Y:S01]  /*de20*/  SHFL.BFLY PT, R8, R207, 0x2, 0x1f ;  /* 0x0c401f00cf087f89 */ /* 0x000e6200000e0000 */
[----:B------:R-:W-:Y:S01]  /*de30*/  LOP3.LUT P1, RZ, R184, 0x8, RZ, 0xc0, !PT ;  /* 0x00000008b8ff7812 */ /* 0x000fe2000782c0ff */
[----:B------:R-:W-:Y:S01]  /*de40*/  UISETP.NE.AND UP3, UPT, UR18, -0x1, UPT ;  /* 0xffffffff1200788c */ /* 0x000fe2000bf65270 */
[----:B------:R-:W2:Y:S01]  /*de50*/  S2UR UR12, SR_CTAID.Y ;  /* 0x00000000000c79c3 */ /* 0x000ea20000002600 */
[----:B------:R-:W3:Y:S01]  /*de60*/  SHFL.BFLY PT, R0, R205, 0x2, 0x1f ;  /* 0x0c401f00cd007f89 */ /* 0x000ee200000e0000 */
[----:B------:R-:W-:Y:S01]  /*de70*/  SEL R182, R182, 0xffffffe0, !P1 ;  /* 0xffffffe0b6b67807 */ /* 0x000fe20004800000 */
[----:B------:R-:W4:Y:S01]  /*de80*/  LDCU.U8 UR4, c[0x0][0x549] ;  /* 0x0000a920ff0477ac */ /* 0x000f220008000000 */
[----:B------:R-:W5:Y:S06]  /*de90*/  LDCU UR10, c[0x0][0x434] ;  /* 0x00008680ff0a77ac */ /* 0x000f6c0008000800 */
[----:B------:R-:W2:Y:S01]  /*dea0*/  @!UP3 LDCU.64 UR8, c[0x0][0x400] ;  /* 0x00008000ff08b7ac */ /* 0x000ea20008000a00 */
[----:B------:R-:W5:Y:S01]  /*deb0*/  @UP3 LDCU.64 UR6, c[0x0][0x408] ;  /* 0x00008100ff0637ac */ /* 0x000f620008000a00 */
[----:B------:R-:W5:Y:S01]  /*dec0*/  LDCU.U8 UR11, c[0x0][0x548] ;  /* 0x0000a900ff0b77ac */ /* 0x000f620008000000 */
[----:B-1----:R-:W-:Y:S01]  /*ded0*/  FADD.FTZ R8, R8, R207 ;  /* 0x000000cf08087221 */ /* 0x002fe20000010000 */
[----:B----4-:R-:W-:Y:S01]  /*dee0*/  UISETP.NE.AND UP1, UPT, UR4, URZ, UPT ;  /* 0x000000ff0400728c */ /* 0x010fe2000bf25270 */
[----:B---3--:R-:W-:-:S03]  /*def0*/  FADD.FTZ R9, R0, R205 ;  /* 0x000000cd00097221 */ /* 0x008fc60000010000 */
[----:B------:R-:W1:Y:S01]  /*df00*/  SHFL.BFLY PT, R5, R8, 0x1, 0x1f ;  /* 0x0c201f0008057f89 */ /* 0x000e6200000e0000 */
[----:B------:R-:W-:Y:S01]  /*df10*/  SHF.L.U32 R0, R184, 0x1, RZ ;  /* 0x00000001b8007819 */ /* 0x000fe200000006ff */
[----:B------:R-:W-:Y:S02]  /*df20*/  UISETP.NE.AND UP2, UPT, UR18, -0x1, UPT ;  /* 0xffffffff1200788c */ /* 0x000fe4000bf45270 */
[----:B------:R-:W3:Y:S01]  /*df30*/  SHFL.BFLY PT, R2, R9, 0x1, 0x1f ;  /* 0x0c201f0009027f89 */ /* 0x000ee200000e0000 */
[----:B------:R-:W-:Y:S01]  /*df40*/  LOP3.LUT R185, R185, 0x6, R0, 0xf8, !PT ;  /* 0x00000006b9b97812 */ /* 0x000fe200078ef800 */
[----:B--2---:R-:W-:Y:S01]  /*df50*/  @!UP3 UIMAD.WIDE.U32 UR16, UR12, UR8, URZ ;  /* 0x000000080c10b2a5 */ /* 0x004fe2000f8e00ff */
[----:B------:R-:W2:Y:S01]  /*df60*/  S2UR UR8, SR_CTAID.X ;  /* 0x00000000000879c3 */ /* 0x000ea20000002500 */
[----:B-----5:R-:W-:Y:S01]  /*df70*/  @UP3 UIMAD.WIDE.U32 UR20, UR18, UR6, URZ ;  /* 0x00000006121432a5 */ /* 0x020fe2000f8e00ff */
[----:B------:R-:W4:Y:S01]  /*df80*/  @UP1 LDCU UR4, c[0x0][0x430] ;  /* 0x00008600ff0417ac */ /* 0x000f220008000800 */
[----:B------:R-:W-:-:S05]  /*df90*/  @!UP3 UIMAD UR9, UR12, UR9, UR17 ;  /* 0x000000090c09b2a4 */ /* 0x000fca000f8e0211 */
[----:B------:R-:W2:Y:S01]  /*dfa0*/  S2UR UR6, SR_CTAID.Z ;  /* 0x00000000000679c3 */ /* 0x000ea20000002700 */
[----:B------:R-:W-:Y:S02]  /*dfb0*/  @UP3 UIMAD UR9, UR18, UR7, UR21 ;  /* 0x00000007120932a4 */ /* 0x000fe4000f8e0215 */
[----:B------:R-:W-:Y:S01]  /*dfc0*/  @!UP2 UIMAD UR18, UR12, UR10, URZ ;  /* 0x0000000a0c12a2a4 */ /* 0x000fe2000f8e02ff */
[----:B------:R-:W4:Y:S01]  /*dfd0*/  LDCU UR13, c[0x0][0x434] ;  /* 0x00008680ff0d77ac */ /* 0x000f220008000800 */
[----:B-1----:R-:W-:Y:S01]  /*dfe0*/  FADD.FTZ R4, R8, R5 ;  /* 0x0000000508047221 */ /* 0x002fe20000010000 */
[----:B------:R-:W-:Y:S01]  /*dff0*/  SHF.L.U32 R5, R184, 0x4, RZ ;  /* 0x00000004b8057819 */ /* 0x000fe200000006ff */
[----:B------:R-:W-:Y:S01]  /*e000*/  UISETP.NE.AND UP0, UPT, UR11, URZ, !UP1 ;  /* 0x000000ff0b00728c */ /* 0x000fe2000cf05270 */
[----:B---3--:R-:W-:Y:S01]  /*e010*/  FADD.FTZ R2, R9, R2 ;  /* 0x0000000209027221 */ /* 0x008fe20000010000 */
[----:B------:R-:W1:Y:S01]  /*e020*/  MUFU.RCP R7, R4 ;  /* 0x0000000400077308 */ /* 0x000e620000001000 */
[----:B------:R-:W-:Y:S01]  /*e030*/  LOP3.LUT R5, R5, 0x1c0, RZ, 0xc0, !PT ;  /* 0x000001c005057812 */ /* 0x000fe200078ec0ff */
[----:B----4-:R-:W-:Y:S01]  /*e040*/  @UP1 UIMAD UR13, UR4, UR10, URZ ;  /* 0x0000000a040d12a4 */ /* 0x010fe2000f8e02ff */
[----:B------:R-:W-:Y:S01]  /*e050*/  FSETP.NE.FTZ.AND P3, PT, R4, RZ, PT ;  /* 0x000000ff0400720b */ /* 0x000fe20003f75000 */
[----:B------:R-:W3:Y:S01]  /*e060*/  @UP1 LDCU UR15, c[0x0][0x430] ;  /* 0x00008600ff0f17ac */ /* 0x000ee20008000800 */
[----:B------:R-:W-:-:S02]  /*e070*/  LOP3.LUT R0, R5, 0x38, R0, 0xf8, !PT ;  /* 0x0000003805007812 */ /* 0x000fc400078ef800 */
[----:B------:R-:W-:Y:S01]  /*e080*/  MOV R5, 0x10 ;  /* 0x0000001000057802 */ /* 0x000fe20000000f00 */
[----:B------:R-:W4:Y:S01]  /*e090*/  MUFU.RCP R6, R2 ;  /* 0x0000000200067308 */ /* 0x000f220000001000 */
[----:B------:R-:W-:Y:S01]  /*e0a0*/  FSETP.NE.FTZ.AND P2, PT, R2, RZ, PT ;  /* 0x000000ff0200720b */ /* 0x000fe20003f55000 */
[----:B------:R-:W-:Y:S01]  /*e0b0*/  @UP1 UMOV UR7, 0x1 ;  /* 0x0000000100071882 */ /* 0x000fe20000000000 */
[----:B------:R-:W-:Y:S01]  /*e0c0*/  SEL R5, R5, 0xfffffff0, !P0 ;  /* 0xfffffff005057807 */ /* 0x000fe20004000000 */
[----:B------:R-:W-:Y:S01]  /*e0d0*/  @UP3 UMOV UR16, UR20 ;  /* 0x0000001400103c82 */ /* 0x000fe20008000000 */
[----:B------:R-:W-:Y:S01]  /*e0e0*/  LOP3.LUT P0, RZ, R184, 0x10, RZ, 0xc0, !PT ;  /* 0x00000010b8ff7812 */ /* 0x000fe2000780c0ff */
[----:B------:R-:W-:Y:S01]  /*e0f0*/  USHF.R.S32.HI UR4, URZ, 0x1f, UR18 ;  /* 0x0000001fff047899 */ /* 0x000fe20008011412 */
[----:B------:R-:W-:Y:S02]  /*e100*/  LOP3.LUT R0, R185, R0, RZ, 0xfc, !PT ;  /* 0x00000000b9007212 */ /* 0x000fe400078efcff */
[----:B-1----:R-:W-:-:S02]  /*e110*/  FSEL R7, R7, 1, P3 ;  /* 0x3f80000007077808 */ /* 0x002fc40001800000 */
[----:B------:R-:W-:-:S03]  /*e120*/  LEA R9, R0, UR5, 0x1 ;  /* 0x0000000500097c11 */ /* 0x000fc6000f8e08ff */
[C---:B------:R-:W-:Y:S01]  /*e130*/  FMUL.FTZ R128, R7.reuse, R128 ;  /* 0x0000008007807220 */ /* 0x040fe20000410000 */
[C---:B------:R-:W-:Y:S01]  /*e140*/  FMUL.FTZ R129, R7.reuse, R129 ;  /* 0x0000008107817220 */ /* 0x040fe20000410000 */
[C---:B------:R-:W-:Y:S01]  /*e150*/  FMUL.FTZ R124, R7.reuse, R124 ;  /* 0x0000007c077c7220 */ /* 0x040fe20000410000 */
[----:B----4-:R-:W-:Y:S01]  /*e160*/  FSEL R6, R6, 1, P2 ;  /* 0x3f80000006067808 */ /* 0x010fe20001000000 */
[C---:B------:R-:W-:Y:S01]  /*e170*/  FMUL.FTZ R125, R7.reuse, R125 ;  /* 0x0000007d077d7220 */ /* 0x040fe20000410000 */
        /* <DEDUP_REMOVED lines=9> */
[----:B------:R-:W-:Y:S01]  /*e210*/  FMUL.FTZ R41, R7, R41 ;  /* 0x0000002907297220 */ /* 0x000fe20000410000 */
[C---:B------:R-:W-:Y:S01]  /*e220*/  FMUL.FTZ R42, R6.reuse, R42 ;  /* 0x0000002a062a7220 */ /* 0x040fe20000410000 */
[C---:B------:R-:W-:Y:S01]  /*e230*/  FMUL.FTZ R43, R6.reuse, R43 ;  /* 0x0000002b062b7220 */ /* 0x040fe20000410000 */
[----:B------:R-:W-:Y:S01]  /*e240*/  IADD3 R15, PT, PT, R9, 0x40, RZ ;  /* 0x00000040090f7810 */ /* 0x000fe20007ffe0ff */
[C---:B------:R-:W-:Y:S01]  /*e250*/  FMUL.FTZ R44, R7.reuse, R44 ;  /* 0x0000002c072c7220 */ /* 0x040fe20000410000 */
[----:B------:R-:W-:Y:S01]  /*e260*/  FMUL.FTZ R45, R7, R45 ;  /* 0x0000002d072d7220 */ /* 0x000fe20000410000 */
[C---:B------:R-:W-:Y:S01]  /*e270*/  FMUL.FTZ R46, R6.reuse, R46 ;  /* 0x0000002e062e7220 */ /* 0x040fe20000410000 */
[C---:B------:R-:W-:Y:S01]  /*e280*/  FMUL.FTZ R47, R6.reuse, R47 ;  /* 0x0000002f062f7220 */ /* 0x040fe20000410000 */
[----:B------:R-:W-:Y:S01]  /*e290*/  IADD3 R13, PT, PT, R9, R182, RZ ;  /* 0x000000b6090d7210 */ /* 0x000fe20007ffe0ff */
[----:B------:R-:W-:Y:S01]  /*e2a0*/  FMUL.FTZ R48, R7, R48 ;  /* 0x0000003007307220 */ /* 0x000fe20000410000 */
[----:B------:R-:W-:Y:S01]  /*e2b0*/  @P0 IADD3 R15, PT, PT, R9, -0x40, RZ ;  /* 0xffffffc0090f0810 */ /* 0x000fe20007ffe0ff */
[----:B------:R-:W-:Y:S01]  /*e2c0*/  FMUL.FTZ R49, R7, R49 ;  /* 0x0000003107317220 */ /* 0x000fe20000410000 */
[C---:B------:R-:W-:Y:S01]  /*e2d0*/  FMUL.FTZ R50, R6.reuse, R50 ;  /* 0x0000003206327220 */ /* 0x040fe20000410000 */
[C---:B------:R-:W-:Y:S01]  /*e2e0*/  FMUL.FTZ R51, R6.reuse, R51 ;  /* 0x0000003306337220 */ /* 0x040fe20000410000 */
[----:B------:R-:W-:Y:S01]  /*e2f0*/  F2FP.BF16.F32.PACK_AB R128, R129, R128 ;  /* 0x000000808180723e */ /* 0x000fe200000010ff */
[----:B------:R-:W-:Y:S01]  /*e300*/  FMUL.FTZ R52, R7, R52 ;  /* 0x0000003407347220 */ /* 0x000fe20000410000 */
[----:B------:R-:W-:Y:S01]  /*e310*/  F2FP.BF16.F32.PACK_AB R130, R131, R130 ;  /* 0x000000828382723e */ /* 0x000fe200000010ff */
[----:B------:R-:W-:Y:S01]  /*e320*/  FMUL.FTZ R53, R7, R53 ;  /* 0x0000003507357220 */ /* 0x000fe20000410000 */
[C---:B------:R-:W-:Y:S01]  /*e330*/  FMUL.FTZ R54, R6.reuse, R54 ;  /* 0x0000003606367220 */ /* 0x040fe20000410000 */
[C---:B------:R-:W-:Y:S01]  /*e340*/  FMUL.FTZ R55, R6.reuse, R55 ;  /* 0x0000003706377220 */ /* 0x040fe20000410000 */
[----:B------:R-:W-:Y:S01]  /*e350*/  F2FP.BF16.F32.PACK_AB R124, R125, R124 ;  /* 0x0000007c7d7c723e */ /* 0x000fe200000010ff */
[----:B------:R-:W-:Y:S01]  /*e360*/  FMUL.FTZ R56, R7, R56 ;  /* 0x0000003807387220 */ /* 0x000fe20000410000 */
[----:B------:R-:W-:Y:S01]  /*e370*/  F2FP.BF16.F32.PACK_AB R126, R127, R126 ;  /* 0x0000007e7f7e723e */ /* 0x000fe200000010ff */
[----:B------:R-:W-:Y:S01]  /*e380*/  FMUL.FTZ R57, R7, R57 ;  /* 0x0000003907397220 */ /* 0x000fe20000410000 */
[----:B------:R-:W-:Y:S01]  /*e390*/  IADD3 R11, PT, PT, R9, R5, RZ ;  /* 0x00000005090b7210 */ /* 0x000fe20007ffe0ff */
        /* <DEDUP_REMOVED lines=13> */
[----:B------:R-:W-:Y:S01]  /*e470*/  FMUL.FTZ R66, R6, R66 ;  /* 0x0000004206427220 */ /* 0x000fe20000410000 */
[----:B------:R-:W-:Y:S01]  /*e480*/  IADD3 R21, PT, PT, R182, R15, RZ ;  /* 0x0000000fb6157210 */ /* 0x000fe20007ffe0ff */
        /* <DEDUP_REMOVED lines=15> */
[C---:B------:R-:W-:Y:S01]  /*e580*/  FMUL.FTZ R75, R6.reuse, R75 ;  /* 0x0000004b064b7220 */ /* 0x040fe20000410000 */
[----:B------:R-:W-:Y:S01]  /*e590*/  F2FP.BF16.F32.PACK_AB R52, R53, R52 ;  /* 0x000000343534723e */ /* 0x000fe200000010ff */
[----:B------:R-:W-:Y:S01]  /*e5a0*/  STS [R11], R124 ;  /* 0x0000007c0b007388 */ /* 0x000fe20000000800 */
[----:B------:R-:W-:Y:S01]  /*e5b0*/  F2FP.BF16.F32.PACK_AB R54, R55, R54 ;  /* 0x000000363736723e */ /* 0x000fe200000010ff */
[C---:B------:R-:W-:Y:S01]  /*e5c0*/  FMUL.FTZ R76, R7.reuse, R76 ;  /* 0x0000004c074c7220 */ /* 0x040fe20000410000 */
[----:B------:R-:W-:Y:S01]  /*e5d0*/  FMUL.FTZ R77, R7, R77 ;  /* 0x0000004d074d7220 */ /* 0x000fe20000410000 */
[----:B------:R-:W-:Y:S01]  /*e5e0*/  STS [R11+0x400], R126 ;  /* 0x0004007e0b007388 */ /* 0x000fe20000000800 */
        /* <DEDUP_REMOVED lines=52> */
[----:B------:R-:W-:Y:S01]  /*e930*/  STS [R9+0x4000], R60 ;  /* 0x0040003c09007388 */ /* 0x000fe20000000800 */
        /* <DEDUP_REMOVED lines=26> */
[C---:B------:R-:W-:Y:S01]  /*eae0*/  FMUL.FTZ R113, R7.reuse, R113 ;  /* 0x0000007107717220 */ /* 0x040fe20000410000 */
[----:B------:R-:W-:Y:S01]  /*eaf0*/  STS [R17+0x4400], R74 ;  /* 0x0044004a11007388 */ /* 0x000fe20000000800 */
[----:B------:R-:W-:Y:S01]  /*eb00*/  FMUL.FTZ R116, R7, R116 ;  /* 0x0000007407747220 */ /* 0x000fe20000410000 */
[C---:B------:R-:W-:Y:S01]  /*eb10*/  FMUL.FTZ R114, R6.reuse, R114 ;  /* 0x0000007206727220 */ /* 0x040fe20000410000 */
[C---:B------:R-:W-:Y:S01]  /*eb20*/  FMUL.FTZ R115, R6.reuse, R115 ;  /* 0x0000007306737220 */ /* 0x040fe20000410000 */
[----:B------:R-:W-:Y:S01]  /*eb30*/  F2FP.BF16.F32.PACK_AB R96, R97, R96 ;  /* 0x000000606160723e */ /* 0x000fe200000010ff */
[----:B------:R-:W-:Y:S01]  /*eb40*/  STS [R15+0x4000], R76 ;  /* 0x0040004c0f007388 */ /* 0x000fe20000000800 */
[----:B------:R-:W-:Y:S01]  /*eb50*/  F2FP.BF16.F32.PACK_AB R98, R99, R98 ;  /* 0x000000626362723e */ /* 0x000fe200000010ff */
[----:B------:R-:W-:Y:S01]  /*eb60*/  FMUL.FTZ R7, R7, R117 ;  /* 0x0000007507077220 */ /* 0x000fe20000410000 */
[C---:B------:R-:W-:Y:S01]  /*eb70*/  FMUL.FTZ R118, R6.reuse, R118 ;  /* 0x0000007606767220 */ /* 0x040fe20000410000 */
[----:B------:R-:W-:Y:S01]  /*eb80*/  STS [R15+0x4400], R78 ;  /* 0x0044004e0f007388 */ /* 0x000fe20000000800 */
[----:B------:R-:W-:Y:S01]  /*eb90*/  FMUL.FTZ R119, R6, R119 ;  /* 0x0000007706777220 */ /* 0x000fe20000410000 */
[----:B------:R-:W-:-:S02]  /*eba0*/  F2FP.BF16.F32.PACK_AB R100, R101, R100 ;  /* 0x000000646564723e */ /* 0x000fc400000010ff */
[----:B------:R-:W-:Y:S01]  /*ebb0*/  F2FP.BF16.F32.PACK_AB R102, R103, R102 ;  /* 0x000000666766723e */ /* 0x000fe200000010ff */
[----:B------:R-:W-:Y:S01]  /*ebc0*/  STS [R19+0x4000], R80 ;  /* 0x0040005013007388 */ /* 0x000fe20000000800 */
[----:B------:R-:W-:Y:S02]  /*ebd0*/  F2FP.BF16.F32.PACK_AB R104, R105, R104 ;  /* 0x000000686968723e */ /* 0x000fe400000010ff */
[----:B------:R-:W-:Y:S01]  /*ebe0*/  F2FP.BF16.F32.PACK_AB R106, R107, R106 ;  /* 0x0000006a6b6a723e */ /* 0x000fe200000010ff */
[----:B------:R-:W-:Y:S01]  /*ebf0*/  STS [R19+0x4400], R82 ;  /* 0x0044005213007388 */ /* 0x000fe20000000800 */
[----:B------:R-:W-:Y:S02]  /*ec00*/  F2FP.BF16.F32.PACK_AB R108, R109, R108 ;  /* 0x0000006c6d6c723e */ /* 0x000fe400000010ff */
[----:B------:R-:W-:Y:S01]  /*ec10*/  F2FP.BF16.F32.PACK_AB R110, R111, R110 ;  /* 0x0000006e6f6e723e */ /* 0x000fe200000010ff */
[----:B------:R-:W-:Y:S01]  /*ec20*/  STS [R21+0x4000], R84 ;  /* 0x0040005415007388 */ /* 0x000fe20000000800 */
        /* <DEDUP_REMOVED lines=8> */
[----:B------:R-:W-:Y:S04]  /*ecb0*/  STS [R5+0x4400], R90 ;  /* 0x0044005a05007388 */ /* 0x000fe80000000800 */
[----:B------:R-:W-:Y:S04]  /*ecc0*/  STS [R9+0x8000], R92 ;  /* 0x0080005c09007388 */ /* 0x000fe80000000800 */
[----:B------:R1:W-:Y:S04]  /*ecd0*/  STS [R9+0x8400], R94 ;  /* 0x0084005e09007388 */ /* 0x0003e80000000800 */
[----:B------:R4:W-:Y:S04]  /*ece0*/  STS [R11+0x8000], R96 ;  /* 0x008000600b007388 */ /* 0x0009e80000000800 */
[----:B------:R4:W-:Y:S04]  /*ecf0*/  STS [R11+0x8400], R98 ;  /* 0x008400620b007388 */ /* 0x0009e80000000800 */
[----:B------:R4:W-:Y:S04]  /*ed00*/  STS [R13+0x8000], R100 ;  /* 0x008000640d007388 */ /* 0x0009e80000000800 */
[----:B------:R4:W-:Y:S04]  /*ed10*/  STS [R13+0x8400], R102 ;  /* 0x008400660d007388 */ /* 0x0009e80000000800 */
[----:B------:R4:W-:Y:S04]  /*ed20*/  STS [R17+0x8000], R104 ;  /* 0x0080006811007388 */ /* 0x0009e80000000800 */
[----:B------:R4:W-:Y:S01]  /*ed30*/  STS [R17+0x8400], R106 ;  /* 0x0084006a11007388 */ /* 0x0009e20000000800 */
[----:B-1----:R-:W-:-:S03]  /*ed40*/  LOP3.LUT R9, R203, 0x1f8, RZ, 0xc0, !PT ;  /* 0x000001f8cb097812 */ /* 0x002fc600078ec0ff */
[----:B------:R4:W-:Y:S01]  /*ed50*/  STS [R15+0x8000], R108 ;  /* 0x0080006c0f007388 */ /* 0x0009e20000000800 */
[----:B------:R-:W-:-:S03]  /*ed60*/  LOP3.LUT R0, R9, 0x38, R184, 0x78, !PT ;  /* 0x0000003809007812 */ /* 0x000fc600078e78b8 */
[----:B------:R4:W-:Y:S01]  /*ed70*/  STS [R15+0x8400], R110 ;  /* 0x0084006e0f007388 */ /* 0x0009e20000000800 */
[----:B------:R-:W-:-:S03]  /*ed80*/  LOP3.LUT R0, R0, 0x1e00, R203, 0xf8, !PT ;  /* 0x00001e0000007812 */ /* 0x000fc600078ef8cb */
[----:B------:R4:W-:Y:S01]  /*ed90*/  STS [R19+0x8000], R120 ;  /* 0x0080007813007388 */ /* 0x0009e20000000800 */
[----:B------:R-:W-:-:S03]  /*eda0*/  LEA R0, R0, UR5, 0x1 ;  /* 0x0000000500007c11 */ /* 0x000fc6000f8e08ff */
[----:B------:R4:W-:Y:S04]  /*edb0*/  STS [R19+0x8400], R122 ;  /* 0x0084007a13007388 */ /* 0x0009e80000000800 */
[----:B------:R4:W-:Y:S04]  /*edc0*/  STS [R21+0x8000], R112 ;  /* 0x0080007015007388 */ /* 0x0009e80000000800 */
[----:B------:R4:W-:Y:S04]  /*edd0*/  STS [R21+0x8400], R114 ;  /* 0x0084007215007388 */ /* 0x0009e80000000800 */
[----:B------:R4:W-:Y:S04]  /*ede0*/  STS [R5+0x8000], R7 ;  /* 0x0080000705007388 */ /* 0x0009e80000000800 */
[----:B------:R4:W-:Y:S01]  /*edf0*/  STS [R5+0x8400], R118 ;  /* 0x0084007605007388 */ /* 0x0009e20000000800 */
[----:B--23--:R-:W-:Y:S05]  /*ee00*/  BRA.U UP1, `(.L_x_141) ;  /* 0x0000000101207547 */ /* 0x00cfea000b800000 */
[----:B------:R-:W-:Y:S01]  /*ee10*/  UISETP.NE.AND UP1, UPT, UR11, URZ, UPT ;  /* 0x000000ff0b00728c */ /* 0x000fe2000bf25270 */
[----:B------:R-:W1:Y:S10]  /*ee20*/  LDCU UR5, c[0x0][0x3e0] ;  /* 0x00007c00ff0577ac */ /* 0x000e740008000800 */
[----:B------:R-:W1:Y:S01]  /*ee30*/  @UP1 LDCU UR7, c[0x0][0x454] ;  /* 0x00008a80ff0717ac */ /* 0x000e620008000800 */
[----:B------:R-:W-:Y:S01]  /*ee40*/  @UP1 UMOV UR15, 0x1 ;  /* 0x00000001000f1882 */ /* 0x000fe20000000000 */
[----:B------:R-:W2:Y:S01]  /*ee50*/  @UP1 LDCU UR13, c[0x0][0x454] ;  /* 0x00008a80ff0d17ac */ /* 0x000ea20008000800 */
[----:B------:R-:W-:Y:S01]  /*ee60*/  @!UP1 UMOV UR15, 0x1 ;  /* 0x00000001000f9882 */ /* 0x000fe20000000000 */
[----:B-1----:R-:W-:-:S02]  /*ee70*/  @UP1 UIMAD UR7, UR7, UR5, URZ ;  /* 0x00000005070712a4 */ /* 0x002fc4000f8e02ff */
[----:B--2---:R-:W-:-:S12]  /*ee80*/  @!UP1 UIMAD UR7, UR10, UR5, URZ ;  /* 0x000000050a0792a4 */ /* 0x004fd8000f8e02ff */
.L_x_141:
[----:B------:R-:W-:Y:S01]  /*ee90*/  BAR.SYNC.DEFER_BLOCKING 0x0 ;  /* 0x0000000000007b1d */ /* 0x000fe20000010000 */
[----:B------:R-:W-:Y:S01]  /*eea0*/  UIMAD UR13, UR6, UR13, URZ ;  /* 0x0000000d060d72a4 */ /* 0x000fe2000f8e02ff */
[----:B------:R-:W-:Y:S01]  /*eeb0*/  LOP3.LUT P0, RZ, R184, 0x3, RZ, 0xc0, !PT ;  /* 0x00000003b8ff7812 */ /* 0x000fe2000780c0ff */
[----:B------:R-:W-:Y:S01]  /*eec0*/  UIMAD UR10, UR8, UR15, URZ ;  /* 0x0000000f080a72a4 */ /* 0x000fe2000f8e02ff */
[----:B----4-:R-:W-:Y:S01]  /*eed0*/  LOP3.LUT R13, R186, 0x70, RZ, 0xc0, !PT ;  /* 0x00000070ba0d7812 */ /* 0x010fe200078ec0ff */
[----:B------:R-:W-:-:S03]  /*eee0*/  USEL UR18, UR18, URZ, UP0 ;  /* 0x000000ff12127287 */ /* 0x000fc60008000000 */
[----:B------:R-:W1:Y:S01]  /*eef0*/  @P3 LDC R5, c[0x0][0x458] ;  /* 0x00011600ff053b82 */ /* 0x000e620000000800 */
[----:B------:R-:W2:Y:S01]  /*ef00*/  @P3 MUFU.LG2 R4, R4 ;  /* 0x0000000400043308 */ /* 0x000ea20000000c00 */
[----:B------:R-:W-:Y:S01]  /*ef10*/  @!UP0 UIMAD UR13, UR12, UR7, UR13 ;  /* 0x000000070c0d82a4 */ /* 0x000fe2000f8e020d */
[----:B------:R-:W-:Y:S01]  /*ef20*/  SHF.R.U32.HI R6, RZ, 0x2, R184 ;  /* 0x00000002ff067819 */ /* 0x000fe200000116b8 */
[----:B------:R-:W-:Y:S01]  /*ef30*/  USHF.L.U32 UR10, UR10, 0x7, URZ ;  /* 0x000000070a0a7899 */ /* 0x000fe200080006ff */
[----:B------:R-:W-:Y:S01]  /*ef40*/  BSSY.RECONVERGENT B0, `(.L_x_142) ;  /* 0x0000022000007945 */ /* 0x000fe20003800200 */
[----:B------:R-:W-:Y:S01]  /*ef50*/  USEL UR4, UR4, URZ, UP0 ;  /* 0x000000ff04047287 */ /* 0x000fe20008000000 */
[----:B------:R-:W-:Y:S01]  /*ef60*/  MOV R12, 0x7f800000 ;  /* 0x7f800000000c7802 */ /* 0x000fe20000000f00 */
[----:B------:R-:W3:Y:S01]  /*ef70*/  @P2 LDC R14, c[0x0][0x458] ;  /* 0x00011600ff0e2b82 */ /* 0x000ee20000000800 */
[----:B------:R-:W4:Y:S01]  /*ef80*/  @P2 MUFU.LG2 R2, R2 ;  /* 0x0000000200022308 */ /* 0x000f220000000c00 */
[----:B------:R-:W-:Y:S01]  /*ef90*/  USHF.R.S32.HI UR7, URZ, 0x1f, UR13 ;  /* 0x0000001fff077899 */ /* 0x000fe2000801140d */
[----:B------:R-:W-:Y:S01]  /*efa0*/  MOV R7, 0x7f800000 ;  /* 0x7f80000000077802 */ /* 0x000fe20000000f00 */
[----:B------:R-:W-:Y:S01]  /*efb0*/  USHF.R.S32.HI UR5, URZ, 0x1f, UR10 ;  /* 0x0000001fff057899 */ /* 0x000fe2000801140a */
[----:B------:R-:W-:Y:S01]  /*efc0*/  LOP3.LUT R6, R13, 0x7, R6, 0xf8, !PT ;  /* 0x000000070d067812 */ /* 0x000fe200078ef806 */
[----:B------:R-:W-:Y:S01]  /*efd0*/  UIADD3 UR18, UP1, UP0, UR10, UR18, UR13 ;  /* 0x000000120a127290 */ /* 0x000fe2000f83e00d */
[----:B------:R1:W3:Y:S01]  /*efe0*/  LDS.128 R8, [R0+0x3000] ;  /* 0x0030000000087984 */ /* 0x0002e20000000c00 */
[----:B--2---:R-:W-:-:S02]  /*eff0*/  @P3 FMUL.FTZ R15, R4, 0.69314718246459960938 ;  /* 0x3f317218040f3820 */ /* 0x004fc40000410000 */
[----:B------:R-:W-:Y:S02]  /*f000*/  UIADD3.X UR4, UPT, UPT, UR5, UR4, UR7, UP1, UP0 ;  /* 0x0000000405047290 */ /* 0x000fe40008fe0407 */
[----:B-1----:R-:W-:Y:S01]  /*f010*/  @P3 FFMA.FTZ R12, R132, R5, R15 ;  /* 0x00000005840c3223 */ /* 0x002fe2000001000f */
[----:B----4-:R-:W-:-:S04]  /*f020*/  @P2 FMUL.FTZ R2, R2, 0.69314718246459960938 ;  /* 0x3f31721802022820 */ /* 0x010fc80000410000 */
[----:B---3--:R-:W-:Y:S01]  /*f030*/  @P2 FFMA.FTZ R7, R3, R14, R2 ;  /* 0x0000000e03072223 */ /* 0x008fe20000010002 */
[----:B------:R-:W-:Y:S06]  /*f040*/  @P0 BRA `(.L_x_143) ;  /* 0x0000000000440947 */ /* 0x000fec0003800000 */
[C---:B------:R-:W-:Y:S01]  /*f050*/  VIADD R15, R6.reuse, 0x8 ;  /* 0x00000008060f7836 */ /* 0x040fe20000000000 */
[----:B------:R-:W-:-:S04]  /*f060*/  ISETP.GE.AND P3, PT, R6, UR14, PT ;  /* 0x0000000e06007c0c */ /* 0x000fc8000bf66270 */
[----:B------:R-:W-:-:S09]  /*f070*/  ISETP.GE.AND P2, PT, R15, UR14, PT ;  /* 0x0000000e0f007c0c */ /* 0x000fd2000bf46270 */
[----:B------:R-:W1:Y:S01]  /*f080*/  @!P3 LDC.64 R4, c[0x0][0x420] ;  /* 0x00010800ff04bb82 */ /* 0x000e620000000a00 */
[----:B------:R-:W-:-:S03]  /*f090*/  @!P3 IMAD R6, R6, UR15, RZ ;  /* 0x0000000f0606bc24 */ /* 0x000fc6000f8e02ff */
[----:B------:R-:W-:Y:S02]  /*f0a0*/  @!P2 IMAD R15, R15, UR15, RZ ;  /* 0x0000000f0f0fac24 */ /* 0x000fe4000f8e02ff */
[C---:B------:R-:W-:Y:S02]  /*f0b0*/  @!P3 IADD3 R13, P1, PT, R6.reuse, UR18, RZ ;  /* 0x00000012060dbc10 */ /* 0x040fe4000ff3e0ff */
[----:B------:R-:W2:Y:S01]  /*f0c0*/  @!P2 LDC.64 R2, c[0x0][0x420] ;  /* 0x00010800ff02ab82 */ /* 0x000ea20000000a00 */
[C---:B------:R-:W-:Y:S02]  /*f0d0*/  @!P2 IADD3 R14, P0, PT, R15.reuse, UR18, RZ ;  /* 0x000000120f0eac10 */ /* 0x040fe4000ff1e0ff */
[----:B------:R-:W-:Y:S02]  /*f0e0*/  @!P3 LEA.HI.X.SX32 R6, R6, UR4, 0x1, P1 ;  /* 0x000000040606bc11 */ /* 0x000fe400088f0eff */
[----:B------:R-:W-:Y:S02]  /*f0f0*/  @!P2 LEA.HI.X.SX32 R15, R15, UR4, 0x1, P0 ;  /* 0x000000040f0fac11 */ /* 0x000fe400080f0eff */
[----:B-1----:R-:W-:-:S04]  /*f100*/  @!P3 LEA R4, P1, R13, R4, 0x2 ;  /* 0x000000040d04b211 */ /* 0x002fc800078210ff */
[----:B------:R-:W-:Y:S02]  /*f110*/  @!P3 LEA.HI.X R5, R13, R5, R6, 0x2, P1 ;  /* 0x000000050d05b211 */ /* 0x000fe400008f1406 */
[----:B--2---:R-:W-:-:S03]  /*f120*/  @!P2 LEA R2, P0, R14, R2, 0x2 ;  /* 0x000000020e02a211 */ /* 0x004fc600078010ff */
[----:B------:R1:W-:Y:S01]  /*f130*/  @!P3 STG.E desc[UR22][R4.64], R12 ;  /* 0x0000000c0400b986 */ /* 0x0003e2000c101916 */
[----:B------:R-:W-:-:S05]  /*f140*/  @!P2 LEA.HI.X R3, R14, R3, R15, 0x2, P0 ;  /* 0x000000030e03a211 */ /* 0x000fca00000f140f */
[----:B------:R1:W-:Y:S04]  /*f150*/  @!P2 STG.E desc[UR22][R2.64], R7 ;  /* 0x000000070200a986 */ /* 0x0003e8000c101916 */
.L_x_143:
[----:B------:R-:W-:Y:S05]  /*f160*/  BSYNC.RECONVERGENT B0 ;  /* 0x0000000000007941 */ /* 0x000fea0003800200 */
.L_x_142:
[----:B------:R-:W2:Y:S01]  /*f170*/  LDCU.64 UR4, c[0x0][0x410] ;  /* 0x00008200ff0477ac */ /* 0x000ea20008000a00 */
[----:B-1----:R-:W-:Y:S01]  /*f180*/  SHF.R.U32.HI R2, RZ, 0x3, R184 ;  /* 0x00000003ff027819 */ /* 0x002fe200000116b8 */
[----:B------:R1:W3:Y:S01]  /*f190*/  LDS.128 R16, [R0] ;  /* 0x0000000000107984 */ /* 0x0002e20000000c00 */
[----:B------:R-:W-:Y:S01]  /*f1a0*/  IADD3 R6, P0, PT, R183, UR16, RZ ;  /* 0x00000010b7067c10 */ /* 0x000fe2000ff1e0ff */
[----:B------:R-:W-:Y:S01]  /*f1b0*/  BSSY.RECONVERGENT B0, `(.L_x_144) ;  /* 0x0000023000007945 */ /* 0x000fe20003800200 */
[C---:B------:R-:W-:Y:S01]  /*f1c0*/  ISETP.GE.AND P3, PT, R2.reuse, UR14, PT ;  /* 0x0000000e02007c0c */ /* 0x040fe2000bf66270 */
[C---:B------:R-:W-:Y:S01]  /*f1d0*/  VIADD R4, R2.reuse, 0x20 ;  /* 0x0000002002047836 */ /* 0x040fe20000000000 */
[----:B------:R-:W-:Y:S01]  /*f1e0*/  IADD3.X R7, PT, PT, RZ, UR9, RZ, P0, !PT ;  /* 0x00000009ff077c10 */ /* 0x000fe200087fe4ff */
[----:B------:R1:W4:Y:S01]  /*f1f0*/  LDS.128 R12, [R0+0x4000] ;  /* 0x00400000000c7984 */ /* 0x0003220000000c00 */
[----:B------:R-:W-:Y:S01]  /*f200*/  VIADD R3, R2, 0x40 ;  /* 0x0000004002037836 */ /* 0x000fe20000000000 */
[----:B------:R-:W-:Y:S01]  /*f210*/  UIMAD.WIDE.U32 UR8, UR8, 0x80, URZ ;  /* 0x00000080080878a5 */ /* 0x000fe2000f8e00ff */
[----:B------:R-:W-:-:S03]  /*f220*/  ISETP.GE.AND P2, PT, R4, UR14, PT ;  /* 0x0000000e04007c0c */ /* 0x000fc6000bf46270 */
[----:B------:R-:W-:Y:S01]  /*f230*/  ISETP.GE.AND P1, PT, R3, UR14, PT ;  /* 0x0000000e03007c0c */ /* 0x000fe2000bf26270 */
[C---:B------:R-:W-:Y:S01]  /*f240*/  VIADD R3, R2.reuse, 0x60 ;  /* 0x0000006002037836 */ /* 0x040fe20000000000 */
[----:B------:R-:W-:Y:S01]  /*f250*/  LOP3.LUT R2, R2, UR8, RZ, 0xfc, !PT ;  /* 0x0000000802027c12 */ /* 0x000fe2000f8efcff */
[----:B--2---:R-:W-:Y:S01]  /*f260*/  IMAD.U32 R20, RZ, RZ, UR4 ;  /* 0x00000004ff147e24 */ /* 0x004fe2000f8e00ff */
[----:B------:R-:W-:Y:S02]  /*f270*/  MOV R23, UR5 ;  /* 0x0000000500177c02 */ /* 0x000fe40008000f00 */
[----:B------:R-:W-:Y:S01]  /*f280*/  ISETP.GE.AND P0, PT, R3, UR14, PT ;  /* 0x0000000e03007c0c */ /* 0x000fe2000bf06270 */
[----:B------:R-:W-:Y:S02]  /*f290*/  IMAD.WIDE.U32 R20, R20, UR6, R6 ;  /* 0x0000000614147c25 */ /* 0x000fe4000f8e0006 */
[----:B------:R1:W2:Y:S02]  /*f2a0*/  LDS.128 R4, [R0+0x8000] ;  /* 0x0080000000047984 */ /* 0x0002a40000000c00 */
[----:B------:R-:W-:Y:S01]  /*f2b0*/  IMAD R23, R23, UR6, R21 ;  /* 0x0000000617177c24 */ /* 0x000fe2000f8e0215 */
[----:B------:R-:W-:Y:S07]  /*f2c0*/  @P3 BRA `(.L_x_145) ;  /* 0x0000000000443947 */ /* 0x000fee0003800000 */
[----:B------:R-:W5:Y:S01]  /*f2d0*/  LDCU.64 UR6, c[0x0][0x408] ;  /* 0x00008100ff0677ac */ /* 0x000f620008000a00 */
[----:B------:R-:W-:Y:S01]  /*f2e0*/  IMAD.MOV.U32 R22, RZ, RZ, R20 ;  /* 0x000000ffff167224 */ /* 0x000fe200078e0014 */
[----:B------:R-:W3:Y:S01]  /*f2f0*/  LDCU UR11, c[0x0][0x440] ;  /* 0x00008800ff0b77ac */ /* 0x000ee20008000800 */
[----:B------:R-:W1:Y:S01]  /*f300*/  LDCU.64 UR4, c[0x0][0x3f0] ;  /* 0x00007e00ff0477ac */ /* 0x000e620008000a00 */
[----:B-----5:R-:W-:Y:S01]  /*f310*/  UIMAD UR10, UR9, UR6, URZ ;  /* 0x00000006090a72a4 */ /* 0x020fe2000f8e02ff */
[----:B------:R-:W-:Y:S01]  /*f320*/  IMAD.WIDE.U32 R24, R2, UR6, R22 ;  /* 0x0000000602187c25 */ /* 0x000fe2000f8e0016 */
[----:B---3--:R-:W-:-:S04]  /*f330*/  ISETP.GE.AND P5, PT, R183, UR11, PT ;  /* 0x0000000bb7007c0c */ /* 0x008fc8000bfa6270 */
[----:B------:R-:W-:Y:S01]  /*f340*/  IMAD.U32 R3, RZ, RZ, UR10 ;  /* 0x0000000aff037e24 */ /* 0x000fe2000f8e00ff */
[----:B------:R-:W-:Y:S02]  /*f350*/  ISETP.GE.AND P4, PT, R202, UR11, PT ;  /* 0x0000000bca007c0c */ /* 0x000fe4000bf86270 */
[----:B------:R-:W-:Y:S01]  /*f360*/  ISETP.GE.AND P3, PT, R201, UR11, PT ;  /* 0x0000000bc9007c0c */ /* 0x000fe2000bf66270 */
[----:B------:R-:W-:Y:S01]  /*f370*/  IMAD R3, R2, UR7, R3 ;  /* 0x0000000702037c24 */ /* 0x000fe2000f8e0203 */
[----:B-1----:R-:W-:-:S03]  /*f380*/  LEA R26, P6, R24, UR4, 0x1 ;  /* 0x00000004181a7c11 */ /* 0x002fc6000f8c08ff */
[----:B------:R-:W-:-:S05]  /*f390*/  IMAD.IADD R3, R3, 0x1, R25 ;  /* 0x0000000103037824 */ /* 0x000fca00078e0219 */
[----:B------:R-:W-:-:S05]  /*f3a0*/  LEA.HI.X R27, R24, UR5, R3, 0x1, P6 ;  /* 0x00000005181b7c11 */ /* 0x000fca000b0f0c03 */
[----:B------:R1:W-:Y:S04]  /*f3b0*/  @!P5 STG.E.128 desc[UR22][R26.64], R16 ;  /* 0x000000101a00d986 */ /* 0x0003e8000c101d16 */
[----:B----4-:R1:W-:Y:S04]  /*f3c0*/  @!P4 STG.E.128 desc[UR22][R26.64+0x80], R12 ;  /* 0x0000800c1a00c986 */ /* 0x0103e8000c101d16 */
[----:B--2---:R1:W-:Y:S02]  /*f3d0*/  @!P3 STG.E.128 desc[UR22][R26.64+0x100], R4 ;  /* 0x000100041a00b986 */ /* 0x0043e4000c101d16 */
.L_x_145:
[----:B------:R-:W-:Y:S05]  /*f3e0*/  BSYNC.RECONVERGENT B0 ;  /* 0x0000000000007941 */ /* 0x000fea0003800200 */
.L_x_144:
[----:B-1-3--:R1:W3:Y:S01]  /*f3f0*/  LDS.128 R16, [R0+0x1000] ;  /* 0x0010000000107984 */ /* 0x00a2e20000000c00 */
[----:B------:R-:W-:Y:S03]  /*f400*/  BSSY.RECONVERGENT B0, `(.L_x_146) ;  /* 0x0000017000007945 */ /* 0x000fe60003800200 */
[----:B----4-:R1:W4:Y:S04]  /*f410*/  LDS.128 R12, [R0+0x5000] ;  /* 0x00500000000c7984 */ /* 0x0103280000000c00 */
[----:B--2---:R1:W2:Y:S01]  /*f420*/  LDS.128 R4, [R0+0x9000] ;  /* 0x0090000000047984 */ /* 0x0042a20000000c00 */
        /* <DEDUP_REMOVED lines=13> */
[----:B------:R-:W-:Y:S01]  /*f500*/  ISETP.GE.AND P2, PT, R201, UR10, PT ;  /* 0x0000000ac9007c0c */ /* 0x000fe2000bf46270 */
[----:B------:R-:W-:Y:S01]  /*f510*/  IMAD.IADD R3, R3, 0x1, R27 ;  /* 0x0000000103037824 */ /* 0x000fe200078e021b */
[----:B---3--:R-:W-:-:S04]  /*f520*/  LEA R24, P5, R26, UR4, 0x1 ;  /* 0x000000041a187c11 */ /* 0x008fc8000f8a08ff */
[----:B------:R-:W-:-:S05]  /*f530*/  LEA.HI.X R25, R26, UR5, R3, 0x1, P5 ;  /* 0x000000051a197c11 */ /* 0x000fca000a8f0c03 */
[----:B------:R1:W-:Y:S04]  /*f540*/  @!P4 STG.E.128 desc[UR22][R24.64], R16 ;  /* 0x000000101800c986 */ /* 0x0003e8000c101d16 */
[----:B----4-:R1:W-:Y:S04]  /*f550*/  @!P3 STG.E.128 desc[UR22][R24.64+0x80], R12 ;  /* 0x0000800c1800b986 */ /* 0x0103e8000c101d16 */
[----:B--2---:R1:W-:Y:S02]  /*f560*/  @!P2 STG.E.128 desc[UR22][R24.64+0x100], R4 ;  /* 0x000100041800a986 */ /* 0x0043e4000c101d16 */
.L_x_147:
[----:B------:R-:W-:Y:S05]  /*f570*/  BSYNC.RECONVERGENT B0 ;  /* 0x0000000000007941 */ /* 0x000fea0003800200 */
.L_x_146:
        /* <DEDUP_REMOVED lines=24> */
.L_x_149:
[----:B------:R-:W-:Y:S05]  /*f700*/  BSYNC.RECONVERGENT B0 ;  /* 0x0000000000007941 */ /* 0x000fea0003800200 */
.L_x_148:
[----:B-12---:R1:W2:Y:S01]  /*f710*/  LDS.128 R4, [R0+0x7000] ;  /* 0x0070000000047984 */ /* 0x0062a20000000c00 */
[----:B------:R-:W-:Y:S05]  /*f720*/  @P0 EXIT ;  /* 0x000000000000094d */ /* 0x000fea0003800000 */
[----:B------:R-:W5:Y:S01]  /*f730*/  LDCU.64 UR6, c[0x0][0x408] ;  /* 0x00008100ff0677ac */ /* 0x000f620008000a00 */
[----:B------:R-:W-:Y:S01]  /*f740*/  IADD3 R3, P0, PT, R2, 0x60, RZ ;  /* 0x0000006002037810 */ /* 0x000fe20007f1e0ff */
[----:B----4-:R4:W1:Y:S01]  /*f750*/  LDS.128 R12, [R0+0xb000] ;  /* 0x00b00000000c7984 */ /* 0x0108620000000c00 */
[----:B---3--:R-:W-:Y:S01]  /*f760*/  MOV R17, R23 ;  /* 0x0000001700117202 */ /* 0x008fe20000000f00 */
[----:B------:R-:W3:Y:S01]  /*f770*/  LDCU.64 UR4, c[0x0][0x3f0] ;  /* 0x00007e00ff0477ac */ /* 0x000ee20008000a00 */
[----:B------:R-:W-:Y:S02]  /*f780*/  IMAD.MOV.U32 R16, RZ, RZ, R20 ;  /* 0x000000ffff107224 */ /* 0x000fe400078e0014 */
[----:B------:R-:W-:Y:S01]  /*f790*/  IMAD.X R2, RZ, RZ, UR9, P0 ;  /* 0x00000009ff027e24 */ /* 0x000fe200080e06ff */
[----:B------:R-:W4:Y:S03]  /*f7a0*/  LDCU UR10, c[0x0][0x440] ;  /* 0x00008800ff0a77ac */ /* 0x000f260008000800 */
[----:B-----5:R-:W-:-:S02]  /*f7b0*/  IMAD R2, R2, UR6, RZ ;  /* 0x0000000602027c24 */ /* 0x020fc4000f8e02ff */
[----:B------:R-:W-:-:S04]  /*f7c0*/  IMAD.WIDE.U32 R16, R3, UR6, R16 ;  /* 0x0000000603107c25 */ /* 0x000fc8000f8e0010 */
[----:B------:R-:W-:Y:S01]  /*f7d0*/  IMAD R2, R3, UR7, R2 ;  /* 0x0000000703027c24 */ /* 0x000fe2000f8e0202 */
[----:B---3--:R-:W-:Y:S02]  /*f7e0*/  LEA R18, P0, R16, UR4, 0x1 ;  /* 0x0000000410127c11 */ /* 0x008fe4000f8008ff */
[----:B----4-:R-:W-:Y:S01]  /*f7f0*/  ISETP.GE.AND P2, PT, R183, UR10, PT ;  /* 0x0000000ab7007c0c */ /* 0x010fe2000bf46270 */
[----:B------:R-:W-:Y:S01]  /*f800*/  IMAD.IADD R2, R2, 0x1, R17 ;  /* 0x0000000102027824 */ /* 0x000fe200078e0211 */
[----:B------:R-:W-:-:S04]  /*f810*/  ISETP.GE.AND P1, PT, R202, UR10, PT ;  /* 0x0000000aca007c0c */ /* 0x000fc8000bf26270 */
[----:B------:R-:W-:Y:S02]  /*f820*/  LEA.HI.X R19, R16, UR5, R2, 0x1, P0 ;  /* 0x0000000510137c11 */ /* 0x000fe400080f0c02 */
[----:B------:R-:W-:-:S05]  /*f830*/  ISETP.GE.AND P0, PT, R201, UR10, PT ;  /* 0x0000000ac9007c0c */ /* 0x000fca000bf06270 */
[----:B------:R3:W-:Y:S04]  /*f840*/  @!P2 STG.E.128 desc[UR22][R18.64], R8 ;  /* 0x000000081200a986 */ /* 0x0007e8000c101d16 */
[----:B--2---:R3:W-:Y:S04]  /*f850*/  @!P1 STG.E.128 desc[UR22][R18.64+0x80], R4 ;  /* 0x0000800412009986 */ /* 0x0047e8000c101d16 */
[----:B-1----:R-:W-:Y:S05]  /*f860*/  @P0 EXIT ;  /* 0x000000000000094d */ /* 0x002fea0003800000 */
[----:B------:R-:W-:Y:S01]  /*f870*/  STG.E.128 desc[UR22][R18.64+0x100], R12 ;  /* 0x0001000c12007986 */ /* 0x000fe2000c101d16 */
[----:B------:R-:W-:Y:S05]  /*f880*/  EXIT ;  /* 0x000000000000794d */ /* 0x000fea0003800000 */
.L_x_150:
        /* <DEDUP_REMOVED lines=15> */
.L_x_934:


//--------------------- .text._ZN5flash16flash_fwd_kernelI23Flash_fwd_kernel_traitsILi192ELi128ELi64ELi8ELb0ELb0EN7cutlass10bfloat16_tE19Flash_kernel_traitsILi192ELi128ELi64ELi8ES3_EELb0ELb1ELb0ELb0ELb0ELb0ELb1ELb0EEEvNS_16Flash_fwd_paramsE --------------------------
	.section	.text._ZN5flash16flash_fwd_kernelI23Flash_fwd_kernel_traitsILi192ELi128ELi64ELi8ELb0ELb0EN7cutlass10bfloat16_tE19Flash_kernel_traitsILi192ELi128ELi64ELi8ES3_EELb0ELb1ELb0ELb0ELb0ELb0ELb1ELb0EEEvNS_16Flash_fwd_paramsE,"ax",@progbits
	.align	128
        .global         _ZN5flash16flash_fwd_kernelI23Flash_fwd_kernel_traitsILi192ELi128ELi64ELi8ELb0ELb0EN7cutlass10bfloat16_tE19Flash_kernel_traitsILi192ELi128ELi64ELi8ES3_EELb0ELb1ELb0ELb0ELb0ELb0ELb1ELb0EEEvNS_16Flash_fwd_paramsE
        .type           _ZN5flash16flash_fwd_kernelI23Flash_fwd_kernel_traitsILi192ELi128ELi64ELi8ELb0ELb0EN7cutlass10bfloat16_tE19Flash_kernel_traitsILi192ELi128ELi64ELi8ES3_EELb0ELb1ELb0ELb0ELb0ELb0ELb1ELb0EEEvNS_16Flash_fwd_paramsE,@function
        .size           _ZN5flash16flash_fwd_kernelI23Flash_fwd_kernel_traitsILi192ELi128ELi64ELi8ELb0ELb0EN7cutlass10bfloat16_tE19Flash_kernel_traitsILi192ELi128ELi64ELi8ES3_EELb0ELb1ELb0ELb0ELb0ELb0ELb1ELb0EEEvNS_16Flash_fwd_paramsE,(.L_x_935 - _ZN5flash16flash_fwd_kernelI23Flash_fwd_kernel_traitsILi192ELi128ELi64ELi8ELb0ELb0EN7cutlass10bfloat16_tE19Flash_kernel_traitsILi192ELi128ELi64ELi8ES3_EELb0ELb1ELb0ELb0ELb0ELb0ELb1ELb0EEEvNS_16Flash_fwd_paramsE)
        .other          _ZN5flash16flash_fwd_kernelI23Flash_fwd_kernel_traitsILi192ELi128ELi64ELi8ELb0ELb0EN7cutlass10bfloat16_tE19Flash_kernel_traitsILi192ELi128ELi64ELi8ES3_EELb0ELb1ELb0ELb0ELb0ELb0ELb1ELb0EEEvNS_16Flash_fwd_paramsE,@"STO_CUDA_ENTRY STV_DEFAULT"
_ZN5flash16flash_fwd_kernelI23Flash_fwd_kernel_traitsILi192ELi128ELi64ELi8ELb0ELb0EN7cutlass10bfloat16_tE19Flash_kernel_traitsILi192ELi128ELi64ELi8ES3_EELb0ELb1ELb0ELb0ELb0ELb0ELb1ELb0EEEvNS_16Flash_fwd_paramsE:
.text._ZN5flash16flash_fwd_kernelI23Flash_fwd_kernel_traitsILi192ELi128ELi64ELi8ELb0ELb0EN7cutlass10bfloat16_tE19Flash_kernel_traitsILi192ELi128ELi64ELi8ES3_EELb0ELb1ELb0ELb0ELb0ELb0ELb1ELb0EEEvNS_16Flash_fwd_paramsE:
        /* <DEDUP_REMOVED lines=72> */
.L_x_151:
        /* <DEDUP_REMOVED lines=49> */
.L_x_153:
        /* <DEDUP_REMOVED lines=56> */
.L_x_155:
[----:B------:R-:W-:Y:S05]  /*0b10*/  BSYNC.RECONVERGENT B0 ;  /* 0x0000000000007941 */ /* 0x000fea0003800200 */
.L_x_154:
        /* <DEDUP_REMOVED lines=22> */
.L_x_157:
[----:B------:R-:W-:Y:S05]  /*0c80*/  BSYNC.RECONVERGENT B0 ;  /* 0x0000000000007941 */ /* 0x000fea0003800200 */
.L_x_156:
        /* <DEDUP_REMOVED lines=22> */
.L_x_159:
[----:B------:R-:W-:Y:S05]  /*0df0*/  BSYNC.RECONVERGENT B0 ;  /* 0x0000000000007941 */ /* 0x000fea0003800200 */
.L_x_158:
        /* <DEDUP_REMOVED lines=24> */
.L_x_161:
[----:B------:R-:W-:Y:S05]  /*0f80*/  BSYNC.RECONVERGENT B0 ;  /* 0x0000000000007941 */ /* 0x000fea0003800200 */
.L_x_160:
        /* <DEDUP_REMOVED lines=10> */
.L_x_163:
[----:B------:R-:W-:Y:S05]  /*1030*/  BSYNC.RECONVERGENT B0 ;  /* 0x0000000000007941 */ /* 0x000fea0003800200 */
.L_x_162:
        /* <DEDUP_REMOVED lines=10> */
.L_x_165:
[----:B------:R-:W-:Y:S05]  /*10e0*/  BSYNC.RECONVERGENT B0 ;  /* 0x0000000000007941 */ /* 0x000fea0003800200 */
.L_x_164:
        /* <DEDUP_REMOVED lines=10> */
.L_x_167:
[----:B------:R-:W-:Y:S05]  /*1190*/  BSYNC.RECONVERGENT B0 ;  /* 0x0000000000007941 */ /* 0x000fea0003800200 */
.L_x_166:
        /* <DEDUP_REMOVED lines=10> */
.L_x_152:
        /* <DEDUP_REMOVED lines=21> */
.L_x_168:
[----:B------:R-:W1:Y:S01]  /*1390*/  LDCU.64 UR10, c[0x0][0x3b8] ;  /* 0x00007700ff0a77ac */ /* 0x000e620008000a00 */
[----:B------:R-:W-:-:S04]  /*13a0*/  UIADD3 UR13, UPT, UPT, UR14, UR15, URZ ;  /* 0x0000000f0e0d7290 */ /* 0x000fc8000fffe0ff */
[----:B-1----:R-:W-:Y:S02]  /*13b0*/  UIMAD.WIDE.U32 UR6, UR13, UR10, URZ ;  /* 0x0000000a0d0672a5 */ /* 0x002fe4000f8e00ff */
[----:B------:R-:W-:-:S04]  /*13c0*/  UIMAD UR13, UR13, UR11, URZ ;  /* 0x0000000b0d0d72a4 */ /* 0x000fc8000f8e02ff */
[----:B------:R-:W-:Y:S02]  /*13d0*/  UIADD3 UR13, UPT, UPT, UR7, UR13, URZ ;  /* 0x0000000d070d7290 */ /* 0x000fe4000fffe0ff */
.L_x_169:
        /* <DEDUP_REMOVED lines=38> */
.L_x_170:
[----:B------:R-:W1:Y:S01]  /*1640*/  LDCU.64 UR8, c[0x0][0x3c0] ;  /* 0x00007800ff0877ac */ /* 0x000e620008000a00 */
[----:B------:R-:W-:-:S04]  /*1650*/  UIADD3 UR14, UPT, UPT, UR14, UR15, URZ ;  /* 0x0000000f0e0e7290 */ /* 0x000fc8000fffe0ff */
[----:B-1----:R-:W-:Y:S02]  /*1660*/  UIMAD.WIDE.U32 UR4, UR14, UR8, URZ ;  /* 0x000000080e0472a5 */ /* 0x002fe4000f8e00ff */
[----:B------:R-:W-:-:S04]  /*1670*/  UIMAD UR14, UR14, UR9, URZ ;  /* 0x000000090e0e72a4 */ /* 0x000fc8000f8e02ff */
[----:B------:R-:W-:Y:S01]  /*1680*/  UIADD3 UR14, UPT, UPT, UR5, UR14, URZ ;  /* 0x0000000e050e7290 */ /* 0x000fe2000fffe0ff */
[----:B------:R-:W-:-:S11]  /*1690*/  UMOV UR12, UR4 ;  /* 0x00000004000c7c82 */ /* 0x000fd60008000000 */
.L_x_171:
[----:B------:R-:W-:Y:S01]  /*16a0*/  IMAD.SHL.U32 R210, R192, 0x8, RZ ;  /* 0x00000008c0d27824 */ /* 0x000fe200078e00ff */
[--C-:B------:R-:W-:Y:S01]  /*16b0*/  SHF.R.U32.HI R6, RZ, 0x3, R192.reuse ;  /* 0x00000003ff067819 */ /* 0x100fe200000116c0 */
[----:B------:R-:W1:Y:S01]  /*16c0*/  S2UR UR29, SR_CgaCtaId ;  /* 0x00000000001d79c3 */ /* 0x000e620000008800 */
[----:B------:R-:W2:Y:S01]  /*16d0*/  LDCU.64 UR16, c[0x0][0x388] ;  /* 0x00007100ff1077ac */ /* 0x000ea20008000a00 */
[----:B------:R-:W-:Y:S01]  /*16e0*/  SHF.R.U32.HI R194, RZ, 0x1, R192 ;  /* 0x00000001ffc27819 */ /* 0x000fe200000116c0 */
[----:B------:R-:W-:Y:S01]  /*16f0*/  BSSY.RECONVERGENT B0, `(.L_x_172) ;  /* 0x0000051000007945 */ /* 0x000fe20003800200 */
[C---:B------:R-:W-:Y:S02]  /*1700*/  LOP3.LUT R191, R210.reuse, 0x38, RZ, 0xc0, !PT ;  /* 0x00000038d2bf7812 */ /* 0x040fe400078ec0ff */
[----:B------:R-:W-:Y:S02]  /*1710*/  LOP3.LUT R7, R210, 0x1f8, RZ, 0xc0, !PT ;  /* 0x000001f8d2077812 */ /* 0x000fe400078ec0ff */
[C---:B------:R-:W-:Y:S01]  /*1720*/  IADD3 R4, P1, PT, R191.reuse, UR6, RZ ;  /* 0x00000006bf047c10 */ /* 0x040fe2000ff3e0ff */
[----:B------:R-:W3:Y:S01]  /*1730*/  LDCU.128 UR4, c[0x0][0x3d0] ;  /* 0x00007a00ff0477ac */ /* 0x000ee20008000c00 */
[----:B------:R-:W-:-:S02]  /*1740*/  IADD3 R12, P0, PT, R191, UR12, RZ ;  /* 0x0000000cbf0c7c10 */ /* 0x000fc4000ff1e0ff */
[----:B------:R-:W-:Y:S01]  /*1750*/  LOP3.LUT R204, R7, 0x38, R192, 0x78, !PT ;  /* 0x0000003807cc7812 */ /* 0x000fe200078e78c0 */
[----:B------:R-:W-:Y:S01]  /*1760*/  IMAD.X R5, RZ, RZ, UR13, P1 ;  /* 0x0000000dff057e24 */ /* 0x000fe200088e06ff */
[----:B------:R-:W-:Y:S01]  /*1770*/  SHF.R.S32.HI R7, RZ, 0x1f, R2 ;  /* 0x0000001fff077819 */ /* 0x000fe20000011402 */
[----:B------:R-:W-:Y:S01]  /*1780*/  IMAD.X R13, RZ, RZ, UR14, P0 ;  /* 0x0000000eff0d7e24 */ /* 0x000fe200080e06ff */
[----:B------:R-:W4:Y:S01]  /*1790*/  LDCU.64 UR14, c[0x0][0x390] ;  /* 0x00007200ff0e77ac */ /* 0x000f220008000a00 */
[----:B------:R-:W-:Y:S01]  /*17a0*/  IMAD.WIDE.U32 R4, R6, UR10, R4 ;  /* 0x0000000a06047c25 */ /* 0x000fe2000f8e0004 */
[----:B------:R-:W-:Y:S01]  /*17b0*/  LOP3.LUT R3, R210, 0x1e00, RZ, 0xc0, !PT ;  /* 0x00001e00d2037812 */ /* 0x000fe200078ec0ff */
[----:B------:R-:W5:Y:S02]  /*17c0*/  LDCU.64 UR12, c[0x0][0x3c8] ;  /* 0x00007900ff0c77ac */ /* 0x000f640008000a00 */
[----:B------:R-:W-:Y:S01]  /*17d0*/  IMAD.WIDE.U32 R12, R6, UR8, R12 ;  /* 0x00000008060c7c25 */ /* 0x000fe2000f8e000c */
[----:B------:R-:W-:-:S02]  /*17e0*/  LOP3.LUT R204, R204, R3, RZ, 0xfc, !PT ;  /* 0x00000003cccc7212 */ /* 0x000fc400078efcff */
[----:B------:R-:W-:Y:S01]  /*17f0*/  IADD3 R8, P0, PT, R191, UR30, RZ ;  /* 0x0000001ebf087c10 */ /* 0x000fe2000ff1e0ff */
[----:B------:R-:W-:Y:S01]  /*1800*/  IMAD R5, R6, UR11, R5 ;  /* 0x0000000b06057c24 */ /* 0x000fe2000f8e0205 */
[----:B------:R-:W-:Y:S01]  /*1810*/  LOP3.LUT R77, R194, 0x8, RZ, 0xc0, !PT ;  /* 0x00000008c24d7812 */ /* 0x000fe200078ec0ff */
[----:B---3--:R-:W-:Y:S01]  /*1820*/  IMAD R11, R7, UR4, RZ ;  /* 0x00000004070b7c24 */ /* 0x008fe2000f8e02ff */
[----:B------:R-:W-:Y:S01]  /*1830*/  LOP3.LUT R209, R191, 0x40, RZ, 0xfc, !PT ;  /* 0x00000040bfd17812 */ /* 0x000fe200078efcff */
[----:B------:R-:W-:Y:S01]  /*1840*/  IMAD R7, R7, UR6, RZ ;  /* 0x0000000607077c24 */ /* 0x000fe2000f8e02ff */
[----:B------:R-:W-:Y:S01]  /*1850*/  LOP3.LUT R208, R191, 0x80, RZ, 0xfc, !PT ;  /* 0x00000080bfd07812 */ /* 0x000fe200078efcff */
[----:B------:R-:W-:Y:S02]  /*1860*/  IMAD R13, R6, UR9, R13 ;  /* 0x00000009060d7c24 */ /* 0x000fe4000f8e020d */
[C---:B------:R-:W-:Y:S02]  /*1870*/  IMAD R11, R2.reuse, UR5, R11 ;  /* 0x00000005020b7c24 */ /* 0x040fe4000f8e020b */
        /* <DEDUP_REMOVED lines=8> */
[C---:B----4-:R-:W-:Y:S01]  /*1900*/  LEA R201, P0, R2.reuse, UR14, 0x1 ;  /* 0x0000000e02c97c11 */ /* 0x050fe2000f8008ff */
[----:B------:R-:W-:Y:S01]  /*1910*/  IMAD.IADD R200, R3, 0x1, R7 ;  /* 0x0000000103c87824 */ /* 0x000fe200078e0207 */
[----:B------:R-:W-:Y:S01]  /*1920*/  UIADD3 UR14, UPT, UPT, -UR21, UR25, URZ ;  /* 0x00000019150e7290 */ /* 0x000fe2000fffe1ff */
[----:B------:R-:W-:Y:S02]  /*1930*/  IMAD.IADD R202, R5, 0x1, R11 ;  /* 0x0000000105ca7824 */ /* 0x000fe400078e020b */
[----:B-----5:R-:W-:Y:S01]  /*1940*/  IMAD.U32 R10, RZ, RZ, UR12 ;  /* 0x0000000cff0a7e24 */ /* 0x020fe2000f8e00ff */
[----:B------:R-:W-:Y:S01]  /*1950*/  LEA.HI.X R200, R2, UR15, R200, 0x1, P0 ;  /* 0x0000000f02c87c11 */ /* 0x000fe200080f0cc8 */
[----:B------:R-:W-:Y:S01]  /*1960*/  IMAD.SHL.U32 R2, R192, 0x40, RZ ;  /* 0x00000040c0027824 */ /* 0x000fe200078e00ff */
[----:B------:R-:W-:Y:S01]  /*1970*/  ISETP.GE.AND P0, PT, R6, UR14, PT ;  /* 0x0000000e06007c0c */ /* 0x000fe2000bf06270 */
[----:B------:R-:W-:Y:S01]  /*1980*/  IMAD.WIDE.U32 R10, R10, UR26, R8 ;  /* 0x0000001a0a0a7c25 */ /* 0x000fe2000f8e0008 */
[----:B------:R-:W-:Y:S01]  /*1990*/  LEA.HI.X R202, R4, UR17, R202, 0x1, P1 ;  /* 0x0000001104ca7c11 */ /* 0x000fe200088f0cca */
[----:B------:R-:W-:Y:S01]  /*19a0*/  UIMAD.WIDE.U32 UR16, UR27, 0x80, URZ ;  /* 0x000000801b1078a5 */ /* 0x000fe2000f8e00ff */
[----:B------:R-:W-:Y:S01]  /*19b0*/  LOP3.LUT R0, R191, 0x1c0, R2, 0xf8, !PT ;  /* 0x000001c0bf007812 */ /* 0x000fe200078ef802 */
[----:B------:R-:W-:-:S03]  /*19c0*/  IMAD.U32 R15, RZ, RZ, UR13 ;  /* 0x0000000dff0f7e24 */ /* 0x000fc6000f8e00ff */
[----:B------:R-:W-:Y:S01]  /*19d0*/  LOP3.LUT R77, R0, R77, RZ, 0x3c, !PT ;  /* 0x0000004d004d7212 */ /* 0x000fe200078e3cff */
[----:B------:R-:W-:Y:S01]  /*19e0*/  IMAD R15, R15, UR26, R11 ;  /* 0x0000001a0f0f7c24 */ /* 0x000fe2000f8e020b */
        /* <DEDUP_REMOVED lines=32> */
.L_x_174:
[----:B------:R2:W-:Y:S02]  /*1bf0*/  STS.128 [R204+0x8000], RZ ;  /* 0x008000ffcc007388 */ /* 0x0005e40000000c00 */
.L_x_173:
[----:B------:R-:W-:Y:S05]  /*1c00*/  BSYNC.RECONVERGENT B0 ;  /* 0x0000000000007941 */ /* 0x000fea0003800200 */
.L_x_172:
[----:B------:R-:W-:Y:S01]  /*1c10*/  IADD3 R4, PT, PT, R6, 0x20, RZ ;  /* 0x0000002006047810 */ /* 0x000fe20007ffe0ff */
[----:B------:R-:W-:Y:S03]  /*1c20*/  BSSY.RECONVERGENT B0, `(.L_x_175) ;  /* 0x0000024000007945 */ /* 0x000fe60003800200 */
[----:B------:R-:W-:-:S13]  /*1c30*/  ISETP.GE.AND P0, PT, R4, UR14, PT ;  /* 0x0000000e04007c0c */ /* 0x000fda000bf06270 */
[----:B------:R-:W-:Y:S05]  /*1c40*/  @P0 BRA `(.L_x_176) ;  /* 0x0000000000840947 */ /* 0x000fea0003800000 */
[----:B------:R-:W4:Y:S01]  /*1c50*/  LDCU.64 UR12, c[0x0][0x3b0] ;  /* 0x00007600ff0c77ac */ /* 0x000f220008000a00 */
[----:B------:R-:W-:Y:S01]  /*1c60*/  IADD3 R3, P0, PT, R5, 0x20, RZ ;  /* 0x0000002005037810 */ /* 0x000fe20007f1e0ff */
[----:B-1-3--:R-:W-:Y:S01]  /*1c70*/  IMAD.MOV.U32 R12, RZ, RZ, R10 ;  /* 0x000000ffff0c7224 */ /* 0x00afe200078e000a */
[----:B------:R-:W-:Y:S01]  /*1c80*/  MOV R13, R15 ;  /* 0x0000000f000d7202 */ /* 0x000fe20000000f00 */
[----:B------:R-:W1:Y:S02]  /*1c90*/  LDCU UR15, c[0x0][0x440] ;  /* 0x00008800ff0f77ac */ /* 0x000e640008000800 */
[----:B------:R-:W-:Y:S01]  /*1ca0*/  IMAD.X R8, RZ, RZ, UR17, P0 ;  /* 0x00000011ff087e24 */ /* 0x000fe200080e06ff */
[----:B------:R-:W3:Y:S03]  /*1cb0*/  LDCU.64 UR6, c[0x0][0x380] ;  /* 0x00007000ff0677ac */ /* 0x000ee60008000a00 */
[----:B----4-:R-:W-:-:S02]  /*1cc0*/  IMAD R8, R8, UR12, RZ ;  /* 0x0000000c08087c24 */ /* 0x010fc4000f8e02ff */
[----:B------:R-:W-:Y:S01]  /*1cd0*/  IMAD.WIDE.U32 R12, R3, UR12, R12 ;  /* 0x0000000c030c7c25 */ /* 0x000fe2000f8e000c */
[----:B-1----:R-:W-:-:S03]  /*1ce0*/  ISETP.GE.AND P1, PT, R191, UR15, PT ;  /* 0x0000000fbf007c0c */ /* 0x002fc6000bf26270 */
[----:B------:R-:W-:Y:S01]  /*1cf0*/  IMAD R8, R3, UR13, R8 ;  /* 0x0000000d03087c24 */ /* 0x000fe2000f8e0208 */
[----:B------:R-:W-:Y:S02]  /*1d00*/  ISETP.GE.AND P0, PT, R209, UR15, PT ;  /* 0x0000000fd1007c0c */ /* 0x000fe4000bf06270 */
[----:B---3--:R-:W-:Y:S01]  /*1d10*/  LEA R16, P2, R12, UR6, 0x1 ;  /* 0x000000060c107c11 */ /* 0x008fe2000f8408ff */
        /* <DEDUP_REMOVED lines=19> */
.L_x_177:
[----:B------:R3:W-:Y:S02]  /*1e50*/  STS.128 [R204+0x9000], RZ ;  /* 0x009000ffcc007388 */ /* 0x0007e40000000c00 */
.L_x_176:
[----:B------:R-:W-:Y:S05]  /*1e60*/  BSYNC.RECONVERGENT B0 ;  /* 0x0000000000007941 */ /* 0x000fea0003800200 */
.L_x_175:
[----:B------:R-:W-:Y:S01]  /*1e70*/  IADD3 R3, PT, PT, R6, 0x40, RZ ;  /* 0x0000004006037810 */ /* 0x000fe20007ffe0ff */
[----:B------:R-:W-:Y:S03]  /*1e80*/  BSSY.RECONVERGENT B0, `(.L_x_178) ;  /* 0x0000024000007945 */ /* 0x000fe60003800200 */
[----:B------:R-:W-:-:S13]  /*1e90*/  ISETP.GE.AND P0, PT, R3, UR14, PT ;  /* 0x0000000e03007c0c */ /* 0x000fda000bf06270 */
[----:B------:R-:W-:Y:S05]  /*1ea0*/  @P0 BRA `(.L_x_179) ;  /* 0x0000000000840947 */ /* 0x000fea0003800000 */
[----:B------:R-:W5:Y:S01]  /*1eb0*/  LDCU.64 UR12, c[0x0][0x3b0] ;  /* 0x00007600ff0c77ac */ /* 0x000f620008000a00 */
[----:B------:R-:W-:Y:S01]  /*1ec0*/  IADD3 R3, P0, PT, R5, 0x40, RZ ;  /* 0x0000004005037810 */ /* 0x000fe20007f1e0ff */
[----:B-1-3--:R-:W-:Y:S01]  /*1ed0*/  IMAD.MOV.U32 R12, RZ, RZ, R10 ;  /* 0x000000ffff0c7224 */ /* 0x00afe200078e000a */
[----:B------:R-:W-:Y:S01]  /*1ee0*/  MOV R13, R15 ;  /* 0x0000000f000d7202 */ /* 0x000fe20000000f00 */
[----:B------:R-:W1:Y:S02]  /*1ef0*/  LDCU UR15, c[0x0][0x440] ;  /* 0x00008800ff0f77ac */ /* 0x000e640008000800 */
[----:B------:R-:W-:Y:S01]  /*1f00*/  IMAD.X R8, RZ, RZ, UR17, P0 ;  /* 0x00000011ff087e24 */ /* 0x000fe200080e06ff */
[----:B------:R-:W4:Y:S03]  /*1f10*/  LDCU.64 UR6, c[0x0][0x380] ;  /* 0x00007000ff0677ac */ /* 0x000f260008000a00 */
[----:B-----5:R-:W-:-:S02]  /*1f20*/  IMAD R8, R8, UR12, RZ ;  /* 0x0000000c08087c24 */ /* 0x020fc4000f8e02ff */
[----:B------:R-:W-:Y:S01]  /*1f30*/  IMAD.WIDE.U32 R12, R3, UR12, R12 ;  /* 0x0000000c030c7c25 */ /* 0x000fe2000f8e000c */
[----:B-1----:R-:W-:-:S03]  /*1f40*/  ISETP.GE.AND P1, PT, R191, UR15, PT ;  /* 0x0000000fbf007c0c */ /* 0x002fc6000bf26270 */
[----:B------:R-:W-:Y:S01]  /*1f50*/  IMAD R8, R3, UR13, R8 ;  /* 0x0000000d03087c24 */ /* 0x000fe2000f8e0208 */
[----:B------:R-:W-:Y:S02]  /*1f60*/  ISETP.GE.AND P0, PT, R209, UR15, PT ;  /* 0x0000000fd1007c0c */ /* 0x000fe4000bf06270 */
[----:B----4-:R-:W-:Y:S01]  /*1f70*/  LEA R16, P2, R12, UR6, 0x1 ;  /* 0x000000060c107c11 */ /* 0x010fe2000f8408ff */
        /* <DEDUP_REMOVED lines=19> */
.L_x_180:
[----:B------:R3:W-:Y:S02]  /*20b0*/  STS.128 [R204+0xa000], RZ ;  /* 0x00a000ffcc007388 */ /* 0x0007e40000000c00 */
.L_x_179:
[----:B------:R-:W-:Y:S05]  /*20c0*/  BSYNC.RECONVERGENT B0 ;  /* 0x0000000000007941 */ /* 0x000fea0003800200 */
.L_x_178:
        /* <DEDUP_REMOVED lines=37> */
.L_x_183:
[----:B------:R2:W-:Y:S02]  /*2320*/  STS.128 [R204+0xb000], RZ ;  /* 0x00b000ffcc007388 */ /* 0x0005e40000000c00 */
.L_x_182:
[----:B------:R-:W-:Y:S05]  /*2330*/  BSYNC.RECONVERGENT B0 ;  /* 0x0000000000007941 */ /* 0x000fea0003800200 */
.L_x_181:
        /* <DEDUP_REMOVED lines=10> */
[----:B------:R-:W-:Y:S02]  /*23e0*/  IMAD.U32 R3, RZ, RZ, UR12 ;  /* 0x0000000cff037e24 */ /* 0x000fe4000f8e00ff */
[----:B------:R-:W-:Y:S01]  /*23f0*/  IMAD.U32 R7, RZ, RZ, UR33 ;  /* 0x00000021ff077e24 */ /* 0x000fe2000f8e00ff */
[----:B-12---:R-:W-:-:S04]  /*2400*/  LEA R8, P2, R6, R203, 0x1 ;  /* 0x000000cb06087211 */ /* 0x006fc800078408ff */
        /* <DEDUP_REMOVED lines=20> */
.L_x_186:
[----:B------:R2:W-:Y:S02]  /*2550*/  STS.128 [R204+0x10000], RZ ;  /* 0x010000ffcc007388 */ /* 0x0005e40000000c00 */
.L_x_185:
[----:B------:R-:W-:Y:S05]  /*2560*/  BSYNC.RECONVERGENT B0 ;  /* 0x0000000000007941 */ /* 0x000fea0003800200 */
.L_x_184:
        /* <DEDUP_REMOVED lines=15> */
[C---:B------:R-:W-:Y:S02]  /*2660*/  LEA R10, P2, R8.reuse, R203, 0x1 ;  /* 0x000000cb080a7211 */ /* 0x040fe400078408ff */
        /* <DEDUP_REMOVED lines=20> */
.L_x_189:
[----:B------:R2:W-:Y:S02]  /*27b0*/  STS.128 [R204+0x11000], RZ ;  /* 0x011000ffcc007388 */ /* 0x0005e40000000c00 */
.L_x_188:
[----:B------:R-:W-:Y:S05]  /*27c0*/  BSYNC.RECONVERGENT B0 ;  /* 0x0000000000007941 */ /* 0x000fea0003800200 */
.L_x_187:
[----:B------:R-:W0:Y:S01]  /*27d0*/  LDGDEPBAR ;  /* 0x00000000000079af */ /* 0x000e220000000000 */
[----:B------:R-:W-:Y:S01]  /*27e0*/  IMAD.U32 R3, RZ, RZ, UR21 ;  /* 0x00000015ff037e24 */ /* 0x000fe2000f8e00ff */
[----:B-12---:R-:W-:Y:S01]  /*27f0*/  LOP3.LUT R8, R194, 0x1f0, RZ, 0xc0, !PT ;  /* 0x000001f0c2087812 */ /* 0x006fe200078ec0ff */
[----:B------:R-:W-:Y:S01]  /*2800*/  UIMAD.WIDE.U32 UR30, UR30, UR13, URZ ;  /* 0x0000000d1e1e72a5 */ /* 0x000fe2000f8e00ff */
[----:B------:R-:W-:Y:S01]  /*2810*/  SHF.R.U32.HI R5, RZ, 0x2, R192 ;  /* 0x00000002ff057819 */ /* 0x000fe200000116c0 */
[----:B------:R-:W-:Y:S01]  /*2820*/  UIMAD UR13, UR29, UR13, URZ ;  /* 0x0000000d1d0d72a4 */ /* 0x000fe2000f8e02ff */
[----:B------:R-:W-:Y:S01]  /*2830*/  IADD3 R8, PT, PT, R8, 0x1, R3 ;  /* 0x0000000108087810 */ /* 0x000fe20007ffe003 */
[----:B------:R-:W-:Y:S01]  /*2840*/  IMAD.U32 R3, RZ, RZ, UR24 ;  /* 0x00000018ff037e24 */ /* 0x000fe2000f8e00ff */
[----:B------:R-:W-:Y:S01]  /*2850*/  LOP3.LUT R5, R5, 0x7, RZ, 0xc0, !PT ;  /* 0x0000000705057812 */ /* 0x000fe200078ec0ff */
[----:B------:R-:W-:Y:S01]  /*2860*/  UIADD3 UR13, UPT, UPT, UR31, UR13, URZ ;  /* 0x0000000d1f0d7290 */ /* 0x000fe2000fffe0ff */
[----:B------:R-:W-:Y:S01]  /*2870*/  BSSY.RECONVERGENT B0, `(.L_x_190) ;  /* 0x0000025000007945 */ /* 0x000fe20003800200 */
[----:B------:R-:W-:Y:S01]  /*2880*/  IMAD.IADD R85, R77, 0x1, R6 ;  /* 0x000000014d557824 */ /* 0x000fe200078e0206 */
[----:B------:R-:W-:-:S04]  /*2890*/  IADD3 R8, PT, PT, R8, -UR25, R5 ;  /* 0x8000001908087c10 */ /* 0x000fc8000fffe005 */
        /* <DEDUP_REMOVED lines=29> */
.L_x_192:
[----:B------:R2:W-:Y:S01]  /*2a70*/  STS.128 [R204+0x16000], RZ ;  /* 0x016000ffcc007388 */ /* 0x0005e20000000c00 */
[----:B------:R-:W-:Y:S05]  /*2a80*/  BRA `(.L_x_193) ;  /* 0x00000000000c7947 */ /* 0x000fea0003800000 */
.L_x_191:
[----:B------:R1:W-:Y:S04]  /*2a90*/  STS.128 [R204+0x12000], RZ ;  /* 0x012000ffcc007388 */ /* 0x0003e80000000c00 */
[----:B------:R1:W-:Y:S04]  /*2aa0*/  STS.128 [R204+0x14000], RZ ;  /* 0x014000ffcc007388 */ /* 0x0003e80000000c00 */
[----:B------:R1:W-:Y:S02]  /*2ab0*/  STS.128 [R204+0x16000], RZ ;  /* 0x016000ffcc007388 */ /* 0x0003e40000000c00 */
.L_x_193:
[----:B------:R-:W-:Y:S05]  /*2ac0*/  BSYNC.RECONVERGENT B0 ;  /* 0x0000000000007941 */ /* 0x000fea0003800200 */
.L_x_190:
[----:B------:R-:W-:Y:S01]  /*2ad0*/  ISETP.GE.AND P0, PT, R4, UR7, PT ;  /* 0x0000000704007c0c */ /* 0x000fe2000bf06270 */
[----:B------:R-:W-:Y:S01]  /*2ae0*/  BSSY.RECONVERGENT B0, `(.L_x_194) ;  /* 0x0000021000007945 */ /* 0x000fe20003800200 */
[----:B------:R-:W-:-:S11]  /*2af0*/  LOP3.LUT R7, R192, 0x8, RZ, 0xc0, !PT ;  /* 0x00000008c0077812 */ /* 0x000fd600078ec0ff */
[----:B------:R1:W-:Y:S04]  /*2b00*/  @P0 STS.128 [R204+0x13000], RZ ;  /* 0x013000ffcc000388 */ /* 0x0003e80000000c00 */
[----:B------:R1:W-:Y:S04]  /*2b10*/  @P0 STS.128 [R204+0x15000], RZ ;  /* 0x015000ffcc000388 */ /* 0x0003e80000000c00 */
[----:B------:R1:W-:Y:S01]  /*2b20*/  @P0 STS.128 [R204+0x17000], RZ ;  /* 0x017000ffcc000388 */ /* 0x0003e20000000c00 */
[----:B------:R-:W-:Y:S05]  /*2b30*/  @P0 BRA `(.L_x_195) ;  /* 0x00000000006c0947 */ /* 0x000fea0003800000 */
[----:B------:R-:W5:Y:S01]  /*2b40*/  LDCU UR6, c[0x0][0x440] ;  /* 0x00008800ff0677ac */ /* 0x000f620008000800 */
[----:B------:R-:W-:-:S04]  /*2b50*/  ULEA UR12, UP0, UR8, UR30, 0x5 ;  /* 0x0000001e080c7291 */ /* 0x000fc8000f8028ff */
[----:B------:R-:W-:Y:S02]  /*2b60*/  ULEA.HI.X UR7, UR8, UR13, UR9, 0x5, UP0 ;  /* 0x0000000d08077291 */ /* 0x000fe400080f2c09 */
[----:B------:R-:W-:-:S04]  /*2b70*/  IMAD.U32 R4, RZ, RZ, UR12 ;  /* 0x0000000cff047e24 */ /* 0x000fc8000f8e00ff */
[----:B------:R-:W-:Y:S01]  /*2b80*/  IMAD.U32 R5, RZ, RZ, UR7 ;  /* 0x00000007ff057e24 */ /* 0x000fe2000f8e00ff */
[C---:B-12---:R-:W-:Y:S02]  /*2b90*/  LEA R8, P2, R4.reuse, R201, 0x1 ;  /* 0x000000c904087211 */ /* 0x046fe400078408ff */
        /* <DEDUP_REMOVED lines=20> */
.L_x_196:
[----:B------:R2:W-:Y:S02]  /*2ce0*/  STS.128 [R204+0x17000], RZ ;  /* 0x017000ffcc007388 */ /* 0x0005e40000000c00 */
.L_x_195:
[----:B------:R-:W-:Y:S05]  /*2cf0*/  BSYNC.RECONVERGENT B0 ;  /* 0x0000000000007941 */ /* 0x000fea0003800200 */
.L_x_194:
[----:B------:R-:W-:Y:S01]  /*2d00*/  LOP3.LUT R4, R0, R7, RZ, 0x3c, !PT ;  /* 0x0000000700047212 */ /* 0x000fe200078e3cff */
[----:B------:R-:W0:Y:S01]  /*2d10*/  LDGDEPBAR ;  /* 0x00000000000079af */ /* 0x000e220000000000 */
[----:B------:R-:W-:Y:S01]  /*2d20*/  LOP3.LUT R183, R2, 0x400, RZ, 0xc0, !PT ;  /* 0x0000040002b77812 */ /* 0x000fe200078ec0ff */
[----:B------:R-:W5:Y:S01]  /*2d30*/  LDCU UR6, c[0x0][0x50c] ;  /* 0x0000a180ff0677ac */ /* 0x000f620008000800 */
[----:B------:R-:W-:Y:S02]  /*2d40*/  LEA R85, R85, UR5, 0x1 ;  /* 0x0000000555557c11 */ /* 0x000fe4000f8e08ff */
[----:B------:R-:W-:Y:S01]  /*2d50*/  LEA R183, R4, R183, 0x1 ;  /* 0x000000b704b77211 */ /* 0x000fe200078e08ff */
[----:B------:R-:W-:Y:S01]  /*2d60*/  UISETP.NE.AND UP1, UPT, UR19, 0x1, UPT ;  /* 0x000000011300788c */ /* 0x000fe2000bf25270 */
[----:B------:R-:W-:Y:S01]  /*2d70*/  LOP3.LUT P6, RZ, R192, 0x2, RZ, 0xc0, !PT ;  /* 0x00000002c0ff7812 */ /* 0x000fe200078cc0ff */
[----:B------:R-:W-:Y:S01]  /*2d80*/  LDSM.16.M88.4 R48, [R85] ;  /* 0x000000005530783b */ /* 0x000fe20000000200 */
[----:B------:R-:W-:-:S02]  /*2d90*/  MOV R190, 0x20 ;  /* 0x0000002000be7802 */ /* 0x000fc40000000f00 */
[----:B------:R-:W-:Y:S01]  /*2da0*/  IADD3 R79, PT, PT, R183, UR5, RZ ;  /* 0x00000005b74f7c10 */ /* 0x000fe2000fffe0ff */
[----:B------:R-:W4:Y:S01]  /*2db0*/  LDSM.16.M88.4 R20, [R183+UR5+0xc000] ;  /* 0x00c00005b714783b */ /* 0x000f220008000200 */
[----:B------:R-:W-:Y:S02]  /*2dc0*/  SEL R76, R190, 0xffffffe0, !P6 ;  /* 0xffffffe0be4c7807 */ /* 0x000fe40007000000 */
[----:B------:R-:W-:Y:S01]  /*2dd0*/  LOP3.LUT P0, RZ, R192, 0x4, RZ, 0xc0, !PT ;  /* 0x00000004c0ff7812 */ /* 0x000fe2000780c0ff */
[----:B---3--:R-:W3:Y:S01]  /*2de0*/  LDSM.16.M88.4 R12, [R183+UR5+0xc800] ;  /* 0x00c80005b70c783b */ /* 0x008ee20008000200 */
[-C--:B------:R-:W-:Y:S02]  /*2df0*/  IADD3 R82, PT, PT, R85, R76.reuse, RZ ;  /* 0x0000004c55527210 */ /* 0x080fe40007ffe0ff */
[----:B------:R-:W-:Y:S01]  /*2e00*/  IADD3 R80, PT, PT, R79, R76, RZ ;  /* 0x0000004c4f507210 */ /* 0x000fe20007ffe0ff */
[----:B------:R-:W5:Y:S01]  /*2e10*/  LDSM.16.M88.4 R56, [R183+UR5+0xd000] ;  /* 0x00d00005b738783b */ /* 0x000f620008000200 */
[----:B------:R-:W-:-:S02]  /*2e20*/  MOV R176, 0x40 ;  /* 0x0000004000b07802 */ /* 0x000fc40000000f00 */
[----:B------:R-:W-:Y:S01]  /*2e30*/  VIMNMX R182, PT, PT, R3, UR24, PT ;  /* 0x0000001803b67c48 */ /* 0x000fe2000bfe0100 */
[----:B------:R-:W5:Y:S01]  /*2e40*/  LDSM.16.M88.4 R28, [R183+UR5+0xd800] ;  /* 0x00d80005b71c783b */ /* 0x000f620008000200 */
[----:B------:R-:W-:-:S03]  /*2e50*/  SEL R176, R176, 0xffffffc0, !P0 ;  /* 0xffffffc0b0b07807 */ /* 0x000fc60004000000 */
[----:B------:R-:W-:Y:S01]  /*2e60*/  LDSM.16.M88.4 R64, [R82] ;  /* 0x000000005240783b */ /* 0x000fe20000000200 */
[-C--:B------:R-:W-:Y:S02]  /*2e70*/  IADD3 R83, PT, PT, R85, R176.reuse, RZ ;  /* 0x000000b055537210 */ /* 0x080fe40007ffe0ff */
[----:B------:R-:W-:Y:S01]  /*2e80*/  IADD3 R79, PT, PT, R79, R176, RZ ;  /* 0x000000b04f4f7210 */ /* 0x000fe20007ffe0ff */
[----:B------:R-:W5:Y:S01]  /*2e90*/  LDSM.16.M88.4 R32, [R80+0xc000] ;  /* 0x00c000005020783b */ /* 0x000f620000000200 */
[C---:B------:R-:W-:Y:S02]  /*2ea0*/  IADD3 R81, PT, PT, R76.reuse, R83, RZ ;  /* 0x000000534c517210 */ /* 0x040fe40007ffe0ff */
[----:B------:R-:W-:Y:S01]  /*2eb0*/  IADD3 R78, PT, PT, R76, R79, RZ ;  /* 0x0000004f4c4e7210 */ /* 0x000fe20007ffe0ff */
[----:B-12---:R-:W1:Y:S04]  /*2ec0*/  LDSM.16.M88.4 R8, [R80+0xc800] ;  /* 0x00c800005008783b */ /* 0x006e680000000200 */
[----:B------:R-:W2:Y:S04]  /*2ed0*/  LDSM.16.M88.4 R4, [R80+0xd000] ;  /* 0x00d000005004783b */ /* 0x000ea80000000200 */
[----:B------:R-:W2:Y:S04]  /*2ee0*/  LDSM.16.M88.4 R68, [R80+0xd800] ;  /* 0x00d800005044783b */ /* 0x000ea80000000200 */
[----:B------:R-:W-:Y:S01]  /*2ef0*/  LDSM.16.M88.4 R44, [R79+0xc000] ;  /* 0x00c000004f2c783b */ /* 0x000fe20000000200 */
[C---:B----4-:R-:W-:Y:S03]  /*2f00*/  HMMA.16816.F32.BF16 R24, R48.reuse, R20, RZ ;  /* 0x000000143018723c */ /* 0x050fe600000418ff */
[----:B------:R-:W-:Y:S04]  /*2f10*/  LDSM.16.M88.4 R40, [R79+0xc800] ;  /* 0x00c800004f28783b */ /* 0x000fe80000000200 */
[----:B------:R-:W-:Y:S01]  /*2f20*/  LDSM.16.M88.4 R72, [R81] ;  /* 0x000000005148783b */ /* 0x000fe20000000200 */
[C---:B---3--:R-:W-:Y:S03]  /*2f30*/  HMMA.16816.F32.BF16 R16, R48.reuse, R12, RZ ;  /* 0x0000000c3010723c */ /* 0x048fe600000418ff */
[----:B------:R-:W-:Y:S05]  /*2f40*/  LDSM.16.M88.4 R36, [R79+0xd000] ;  /* 0x00d000004f24783b */ /* 0x000fea0000000200 */
[C---:B-----5:R-:W-:Y:S08]  /*2f50*/  HMMA.16816.F32.BF16 R60, R48.reuse, R56, RZ ;  /* 0x00000038303c723c */ /* 0x060ff000000418ff */
[C---:B------:R-:W-:Y:S08]  /*2f60*/  HMMA.16816.F32.BF16 R20, R48.reuse, R22, RZ ;  /* 0x000000163014723c */ /* 0x040ff000000418ff */
[C---:B------:R-:W-:Y:S08]  /*2f70*/  HMMA.16816.F32.BF16 R12, R48.reuse, R14, RZ ;  /* 0x0000000e300c723c */ /* 0x040ff000000418ff */
[C---:B------:R-:W-:Y:S08]  /*2f80*/  HMMA.16816.F32.BF16 R56, R48.reuse, R58, RZ ;  /* 0x0000003a3038723c */ /* 0x040ff000000418ff */
[C---:B------:R-:W-:Y:S08]  /*2f90*/  HMMA.16816.F32.BF16 R52, R48.reuse, R28, RZ ;  /* 0x0000001c3034723c */ /* 0x040ff000000418ff */
[----:B------:R-:W-:Y:S01]  /*2fa0*/  HMMA.16816.F32.BF16 R48, R48, R30, RZ ;  /* 0x0000001e3030723c */ /* 0x000fe200000418ff */
[----:B------:R-:W3:Y:S07]  /*2fb0*/  LDSM.16.M88.4 R28, [R83] ;  /* 0x00000000531c783b */ /* 0x000eee0000000200 */
[C---:B------:R-:W-:Y:S08]  /*2fc0*/  HMMA.16816.F32.BF16 R24, R64.reuse, R32, R24 ;  /* 0x000000204018723c */ /* 0x040ff00000041818 */
        /* <DEDUP_REMOVED lines=10> */
[----:B------:R-:W5:Y:S04]  /*3070*/  LDSM.16.M88.4 R64, [R78+0xd800] ;  /* 0x00d800004e40783b */ /* 0x000f680000000200 */
[----:B------:R-:W5:Y:S03]  /*3080*/  LDSM.16.M88.4 R68, [R78+0xd000] ;  /* 0x00d000004e44783b */ /* 0x000f660000000200 */
[C---:B---3--:R-:W-:Y:S08]  /*3090*/  HMMA.16816.F32.BF16 R24, R28.reuse, R44, R24 ;  /* 0x0000002c1c18723c */ /* 0x048ff00000041818 */
[C---:B------:R-:W-:Y:S01]  /*30a0*/  HMMA.16816.F32.BF16 R20, R28.reuse, R46, R20 ;  /* 0x0000002e1c14723c */ /* 0x040fe20000041814 */
[----:B------:R-:W-:Y:S07]  /*30b0*/  LDSM.16.M88.4 R44, [R85+0x4000] ;  /* 0x00400000552c783b */ /* 0x000fee0000000200 */
[C---:B------:R-:W-:Y:S08]  /*30c0*/  HMMA.16816.F32.BF16 R16, R28.reuse, R40, R16 ;  /* 0x000000281c10723c */ /* 0x040ff00000041810 */
[C---:B------:R-:W-:Y:S01]  /*30d0*/  HMMA.16816.F32.BF16 R12, R28.reuse, R42, R12 ;  /* 0x0000002a1c0c723c */ /* 0x040fe2000004180c */
[----:B------:R-:W3:Y:S07]  /*30e0*/  LDSM.16.M88.4 R40, [R183+UR5+0xe000] ;  /* 0x00e00005b728783b */ /* 0x000eee0008000200 */
[C---:B----4-:R-:W-:Y:S08]  /*30f0*/  HMMA.16816.F32.BF16 R52, R28.reuse, R32, R52 ;  /* 0x000000201c34723c */ /* 0x050ff00000041834 */
[----:B------:R-:W-:Y:S01]  /*3100*/  HMMA.16816.F32.BF16 R48, R28, R34, R48 ;  /* 0x000000221c30723c */ /* 0x000fe20000041830 */
[----:B------:R-:W4:Y:S07]  /*3110*/  LDSM.16.M88.4 R32, [R183+UR5+0xf000] ;  /* 0x00f00005b720783b */ /* 0x000f2e0008000200 */
[C---:B-1----:R-:W-:Y:S08]  /*3120*/  HMMA.16816.F32.BF16 R24, R72.reuse, R8, R24 ;  /* 0x000000084818723c */ /* 0x042ff00000041818 */
[C---:B------:R-:W-:Y:S01]  /*3130*/  HMMA.16816.F32.BF16 R20, R72.reuse, R10, R20 ;  /* 0x0000000a4814723c */ /* 0x040fe20000041814 */
[----:B------:R-:W-:Y:S07]  /*3140*/  LDSM.16.M88.4 R8, [R82+0x4000] ;  /* 0x004000005208783b */ /* 0x000fee0000000200 */
[C---:B--2---:R-:W-:Y:S08]  /*3150*/  HMMA.16816.F32.BF16 R16, R72.reuse, R4, R16 ;  /* 0x000000044810723c */ /* 0x044ff00000041810 */
[----:B------:R-:W-:Y:S01]  /*3160*/  HMMA.16816.F32.BF16 R12, R72, R6, R12 ;  /* 0x00000006480c723c */ /* 0x000fe2000004180c */
[----:B------:R-:W1:Y:S07]  /*3170*/  LDSM.16.M88.4 R4, [R80+0xe000] ;  /* 0x00e000005004783b */ /* 0x000e6e0000000200 */
[C---:B------:R-:W-:Y:S08]  /*3180*/  HMMA.16816.F32.BF16 R60, R28.reuse, R36, R60 ;  /* 0x000000241c3c723c */ /* 0x040ff0000004183c */
[----:B------:R-:W-:Y:S01]  /*3190*/  HMMA.16816.F32.BF16 R56, R28, R38, R56 ;  /* 0x000000261c38723c */ /* 0x000fe20000041838 */
[----:B------:R-:W2:Y:S04]  /*31a0*/  LDSM.16.M88.4 R36, [R183+UR5+0xe800] ;  /* 0x00e80005b724783b */ /* 0x000ea80008000200 */
[----:B------:R-:W2:Y:S03]  /*31b0*/  LDSM.16.M88.4 R28, [R183+UR5+0xf800] ;  /* 0x00f80005b71c783b */ /* 0x000ea60008000200 */
[C---:B-----5:R-:W-:Y:S08]  /*31c0*/  HMMA.16816.F32.BF16 R52, R72.reuse, R64, R52 ;  /* 0x000000404834723c */ /* 0x060ff00000041834 */
[C---:B------:R-:W-:Y:S08]  /*31d0*/  HMMA.16816.F32.BF16 R60, R72.reuse, R68, R60 ;  /* 0x00000044483c723c */ /* 0x040ff0000004183c */
[C---:B------:R-:W-:Y:S01]  /*31e0*/  HMMA.16816.F32.BF16 R56, R72.reuse, R70, R56 ;  /* 0x000000464838723c */ /* 0x040fe20000041838 */
[----:B------:R-:W-:Y:S07]  /*31f0*/  LDSM.16.M88.4 R68, [R80+0xf000] ;  /* 0x00f000005044783b */ /* 0x000fee0000000200 */
[----:B------:R-:W-:Y:S01]  /*3200*/  HMMA.16816.F32.BF16 R64, R72, R66, R48 ;  /* 0x000000424840723c */ /* 0x000fe20000041830 */
[----:B------:R-:W5:Y:S04]  /*3210*/  LDSM.16.M88.4 R48, [R80+0xe800] ;  /* 0x00e800005030783b */ /* 0x000f680000000200 */
[----:B------:R-:W-:Y:S03]  /*3220*/  LDSM.16.M88.4 R72, [R83+0x8000] ;  /* 0x008000005348783b */ /* 0x000fe60000000200 */
[C---:B---3--:R-:W-:Y:S08]  /*3230*/  HMMA.16816.F32.BF16 R24, R44.reuse, R40, R24 ;  /* 0x000000282c18723c */ /* 0x048ff00000041818 */
[C---:B------:R-:W-:Y:S01]  /*3240*/  HMMA.16816.F32.BF16 R20, R44.reuse, R42, R20 ;  /* 0x0000002a2c14723c */ /* 0x040fe20000041814 */
[----:B------:R-:W3:Y:S07]  /*3250*/  LDSM.16.M88.4 R40, [R80+0xf800] ;  /* 0x00f800005028783b */ /* 0x000eee0000000200 */
[C---:B----4-:R-:W-:Y:S08]  /*3260*/  HMMA.16816.F32.BF16 R60, R44.reuse, R32, R60 ;  /* 0x000000202c3c723c */ /* 0x050ff0000004183c */
[----:B------:R-:W-:Y:S01]  /*3270*/  HMMA.16816.F32.BF16 R56, R44, R34, R56 ;  /* 0x000000222c38723c */ /* 0x000fe20000041838 */
[----:B------:R-:W-:Y:S07]  /*3280*/  LDSM.16.M88.4 R32, [R83+0x4000] ;  /* 0x004000005320783b */ /* 0x000fee0000000200 */
[C---:B-1----:R-:W-:Y:S08]  /*3290*/  HMMA.16816.F32.BF16 R24, R8.reuse, R4, R24 ;  /* 0x000000040818723c */ /* 0x042ff00000041818 */
[----:B------:R-:W-:Y:S01]  /*32a0*/  HMMA.16816.F32.BF16 R20, R8, R6, R20 ;  /* 0x000000060814723c */ /* 0x000fe20000041814 */
[----:B------:R-:W1:Y:S07]  /*32b0*/  LDSM.16.M88.4 R4, [R79+0xe800] ;  /* 0x00e800004f04783b */ /* 0x000e6e0000000200 */
[C---:B--2---:R-:W-:Y:S08]  /*32c0*/  HMMA.16816.F32.BF16 R16, R44.reuse, R36, R16 ;  /* 0x000000242c10723c */ /* 0x044ff00000041810 */
[C---:B------:R-:W-:Y:S01]  /*32d0*/  HMMA.16816.F32.BF16 R12, R44.reuse, R38, R12 ;  /* 0x000000262c0c723c */ /* 0x040fe2000004180c */
[----:B------:R-:W-:Y:S07]  /*32e0*/  LDSM.16.M88.4 R36, [R79+0xf000] ;  /* 0x00f000004f24783b */ /* 0x000fee0000000200 */
[C---:B------:R-:W-:Y:S08]  /*32f0*/  HMMA.16816.F32.BF16 R52, R44.reuse, R28, R52 ;  /* 0x0000001c2c34723c */ /* 0x040ff00000041834 */
[----:B------:R-:W-:Y:S01]  /*3300*/  HMMA.16816.F32.BF16 R64, R44, R30, R64 ;  /* 0x0000001e2c40723c */ /* 0x000fe20000041840 */
[----:B------:R-:W2:Y:S04]  /*3310*/  LDSM.16.M88.4 R28, [R79+0xe000] ;  /* 0x00e000004f1c783b */ /* 0x000ea80000000200 */
[----:B------:R-:W4:Y:S03]  /*3320*/  LDSM.16.M88.4 R44, [R79+0xf800] ;  /* 0x00f800004f2c783b */ /* 0x000f260000000200 */
[C---:B-----5:R-:W-:Y:S08]  /*3330*/  HMMA.16816.F32.BF16 R16, R8.reuse, R48, R16 ;  /* 0x000000300810723c */ /* 0x060ff00000041810 */
[C---:B------:R-:W-:Y:S01]  /*3340*/  HMMA.16816.F32.BF16 R12, R8.reuse, R50, R12 ;  /* 0x00000032080c723c */ /* 0x040fe2000004180c */
[----:B------:R-:W-:Y:S07]  /*3350*/  LDSM.16.M88.4 R48, [R183+UR5+0x10000] ;  /* 0x01000005b730783b */ /* 0x000fee0008000200 */
[C---:B------:R-:W-:Y:S08]  /*3360*/  HMMA.16816.F32.BF16 R60, R8.reuse, R68, R60 ;  /* 0x00000044083c723c */ /* 0x040ff0000004183c */
[C---:B------:R-:W-:Y:S08]  /*3370*/  HMMA.16816.F32.BF16 R56, R8.reuse, R70, R56 ;  /* 0x000000460838723c */ /* 0x040ff00000041838 */
[C---:B---3--:R-:W-:Y:S08]  /*3380*/  HMMA.16816.F32.BF16 R52, R8.reuse, R40, R52 ;  /* 0x000000280834723c */ /* 0x048ff00000041834 */
        /* <DEDUP_REMOVED lines=9> */
[C---:B------:R-:W-:Y:S01]  /*3420*/  HMMA.16816.F32.BF16 R68, R32.reuse, R36, R60 ;  /* 0x000000242044723c */ /* 0x040fe2000004183c */
[----:B------:R-:W5:Y:S07]  /*3430*/  LDSM.16.M88.4 R60, [R85+0x8000] ;  /* 0x00800000553c783b */ /* 0x000f6e0000000200 */
[C---:B------:R-:W-:Y:S01]  /*3440*/  HMMA.16816.F32.BF16 R56, R32.reuse, R38, R56 ;  /* 0x000000262038723c */ /* 0x040fe20000041838 */
[----:B------:R-:W-:Y:S07]  /*3450*/  LDSM.16.M88.4 R36, [R82+0x8000] ;  /* 0x008000005224783b */ /* 0x000fee0000000200 */
[C---:B----4-:R-:W-:Y:S08]  /*3460*/  HMMA.16816.F32.BF16 R52, R32.reuse, R44, R52 ;  /* 0x0000002c2034723c */ /* 0x050ff00000041834 */
[----:B------:R-:W-:Y:S01]  /*3470*/  HMMA.16816.F32.BF16 R64, R32, R46, R64 ;  /* 0x0000002e2040723c */ /* 0x000fe20000041840 */
[----:B------:R-:W4:Y:S07]  /*3480*/  LDSM.16.M88.4 R32, [R78+0xf800] ;  /* 0x00f800004e20783b */ /* 0x000f2e0000000200 */
[C---:B---3--:R-:W-:Y:S01]  /*3490*/  HMMA.16816.F32.BF16 R44, R40.reuse, R8, R24 ;  /* 0x00000008282c723c */ /* 0x048fe20000041818 */
[----:B------:R-:W3:Y:S07]  /*34a0*/  LDSM.16.M88.4 R24, [R80+0x10000] ;  /* 0x010000005018783b */ /* 0x000eee0000000200 */
[C---:B------:R-:W-:Y:S01]  /*34b0*/  HMMA.16816.F32.BF16 R20, R40.reuse, R10, R20 ;  /* 0x0000000a2814723c */ /* 0x040fe20000041814 */
[----:B------:R-:W3:Y:S07]  /*34c0*/  LDSM.16.M88.4 R8, [R183+UR5+0x10800] ;  /* 0x01080005b708783b */ /* 0x000eee0008000200 */
[C---:B-1----:R-:W-:Y:S08]  /*34d0*/  HMMA.16816.F32.BF16 R68, R40.reuse, R4, R68 ;  /* 0x000000042844723c */ /* 0x042ff00000041844 */
[C---:B------:R-:W-:Y:S01]  /*34e0*/  HMMA.16816.F32.BF16 R56, R40.reuse, R6, R56 ;  /* 0x000000062838723c */ /* 0x040fe20000041838 */
[----:B------:R-:W1:Y:S07]  /*34f0*/  LDSM.16.M88.4 R4, [R183+UR5+0x11000] ;  /* 0x01100005b704783b */ /* 0x000e6e0008000200 */
[C---:B--2---:R-:W-:Y:S08]  /*3500*/  HMMA.16816.F32.BF16 R16, R40.reuse, R28, R16 ;  /* 0x0000001c2810723c */ /* 0x044ff00000041810 */
[----:B------:R-:W-:Y:S01]  /*3510*/  HMMA.16816.F32.BF16 R12, R40, R30, R12 ;  /* 0x0000001e280c723c */ /* 0x000fe2000004180c */
[----:B------:R-:W2:Y:S07]  /*3520*/  LDSM.16.M88.4 R28, [R79+0x10000] ;  /* 0x010000004f1c783b */ /* 0x000eae0000000200 */
[C---:B-----5:R-:W-:Y:S08]  /*3530*/  HMMA.16816.F32.BF16 R44, R60.reuse, R48, R44 ;  /* 0x000000303c2c723c */ /* 0x060ff0000004182c */
[----:B------:R-:W-:Y:S01]  /*3540*/  HMMA.16816.F32.BF16 R20, R60, R50, R20 ;  /* 0x000000323c14723c */ /* 0x000fe20000041814 */
[----:B------:R-:W5:Y:S07]  /*3550*/  LDSM.16.M88.4 R48, [R80+0x10800] ;  /* 0x010800005030783b */ /* 0x000f6e0000000200 */
[----:B----4-:R-:W-:Y:S08]  /*3560*/  HMMA.16816.F32.BF16 R52, R40, R32, R52 ;  /* 0x000000202834723c */ /* 0x010ff00000041834 */
[C---:B---3--:R-:W-:Y:S08]  /*3570*/  HMMA.16816.F32.BF16 R44, R36.reuse, R24, R44 ;  /* 0x00000018242c723c */ /* 0x048ff0000004182c */
[----:B------:R-:W-:Y:S01]  /*3580*/  HMMA.16816.F32.BF16 R20, R36, R26, R20 ;  /* 0x0000001a2414723c */ /* 0x000fe20000041814 */
[----:B------:R-:W-:Y:S07]  /*3590*/  LDSM.16.M88.4 R24, [R183+UR5+0x11800] ;  /* 0x01180005b718783b */ /* 0x000fee0008000200 */
[----:B------:R-:W-:Y:S01]  /*35a0*/  HMMA.16816.F32.BF16 R64, R40, R34, R64 ;  /* 0x000000222840723c */ /* 0x000fe20000041840 */
[----:B------:R-:W-:Y:S04]  /*35b0*/  LDSM.16.M88.4 R40, [R81+0x8000] ;  /* 0x008000005128783b */ /* 0x000fe80000000200 */
[----:B------:R-:W3:Y:S03]  /*35c0*/  LDSM.16.M88.4 R32, [R78+0x10000] ;  /* 0x010000004e20783b */ /* 0x000ee60000000200 */
[C---:B------:R-:W-:Y:S08]  /*35d0*/  HMMA.16816.F32.BF16 R16, R60.reuse, R8, R16 ;  /* 0x000000083c10723c */ /* 0x040ff00000041810 */
[C---:B------:R-:W-:Y:S01]  /*35e0*/  HMMA.16816.F32.BF16 R12, R60.reuse, R10, R12 ;  /* 0x0000000a3c0c723c */ /* 0x040fe2000004180c */
[----:B------:R-:W4:Y:S07]  /*35f0*/  LDSM.16.M88.4 R8, [R79+0x10800] ;  /* 0x010800004f08783b */ /* 0x000f2e0000000200 */
[C---:B-1----:R-:W-:Y:S08]  /*3600*/  HMMA.16816.F32.BF16 R68, R60.reuse, R4, R68 ;  /* 0x000000043c44723c */ /* 0x042ff00000041844 */
[----:B------:R-:W-:Y:S01]  /*3610*/  HMMA.16816.F32.BF16 R56, R60, R6, R56 ;  /* 0x000000063c38723c */ /* 0x000fe20000041838 */
[----:B------:R-:W1:Y:S04]  /*3620*/  LDSM.16.M88.4 R4, [R80+0x11000] ;  /* 0x011000005004783b */ /* 0x000e680000000200 */
[----:B------:R-:W-:Y:S03]  /*3630*/  LDSM.16.M88.4 R80, [R80+0x11800] ;  /* 0x011800005050783b */ /* 0x000fe60000000200 */
[C---:B--2---:R-:W-:Y:S08]  /*3640*/  HMMA.16816.F32.BF16 R44, R72.reuse, R28, R44 ;  /* 0x0000001c482c723c */ /* 0x044ff0000004182c */
[----:B------:R-:W-:Y:S08]  /*3650*/  HMMA.16816.F32.BF16 R20, R72, R30, R20 ;  /* 0x0000001e4814723c */ /* 0x000ff00000041814 */
[C---:B-----5:R-:W-:Y:S01]  /*3660*/  HMMA.16816.F32.BF16 R28, R36.reuse, R48, R16 ;  /* 0x00000030241c723c */ /* 0x060fe20000041810 */
[----:B------:R-:W2:Y:S07]  /*3670*/  LDSM.16.M88.4 R16, [R78+0x10800] ;  /* 0x010800004e10783b */ /* 0x000eae0000000200 */
[----:B------:R-:W-:Y:S08]  /*3680*/  HMMA.16816.F32.BF16 R12, R36, R50, R12 ;  /* 0x00000032240c723c */ /* 0x000ff0000004180c */
[C---:B---3--:R-:W-:Y:S08]  /*3690*/  HMMA.16816.F32.BF16 R44, R40.reuse, R32, R44 ;  /* 0x00000020282c723c */ /* 0x048ff0000004182c */
[----:B------:R-:W-:Y:S01]  /*36a0*/  HMMA.16816.F32.BF16 R20, R40, R34, R20 ;  /* 0x000000222814723c */ /* 0x000fe20000041814 */
[----:B------:R-:W3:Y:S07]  /*36b0*/  LDSM.16.M88.4 R32, [R79+0x11000] ;  /* 0x011000004f20783b */ /* 0x000eee0000000200 */
[----:B----4-:R-:W-:Y:S03]  /*36c0*/  HMMA.16816.F32.BF16 R28, R72, R8, R28 ;  /* 0x00000008481c723c */ /* 0x010fe6000004181c */
[----:B------:R-:W-:Y:S01]  /*36d0*/  FMUL.FTZ R44, R44, UR6 ;  /* 0x000000062c2c7c20 */ /* 0x000fe20008410000 */
[----:B------:R-:W-:Y:S01]  /*36e0*/  FMUL.FTZ R45, R45, UR6 ;  /* 0x000000062d2d7c20 */ /* 0x000fe20008410000 */
[----:B------:R-:W-:Y:S01]  /*36f0*/  FMUL.FTZ R46, R46, UR6 ;  /* 0x000000062e2e7c20 */ /* 0x000fe20008410000 */
[----:B------:R-:W-:-:S02]  /*3700*/  FMUL.FTZ R47, R47, UR6 ;  /* 0x000000062f2f7c20 */ /* 0x000fc40008410000 */
[----:B------:R-:W-:Y:S01]  /*3710*/  HMMA.16816.F32.BF16 R12, R72, R10, R12 ;  /* 0x0000000a480c723c */ /* 0x000fe2000004180c */
[----:B------:R-:W-:Y:S01]  /*3720*/  LDSM.16.M88.4 R8, [R78+0x11000] ;  /* 0x011000004e08783b */ /* 0x000fe20000000200 */
[----:B------:R-:W4:Y:S01]  /*3730*/  MUFU.TANH R44, R44 ;  /* 0x0000002c002c7308 */ /* 0x000f220000002400 */
[----:B------:R-:W-:Y:S01]  /*3740*/  FMUL.FTZ R20, R20, UR6 ;  /* 0x0000000614147c20 */ /* 0x000fe20008410000 */
[----:B------:R-:W-:Y:S01]  /*3750*/  FMUL.FTZ R21, R21, UR6 ;  /* 0x0000000615157c20 */ /* 0x000fe20008410000 */
[----:B------:R-:W-:Y:S01]  /*3760*/  FMUL.FTZ R22, R22, UR6 ;  /* 0x0000000616167c20 */ /* 0x000fe20008410000 */
[----:B------:R-:W-:Y:S02]  /*3770*/  FMUL.FTZ R23, R23, UR6 ;  /* 0x0000000617177c20 */ /* 0x000fe40008410000 */
[C---:B-1----:R-:W-:Y:S02]  /*3780*/  HMMA.16816.F32.BF16 R68, R36.reuse, R4, R68 ;  /* 0x000000042444723c */ /* 0x042fe40000041844 */
[----:B------:R-:W1:Y:S06]  /*3790*/  MUFU.TANH R45, R45 ;  /* 0x0000002d002d7308 */ /* 0x000e6c0000002400 */
[----:B------:R-:W-:Y:S01]  /*37a0*/  HMMA.16816.F32.BF16 R56, R36, R6, R56 ;  /* 0x000000062438723c */ /* 0x000fe20000041838 */
[----:B------:R-:W5:Y:S01]  /*37b0*/  LDSM.16.M88.4 R4, [R79+0x11800] ;  /* 0x011800004f04783b */ /* 0x000f620000000200 */
[----:B------:R-:W1:Y:S06]  /*37c0*/  MUFU.TANH R46, R46 ;  /* 0x0000002e002e7308 */ /* 0x000e6c0000002400 */
[C---:B------:R-:W-:Y:S02]  /*37d0*/  HMMA.16816.F32.BF16 R52, R60.reuse, R24, R52 ;  /* 0x000000183c34723c */ /* 0x040fe40000041834 */
[----:B------:R-:W1:Y:S06]  /*37e0*/  MUFU.TANH R47, R47 ;  /* 0x0000002f002f7308 */ /* 0x000e6c0000002400 */
[----:B------:R-:W-:Y:S02]  /*37f0*/  HMMA.16816.F32.BF16 R64, R60, R26, R64 ;  /* 0x0000001a3c40723c */ /* 0x000fe40000041840 */
[----:B------:R-:W1:Y:S06]  /*3800*/  MUFU.TANH R20, R20 ;  /* 0x0000001400147308 */ /* 0x000e6c0000002400 */
[C---:B--2---:R-:W-:Y:S02]  /*3810*/  HMMA.16816.F32.BF16 R28, R40.reuse, R16, R28 ;  /* 0x00000010281c723c */ /* 0x044fe4000004181c */
[----:B------:R-:W2:Y:S06]  /*3820*/  MUFU.TANH R21, R21 ;  /* 0x0000001500157308 */ /* 0x000eac0000002400 */
[----:B------:R-:W-:Y:S01]  /*3830*/  HMMA.16816.F32.BF16 R12, R40, R18, R12 ;  /* 0x00000012280c723c */ /* 0x000fe2000004180c */
[----:B------:R-:W4:Y:S01]  /*3840*/  LDSM.16.M88.4 R16, [R78+0x11800] ;  /* 0x011800004e10783b */ /* 0x000f220000000200 */
[----:B------:R-:W-:-:S04]  /*3850*/  DEPBAR.LE SB0, 0x0 ;  /* 0x000080000000791a */ /* 0x000fc80000000000 */
[----:B------:R-:W1:Y:S02]  /*3860*/  MUFU.TANH R22, R22 ;  /* 0x0000001600167308 */ /* 0x000e640000002400 */
[C---:B------:R-:W-:Y:S03]  /*3870*/  HMMA.16816.F32.BF16 R52, R36.reuse, R80, R52 ;  /* 0x000000502434723c */ /* 0x040fe60000041834 */
[----:B------:R-:W-:Y:S01]  /*3880*/  FMUL.FTZ R24, R28, UR6 ;  /* 0x000000061c187c20 */ /* 0x000fe20008410000 */
[----:B------:R-:W-:Y:S01]  /*3890*/  FMUL.FTZ R25, R29, UR6 ;  /* 0x000000061d197c20 */ /* 0x000fe20008410000 */
[----:B------:R-:W-:Y:S01]  /*38a0*/  FMUL.FTZ R28, R30, UR6 ;  /* 0x000000061e1c7c20 */ /* 0x000fe20008410000 */
[----:B------:R-:W-:Y:S01]  /*38b0*/  FMUL.FTZ R29, R31, UR6 ;  /* 0x000000061f1d7c20 */ /* 0x000fe20008410000 */
[----:B------:R-:W1:Y:S01]  /*38c0*/  MUFU.TANH R23, R23 ;  /* 0x0000001700177308 */ /* 0x000e620000002400 */
[----:B------:R-:W-:Y:S03]  /*38d0*/  HMMA.16816.F32.BF16 R64, R36, R82, R64 ;  /* 0x000000522440723c */ /* 0x000fe60000041840 */
[----:B------:R-:W-:Y:S01]  /*38e0*/  FMUL.FTZ R12, R12, UR6 ;  /* 0x000000060c0c7c20 */ /* 0x000fe20008410000 */
[----:B------:R-:W-:-:S03]  /*38f0*/  FMUL.FTZ R14, R14, UR6 ;  /* 0x000000060e0e7c20 */ /* 0x000fc60008410000 */
[----:B------:R-:W1:Y:S01]  /*3900*/  MUFU.TANH R24, R24 ;  /* 0x0000001800187308 */ /* 0x000e620000002400 */
[C---:B---3--:R-:W-:Y:S07]  /*3910*/  HMMA.16816.F32.BF16 R68, R72.reuse, R32, R68 ;  /* 0x000000204844723c */ /* 0x048fee0000041844 */
[----:B------:R-:W3:Y:S01]  /*3920*/  MUFU.TANH R25, R25 ;  /* 0x0000001900197308 */ /* 0x000ee20000002400 */
[C---:B------:R-:W-:Y:S07]  /*3930*/  HMMA.16816.F32.BF16 R56, R72.reuse, R34, R56 ;  /* 0x000000224838723c */ /* 0x040fee0000041838 */
[----:B------:R-:W1:Y:S01]  /*3940*/  MUFU.TANH R28, R28 ;  /* 0x0000001c001c7308 */ /* 0x000e620000002400 */
[----:B-----5:R-:W-:Y:S01]  /*3950*/  HMMA.16816.F32.BF16 R52, R72, R4, R52 ;  /* 0x000000044834723c */ /* 0x020fe20000041834 */
[----:B------:R-:W-:-:S04]  /*3960*/  MOV R4, UR24 ;  /* 0x0000001800047c02 */ /* 0x000fc80008000f00 */
[----:B------:R-:W-:Y:S02]  /*3970*/  VIADDMNMX R181, R3, 0x8, R4, PT ;  /* 0x0000000803b57846 */ /* 0x000fe40003800104 */
[----:B------:R-:W1:Y:S01]  /*3980*/  MUFU.TANH R29, R29 ;  /* 0x0000001d001d7308 */ /* 0x000e620000002400 */
[----:B------:R-:W-:Y:S07]  /*3990*/  HMMA.16816.F32.BF16 R64, R72, R6, R64 ;  /* 0x000000064840723c */ /* 0x000fee0000041840 */
[----:B------:R-:W1:Y:S01]  /*39a0*/  MUFU.TANH R12, R12 ;  /* 0x0000000c000c7308 */ /* 0x000e620000002400 */
[----:B------:R-:W-:Y:S01]  /*39b0*/  HMMA.16816.F32.BF16 R68, R40, R8, R68 ;  /* 0x000000082844723c */ /* 0x000fe20000041844 */
[----:B------:R-:W-:Y:S01]  /*39c0*/  FMUL.FTZ R8, R13, UR6 ;  /* 0x000000060d087c20 */ /* 0x000fe20008410000 */
[----:B------:R-:W-:-:S05]  /*39d0*/  FMUL.FTZ R9, R15, UR6 ;  /* 0x000000060f097c20 */ /* 0x000fca0008410000 */
[----:B------:R-:W1:Y:S01]  /*39e0*/  MUFU.TANH R8, R8 ;  /* 0x0000000800087308 */ /* 0x000e620000002400 */
[C---:B------:R-:W-:Y:S07]  /*39f0*/  HMMA.16816.F32.BF16 R56, R40.reuse, R10, R56 ;  /* 0x0000000a2838723c */ /* 0x040fee0000041838 */
[----:B------:R-:W1:Y:S01]  /*3a00*/  MUFU.TANH R14, R14 ;  /* 0x0000000e000e7308 */ /* 0x000e620000002400 */
[C---:B----4-:R-:W-:Y:S03]  /*3a10*/  HMMA.16816.F32.BF16 R52, R40.reuse, R16, R52 ;  /* 0x000000102834723c */ /* 0x050fe60000041834 */
[----:B------:R-:W-:Y:S01]  /*3a20*/  FMUL.FTZ R68, R68, UR6 ;  /* 0x0000000644447c20 */ /* 0x000fe20008410000 */
[----:B------:R-:W-:Y:S01]  /*3a30*/  FMUL.FTZ R69, R69, UR6 ;  /* 0x0000000645457c20 */ /* 0x000fe20008410000 */
[----:B------:R-:W-:Y:S01]  /*3a40*/  FMUL.FTZ R70, R70, UR6 ;  /* 0x0000000646467c20 */ /* 0x000fe20008410000 */
[----:B------:R-:W-:Y:S01]  /*3a50*/  FMUL.FTZ R71, R71, UR6 ;  /* 0x0000000647477c20 */ /* 0x000fe20008410000 */
[----:B------:R-:W4:Y:S01]  /*3a60*/  MUFU.TANH R9, R9 ;  /* 0x0000000900097308 */ /* 0x000f220000002400 */
[----:B------:R-:W-:Y:S03]  /*3a70*/  HMMA.16816.F32.BF16 R64, R40, R18, R64 ;  /* 0x000000122840723c */ /* 0x000fe60000041840 */
[----:B------:R-:W-:Y:S01]  /*3a80*/  FMUL.FTZ R56, R56, UR6 ;  /* 0x0000000638387c20 */ /* 0x000fe20008410000 */
[----:B------:R-:W-:Y:S01]  /*3a90*/  FMUL.FTZ R57, R57, UR6 ;  /* 0x0000000639397c20 */ /* 0x000fe20008410000 */
[----:B------:R-:W-:Y:S01]  /*3aa0*/  FMUL.FTZ R58, R58, UR6 ;  /* 0x000000063a3a7c20 */ /* 0x000fe20008410000 */
[----:B------:R-:W-:Y:S01]  /*3ab0*/  FMUL.FTZ R59, R59, UR6 ;  /* 0x000000063b3b7c20 */ /* 0x000fe20008410000 */
[----:B------:R1:W1:Y:S04]  /*3ac0*/  MUFU.TANH R161, R68 ;  /* 0x0000004400a17308 */ /* 0x0002680000002400 */
        /* <DEDUP_REMOVED lines=9> */
[----:B------:R1:W1:Y:S08]  /*3b60*/  MUFU.TANH R143, R70 ;  /* 0x00000046008f7308 */ /* 0x0002700000002400 */
        /* <DEDUP_REMOVED lines=12> */
[----:B------:R1:W1:Y:S01]  /*3c30*/  MUFU.TANH R171, R67 ;  /* 0x0000004300ab7308 */ /* 0x0002620000002400 */
[----:B------:R-:W-:Y:S06]  /*3c40*/  BAR.SYNC.DEFER_BLOCKING 0x0 ;  /* 0x0000000000007b1d */ /* 0x000fec0000010000 */
[----:B--234-:R-:W-:Y:S05]  /*3c50*/  BRA.U !UP1, `(.L_x_197) ;  /* 0x0000000109d87547 */ /* 0x01cfea000b800000 */
[----:B------:R-:W2:Y:S01]  /*3c60*/  LDCU UR6, c[0x0][0x440] ;  /* 0x00008800ff0677ac */ /* 0x000ea20008000800 */
        /* <DEDUP_REMOVED lines=8> */
[----:B--2---:R-:W-:Y:S01]  /*3cf0*/  ISETP.GE.AND P3, PT, R191, UR6, PT ;  /* 0x00000006bf007c0c */ /* 0x004fe2000bf66270 */
        /* <DEDUP_REMOVED lines=41> */
.L_x_199:
[----:B------:R4:W-:Y:S02]  /*3f90*/  STS.128 [R204+0x11000], RZ ;  /* 0x011000ffcc007388 */ /* 0x0009e40000000c00 */
.L_x_200:
[----:B------:R-:W-:Y:S05]  /*3fa0*/  BSYNC.RECONVERGENT B0 ;  /* 0x0000000000007941 */ /* 0x000fea0003800200 */
.L_x_198:
[----:B------:R-:W0:Y:S02]  /*3fb0*/  LDGDEPBAR ;  /* 0x00000000000079af */ /* 0x000e240000000000 */
.L_x_197:
[----:B------:R-:W-:Y:S01]  /*3fc0*/  IMAD.SHL.U32 R3, R192, 0x2, RZ ;  /* 0x00000002c0037824 */ /* 0x000fe200078e00ff */
[----:B------:R-:W5:Y:S01]  /*3fd0*/  LDCU UR6, c[0x0][0x45c] ;  /* 0x00008b80ff0677ac */ /* 0x000f620008000800 */
        /* <DEDUP_REMOVED lines=10> */
[----:B------:R-:W-:Y:S01]  /*4080*/  VIADD R5, R134, 0xffffffc9 ;  /* 0xffffffc986057836 */ /* 0x000fe20000000000 */
[-C--:B------:R-:W-:Y:S01]  /*4090*/  ISETP.GE.AND P2, PT, R4, R182.reuse, PT ;  /* 0x000000b60400720c */ /* 0x080fe20003f46270 */
[----:B------:R-:W-:Y:S01]  /*40a0*/  VIADD R18, R134, 0xffffffe8 ;  /* 0xffffffe886127836 */ /* 0x000fe20000000000 */
[-C--:B------:R-:W-:Y:S01]  /*40b0*/  ISETP.GE.AND P4, PT, R4, R181.reuse, PT ;  /* 0x000000b50400720c */ /* 0x080fe20003f86270 */
[C---:B------:R-:W-:Y:S01]  /*40c0*/  VIADD R4, R134.reuse, 0xffffffc8 ;  /* 0xffffffc886047836 */ /* 0x040fe20000000000 */
[CC--:B------:R-:W-:Y:S01]  /*40d0*/  ISETP.GE.AND P1, PT, R3.reuse, R182.reuse, PT ;  /* 0x000000b60300720c */ /* 0x0c0fe20003f26270 */
[C---:B--2---:R-:W-:Y:S01]  /*40e0*/  VIADD R16, R134.reuse, 0xffffffe9 ;  /* 0xffffffe986107836 */ /* 0x044fe20000000000 */
[-C--:B------:R-:W-:Y:S01]  /*40f0*/  ISETP.GE.AND P3, PT, R3, R181.reuse, PT ;  /* 0x000000b50300720c */ /* 0x080fe20003f66270 */
[----:B---3--:R-:W-:Y:S01]  /*4100*/  VIADD R10, R134, 0xfffffff1 ;  /* 0xfffffff1860a7836 */ /* 0x008fe20000000000 */
[----:B------:R-:W-:Y:S01]  /*4110*/  FSEL R3, R44, -INF , !P2 ;  /* 0xff8000002c037808 */ /* 0x000fe20005000000 */
[----:B------:R-:W-:Y:S01]  /*4120*/  VIADD R6, R134, 0xfffffff8 ;  /* 0xfffffff886067836 */ /* 0x000fe20000000000 */
[-C--:B------:R-:W-:Y:S01]  /*4130*/  ISETP.GE.AND P5, PT, R4, R182.reuse, PT ;  /* 0x000000b60400720c */ /* 0x080fe20003fa6270 */
[----:B------:R-:W-:Y:S01]  /*4140*/  IMAD.IADD R167, R76, 0x1, R165 ;  /* 0x000000014ca77824 */ /* 0x000fe200078e02a5 */
[----:B------:R-:W-:Y:S01]  /*4150*/  ISETP.GE.AND P2, PT, R4, R181, PT ;  /* 0x000000b50400720c */ /* 0x000fe20003f46270 */
[----:B------:R-:W-:Y:S01]  /*4160*/  VIADD R4, R134, 0xffffffd0 ;  /* 0xffffffd086047836 */ /* 0x000fe20000000000 */
[----:B-1----:R-:W-:Y:S01]  /*4170*/  FSEL R31, R46, -INF , !P4 ;  /* 0xff8000002e1f7808 */ /* 0x002fe20006000000 */
[----:B------:R-:W-:Y:S01]  /*4180*/  IMAD.IADD R159, R76, 0x1, R160 ;  /* 0x000000014c9f7824 */ /* 0x000fe200078e02a0 */
[----:B------:R-:W-:Y:S01]  /*4190*/  FSEL R45, R45, -INF , !P1 ;  /* 0xff8000002d2d7808 */ /* 0x000fe20004800000 */
[----:B------:R-:W-:Y:S01]  /*41a0*/  LDSM.16.MT88.4 R116, [R167+0x12000] ;  /* 0x01200000a774783b */ /* 0x000fe20000004200 */
[----:B------:R-:W-:-:S02]  /*41b0*/  ISETP.GE.AND P4, PT, R5, R182, PT ;  /* 0x000000b60500720c */ /* 0x000fc40003f86270 */
[-C--:B------:R-:W-:Y:S01]  /*41c0*/  ISETP.GE.AND P1, PT, R5, R181.reuse, PT ;  /* 0x000000b50500720c */ /* 0x080fe20003f26270 */
[----:B------:R-:W-:Y:S01]  /*41d0*/  VIADD R5, R134, 0xffffffd1 ;  /* 0xffffffd186057836 */ /* 0x000fe20000000000 */
[----:B------:R-:W-:Y:S01]  /*41e0*/  FSEL R47, R47, -INF , !P3 ;  /* 0xff8000002f2f7808 */ /* 0x000fe20005800000 */
[----:B------:R-:W-:Y:S01]  /*41f0*/  LDSM.16.MT88.4 R48, [R167+0x14000] ;  /* 0x01400000a730783b */ /* 0x000fe20000004200 */
[----:B------:R-:W-:Y:S01]  /*4200*/  FSEL R33, R20, -INF , !P5 ;  /* 0xff80000014217808 */ /* 0x000fe20006800000 */
[----:B------:R-:W-:Y:S01]  /*4210*/  VIADD R20, R134, 0xffffffe1 ;  /* 0xffffffe186147836 */ /* 0x000fe20000000000 */
[C---:B------:R-:W-:Y:S01]  /*4220*/  ISETP.GE.AND P3, PT, R4.reuse, R182, PT ;  /* 0x000000b60400720c */ /* 0x040fe20003f66270 */
[----:B------:R-:W-:Y:S01]  /*4230*/  LDSM.16.MT88.4 R80, [R167+0x16000] ;  /* 0x01600000a750783b */ /* 0x000fe20000004200 */
[----:B------:R-:W-:Y:S01]  /*4240*/  ISETP.GE.AND P5, PT, R4, R181, PT ;  /* 0x000000b50400720c */ /* 0x000fe20003fa6270 */
[----:B------:R-:W-:Y:S01]  /*4250*/  VIADD R4, R134, 0xffffffd8 ;  /* 0xffffffd886047836 */ /* 0x000fe20000000000 */
[----:B------:R-:W-:Y:S01]  /*4260*/  FSEL R27, R22, -INF , !P2 ;  /* 0xff800000161b7808 */ /* 0x000fe20005000000 */
[----:B------:R-:W-:Y:S01]  /*4270*/  LDSM.16.MT88.4 R108, [R160+0x12000] ;  /* 0x01200000a06c783b */ /* 0x000fe20000004200 */
[----:B------:R-:W-:-:S02]  /*4280*/  FSEL R21, R21, -INF , !P4 ;  /* 0xff80000015157808 */ /* 0x000fc40006000000 */
[CC--:B------:R-:W-:Y:S01]  /*4290*/  ISETP.GE.AND P2, PT, R5.reuse, R182.reuse, PT ;  /* 0x000000b60500720c */ /* 0x0c0fe20003f46270 */
[----:B------:R-:W-:Y:S01]  /*42a0*/  LDSM.16.MT88.4 R100, [R159+0x12000] ;  /* 0x012000009f64783b */ /* 0x000fe20000004200 */
[-C--:B------:R-:W-:Y:S01]  /*42b0*/  ISETP.GE.AND P4, PT, R5, R181.reuse, PT ;  /* 0x000000b50500720c */ /* 0x080fe20003f86270 */
[----:B------:R-:W-:Y:S01]  /*42c0*/  VIADD R5, R134, 0xffffffd9 ;  /* 0xffffffd986057836 */ /* 0x000fe20000000000 */
[----:B------:R-:W-:Y:S01]  /*42d0*/  FSEL R19, R24, -INF , !P3 ;  /* 0xff80000018137808 */ /* 0x000fe20005800000 */
[----:B------:R-:W-:Y:S01]  /*42e0*/  LDSM.16.MT88.4 R56, [R160+0x14000] ;  /* 0x01400000a038783b */ /* 0x000fe20000004200 */
[C---:B------:R-:W-:Y:S02]  /*42f0*/  ISETP.GE.AND P3, PT, R4.reuse, R181, PT ;  /* 0x000000b50400720c */ /* 0x040fe40003f66270 */
[----:B------:R-:W-:Y:S01]  /*4300*/  FSEL R23, R23, -INF , !P1 ;  /* 0xff80000017177808 */ /* 0x000fe20004800000 */
[----:B------:R-:W-:Y:S01]  /*4310*/  LDSM.16.MT88.4 R64, [R159+0x14000] ;  /* 0x014000009f40783b */ /* 0x000fe20000004200 */
[-C--:B------:R-:W-:Y:S01]  /*4320*/  ISETP.GE.AND P1, PT, R4, R182.reuse, PT ;  /* 0x000000b60400720c */ /* 0x080fe20003f26270 */
[----:B------:R-:W-:Y:S01]  /*4330*/  VIADD R4, R134, 0xffffffe0 ;  /* 0xffffffe086047836 */ /* 0x000fe20000000000 */
[----:B------:R-:W-:Y:S01]  /*4340*/  FSEL R15, R28, -INF , !P5 ;  /* 0xff8000001c0f7808 */ /* 0x000fe20006800000 */
[----:B------:R-:W-:Y:S01]  /*4350*/  LDSM.16.MT88.4 R72, [R165+0x16000] ;  /* 0x01600000a548783b */ /* 0x000fe20000004200 */
[----:B------:R-:W-:-:S02]  /*4360*/  ISETP.GE.AND P5, PT, R5, R182, PT ;  /* 0x000000b60500720c */ /* 0x000fc40003fa6270 */
[----:B------:R-:W-:Y:S01]  /*4370*/  FSEL R11, R14, -INF , !P3 ;  /* 0xff8000000e0b7808 */ /* 0x000fe20005800000 */
[----:B------:R-:W-:Y:S01]  /*4380*/  LDSM.16.MT88.4 R88, [R160+0x16000] ;  /* 0x01600000a058783b */ /* 0x000fe20000004200 */
[----:B------:R-:W-:Y:S02]  /*4390*/  FMNMX3.FTZ R14, R3, R45, R33, !PT ;  /* 0x0000002d030e7276 */ /* 0x000fe40007810021 */
[----:B------:R-:W-:Y:S01]  /*43a0*/  FSEL R7, R25, -INF , !P2 ;  /* 0xff80000019077808 */ /* 0x000fe20005000000 */
[----:B------:R-:W-:Y:S01]  /*43b0*/  LDSM.16.MT88.4 R136, [R167+0x12800] ;  /* 0x01280000a788783b */ /* 0x000fe20000004200 */
[----:B------:R-:W-:Y:S02]  /*43c0*/  ISETP.GE.AND P2, PT, R5, R181, PT ;  /* 0x000000b50500720c */ /* 0x000fe40003f46270 */
[----:B------:R-:W-:Y:S02]  /*43d0*/  FSEL R13, R29, -INF , !P4 ;  /* 0xff8000001d0d7808 */ /* 0x000fe40006000000 */
[----:B------:R-:W-:-:S02]  /*43e0*/  FSEL R17, R8, -INF , !P5 ;  /* 0xff80000008117808 */ /* 0x000fc40006800000 */
[-C--:B------:R-:W-:Y:S02]  /*43f0*/  ISETP.GE.AND P4, PT, R4, R182.reuse, PT ;  /* 0x000000b60400720c */ /* 0x080fe40003f86270 */
[----:B------:R-:W-:Y:S01]  /*4400*/  FSEL R5, R12, -INF , !P1 ;  /* 0xff8000000c057808 */ /* 0x000fe20004800000 */
[----:B------:R-:W-:Y:S01]  /*4410*/  VIADD R12, R134, 0xfffffff0 ;  /* 0xfffffff0860c7836 */ /* 0x000fe20000000000 */
[----:B------:R-:W-:Y:S02]  /*4420*/  FMNMX3.FTZ R8, R14, R21, R19, !PT ;  /* 0x000000150e087276 */ /* 0x000fe40007810013 */
[-C--:B------:R-:W-:Y:S02]  /*4430*/  ISETP.GE.AND P3, PT, R20, R182.reuse, PT ;  /* 0x000000b61400720c */ /* 0x080fe40003f66270 */
[----:B------:R-:W-:Y:S02]  /*4440*/  ISETP.GE.AND P5, PT, R18, R182, PT ;  /* 0x000000b61200720c */ /* 0x000fe40003fa6270 */
[----:B------:R-:W-:-:S02]  /*4450*/  FSEL R161, R161, -INF , !P4 ;  /* 0xff800000a1a17808 */ /* 0x000fc40006000000 */
[----:B------:R-:W-:Y:S02]  /*4460*/  FMNMX3.FTZ R8, R8, R7, R5, !PT ;  /* 0x0000000708087276 */ /* 0x000fe40007810005 */
[-C--:B------:R-:W-:Y:S02]  /*4470*/  ISETP.GE.AND P4, PT, R16, R182.reuse, PT ;  /* 0x000000b61000720c */ /* 0x080fe40003f86270 */
[----:B------:R-:W-:Y:S02]  /*4480*/  FSEL R199, R199, -INF , !P3 ;  /* 0xff800000c7c77808 */ /* 0x000fe40005800000 */
[----:B------:R-:W-:Y:S02]  /*4490*/  ISETP.GE.AND P3, PT, R12, R182, PT ;  /* 0x000000b60c00720c */ /* 0x000fe40003f66270 */
[----:B------:R-:W-:Y:S02]  /*44a0*/  FSEL R163, R163, -INF , !P5 ;  /* 0xff800000a3a37808 */ /* 0x000fe40006800000 */
[----:B------:R-:W-:-:S02]  /*44b0*/  FMNMX3.FTZ R8, R8, R17, R161, !PT ;  /* 0x0000001108087276 */ /* 0x000fc400078100a1 */
[----:B------:R-:W-:Y:S01]  /*44c0*/  ISETP.GE.AND P1, PT, R4, R181, PT ;  /* 0x000000b50400720c */ /* 0x000fe20003f26270 */
[----:B------:R-:W-:Y:S01]  /*44d0*/  VIADD R4, R134, 0xfffffff9 ;  /* 0xfffffff986047836 */ /* 0x000fe20000000000 */
[----:B------:R-:W-:Y:S02]  /*44e0*/  FSEL R169, R169, -INF , !P4 ;  /* 0xff800000a9a97808 */ /* 0x000fe40006000000 */
[-C--:B------:R-:W-:Y:S02]  /*44f0*/  ISETP.GE.AND P5, PT, R10, R182.reuse, PT ;  /* 0x000000b60a00720c */ /* 0x080fe40003fa6270 */
[----:B------:R-:W-:Y:S02]  /*4500*/  ISETP.GE.AND P4, PT, R6, R182, PT ;  /* 0x000000b60600720c */ /* 0x000fe40003f86270 */
[----:B------:R-:W-:Y:S02]  /*4510*/  FSEL R195, R195, -INF , !P3 ;  /* 0xff800000c3c37808 */ /* 0x000fe40005800000 */
[----:B------:R-:W-:-:S02]  /*4520*/  FMNMX3.FTZ R8, R8, R199, R163, !PT ;  /* 0x000000c708087276 */ /* 0x000fc400078100a3 */
[----:B------:R-:W-:Y:S02]  /*4530*/  ISETP.GE.AND P3, PT, R4, R182, PT ;  /* 0x000000b60400720c */ /* 0x000fe40003f66270 */
[----:B------:R-:W-:Y:S02]  /*4540*/  FSEL R189, R189, -INF , !P5 ;  /* 0xff800000bdbd7808 */ /* 0x000fe40006800000 */
[----:B------:R-:W-:Y:S02]  /*4550*/  FSEL R187, R187, -INF , !P4 ;  /* 0xff800000bbbb7808 */ /* 0x000fe40006000000 */
[----:B------:R-:W-:Y:S02]  /*4560*/  FMNMX3.FTZ R8, R8, R169, R195, !PT ;  /* 0x000000a908087276 */ /* 0x000fe400078100c3 */
[----:B------:R-:W-:Y:S02]  /*4570*/  FSEL R185, R185, -INF , !P3 ;  /* 0xff800000b9b97808 */ /* 0x000fe40005800000 */
[----:B------:R-:W-:-:S02]  /*4580*/  FMNMX3.FTZ R8, R8, R189, R187, !PT ;  /* 0x000000bd08087276 */ /* 0x000fc400078100bb */
[----:B------:R-:W-:Y:S02]  /*4590*/  FMNMX3.FTZ R14, R31, R47, R27, !PT ;  /* 0x0000002f1f0e7276 */ /* 0x000fe4000781001b */
[----:B------:R-:W-:Y:S02]  /*45a0*/  FMNMX.FTZ R8, R185, R8, !PT ;  /* 0x00000008b9087209 */ /* 0x000fe40007810000 */
[----:B------:R-:W-:Y:S02]  /*45b0*/  FMNMX3.FTZ R14, R14, R23, R15, !PT ;  /* 0x000000170e0e7276 */ /* 0x000fe4000781000f */
[-C--:B------:R-:W-:Y:S01]  /*45c0*/  ISETP.GE.AND P5, PT, R20, R181.reuse, PT ;  /* 0x000000b51400720c */ /* 0x080fe20003fa6270 */
[----:B------:R-:W1:Y:S01]  /*45d0*/  SHFL.BFLY PT, R25, R8, 0x2, 0x1f ;  /* 0x0c401f0008197f89 */ /* 0x000e6200000e0000 */
        /* <DEDUP_REMOVED lines=20> */
[----:B-1----:R-:W-:Y:S02]  /*4720*/  FMNMX.FTZ R29, R8, R25, !PT ;  /* 0x00000019081d7209 */ /* 0x002fe40007810000 */
[----:B------:R-:W-:-:S03]  /*4730*/  FMNMX.FTZ R6, R171, R6, !PT ;  /* 0x00000006ab067209 */ /* 0x000fc60007810000 */
[----:B------:R-:W1:Y:S04]  /*4740*/  SHFL.BFLY PT, R132, R29, 0x1, 0x1f ;  /* 0x0c201f001d847f89 */ /* 0x000e6800000e0000 */
[----:B------:R-:W2:Y:S01]  /*4750*/  SHFL.BFLY PT, R25, R6, 0x2, 0x1f ;  /* 0x0c401f0006197f89 */ /* 0x000ea200000e0000 */
[----:B-1----:R-:W-:Y:S02]  /*4760*/  FMNMX.FTZ R132, R29, R132, !PT ;  /* 0x000000841d847209 */ /* 0x002fe40007810000 */
[----:B--2---:R-:W-:-:S03]  /*4770*/  FMNMX.FTZ R25, R6, R25, !PT ;  /* 0x0000001906197209 */ /* 0x004fc60007810000 */
[C---:B-----5:R-:W-:Y:S01]  /*4780*/  FMUL.FTZ R172, R132.reuse, UR6 ;  /* 0x0000000684ac7c20 */ /* 0x060fe20008410000 */
        /* <DEDUP_REMOVED lines=12> */
[----:B------:R-:W-:Y:S01]  /*4850*/  LDSM.16.MT88.4 R32, [R167+0x16800] ;  /* 0x01680000a720783b */ /* 0x000fe20000004200 */
[--C-:B------:R-:W-:Y:S01]  /*4860*/  FFMA.FTZ R164, R169, UR6, -R172.reuse ;  /* 0x00000006a9a47c23 */ /* 0x100fe200080108ac */
[--C-:B------:R-:W-:Y:S01]  /*4870*/  FFMA.FTZ R161, R161, UR6, -R172.reuse ;  /* 0x00000006a1a17c23 */ /* 0x100fe200080108ac */
[--C-:B------:R-:W-:Y:S01]  /*4880*/  FFMA.FTZ R162, R199, UR6, -R172.reuse ;  /* 0x00000006c7a27c23 */ /* 0x100fe200080108ac */
[----:B------:R-:W-:Y:S01]  /*4890*/  LDSM.16.MT88.4 R16, [R160+0x14800] ;  /* 0x01480000a010783b */ /* 0x000fe20000004200 */
[----:B------:R-:W2:Y:S01]  /*48a0*/  MUFU.EX2 R157, R157 ;  /* 0x0000009d009d7308 */ /* 0x000ea20000000800 */
[--C-:B------:R-:W-:Y:S01]  /*48b0*/  FFMA.FTZ R163, R163, UR6, -R172.reuse ;  /* 0x00000006a3a37c23 */ /* 0x100fe200080108ac */
[--C-:B------:R-:W-:Y:S01]  /*48c0*/  FFMA.FTZ R174, R195, UR6, -R172.reuse ;  /* 0x00000006c3ae7c23 */ /* 0x100fe200080108ac */
[--C-:B------:R-:W-:Y:S01]  /*48d0*/  FFMA.FTZ R189, R189, UR6, -R172.reuse ;  /* 0x00000006bdbd7c23 */ /* 0x100fe200080108ac */
[----:B-1----:R-:W-:Y:S01]  /*48e0*/  FMNMX.FTZ R3, R25, R4, !PT ;  /* 0x0000000419037209 */ /* 0x002fe20007810000 */
[--C-:B------:R-:W-:Y:S01]  /*48f0*/  FFMA.FTZ R178, R187, UR6, -R172.reuse ;  /* 0x00000006bbb27c23 */ /* 0x100fe200080108ac */
[----:B------:R-:W1:Y:S01]  /*4900*/  LDSM.16.MT88.4 R4, [R159+0x16000] ;  /* 0x016000009f04783b */ /* 0x000e620000004200 */
[----:B------:R-:W-:Y:S01]  /*4910*/  FFMA.FTZ R213, R185, UR6, -R172 ;  /* 0x00000006b9d57c23 */ /* 0x000fe200080108ac */
[C---:B------:R-:W-:Y:S01]  /*4920*/  FSETP.NEU.FTZ.AND P1, PT, R3.reuse, -INF , PT ;  /* 0xff8000000300780b */ /* 0x040fe20003f3d000 */
[----:B------:R-:W-:Y:S01]  /*4930*/  FMUL.FTZ R168, R3, UR6 ;  /* 0x0000000603a87c20 */ /* 0x000fe20008410000 */
[----:B------:R-:W-:Y:S04]  /*4940*/  MUFU.EX2 R154, R154 ;  /* 0x0000009a009a7308 */ /* 0x000fe80000000800 */
[----:B------:R-:W-:-:S02]  /*4950*/  FSEL R168, R168, RZ, P1 ;  /* 0x000000ffa8a87208 */ /* 0x000fc40000800000 */
[----:B--2---:R-:W-:Y:S02]  /*4960*/  F2FP.BF16.F32.PACK_AB R96, R157, R158 ;  /* 0x0000009e9d60723e */ /* 0x004fe400000010ff */
        /* <DEDUP_REMOVED lines=9> */
[----:B------:R-:W3:Y:S01]  /*4a00*/  LDSM.16.MT88.4 R8, [R165+0x14800] ;  /* 0x01480000a508783b */ /* 0x000ee20000004200 */
[--C-:B------:R-:W-:Y:S01]  /*4a10*/  FFMA.FTZ R147, R13, UR6, -R168.reuse ;  /* 0x000000060d937c23 */ /* 0x100fe200080108a8 */
[--C-:B------:R-:W-:Y:S01]  /*4a20*/  FFMA.FTZ R166, R143, UR6, -R168.reuse ;  /* 0x000000068fa67c23 */ /* 0x100fe200080108a8 */
[--C-:B------:R-:W-:Y:S01]  /*4a30*/  FFMA.FTZ R169, R141, UR6, -R168.reuse ;  /* 0x000000068da97c23 */ /* 0x100fe200080108a8 */
[----:B------:R-:W5:Y:S01]  /*4a40*/  LDSM.16.MT88.4 R12, [R160+0x12800] ;  /* 0x01280000a00c783b */ /* 0x000f620000004200 */
[--C-:B------:R-:W-:Y:S01]  /*4a50*/  FFMA.FTZ R170, R197, UR6, -R168.reuse ;  /* 0x00000006c5aa7c23 */ /* 0x100fe200080108a8 */
[--C-:B------:R-:W-:Y:S01]  /*4a60*/  FFMA.FTZ R175, R175, UR6, -R168.reuse ;  /* 0x00000006afaf7c23 */ /* 0x100fe200080108a8 */
[----:B------:R-:W4:Y:S01]  /*4a70*/  MUFU.EX2 R155, R155 ;  /* 0x0000009b009b7308 */ /* 0x000f220000000800 */
[----:B--2---:R-:W-:Y:S01]  /*4a80*/  F2FP.BF16.F32.PACK_AB R98, R153, R154 ;  /* 0x0000009a9962723e */ /* 0x004fe200000010ff */
[----:B------:R-:W2:Y:S01]  /*4a90*/  LDSM.16.MT88.4 R20, [R167+0x14800] ;  /* 0x01480000a714783b */ /* 0x000ea20000004200 */
[--C-:B------:R-:W-:Y:S01]  /*4aa0*/  FFMA.FTZ R172, R179, UR6, -R168.reuse ;  /* 0x00000006b3ac7c23 */ /* 0x100fe200080108a8 */
[--C-:B------:R-:W-:Y:S01]  /*4ab0*/  FFMA.FTZ R177, R177, UR6, -R168.reuse ;  /* 0x00000006b1b17c23 */ /* 0x100fe200080108a8 */
[--C-:B------:R-:W-:Y:S01]  /*4ac0*/  FFMA.FTZ R173, R173, UR6, -R168.reuse ;  /* 0x00000006adad7c23 */ /* 0x100fe200080108a8 */
[----:B------:R-:W-:Y:S01]  /*4ad0*/  LDSM.16.MT88.4 R28, [R165+0x12800] ;  /* 0x01280000a51c783b */ /* 0x000fe20000004200 */
[----:B------:R-:W-:Y:S01]  /*4ae0*/  FFMA.FTZ R168, R171, UR6, -R168 ;  /* 0x00000006aba87c23 */ /* 0x000fe200080108a8 */
[----:B------:R-:W-:Y:S01]  /*4af0*/  MUFU.EX2 R152, R152 ;  /* 0x0000009800987308 */ /* 0x000fe20000000800 */
[----:B------:R-:W-:Y:S01]  /*4b00*/  FADD.FTZ R157, R158, R157 ;  /* 0x0000009d9e9d7221 */ /* 0x000fe20000010000 */
[----:B------:R-:W-:Y:S01]  /*4b10*/  LDSM.16.MT88.4 R24, [R159+0x12800] ;  /* 0x012800009f18783b */ /* 0x000fe20000004200 */
[----:B------:R-:W-:-:S02]  /*4b20*/  UMOV UR6, 0xffffffff ;  /* 0xffffffff00067882 */ /* 0x000fc40000000000 */
[----:B------:R-:W-:Y:S01]  /*4b30*/  FADD.FTZ R154, R154, R157 ;  /* 0x0000009d9a9a7221 */ /* 0x000fe20000010000 */
[----:B------:R-:W-:Y:S02]  /*4b40*/  LDSM.16.MT88.4 R140, [R167+0x13000] ;  /* 0x01300000a78c783b */ /* 0x000fe40000004200 */
[----:B------:R-:W1:Y:S01]  /*4b50*/  MUFU.EX2 R151, R151 ;  /* 0x0000009700977308 */ /* 0x000e620000000800 */
[----:B----4-:R-:W-:Y:S01]  /*4b60*/  F2FP.BF16.F32.PACK_AB R97, R155, R156 ;  /* 0x0000009c9b61723e */ /* 0x010fe200000010ff */
[----:B------:R-:W-:Y:S01]  /*4b70*/  FADD.FTZ R155, R156, R155 ;  /* 0x0000009b9c9b7221 */ /* 0x000fe20000010000 */
[----:B------:R-:W-:-:S05]  /*4b80*/  FADD.FTZ R153, R153, R154 ;  /* 0x0000009a99997221 */ /* 0x000fca0000010000 */
[----:B------:R-:W-:Y:S08]  /*4b90*/  MUFU.EX2 R150, R150 ;  /* 0x0000009600967308 */ /* 0x000ff00000000800 */
[----:B------:R-:W4:Y:S01]  /*4ba0*/  MUFU.EX2 R149, R149 ;  /* 0x0000009500957308 */ /* 0x000f220000000800 */
[----:B-1----:R-:W-:Y:S01]  /*4bb0*/  F2FP.BF16.F32.PACK_AB R99, R151, R152 ;  /* 0x000000989763723e */ /* 0x002fe200000010ff */
        /* <DEDUP_REMOVED lines=12> */
[----:B------:R-:W3:Y:S01]  /*4c80*/  MUFU.EX2 R135, R135 ;  /* 0x0000008700877308 */ /* 0x000ee20000000800 */
[C---:B------:R-:W-:Y:S07]  /*4c90*/  HMMA.16816.F32.BF16 R128, R96.reuse, R124, RZ ;  /* 0x0000007c6080723c */ /* 0x040fee00000418ff */
[----:B------:R-:W-:Y:S01]  /*4ca0*/  MUFU.EX2 R161, R161 ;  /* 0x000000a100a17308 */ /* 0x000fe20000000800 */
[C---:B------:R-:W-:Y:S07]  /*4cb0*/  HMMA.16816.F32.BF16 R112, R96.reuse, R108, RZ ;  /* 0x0000006c6070723c */ /* 0x040fee00000418ff */
[----:B------:R-:W2:Y:S01]  /*4cc0*/  MUFU.EX2 R162, R162 ;  /* 0x000000a200a27308 */ /* 0x000ea20000000800 */
[C---:B------:R-:W-:Y:S07]  /*4cd0*/  HMMA.16816.F32.BF16 R104, R96.reuse, R100, RZ ;  /* 0x000000646068723c */ /* 0x040fee00000418ff */
        /* <DEDUP_REMOVED lines=27> */
[C---:B------:R-:W-:Y:S08]  /*4e90*/  HMMA.16816.F32.BF16 R88, R96.reuse, R90, RZ ;  /* 0x0000005a6058723c */ /* 0x040ff000000418ff */
[----:B------:R-:W-:Y:S01]  /*4ea0*/  HMMA.16816.F32.BF16 R92, R96, R4, RZ ;  /* 0x00000004605c723c */ /* 0x000fe200000418ff */
[----:B----4-:R-:W-:Y:S01]  /*4eb0*/  F2FP.BF16.F32.PACK_AB R4, R149, R150 ;  /* 0x000000969504723e */ /* 0x010fe200000010ff */
[----:B------:R-:W-:Y:S01]  /*4ec0*/  FADD.FTZ R150, R150, R153 ;  /* 0x0000009996967221 */ /* 0x000fe20000010000 */
[----:B-1----:R-:W-:Y:S01]  /*4ed0*/  F2FP.BF16.F32.PACK_AB R5, R147, R148 ;  /* 0x000000949305723e */ /* 0x002fe200000010ff */
[----:B------:R-:W-:-:S02]  /*4ee0*/  FADD.FTZ R148, R148, R151 ;  /* 0x0000009794947221 */ /* 0x000fc40000010000 */
[----:B------:R-:W-:Y:S02]  /*4ef0*/  FADD.FTZ R149, R149, R150 ;  /* 0x0000009695957221 */ /* 0x000fe40000010000 */
[----:B------:R-:W-:Y:S01]  /*4f00*/  HMMA.16816.F32.BF16 R96, R96, R6, RZ ;  /* 0x000000066060723c */ /* 0x000fe200000418ff */
[----:B------:R-:W-:Y:S01]  /*4f10*/  F2FP.BF16.F32.PACK_AB R6, R145, R146 ;  /* 0x000000929106723e */ /* 0x000fe200000010ff */
[----:B------:R-:W-:Y:S01]  /*4f20*/  FADD.FTZ R147, R147, R148 ;  /* 0x0000009493937221 */ /* 0x000fe20000010000 */
[----:B---3--:R-:W-:-:S03]  /*4f30*/  F2FP.BF16.F32.PACK_AB R7, R135, R144 ;  /* 0x000000908707723e */ /* 0x008fc600000010ff */
[----:B------:R-:W-:-:S04]  /*4f40*/  FADD.FTZ R144, R144, R147 ;  /* 0x0000009390907221 */ /* 0x000fc80000010000 */
[----:B------:R-:W-:Y:S01]  /*4f50*/  HMMA.16816.F32.BF16 R36, R4, R8, R36 ;  /* 0x000000080424723c */ /* 0x000fe20000041824 */
[----:B------:R-:W-:-:S07]  /*4f60*/  FADD.FTZ R135, R135, R144 ;  /* 0x0000009087877221 */ /* 0x000fce0000010000 */
[C---:B------:R-:W-:Y:S01]  /*4f70*/  HMMA.16816.F32.BF16 R40, R4.reuse, R10, R40 ;  /* 0x0000000a0428723c */ /* 0x040fe20000041828 */
[----:B------:R-:W1:Y:S07]  /*4f80*/  LDSM.16.MT88.4 R8, [R160+0x16800] ;  /* 0x01680000a008783b */ /* 0x000e6e0000004200 */
[C---:B-----5:R-:W-:Y:S08]  /*4f90*/  HMMA.16816.F32.BF16 R112, R4.reuse, R12, R112 ;  /* 0x0000000c0470723c */ /* 0x060ff00000041870 */
[C---:B------:R-:W-:Y:S01]  /*4fa0*/  HMMA.16816.F32.BF16 R108, R4.reuse, R14, R108 ;  /* 0x0000000e046c723c */ /* 0x040fe2000004186c */
[----:B------:R-:W3:Y:S07]  /*4fb0*/  LDSM.16.MT88.4 R12, [R165+0x16800] ;  /* 0x01680000a50c783b */ /* 0x000eee0000004200 */
[C---:B------:R-:W-:Y:S08]  /*4fc0*/  HMMA.16816.F32.BF16 R52, R4.reuse, R16, R52 ;  /* 0x000000100434723c */ /* 0x040ff00000041834 */
[C---:B------:R-:W-:Y:S01]  /*4fd0*/  HMMA.16816.F32.BF16 R56, R4.reuse, R18, R56 ;  /* 0x000000120438723c */ /* 0x040fe20000041838 */
[----:B------:R-:W4:Y:S07]  /*4fe0*/  LDSM.16.MT88.4 R16, [R159+0x16800] ;  /* 0x016800009f10783b */ /* 0x000f2e0000004200 */
[C---:B--2---:R-:W-:Y:S08]  /*4ff0*/  HMMA.16816.F32.BF16 R44, R4.reuse, R20, R44 ;  /* 0x00000014042c723c */ /* 0x044ff0000004182c */
[C---:B------:R-:W-:Y:S01]  /*5000*/  HMMA.16816.F32.BF16 R48, R4.reuse, R22, R48 ;  /* 0x000000160430723c */ /* 0x040fe20000041830 */
[----:B------:R-:W2:Y:S07]  /*5010*/  LDSM.16.MT88.4 R20, [R159+0x14800] ;  /* 0x014800009f14783b */ /* 0x000eae0000004200 */
[C---:B-1----:R-:W-:Y:S08]  /*5020*/  HMMA.16816.F32.BF16 R84, R4.reuse, R8, R84 ;  /* 0x000000080454723c */ /* 0x042ff00000041854 */
[C---:B------:R-:W-:Y:S01]  /*5030*/  HMMA.16816.F32.BF16 R88, R4.reuse, R10, R88 ;  /* 0x0000000a0458723c */ /* 0x040fe20000041858 */
[----:B------:R-:W1:Y:S07]  /*5040*/  LDSM.16.MT88.4 R8, [R165+0x15000] ;  /* 0x01500000a508783b */ /* 0x000e6e0000004200 */
        /* <DEDUP_REMOVED lines=115> */
[----:B------:R-:W-:Y:S01]  /*5780*/  SHF.L.U32 R193, R192, 0x5, RZ ;  /* 0x00000005c0c17819 */ /* 0x000fe200000006ff */
[----:B------:R-:W1:Y:S01]  /*5790*/  LDCU UR7, c[0x0][0x440] ;  /* 0x00008800ff0777ac */ /* 0x000e620008000800 */
[----:B------:R-:W-:Y:S02]  /*57a0*/  SHF.R.U32.HI R194, RZ, 0x1, R192 ;  /* 0x00000001ffc27819 */ /* 0x000fe400000116c0 */
[----:B------:R-:W-:Y:S01]  /*57b0*/  LOP3.LUT R193, R193, 0x7c00, RZ, 0xc0, !PT ;  /* 0x00007c00c1c17812 */ /* 0x000fe200078ec0ff */
[----:B------:R-:W-:Y:S01]  /*57c0*/  USHF.L.U32 UR15, UR16, 0x6, URZ ;  /* 0x00000006100f7899 */ /* 0x000fe200080006ff */
[----:B------:R-:W-:Y:S01]  /*57d0*/  MOV R12, UR16 ;  /* 0x00000010000c7c02 */ /* 0x000fe20008000f00 */
[----:B------:R-:W-:Y:S01]  /*57e0*/  UIMAD UR13, UR13, UR9, UR17 ;  /* 0x000000090d0d72a4 */ /* 0x000fe2000f8e0211 */
[----:B------:R-:W-:Y:S01]  /*57f0*/  LOP3.LUT R9, R194, 0x8, RZ, 0xc0, !PT ;  /* 0x00000008c2097812 */ /* 0x000fe200078ec0ff */
[----:B------:R-:W-:Y:S01]  /*5800*/  ULEA UR15, UP0, UR8, UR15, 0x5 ;  /* 0x0000000f080f7291 */ /* 0x000fe2000f8028ff */
[----:B------:R-:W-:Y:S01]  /*5810*/  LEA R10, P2, R12, R201, 0x7 ;  /* 0x000000c90c0a7211 */ /* 0x000fe200078438ff */
[----:B------:R-:W-:Y:S01]  /*5820*/  USHF.L.U64.HI UR12, UR16, 0x6, UR13 ;  /* 0x00000006100c7899 */ /* 0x000fe2000801020d */
[----:B------:R-:W-:-:S02]  /*5830*/  LOP3.LUT R6, R193, 0x200, R2, 0xf8, !PT ;  /* 0x00000200c1067812 */ /* 0x000fc400078ef802 */
[----:B------:R-:W-:Y:S01]  /*5840*/  MOV R7, UR13 ;  /* 0x0000000d00077c02 */ /* 0x000fe20008000f00 */
[----:B------:R-:W-:Y:S01]  /*5850*/  ULEA.HI.X UR12, UR8, UR12, UR9, 0x5, UP0 ;  /* 0x0000000c080c7291 */ /* 0x000fe200080f2c09 */
[----:B------:R-:W-:Y:S01]  /*5860*/  MOV R4, UR15 ;  /* 0x0000000f00047c02 */ /* 0x000fe20008000f00 */
[----:B------:R-:W-:Y:S01]  /*5870*/  UISETP.GE.U32.AND UP0, UPT, UR19, 0x3, UPT ;  /* 0x000000031300788c */ /* 0x000fe2000bf06070 */
[----:B------:R-:W-:Y:S02]  /*5880*/  LEA.HI.X R11, R12, R200, R7, 0x7, P2 ;  /* 0x000000c80c0b7211 */ /* 0x000fe400010f3c07 */
[----:B------:R-:W-:Y:S02]  /*5890*/  LEA R8, P1, R4, R201, 0x1 ;  /* 0x000000c904087211 */ /* 0x000fe400078208ff */
[----:B------:R-:W-:Y:S01]  /*58a0*/  MOV R5, UR12 ;  /* 0x0000000c00057c02 */ /* 0x000fe20008000f00 */
[----:B------:R-:W-:Y:S01]  /*58b0*/  BAR.SYNC.DEFER_BLOCKING 0x0 ;  /* 0x0000000000007b1d */ /* 0x000fe20000010000 */
[----:B-1----:R-:W-:-:S02]  /*58c0*/  ISETP.GE.AND P3, PT, R191, UR7, PT ;  /* 0x00000007bf007c0c */ /* 0x002fc4000bf66270 */
[----:B------:R-:W-:Y:S02]  /*58d0*/  LOP3.LUT R6, R6, R0, R9, 0xf6, !PT ;  /* 0x0000000006067212 */ /* 0x000fe400078ef609 */
[----:B------:R-:W-:Y:S02]  /*58e0*/  ISETP.GE.AND P2, PT, R209, UR7, PT ;  /* 0x00000007d1007c0c */ /* 0x000fe4000bf46270 */
[----:B------:R-:W-:Y:S02]  /*58f0*/  LEA.HI.X R9, R4, R200, R5, 0x1, P1 ;  /* 0x000000c804097211 */ /* 0x000fe400008f0c05 */
[----:B------:R-:W-:Y:S01]  /*5900*/  ISETP.GE.AND P1, PT, R208, UR7, PT ;  /* 0x00000007d0007c0c */ /* 0x000fe2000bf26270 */
[----:B------:R-:W1:Y:S01]  /*5910*/  LDCU UR7, c[0x0][0x50c] ;  /* 0x0000a180ff0777ac */ /* 0x000e620008000800 */
[----:B------:R-:W-:Y:S02]  /*5920*/  MOV R13, UR17 ;  /* 0x00000011000d7c02 */ /* 0x000fe40008000f00 */
[----:B------:R-:W-:-:S02]  /*5930*/  LEA R185, R6, UR5, 0x1 ;  /* 0x0000000506b97c11 */ /* 0x000fc4000f8e08ff */
[----:B------:R-:W-:Y:S02]  /*5940*/  MOV R172, 0x20 ;  /* 0x0000002000ac7802 */ /* 0x000fe40000000f00 */
[----:B------:R-:W-:Y:S02]  /*5950*/  IADD3 R135, PT, PT, R183, UR5, RZ ;  /* 0x00000005b7877c10 */ /* 0x000fe4000fffe0ff */
[----:B------:R-:W-:Y:S02]  /*5960*/  SEL R172, R172, 0xffffffe0, !P6 ;  /* 0xffffffe0acac7807 */ /* 0x000fe40007000000 */
[-C--:B------:R-:W-:Y:S02]  /*5970*/  IADD3 R179, PT, PT, R176, R185.reuse, RZ ;  /* 0x000000b9b0b37210 */ /* 0x080fe40007ffe0ff */
[----:B------:R-:W-:Y:S01]  /*5980*/  IADD3 R184, PT, PT, R172, R185, RZ ;  /* 0x000000b9acb87210 */ /* 0x000fe20007ffe0ff */
[----:B------:R-:W-:Y:S01]  /*5990*/  @!PT LDS RZ, [RZ] ;  /* 0x00000000fffff984 */ /* 0x000fe20000000800 */
[----:B------:R-:W-:Y:S01]  /*59a0*/  @!PT LDS RZ, [RZ] ;  /* 0x00000000fffff984 */ /* 0x000fe20000000800 */
[----:B------:R-:W-:Y:S01]  /*59b0*/  @!PT LDS RZ, [RZ] ;  /* 0x00000000fffff984 */ /* 0x000fe20000000800 */
[----:B------:R-:W-:Y:S01]  /*59c0*/  @!P3 LDGSTS.E.BYPASS.LTC128B.128 [R204+0x12000], desc[UR22][R10.64] ;  /* 0x120000000accbfae */ /* 0x000fe2000b981a16 */
[----:B------:R-:W-:-:S02]  /*59d0*/  IADD3 R178, PT, PT, R135, R172, RZ ;  /* 0x000000ac87b27210 */ /* 0x000fc40007ffe0ff */
[----:B------:R-:W-:Y:S01]  /*59e0*/  IADD3 R135, PT, PT, R135, R176, RZ ;  /* 0x000000b087877210 */ /* 0x000fe20007ffe0ff */
[----:B------:R-:W-:Y:S01]  /*59f0*/  @P3 STS.128 [R204+0x12000], RZ ;  /* 0x012000ffcc003388 */ /* 0x000fe20000000c00 */
[C---:B------:R-:W-:Y:S02]  /*5a00*/  IADD3 R180, PT, PT, R172.reuse, R179, RZ ;  /* 0x000000b3acb47210 */ /* 0x040fe40007ffe0ff */
[----:B------:R-:W-:Y:S01]  /*5a10*/  IADD3 R177, PT, PT, R172, R135, RZ ;  /* 0x00000087acb17210 */ /* 0x000fe20007ffe0ff */
        /* <DEDUP_REMOVED lines=29> */
[----:B------:R-:W1:Y:S04]  /*5bf0*/  LDSM.16.M88.4 R28, [R183+UR5+0xd800] ;  /* 0x00d80005b71c783b */ /* 0x000e680008000200 */
        /* <DEDUP_REMOVED lines=8> */
[----:B------:R-:W-:Y:S01]  /*5c80*/  LDSM.16.M88.4 R172, [R180] ;  /* 0x00000000b4ac783b */ /* 0x000fe20000000200 */
[C---:B----4-:R-:W-:Y:S03]  /*5c90*/  HMMA.16816.F32.BF16 R16, R148.reuse, R12, RZ ;  /* 0x0000000c9410723c */ /* 0x050fe600000418ff */
[----:B------:R-:W-:Y:S04]  /*5ca0*/  LDSM.16.M88.4 R136, [R135+0xd000] ;  /* 0x00d000008788783b */ /* 0x000fe80000000200 */
[----:B------:R-:W0:Y:S01]  /*5cb0*/  LDGDEPBAR ;  /* 0x00000000000079af */ /* 0x000e220000000000 */
[C---:B-----5:R-:W-:Y:S08]  /*5cc0*/  HMMA.16816.F32.BF16 R160, R148.reuse, R156, RZ ;  /* 0x0000009c94a0723c */ /* 0x060ff000000418ff */
[C---:B------:R-:W-:Y:S08]  /*5cd0*/  HMMA.16816.F32.BF16 R20, R148.reuse, R22, RZ ;  /* 0x000000169414723c */ /* 0x040ff000000418ff */
        /* <DEDUP_REMOVED lines=10> */
[----:B------:R-:W2:Y:S07]  /*5d80*/  LDSM.16.M88.4 R8, [R177+0xc000] ;  /* 0x00c00000b108783b */ /* 0x000eae0000000200 */
[C---:B------:R-:W-:Y:S08]  /*5d90*/  HMMA.16816.F32.BF16 R160, R164.reuse, R4, R160 ;  /* 0x00000004a4a0723c */ /* 0x040ff000000418a0 */
[C---:B------:R-:W-:Y:S01]  /*5da0*/  HMMA.16816.F32.BF16 R156, R164.reuse, R6, R156 ;  /* 0x00000006a49c723c */ /* 0x040fe2000004189c */
[----:B------:R-:W4:Y:S07]  /*5db0*/  LDSM.16.M88.4 R4, [R177+0xc800] ;  /* 0x00c80000b104783b */ /* 0x000f2e0000000200 */
[C---:B------:R-:W-:Y:S08]  /*5dc0*/  HMMA.16816.F32.BF16 R152, R164.reuse, R168, R152 ;  /* 0x000000a8a498723c */ /* 0x040ff00000041898 */
[----:B------:R-:W-:Y:S01]  /*5dd0*/  HMMA.16816.F32.BF16 R148, R164, R170, R148 ;  /* 0x000000aaa494723c */ /* 0x000fe20000041894 */
[----:B------:R-:W5:Y:S04]  /*5de0*/  LDSM.16.M88.4 R164, [R177+0xd800] ;  /* 0x00d80000b1a4783b */ /* 0x000f680000000200 */
[----:B------:R-:W5:Y:S03]  /*5df0*/  LDSM.16.M88.4 R168, [R177+0xd000] ;  /* 0x00d00000b1a8783b */ /* 0x000f660000000200 */
[C---:B-1----:R-:W-:Y:S08]  /*5e00*/  HMMA.16816.F32.BF16 R24, R28.reuse, R144, R24 ;  /* 0x000000901c18723c */ /* 0x042ff00000041818 */
[C---:B------:R-:W-:Y:S01]  /*5e10*/  HMMA.16816.F32.BF16 R20, R28.reuse, R146, R20 ;  /* 0x000000921c14723c */ /* 0x040fe20000041814 */
[----:B------:R-:W-:Y:S07]  /*5e20*/  LDSM.16.M88.4 R144, [R185+0x4000] ;  /* 0x00400000b990783b */ /* 0x000fee0000000200 */
[C---:B------:R-:W-:Y:S08]  /*5e30*/  HMMA.16816.F32.BF16 R16, R28.reuse, R140, R16 ;  /* 0x0000008c1c10723c */ /* 0x040ff00000041810 */
[C---:B------:R-:W-:Y:S01]  /*5e40*/  HMMA.16816.F32.BF16 R12, R28.reuse, R142, R12 ;  /* 0x0000008e1c0c723c */ /* 0x040fe2000004180c */
[----:B------:R-:W1:Y:S07]  /*5e50*/  LDSM.16.M88.4 R140, [R183+UR5+0xe000] ;  /* 0x00e00005b78c783b */ /* 0x000e6e0008000200 */
[C---:B---3--:R-:W-:Y:S08]  /*5e60*/  HMMA.16816.F32.BF16 R152, R28.reuse, R32, R152 ;  /* 0x000000201c98723c */ /* 0x048ff00000041898 */
[----:B------:R-:W-:Y:S01]  /*5e70*/  HMMA.16816.F32.BF16 R148, R28, R34, R148 ;  /* 0x000000221c94723c */ /* 0x000fe20000041894 */
[----:B------:R-:W3:Y:S07]  /*5e80*/  LDSM.16.M88.4 R32, [R183+UR5+0xf000] ;  /* 0x00f00005b720783b */ /* 0x000eee0008000200 */
[C---:B--2---:R-:W-:Y:S08]  /*5e90*/  HMMA.16816.F32.BF16 R24, R172.reuse, R8, R24 ;  /* 0x00000008ac18723c */ /* 0x044ff00000041818 */
[C---:B------:R-:W-:Y:S01]  /*5ea0*/  HMMA.16816.F32.BF16 R20, R172.reuse, R10, R20 ;  /* 0x0000000aac14723c */ /* 0x040fe20000041814 */
[----:B------:R-:W-:Y:S07]  /*5eb0*/  LDSM.16.M88.4 R8, [R184+0x4000] ;  /* 0x00400000b808783b */ /* 0x000fee0000000200 */
[C---:B----4-:R-:W-:Y:S08]  /*5ec0*/  HMMA.16816.F32.BF16 R16, R172.reuse, R4, R16 ;  /* 0x00000004ac10723c */ /* 0x050ff00000041810 */
[----:B------:R-:W-:Y:S01]  /*5ed0*/  HMMA.16816.F32.BF16 R12, R172, R6, R12 ;  /* 0x00000006ac0c723c */ /* 0x000fe2000004180c */
[----:B------:R-:W2:Y:S07]  /*5ee0*/  LDSM.16.M88.4 R4, [R178+0xe000] ;  /* 0x00e00000b204783b */ /* 0x000eae0000000200 */
[C---:B------:R-:W-:Y:S08]  /*5ef0*/  HMMA.16816.F32.BF16 R160, R28.reuse, R136, R160 ;  /* 0x000000881ca0723c */ /* 0x040ff000000418a0 */
[----:B------:R-:W-:Y:S01]  /*5f00*/  HMMA.16816.F32.BF16 R156, R28, R138, R156 ;  /* 0x0000008a1c9c723c */ /* 0x000fe2000004189c */
[----:B------:R-:W4:Y:S04]  /*5f10*/  LDSM.16.M88.4 R136, [R183+UR5+0xe800] ;  /* 0x00e80005b788783b */ /* 0x000f280008000200 */
[----:B------:R-:W4:Y:S03]  /*5f20*/  LDSM.16.M88.4 R28, [R183+UR5+0xf800] ;  /* 0x00f80005b71c783b */ /* 0x000f260008000200 */
[C---:B-----5:R-:W-:Y:S08]  /*5f30*/  HMMA.16816.F32.BF16 R152, R172.reuse, R164, R152 ;  /* 0x000000a4ac98723c */ /* 0x060ff00000041898 */
[C---:B------:R-:W-:Y:S08]  /*5f40*/  HMMA.16816.F32.BF16 R160, R172.reuse, R168, R160 ;  /* 0x000000a8aca0723c */ /* 0x040ff000000418a0 */
[C---:B------:R-:W-:Y:S01]  /*5f50*/  HMMA.16816.F32.BF16 R156, R172.reuse, R170, R156 ;  /* 0x000000aaac9c723c */ /* 0x040fe2000004189c */
[----:B------:R-:W-:Y:S07]  /*5f60*/  LDSM.16.M88.4 R168, [R178+0xf000] ;  /* 0x00f00000b2a8783b */ /* 0x000fee0000000200 */
[----:B------:R-:W-:Y:S01]  /*5f70*/  HMMA.16816.F32.BF16 R164, R172, R166, R148 ;  /* 0x000000a6aca4723c */ /* 0x000fe20000041894 */
[----:B------:R-:W5:Y:S07]  /*5f80*/  LDSM.16.M88.4 R148, [R178+0xe800] ;  /* 0x00e80000b294783b */ /* 0x000f6e0000000200 */
[C---:B-1----:R-:W-:Y:S08]  /*5f90*/  HMMA.16816.F32.BF16 R24, R144.reuse, R140, R24 ;  /* 0x0000008c9018723c */ /* 0x042ff00000041818 */
[C---:B------:R-:W-:Y:S01]  /*5fa0*/  HMMA.16816.F32.BF16 R20, R144.reuse, R142, R20 ;  /* 0x0000008e9014723c */ /* 0x040fe20000041814 */
[----:B------:R-:W1:Y:S07]  /*5fb0*/  LDSM.16.M88.4 R140, [R178+0xf800] ;  /* 0x00f80000b28c783b */ /* 0x000e6e0000000200 */
[C---:B---3--:R-:W-:Y:S08]  /*5fc0*/  HMMA.16816.F32.BF16 R160, R144.reuse, R32, R160 ;  /* 0x0000002090a0723c */ /* 0x048ff000000418a0 */
[----:B------:R-:W-:Y:S01]  /*5fd0*/  HMMA.16816.F32.BF16 R156, R144, R34, R156 ;  /* 0x00000022909c723c */ /* 0x000fe2000004189c */
[----:B------:R-:W-:Y:S07]  /*5fe0*/  LDSM.16.M88.4 R32, [R179+0x4000] ;  /* 0x00400000b320783b */ /* 0x000fee0000000200 */
[C---:B--2---:R-:W-:Y:S08]  /*5ff0*/  HMMA.16816.F32.BF16 R24, R8.reuse, R4, R24 ;  /* 0x000000040818723c */ /* 0x044ff00000041818 */
[----:B------:R-:W-:Y:S01]  /*6000*/  HMMA.16816.F32.BF16 R20, R8, R6, R20 ;  /* 0x000000060814723c */ /* 0x000fe20000041814 */
[----:B------:R-:W2:Y:S07]  /*6010*/  LDSM.16.M88.4 R4, [R135+0xe800] ;  /* 0x00e800008704783b */ /* 0x000eae0000000200 */
[C---:B----4-:R-:W-:Y:S08]  /*6020*/  HMMA.16816.F32.BF16 R16, R144.reuse, R136, R16 ;  /* 0x000000889010723c */ /* 0x050ff00000041810 */
[C---:B------:R-:W-:Y:S01]  /*6030*/  HMMA.16816.F32.BF16 R12, R144.reuse, R138, R12 ;  /* 0x0000008a900c723c */ /* 0x040fe2000004180c */
[----:B------:R-:W-:Y:S07]  /*6040*/  LDSM.16.M88.4 R136, [R135+0xf000] ;  /* 0x00f000008788783b */ /* 0x000fee0000000200 */
[C---:B------:R-:W-:Y:S08]  /*6050*/  HMMA.16816.F32.BF16 R152, R144.reuse, R28, R152 ;  /* 0x0000001c9098723c */ /* 0x040ff00000041898 */
[----:B------:R-:W-:Y:S01]  /*6060*/  HMMA.16816.F32.BF16 R164, R144, R30, R164 ;  /* 0x0000001e90a4723c */ /* 0x000fe200000418a4 */
[----:B------:R-:W3:Y:S04]  /*6070*/  LDSM.16.M88.4 R28, [R135+0xe000] ;  /* 0x00e00000871c783b */ /* 0x000ee80000000200 */
[----:B------:R-:W4:Y:S03]  /*6080*/  LDSM.16.M88.4 R144, [R135+0xf800] ;  /* 0x00f800008790783b */ /* 0x000f260000000200 */
[C---:B-----5:R-:W-:Y:S08]  /*6090*/  HMMA.16816.F32.BF16 R16, R8.reuse, R148, R16 ;  /* 0x000000940810723c */ /* 0x060ff00000041810 */
[C---:B------:R-:W-:Y:S01]  /*60a0*/  HMMA.16816.F32.BF16 R12, R8.reuse, R150, R12 ;  /* 0x00000096080c723c */ /* 0x040fe2000004180c */
[----:B------:R-:W-:Y:S07]  /*60b0*/  LDSM.16.M88.4 R148, [R183+UR5+0x10000] ;  /* 0x01000005b794783b */ /* 0x000fee0008000200 */
[C---:B------:R-:W-:Y:S08]  /*60c0*/  HMMA.16816.F32.BF16 R160, R8.reuse, R168, R160 ;  /* 0x000000a808a0723c */ /* 0x040ff000000418a0 */
[C---:B------:R-:W-:Y:S08]  /*60d0*/  HMMA.16816.F32.BF16 R156, R8.reuse, R170, R156 ;  /* 0x000000aa089c723c */ /* 0x040ff0000004189c */
[C---:B-1----:R-:W-:Y:S08]  /*60e0*/  HMMA.16816.F32.BF16 R152, R8.reuse, R140, R152 ;  /* 0x0000008c0898723c */ /* 0x042ff00000041898 */
[----:B------:R-:W-:Y:S01]  /*60f0*/  HMMA.16816.F32.BF16 R164, R8, R142, R164 ;  /* 0x0000008e08a4723c */ /* 0x000fe200000418a4 */
[----:B------:R-:W-:Y:S04]  /*6100*/  LDSM.16.M88.4 R140, [R180+0x4000] ;  /* 0x00400000b48c783b */ /* 0x000fe80000000200 */
[----:B------:R-:W1:Y:S03]  /*6110*/  LDSM.16.M88.4 R8, [R177+0xe000] ;  /* 0x00e00000b108783b */ /* 0x000e660000000200 */
[C---:B--2---:R-:W-:Y:S08]  /*6120*/  HMMA.16816.F32.BF16 R16, R32.reuse, R4, R16 ;  /* 0x000000042010723c */ /* 0x044ff00000041810 */
[C---:B------:R-:W-:Y:S01]  /*6130*/  HMMA.16816.F32.BF16 R12, R32.reuse, R6, R12 ;  /* 0x00000006200c723c */ /* 0x040fe2000004180c */
[----:B------:R-:W2:Y:S07]  /*6140*/  LDSM.16.M88.4 R4, [R177+0xf000] ;  /* 0x00f00000b104783b */ /* 0x000eae0000000200 */
[C---:B---3--:R-:W-:Y:S08]  /*6150*/  HMMA.16816.F32.BF16 R24, R32.reuse, R28, R24 ;  /* 0x0000001c2018723c */ /* 0x048ff00000041818 */
[C---:B------:R-:W-:Y:S01]  /*6160*/  HMMA.16816.F32.BF16 R20, R32.reuse, R30, R20 ;  /* 0x0000001e2014723c */ /* 0x040fe20000041814 */
[----:B------:R-:W3:Y:S07]  /*6170*/  LDSM.16.M88.4 R28, [R177+0xe800] ;  /* 0x00e80000b11c783b */ /* 0x000eee0000000200 */
[C---:B------:R-:W-:Y:S01]  /*6180*/  HMMA.16816.F32.BF16 R168, R32.reuse, R136, R160 ;  /* 0x0000008820a8723c */ /* 0x040fe200000418a0 */
[----:B------:R-:W5:Y:S07]  /*6190*/  LDSM.16.M88.4 R160, [R185+0x8000] ;  /* 0x00800000b9a0783b */ /* 0x000f6e0000000200 */
[C---:B------:R-:W-:Y:S01]  /*61a0*/  HMMA.16816.F32.BF16 R156, R32.reuse, R138, R156 ;  /* 0x0000008a209c723c */ /* 0x040fe2000004189c */
[----:B------:R-:W-:Y:S07]  /*61b0*/  LDSM.16.M88.4 R136, [R184+0x8000] ;  /* 0x00800000b888783b */ /* 0x000fee0000000200 */
[C---:B----4-:R-:W-:Y:S08]  /*61c0*/  HMMA.16816.F32.BF16 R152, R32.reuse, R144, R152 ;  /* 0x000000902098723c */ /* 0x050ff00000041898 */
[----:B------:R-:W-:Y:S01]  /*61d0*/  HMMA.16816.F32.BF16 R164, R32, R146, R164 ;  /* 0x0000009220a4723c */ /* 0x000fe200000418a4 */
[----:B------:R-:W4:Y:S07]  /*61e0*/  LDSM.16.M88.4 R32, [R177+0xf800] ;  /* 0x00f80000b120783b */ /* 0x000f2e0000000200 */
[C---:B-1----:R-:W-:Y:S01]  /*61f0*/  HMMA.16816.F32.BF16 R144, R140.reuse, R8, R24 ;  /* 0x000000088c90723c */ /* 0x042fe20000041818 */
[----:B------:R-:W1:Y:S07]  /*6200*/  LDSM.16.M88.4 R24, [R178+0x10000] ;  /* 0x01000000b218783b */ /* 0x000e6e0000000200 */
[C---:B------:R-:W-:Y:S01]  /*6210*/  HMMA.16816.F32.BF16 R20, R140.reuse, R10, R20 ;  /* 0x0000000a8c14723c */ /* 0x040fe20000041814 */
[----:B------:R-:W1:Y:S07]  /*6220*/  LDSM.16.M88.4 R8, [R183+UR5+0x10800] ;  /* 0x01080005b708783b */ /* 0x000e6e0008000200 */
[C---:B--2---:R-:W-:Y:S08]  /*6230*/  HMMA.16816.F32.BF16 R168, R140.reuse, R4, R168 ;  /* 0x000000048ca8723c */ /* 0x044ff000000418a8 */
[C---:B------:R-:W-:Y:S01]  /*6240*/  HMMA.16816.F32.BF16 R156, R140.reuse, R6, R156 ;  /* 0x000000068c9c723c */ /* 0x040fe2000004189c */
[----:B------:R-:W2:Y:S07]  /*6250*/  LDSM.16.M88.4 R4, [R183+UR5+0x11000] ;  /* 0x01100005b704783b */ /* 0x000eae0008000200 */
[C---:B---3--:R-:W-:Y:S08]  /*6260*/  HMMA.16816.F32.BF16 R16, R140.reuse, R28, R16 ;  /* 0x0000001c8c10723c */ /* 0x048ff00000041810 */
[----:B------:R-:W-:Y:S01]  /*6270*/  HMMA.16816.F32.BF16 R12, R140, R30, R12 ;  /* 0x0000001e8c0c723c */ /* 0x000fe2000004180c */
[----:B------:R-:W-:Y:S07]  /*6280*/  LDSM.16.M88.4 R28, [R135+0x10000] ;  /* 0x01000000871c783b */ /* 0x000fee0000000200 */
[C---:B-----5:R-:W-:Y:S01]  /*6290*/  HMMA.16816.F32.BF16 R172, R160.reuse, R148, R144 ;  /* 0x00000094a0ac723c */ /* 0x060fe20000041890 */
[----:B------:R-:W3:Y:S07]  /*62a0*/  LDSM.16.M88.4 R144, [R179+0x8000] ;  /* 0x00800000b390783b */ /* 0x000eee0000000200 */
[----:B------:R-:W-:Y:S01]  /*62b0*/  HMMA.16816.F32.BF16 R20, R160, R150, R20 ;  /* 0x00000096a014723c */ /* 0x000fe20000041814 */
[----:B------:R-:W5:Y:S07]  /*62c0*/  LDSM.16.M88.4 R148, [R178+0x10800] ;  /* 0x01080000b294783b */ /* 0x000f6e0000000200 */
[C---:B----4-:R-:W-:Y:S08]  /*62d0*/  HMMA.16816.F32.BF16 R152, R140.reuse, R32, R152 ;  /* 0x000000208c98723c */ /* 0x050ff00000041898 */
[----:B------:R-:W-:Y:S01]  /*62e0*/  HMMA.16816.F32.BF16 R164, R140, R34, R164 ;  /* 0x000000228ca4723c */ /* 0x000fe200000418a4 */
[----:B------:R-:W-:Y:S04]  /*62f0*/  LDSM.16.M88.4 R140, [R180+0x8000] ;  /* 0x00800000b48c783b */ /* 0x000fe80000000200 */
[----:B------:R-:W4:Y:S03]  /*6300*/  LDSM.16.M88.4 R32, [R177+0x10000] ;  /* 0x01000000b120783b */ /* 0x000f260000000200 */
[C---:B-1----:R-:W-:Y:S08]  /*6310*/  HMMA.16816.F32.BF16 R172, R136.reuse, R24, R172 ;  /* 0x0000001888ac723c */ /* 0x042ff000000418ac */
[----:B------:R-:W-:Y:S01]  /*6320*/  HMMA.16816.F32.BF16 R20, R136, R26, R20 ;  /* 0x0000001a8814723c */ /* 0x000fe20000041814 */
[----:B------:R-:W-:Y:S07]  /*6330*/  LDSM.16.M88.4 R24, [R183+UR5+0x11800] ;  /* 0x01180005b718783b */ /* 0x000fee0008000200 */
[C---:B------:R-:W-:Y:S08]  /*6340*/  HMMA.16816.F32.BF16 R16, R160.reuse, R8, R16 ;  /* 0x00000008a010723c */ /* 0x040ff00000041810 */
[C---:B------:R-:W-:Y:S01]  /*6350*/  HMMA.16816.F32.BF16 R12, R160.reuse, R10, R12 ;  /* 0x0000000aa00c723c */ /* 0x040fe2000004180c */
[----:B------:R-:W1:Y:S07]  /*6360*/  LDSM.16.M88.4 R8, [R135+0x10800] ;  /* 0x010800008708783b */ /* 0x000e6e0000000200 */
[C---:B--2---:R-:W-:Y:S08]  /*6370*/  HMMA.16816.F32.BF16 R168, R160.reuse, R4, R168 ;  /* 0x00000004a0a8723c */ /* 0x044ff000000418a8 */
[----:B------:R-:W-:Y:S01]  /*6380*/  HMMA.16816.F32.BF16 R156, R160, R6, R156 ;  /* 0x00000006a09c723c */ /* 0x000fe2000004189c */
[----:B------:R-:W2:Y:S07]  /*6390*/  LDSM.16.M88.4 R4, [R178+0x11000] ;  /* 0x01100000b204783b */ /* 0x000eae0000000200 */
[C---:B---3--:R-:W-:Y:S08]  /*63a0*/  HMMA.16816.F32.BF16 R172, R144.reuse, R28, R172 ;  /* 0x0000001c90ac723c */ /* 0x048ff000000418ac */
[----:B------:R-:W-:Y:S08]  /*63b0*/  HMMA.16816.F32.BF16 R20, R144, R30, R20 ;  /* 0x0000001e9014723c */ /* 0x000ff00000041814 */
[C---:B-----5:R-:W-:Y:S01]  /*63c0*/  HMMA.16816.F32.BF16 R28, R136.reuse, R148, R16 ;  /* 0x00000094881c723c */ /* 0x060fe20000041810 */
[----:B------:R-:W3:Y:S07]  /*63d0*/  LDSM.16.M88.4 R16, [R177+0x10800] ;  /* 0x01080000b110783b */ /* 0x000eee0000000200 */
[----:B------:R-:W-:Y:S01]  /*63e0*/  HMMA.16816.F32.BF16 R12, R136, R150, R12 ;  /* 0x00000096880c723c */ /* 0x000fe2000004180c */
[----:B------:R-:W5:Y:S07]  /*63f0*/  LDSM.16.M88.4 R148, [R178+0x11800] ;  /* 0x01180000b294783b */ /* 0x000f6e0000000200 */
[C---:B----4-:R-:W-:Y:S08]  /*6400*/  HMMA.16816.F32.BF16 R172, R140.reuse, R32, R172 ;  /* 0x000000208cac723c */ /* 0x050ff000000418ac */
[----:B------:R-:W-:Y:S01]  /*6410*/  HMMA.16816.F32.BF16 R20, R140, R34, R20 ;  /* 0x000000228c14723c */ /* 0x000fe20000041814 */
[----:B------:R-:W4:Y:S07]  /*6420*/  LDSM.16.M88.4 R32, [R135+0x11000] ;  /* 0x011000008720783b */ /* 0x000f2e0000000200 */
[----:B-1----:R-:W-:Y:S03]  /*6430*/  HMMA.16816.F32.BF16 R28, R144, R8, R28 ;  /* 0x00000008901c723c */ /* 0x002fe6000004181c */
[----:B------:R-:W-:Y:S01]  /*6440*/  FMUL.FTZ R172, R172, UR7 ;  /* 0x00000007acac7c20 */ /* 0x000fe20008410000 */
[----:B------:R-:W-:Y:S01]  /*6450*/  FMUL.FTZ R173, R173, UR7 ;  /* 0x00000007adad7c20 */ /* 0x000fe20008410000 */
[----:B------:R-:W-:Y:S01]  /*6460*/  FMUL.FTZ R174, R174, UR7 ;  /* 0x00000007aeae7c20 */ /* 0x000fe20008410000 */
[----:B------:R-:W-:-:S02]  /*6470*/  FMUL.FTZ R175, R175, UR7 ;  /* 0x00000007afaf7c20 */ /* 0x000fc40008410000 */
[----:B------:R-:W-:Y:S01]  /*6480*/  HMMA.16816.F32.BF16 R12, R144, R10, R12 ;  /* 0x0000000a900c723c */ /* 0x000fe2000004180c */
[----:B------:R-:W-:Y:S01]  /*6490*/  LDSM.16.M88.4 R8, [R177+0x11000] ;  /* 0x01100000b108783b */ /* 0x000fe20000000200 */
[----:B------:R-:W1:Y:S01]  /*64a0*/  MUFU.TANH R172, R172 ;  /* 0x000000ac00ac7308 */ /* 0x000e620000002400 */
[----:B------:R-:W-:Y:S01]  /*64b0*/  FMUL.FTZ R20, R20, UR7 ;  /* 0x0000000714147c20 */ /* 0x000fe20008410000 */
[----:B------:R-:W-:Y:S01]  /*64c0*/  FMUL.FTZ R21, R21, UR7 ;  /* 0x0000000715157c20 */ /* 0x000fe20008410000 */
[----:B------:R-:W-:Y:S01]  /*64d0*/  FMUL.FTZ R22, R22, UR7 ;  /* 0x0000000716167c20 */ /* 0x000fe20008410000 */
[----:B------:R-:W-:Y:S02]  /*64e0*/  FMUL.FTZ R23, R23, UR7 ;  /* 0x0000000717177c20 */ /* 0x000fe40008410000 */
[C---:B--2---:R-:W-:Y:S02]  /*64f0*/  HMMA.16816.F32.BF16 R168, R136.reuse, R4, R168 ;  /* 0x0000000488a8723c */ /* 0x044fe400000418a8 */
[----:B------:R-:W2:Y:S06]  /*6500*/  MUFU.TANH R173, R173 ;  /* 0x000000ad00ad7308 */ /* 0x000eac0000002400 */
[----:B------:R-:W-:Y:S01]  /*6510*/  HMMA.16816.F32.BF16 R156, R136, R6, R156 ;  /* 0x00000006889c723c */ /* 0x000fe2000004189c */
[----:B------:R-:W1:Y:S01]  /*6520*/  LDSM.16.M88.4 R4, [R135+0x11800] ;  /* 0x011800008704783b */ /* 0x000e620000000200 */
[----:B------:R-:W1:Y:S06]  /*6530*/  MUFU.TANH R174, R174 ;  /* 0x000000ae00ae7308 */ /* 0x000e6c0000002400 */
[C---:B------:R-:W-:Y:S02]  /*6540*/  HMMA.16816.F32.BF16 R164, R160.reuse, R26, R164 ;  /* 0x0000001aa0a4723c */ /* 0x040fe400000418a4 */
[----:B------:R-:W1:Y:S06]  /*6550*/  MUFU.TANH R175, R175 ;  /* 0x000000af00af7308 */ /* 0x000e6c0000002400 */
[----:B------:R-:W-:Y:S02]  /*6560*/  HMMA.16816.F32.BF16 R152, R160, R24, R152 ;  /* 0x00000018a098723c */ /* 0x000fe40000041898 */
[----:B------:R-:W1:Y:S06]  /*6570*/  MUFU.TANH R20, R20 ;  /* 0x0000001400147308 */ /* 0x000e6c0000002400 */
[C---:B---3--:R-:W-:Y:S02]  /*6580*/  HMMA.16816.F32.BF16 R28, R140.reuse, R16, R28 ;  /* 0x000000108c1c723c */ /* 0x048fe4000004181c */
[----:B------:R-:W3:Y:S06]  /*6590*/  MUFU.TANH R21, R21 ;  /* 0x0000001500157308 */ /* 0x000eec0000002400 */
[----:B------:R-:W-:Y:S01]  /*65a0*/  HMMA.16816.F32.BF16 R12, R140, R18, R12 ;  /* 0x000000128c0c723c */ /* 0x000fe2000004180c */
[----:B------:R-:W2:Y:S01]  /*65b0*/  LDSM.16.M88.4 R16, [R177+0x11800] ;  /* 0x01180000b110783b */ /* 0x000ea20000000200 */
[----:B------:R-:W-:-:S04]  /*65c0*/  DEPBAR.LE SB0, 0x0 ;  /* 0x000080000000791a */ /* 0x000fc80000000000 */
[----:B------:R-:W1:Y:S02]  /*65d0*/  MUFU.TANH R22, R22 ;  /* 0x0000001600167308 */ /* 0x000e640000002400 */
[C---:B-----5:R-:W-:Y:S03]  /*65e0*/  HMMA.16816.F32.BF16 R164, R136.reuse, R150, R164 ;  /* 0x0000009688a4723c */ /* 0x060fe600000418a4 */
[----:B------:R-:W-:Y:S01]  /*65f0*/  FMUL.FTZ R24, R29, UR7 ;  /* 0x000000071d187c20 */ /* 0x000fe20008410000 */
[----:B------:R-:W-:Y:S01]  /*6600*/  FMUL.FTZ R28, R28, UR7 ;  /* 0x000000071c1c7c20 */ /* 0x000fe20008410000 */
[----:B------:R-:W-:Y:S01]  /*6610*/  FMUL.FTZ R30, R30, UR7 ;  /* 0x000000071e1e7c20 */ /* 0x000fe20008410000 */
[----:B------:R-:W-:Y:S01]  /*6620*/  FMUL.FTZ R31, R31, UR7 ;  /* 0x000000071f1f7c20 */ /* 0x000fe20008410000 */
[----:B------:R-:W1:Y:S01]  /*6630*/  MUFU.TANH R23, R23 ;  /* 0x0000001700177308 */ /* 0x000e620000002400 */
[----:B------:R-:W-:Y:S03]  /*6640*/  HMMA.16816.F32.BF16 R152, R136, R148, R152 ;  /* 0x000000948898723c */ /* 0x000fe60000041898 */
[----:B------:R-:W-:-:S04]  /*6650*/  FMUL.FTZ R12, R12, UR7 ;  /* 0x000000070c0c7c20 */ /* 0x000fc80008410000 */
[----:B------:R-:W2:Y:S01]  /*6660*/  MUFU.TANH R218, R28 ;  /* 0x0000001c00da7308 */ /* 0x000ea20000002400 */
[C---:B----4-:R-:W-:Y:S07]  /*6670*/  HMMA.16816.F32.BF16 R156, R144.reuse, R34, R156 ;  /* 0x00000022909c723c */ /* 0x050fee000004189c */
[----:B------:R-:W4:Y:S01]  /*6680*/  MUFU.TANH R24, R24 ;  /* 0x0000001800187308 */ /* 0x000f220000002400 */
[C---:B-1----:R-:W-:Y:S07]  /*6690*/  HMMA.16816.F32.BF16 R164, R144.reuse, R6, R164 ;  /* 0x0000000690a4723c */ /* 0x042fee00000418a4 */
[----:B------:R-:W1:Y:S01]  /*66a0*/  MUFU.TANH R186, R30 ;  /* 0x0000001e00ba7308 */ /* 0x000e620000002400 */
[C---:B------:R-:W-:Y:S07]  /*66b0*/  HMMA.16816.F32.BF16 R168, R144.reuse, R32, R168 ;  /* 0x0000002090a8723c */ /* 0x040fee00000418a8 */
[----:B------:R-:W1:Y:S01]  /*66c0*/  MUFU.TANH R178, R31 ;  /* 0x0000001f00b27308 */ /* 0x000e620000002400 */
[----:B------:R-:W-:Y:S01]  /*66d0*/  HMMA.16816.F32.BF16 R152, R144, R4, R152 ;  /* 0x000000049098723c */ /* 0x000fe20000041898 */
[----:B------:R-:W-:-:S06]  /*66e0*/  FMUL.FTZ R4, R15, UR7 ;  /* 0x000000070f047c20 */ /* 0x000fcc0008410000 */
[----:B------:R-:W1:Y:S01]  /*66f0*/  MUFU.TANH R216, R12 ;  /* 0x0000000c00d87308 */ /* 0x000e620000002400 */
[C---:B------:R-:W-:Y:S07]  /*6700*/  HMMA.16816.F32.BF16 R156, R140.reuse, R10, R156 ;  /* 0x0000000a8c9c723c */ /* 0x040fee000004189c */
[----:B------:R-:W1:Y:S01]  /*6710*/  MUFU.TANH R4, R4 ;  /* 0x0000000400047308 */ /* 0x000e620000002400 */
[C---:B--2---:R-:W-:Y:S08]  /*6720*/  HMMA.16816.F32.BF16 R164, R140.reuse, R18, R164 ;  /* 0x000000128ca4723c */ /* 0x044ff000000418a4 */
[C---:B------:R-:W-:Y:S01]  /*6730*/  HMMA.16816.F32.BF16 R168, R140.reuse, R8, R168 ;  /* 0x000000088ca8723c */ /* 0x040fe200000418a8 */
[----:B------:R-:W-:Y:S01]  /*6740*/  FMUL.FTZ R8, R13, UR7 ;  /* 0x000000070d087c20 */ /* 0x000fe20008410000 */
[----:B------:R-:W-:Y:S01]  /*6750*/  FMUL.FTZ R9, R14, UR7 ;  /* 0x000000070e097c20 */ /* 0x000fe20008410000 */
[----:B------:R-:W-:Y:S01]  /*6760*/  FMUL.FTZ R156, R156, UR7 ;  /* 0x000000079c9c7c20 */ /* 0x000fe20008410000 */
[----:B------:R-:W-:Y:S01]  /*6770*/  FMUL.FTZ R158, R158, UR7 ;  /* 0x000000079e9e7c20 */ /* 0x000fe20008410000 */
[----:B------:R-:W-:Y:S01]  /*6780*/  FMUL.FTZ R157, R157, UR7 ;  /* 0x000000079d9d7c20 */ /* 0x000fe20008410000 */
[----:B------:R-:W-:Y:S01]  /*6790*/  FMUL.FTZ R159, R159, UR7 ;  /* 0x000000079f9f7c20 */ /* 0x000fe20008410000 */
[----:B------:R2:W1:Y:S01]  /*67a0*/  MUFU.TANH R206, R156 ;  /* 0x0000009c00ce7308 */ /* 0x0004620000002400 */
[----:B------:R-:W-:Y:S03]  /*67b0*/  HMMA.16816.F32.BF16 R152, R140, R16, R152 ;  /* 0x000000108c98723c */ /* 0x000fe60000041898 */
[----:B------:R-:W-:Y:S01]  /*67c0*/  FMUL.FTZ R5, R164, UR7 ;  /* 0x00000007a4057c20 */ /* 0x000fe20008410000 */
[----:B------:R-:W-:-:S03]  /*67d0*/  FMUL.FTZ R164, R165, UR7 ;  /* 0x00000007a5a47c20 */ /* 0x000fc60008410000 */
[----:B------:R5:W1:Y:S04]  /*67e0*/  MUFU.TANH R196, R158 ;  /* 0x0000009e00c47308 */ /* 0x000a680000002400 */
[----:B------:R-:W-:Y:S01]  /*67f0*/  FMUL.FTZ R168, R168, UR7 ;  /* 0x00000007a8a87c20 */ /* 0x000fe20008410000 */
[----:B------:R-:W-:Y:S01]  /*6800*/  FMUL.FTZ R138, R170, UR7 ;  /* 0x00000007aa8a7c20 */ /* 0x000fe20008410000 */
[----:B------:R-:W-:Y:S01]  /*6810*/  FMUL.FTZ R136, R171, UR7 ;  /* 0x00000007ab887c20 */ /* 0x000fe20008410000 */
[----:B------:R-:W-:Y:S01]  /*6820*/  FMUL.FTZ R169, R169, UR7 ;  /* 0x00000007a9a97c20 */ /* 0x000fe20008410000 */
[----:B------:R1:W1:Y:S01]  /*6830*/  MUFU.TANH R214, R168 ;  /* 0x000000a800d67308 */ /* 0x0002620000002400 */
[----:B--2---:R-:W-:-:S03]  /*6840*/  FMUL.FTZ R156, R167, UR7 ;  /* 0x00000007a79c7c20 */ /* 0x004fc60008410000 */
[----:B------:R-:W-:Y:S01]  /*6850*/  FMUL.FTZ R152, R152, UR7 ;  /* 0x0000000798987c20 */ /* 0x000fe20008410000 */
[----:B------:R-:W-:Y:S01]  /*6860*/  FMUL.FTZ R153, R153, UR7 ;  /* 0x0000000799997c20 */ /* 0x000fe20008410000 */
[----:B------:R-:W-:Y:S01]  /*6870*/  FMUL.FTZ R154, R154, UR7 ;  /* 0x000000079a9a7c20 */ /* 0x000fe20008410000 */
[----:B------:R-:W-:Y:S01]  /*6880*/  FMUL.FTZ R155, R155, UR7 ;  /* 0x000000079b9b7c20 */ /* 0x000fe20008410000 */
[----:B------:R-:W2:Y:S01]  /*6890*/  MUFU.TANH R8, R8 ;  /* 0x0000000800087308 */ /* 0x000ea20000002400 */
[----:B-----5:R-:W-:-:S07]  /*68a0*/  FMUL.FTZ R158, R166, UR7 ;  /* 0x00000007a69e7c20 */ /* 0x020fce0008410000 */
[----:B------:R-:W1:Y:S08]  /*68b0*/  MUFU.TANH R9, R9 ;  /* 0x0000000900097308 */ /* 0x000e700000002400 */
[----:B------:R1:W1:Y:S08]  /*68c0*/  MUFU.TANH R212, R169 ;  /* 0x000000a900d47308 */ /* 0x0002700000002400 */
[----:B------:R-:W1:Y:S08]  /*68d0*/  MUFU.TANH R138, R138 ;  /* 0x0000008a008a7308 */ /* 0x000e700000002400 */
[----:B------:R-:W1:Y:S08]  /*68e0*/  MUFU.TANH R136, R136 ;  /* 0x0000008800887308 */ /* 0x000e700000002400 */
[----:B------:R1:W1:Y:S08]  /*68f0*/  MUFU.TANH R198, R157 ;  /* 0x0000009d00c67308 */ /* 0x0002700000002400 */
[----:B------:R1:W1:Y:S08]  /*6900*/  MUFU.TANH R188, R159 ;  /* 0x0000009f00bc7308 */ /* 0x0002700000002400 */
[----:B------:R1:W1:Y:S08]  /*6910*/  MUFU.TANH R170, R152 ;  /* 0x0000009800aa7308 */ /* 0x0002700000002400 */
[----:B------:R1:W1:Y:S08]  /*6920*/  MUFU.TANH R168, R153 ;  /* 0x0000009900a87308 */ /* 0x0002700000002400 */
[----:B------:R1:W1:Y:S08]  /*6930*/  MUFU.TANH R162, R154 ;  /* 0x0000009a00a27308 */ /* 0x0002700000002400 */
[----:B------:R1:W1:Y:S08]  /*6940*/  MUFU.TANH R160, R155 ;  /* 0x0000009b00a07308 */ /* 0x0002700000002400 */
[----:B------:R-:W1:Y:S08]  /*6950*/  MUFU.TANH R5, R5 ;  /* 0x0000000500057308 */ /* 0x000e700000002400 */
[----:B------:R-:W1:Y:S08]  /*6960*/  MUFU.TANH R164, R164 ;  /* 0x000000a400a47308 */ /* 0x000e700000002400 */
[----:B------:R-:W1:Y:S08]  /*6970*/  MUFU.TANH R158, R158 ;  /* 0x0000009e009e7308 */ /* 0x000e700000002400 */
[----:B------:R-:W1:Y:S01]  /*6980*/  MUFU.TANH R156, R156 ;  /* 0x0000009c009c7308 */ /* 0x000e620000002400 */
[----:B------:R-:W-:Y:S06]  /*6990*/  BAR.SYNC.DEFER_BLOCKING 0x0 ;  /* 0x0000000000007b1d */ /* 0x000fec0000010000 */
[----:B--234-:R-:W-:Y:S05]  /*69a0*/  BRA.U !UP0, `(.L_x_202) ;  /* 0x0000000108cc7547 */ /* 0x01cfea000b800000 */
        /* <DEDUP_REMOVED lines=48> */
.L_x_204:
[----:B------:R3:W-:Y:S02]  /*6cb0*/  STS.128 [R204+0x11000], RZ ;  /* 0x011000ffcc007388 */ /* 0x0007e40000000c00 */
.L_x_205:
[----:B------:R-:W-:Y:S05]  /*6cc0*/  BSYNC.RECONVERGENT B0 ;  /* 0x0000000000007941 */ /* 0x000fea0003800200 */
.L_x_203:
[----:B------:R-:W0:Y:S02]  /*6cd0*/  LDGDEPBAR ;  /* 0x00000000000079af */ /* 0x000e240000000000 */
.L_x_202:
[C---:B------:R-:W-:Y:S01]  /*6ce0*/  IADD3 R7, PT, PT, R134.reuse, -0x80, RZ ;  /* 0xffffff8086077810 */ /* 0x040fe20007ffe0ff */
[----:B------:R-:W5:Y:S01]  /*6cf0*/  S2UR UR5, SR_CgaCtaId ;  /* 0x00000000000579c3 */ /* 0x000f620000008800 */
[----:B------:R-:W-:Y:S01]  /*6d00*/  IADD3 R6, PT, PT, R134, -0x7f, RZ ;  /* 0xffffff8186067810 */ /* 0x000fe20007ffe0ff */
[----:B------:R-:W3:Y:S01]  /*6d10*/  LDCU UR7, c[0x0][0x45c] ;  /* 0x00008b80ff0777ac */ /* 0x000ee20008000800 */
[CC--:B------:R-:W-:Y:S02]  /*6d20*/  ISETP.GE.AND P4, PT, R7.reuse, R181.reuse, PT ;  /* 0x000000b50700720c */ /* 0x0c0fe40003f86270 */
[----:B------:R-:W-:Y:S02]  /*6d30*/  ISETP.GE.AND P5, PT, R7, R182, PT ;  /* 0x000000b60700720c */ /* 0x000fe40003fa6270 */
[----:B------:R-:W-:Y:S02]  /*6d40*/  FSEL R10, R174, -INF , !P4 ;  /* 0xff800000ae0a7808 */ /* 0x000fe40006000000 */
[----:B------:R-:W-:-:S02]  /*6d50*/  ISETP.GE.AND P4, PT, R6, R181, PT ;  /* 0x000000b50600720c */ /* 0x000fc40003f86270 */
[----:B------:R-:W-:Y:S02]  /*6d60*/  IADD3 R7, PT, PT, R134, -0x78, RZ ;  /* 0xffffff8886077810 */ /* 0x000fe40007ffe0ff */
[----:B------:R-:W-:Y:S02]  /*6d70*/  FSEL R16, R172, -INF , !P5 ;  /* 0xff800000ac107808 */ /* 0x000fe40006800000 */
[----:B------:R-:W-:Y:S02]  /*6d80*/  ISETP.GE.AND P5, PT, R6, R182, PT ;  /* 0x000000b60600720c */ /* 0x000fe40003fa6270 */
[----:B--2-4-:R-:W-:Y:S02]  /*6d90*/  FSEL R12, R175, -INF , !P4 ;  /* 0xff800000af0c7808 */ /* 0x014fe40006000000 */
[----:B------:R-:W-:Y:S02]  /*6da0*/  ISETP.GE.AND P4, PT, R7, R181, PT ;  /* 0x000000b50700720c */ /* 0x000fe40003f86270 */
[----:B------:R-:W-:-:S02]  /*6db0*/  IADD3 R6, PT, PT, R134, -0x77, RZ ;  /* 0xffffff8986067810 */ /* 0x000fc40007ffe0ff */
[----:B------:R-:W-:Y:S01]  /*6dc0*/  FSEL R14, R173, -INF , !P5 ;  /* 0xff800000ad0e7808 */ /* 0x000fe20006800000 */
[----:B-----5:R-:W-:Y:S01]  /*6dd0*/  ULEA UR5, UR5, UR4, 0x18 ;  /* 0x0000000405057291 */ /* 0x020fe2000f8ec0ff */
[----:B------:R-:W-:Y:S02]  /*6de0*/  ISETP.GE.AND P5, PT, R7, R182, PT ;  /* 0x000000b60700720c */ /* 0x000fe40003fa6270 */
[----:B------:R-:W-:Y:S02]  /*6df0*/  FSEL R22, R22, -INF , !P4 ;  /* 0xff80000016167808 */ /* 0x000fe40006000000 */
[----:B------:R-:W-:Y:S02]  /*6e00*/  ISETP.GE.AND P4, PT, R6, R181, PT ;  /* 0x000000b50600720c */ /* 0x000fe40003f86270 */
[----:B------:R-:W-:Y:S02]  /*6e10*/  IADD3 R7, PT, PT, R134, -0x70, RZ ;  /* 0xffffff9086077810 */ /* 0x000fe40007ffe0ff */
[----:B------:R-:W-:-:S02]  /*6e20*/  FSEL R20, R20, -INF , !P5 ;  /* 0xff80000014147808 */ /* 0x000fc40006800000 */
[-C--:B------:R-:W-:Y:S02]  /*6e30*/  ISETP.GE.AND P5, PT, R6, R182.reuse, PT ;  /* 0x000000b60600720c */ /* 0x080fe40003fa6270 */
[----:B------:R-:W-:Y:S02]  /*6e40*/  FSEL R6, R23, -INF , !P4 ;  /* 0xff80000017067808 */ /* 0x000fe40006000000 */
[----:B------:R-:W-:Y:S02]  /*6e50*/  ISETP.GE.AND P4, PT, R7, R181, PT ;  /* 0x000000b50700720c */ /* 0x000fe40003f86270 */
[----:B------:R-:W-:Y:S02]  /*6e60*/  IADD3 R11, PT, PT, R134, -0x6f, RZ ;  /* 0xffffff91860b7810 */ /* 0x000fe40007ffe0ff */
[----:B------:R-:W-:Y:S02]  /*6e70*/  FSEL R18, R21, -INF , !P5 ;  /* 0xff80000015127808 */ /* 0x000fe40006800000 */
[----:B------:R-:W-:-:S02]  /*6e80*/  ISETP.GE.AND P5, PT, R7, R182, PT ;  /* 0x000000b60700720c */ /* 0x000fc40003fa6270 */
[----:B-1----:R-:W-:Y:S02]  /*6e90*/  FSEL R186, R186, -INF , !P4 ;  /* 0xff800000baba7808 */ /* 0x002fe40006000000 */
[C---:B------:R-:W-:Y:S02]  /*6ea0*/  ISETP.GE.AND P4, PT, R11.reuse, R181, PT ;  /* 0x000000b50b00720c */ /* 0x040fe40003f86270 */
[----:B------:R-:W-:Y:S02]  /*6eb0*/  IADD3 R7, PT, PT, R134, -0x68, RZ ;  /* 0xffffff9886077810 */ /* 0x000fe40007ffe0ff */
[----:B------:R-:W-:Y:S02]  /*6ec0*/  FSEL R218, R218, -INF , !P5 ;  /* 0xff800000dada7808 */ /* 0x000fe40006800000 */
[----:B------:R-:W-:Y:S02]  /*6ed0*/  ISETP.GE.AND P5, PT, R11, R182, PT ;  /* 0x000000b60b00720c */ /* 0x000fe40003fa6270 */
[----:B------:R-:W-:-:S02]  /*6ee0*/  FSEL R178, R178, -INF , !P4 ;  /* 0xff800000b2b27808 */ /* 0x000fc40006000000 */
[CC--:B------:R-:W-:Y:S02]  /*6ef0*/  ISETP.GE.AND P4, PT, R7.reuse, R181.reuse, PT ;  /* 0x000000b50700720c */ /* 0x0c0fe40003f86270 */
[----:B------:R-:W-:Y:S02]  /*6f00*/  IADD3 R11, PT, PT, R134, -0x67, RZ ;  /* 0xffffff99860b7810 */ /* 0x000fe40007ffe0ff */
[----:B------:R-:W-:Y:S02]  /*6f10*/  FSEL R172, R24, -INF , !P5 ;  /* 0xff80000018ac7808 */ /* 0x000fe40006800000 */
[----:B------:R-:W-:Y:S02]  /*6f20*/  ISETP.GE.AND P5, PT, R7, R182, PT ;  /* 0x000000b60700720c */ /* 0x000fe40003fa6270 */
[----:B------:R-:W-:Y:S02]  /*6f30*/  FSEL R142, R9, -INF , !P4 ;  /* 0xff800000098e7808 */ /* 0x000fe40006000000 */
[----:B------:R-:W-:-:S02]  /*6f40*/  ISETP.GE.AND P4, PT, R11, R181, PT ;  /* 0x000000b50b00720c */ /* 0x000fc40003f86270 */
[----:B------:R-:W-:Y:S02]  /*6f50*/  IADD3 R7, PT, PT, R134, -0x60, RZ ;  /* 0xffffffa086077810 */ /* 0x000fe40007ffe0ff */
[----:B------:R-:W-:Y:S02]  /*6f60*/  FSEL R216, R216, -INF , !P5 ;  /* 0xff800000d8d87808 */ /* 0x000fe40006800000 */
[----:B------:R-:W-:Y:S02]  /*6f70*/  ISETP.GE.AND P5, PT, R11, R182, PT ;  /* 0x000000b60b00720c */ /* 0x000fe40003fa6270 */
[----:B------:R-:W-:Y:S02]  /*6f80*/  FSEL R140, R4, -INF , !P4 ;  /* 0xff800000048c7808 */ /* 0x000fe40006000000 */
[----:B------:R-:W-:Y:S02]  /*6f90*/  ISETP.GE.AND P4, PT, R7, R181, PT ;  /* 0x000000b50700720c */ /* 0x000fe40003f86270 */
[----:B------:R-:W-:-:S02]  /*6fa0*/  FSEL R174, R8, -INF , !P5 ;  /* 0xff80000008ae7808 */ /* 0x000fc40006800000 */
[C---:B------:R-:W-:Y:S02]  /*6fb0*/  IADD3 R11, PT, PT, R134.reuse, -0x58, RZ ;  /* 0xffffffa8860b7810 */ /* 0x040fe40007ffe0ff */
[-C--:B------:R-:W-:Y:S02]  /*6fc0*/  ISETP.GE.AND P5, PT, R7, R182.reuse, PT ;  /* 0x000000b60700720c */ /* 0x080fe40003fa6270 */
[----:B------:R-:W-:Y:S02]  /*6fd0*/  IADD3 R13, PT, PT, R134, -0x5f, RZ ;  /* 0xffffffa1860d7810 */ /* 0x000fe40007ffe0ff */
[----:B------:R-:W-:Y:S02]  /*6fe0*/  FSEL R138, R138, -INF , !P4 ;  /* 0xff8000008a8a7808 */ /* 0x000fe40006000000 */
[----:B------:R-:W-:Y:S02]  /*6ff0*/  ISETP.GE.AND P4, PT, R11, R182, PT ;  /* 0x000000b60b00720c */ /* 0x000fe40003f86270 */
[----:B------:R-:W-:-:S02]  /*7000*/  IADD3 R8, PT, PT, R134, -0x50, RZ ;  /* 0xffffffb086087810 */ /* 0x000fc40007ffe0ff */
[----:B------:R-:W-:Y:S02]  /*7010*/  FSEL R214, R214, -INF , !P5 ;  /* 0xff800000d6d67808 */ /* 0x000fe40006800000 */
[-C--:B------:R-:W-:Y:S02]  /*7020*/  ISETP.GE.AND P5, PT, R13, R182.reuse, PT ;  /* 0x000000b60d00720c */ /* 0x080fe40003fa6270 */
[----:B------:R-:W-:Y:S02]  /*7030*/  IADD3 R9, PT, PT, R134, -0x57, RZ ;  /* 0xffffffa986097810 */ /* 0x000fe40007ffe0ff */
[----:B------:R-:W-:Y:S02]  /*7040*/  FSEL R206, R206, -INF , !P4 ;  /* 0xff800000cece7808 */ /* 0x000fe40006000000 */
[----:B------:R-:W-:Y:S02]  /*7050*/  ISETP.GE.AND P4, PT, R8, R182, PT ;  /* 0x000000b60800720c */ /* 0x000fe40003f86270 */
[----:B------:R-:W-:-:S02]  /*7060*/  IADD3 R4, PT, PT, R134, -0x48, RZ ;  /* 0xffffffb886047810 */ /* 0x000fc40007ffe0ff */
[----:B------:R-:W-:Y:S02]  /*7070*/  FMNMX3.FTZ R15, R132, R16, R14, !PT ;  /* 0x00000010840f7276 */ /* 0x000fe4000781000e */
[----:B------:R-:W-:Y:S02]  /*7080*/  FSEL R212, R212, -INF , !P5 ;  /* 0xff800000d4d47808 */ /* 0x000fe40006800000 */
[----:B------:R-:W-:Y:S02]  /*7090*/  ISETP.GE.AND P5, PT, R9, R182, PT ;  /* 0x000000b60900720c */ /* 0x000fe40003fa6270 */
[----:B------:R-:W-:Y:S02]  /*70a0*/  IADD3 R7, PT, PT, R134, -0x4f, RZ ;  /* 0xffffffb186077810 */ /* 0x000fe40007ffe0ff */
[----:B------:R-:W-:Y:S02]  /*70b0*/  FSEL R170, R170, -INF , !P4 ;  /* 0xff800000aaaa7808 */ /* 0x000fe40006000000 */
[----:B------:R-:W-:-:S02]  /*70c0*/  FMNMX3.FTZ R15, R15, R20, R18, !PT ;  /* 0x000000140f0f7276 */ /* 0x000fc40007810012 */
[-C--:B------:R-:W-:Y:S02]  /*70d0*/  ISETP.GE.AND P4, PT, R4, R182.reuse, PT ;  /* 0x000000b60400720c */ /* 0x080fe40003f86270 */
[----:B------:R-:W-:Y:S02]  /*70e0*/  FSEL R198, R198, -INF , !P5 ;  /* 0xff800000c6c67808 */ /* 0x000fe40006800000 */
[----:B------:R-:W-:Y:S02]  /*70f0*/  ISETP.GE.AND P5, PT, R7, R182, PT ;  /* 0x000000b60700720c */ /* 0x000fe40003fa6270 */
[----:B------:R-:W-:Y:S02]  /*7100*/  IADD3 R134, PT, PT, R134, -0x47, RZ ;  /* 0xffffffb986867810 */ /* 0x000fe40007ffe0ff */
[----:B------:R-:W-:Y:S02]  /*7110*/  FMNMX3.FTZ R15, R15, R218, R172, !PT ;  /* 0x000000da0f0f7276 */ /* 0x000fe400078100ac */
[----:B------:R-:W-:-:S02]  /*7120*/  FSEL R166, R5, -INF , !P4 ;  /* 0xff80000005a67808 */ /* 0x000fc40006000000 */
[----:B------:R-:W-:Y:S02]  /*7130*/  FMNMX3.FTZ R5, R3, R10, R12, !PT ;  /* 0x0000000a03057276 */ /* 0x000fe4000781000c */
[----:B------:R-:W-:Y:S02]  /*7140*/  FSEL R168, R168, -INF , !P5 ;  /* 0xff800000a8a87808 */ /* 0x000fe40006800000 */
[----:B------:R-:W-:Y:S02]  /*7150*/  ISETP.GE.AND P5, PT, R134, R182, PT ;  /* 0x000000b68600720c */ /* 0x000fe40003fa6270 */
[----:B------:R-:W-:Y:S02]  /*7160*/  FMNMX3.FTZ R15, R15, R216, R174, !PT ;  /* 0x000000d80f0f7276 */ /* 0x000fe400078100ae */
[----:B------:R-:W-:Y:S02]  /*7170*/  FMNMX3.FTZ R5, R5, R22, R6, !PT ;  /* 0x0000001605057276 */ /* 0x000fe40007810006 */
[----:B------:R-:W-:-:S02]  /*7180*/  ISETP.GE.AND P4, PT, R13, R181, PT ;  /* 0x000000b50d00720c */ /* 0x000fc40003f86270 */
[----:B------:R-:W-:Y:S02]  /*7190*/  FSEL R164, R164, -INF , !P5 ;  /* 0xff800000a4a47808 */ /* 0x000fe40006800000 */
[----:B------:R-:W-:Y:S02]  /*71a0*/  FMNMX3.FTZ R15, R15, R214, R212, !PT ;  /* 0x000000d60f0f7276 */ /* 0x000fe400078100d4 */
[-C--:B------:R-:W-:Y:S02]  /*71b0*/  ISETP.GE.AND P5, PT, R11, R181.reuse, PT ;  /* 0x000000b50b00720c */ /* 0x080fe40003fa6270 */
[----:B------:R-:W-:Y:S02]  /*71c0*/  FMNMX3.FTZ R11, R5, R186, R178, !PT ;  /* 0x000000ba050b7276 */ /* 0x000fe400078100b2 */
[----:B------:R-:W-:Y:S02]  /*71d0*/  FSEL R136, R136, -INF , !P4 ;  /* 0xff80000088887808 */ /* 0x000fe40006000000 */
[----:B------:R-:W-:-:S02]  /*71e0*/  ISETP.GE.AND P4, PT, R9, R181, PT ;  /* 0x000000b50900720c */ /* 0x000fc40003f86270 */
[----:B------:R-:W-:Y:S02]  /*71f0*/  FMNMX3.FTZ R15, R15, R206, R198, !PT ;  /* 0x000000ce0f0f7276 */ /* 0x000fe400078100c6 */
[----:B------:R-:W-:Y:S02]  /*7200*/  FMNMX3.FTZ R11, R11, R142, R140, !PT ;  /* 0x0000008e0b0b7276 */ /* 0x000fe4000781008c */
[----:B------:R-:W-:Y:S02]  /*7210*/  FSEL R196, R196, -INF , !P5 ;  /* 0xff800000c4c47808 */ /* 0x000fe40006800000 */
[----:B------:R-:W-:Y:S02]  /*7220*/  FSEL R188, R188, -INF , !P4 ;  /* 0xff800000bcbc7808 */ /* 0x000fe40006000000 */
[----:B------:R-:W-:Y:S02]  /*7230*/  FMNMX3.FTZ R15, R15, R170, R168, !PT ;  /* 0x000000aa0f0f7276 */ /* 0x000fe400078100a8 */
[----:B------:R-:W-:-:S02]  /*7240*/  ISETP.GE.AND P5, PT, R8, R181, PT ;  /* 0x000000b50800720c */ /* 0x000fc40003fa6270 */
[-C--:B------:R-:W-:Y:S02]  /*7250*/  ISETP.GE.AND P4, PT, R7, R181.reuse, PT ;  /* 0x000000b50700720c */ /* 0x080fe40003f86270 */
[----:B------:R-:W-:Y:S02]  /*7260*/  FMNMX3.FTZ R11, R11, R138, R136, !PT ;  /* 0x0000008a0b0b7276 */ /* 0x000fe40007810088 */
[----:B------:R-:W-:Y:S02]  /*7270*/  FMNMX3.FTZ R5, R15, R166, R164, !PT ;  /* 0x000000a60f057276 */ /* 0x000fe400078100a4 */
[----:B------:R-:W-:Y:S02]  /*7280*/  FSEL R162, R162, -INF , !P5 ;  /* 0xff800000a2a27808 */ /* 0x000fe40006800000 */
[----:B------:R-:W-:Y:S01]  /*7290*/  FSEL R160, R160, -INF , !P4 ;  /* 0xff800000a0a07808 */ /* 0x000fe20006000000 */
[----:B------:R-:W1:Y:S01]  /*72a0*/  SHFL.BFLY PT, R8, R5, 0x2, 0x1f ;  /* 0x0c401f0005087f89 */ /* 0x000e6200000e0000 */
[----:B------:R-:W-:-:S02]  /*72b0*/  ISETP.GE.AND P5, PT, R4, R181, PT ;  /* 0x000000b50400720c */ /* 0x000fc40003fa6270 */
[----:B------:R-:W-:Y:S02]  /*72c0*/  ISETP.GE.AND P4, PT, R134, R181, PT ;  /* 0x000000b58600720c */ /* 0x000fe40003f86270 */
[----:B------:R-:W-:Y:S02]  /*72d0*/  FMNMX3.FTZ R11, R11, R196, R188, !PT ;  /* 0x000000c40b0b7276 */ /* 0x000fe400078100bc */
[----:B------:R-:W-:Y:S02]  /*72e0*/  FSEL R158, R158, -INF , !P5 ;  /* 0xff8000009e9e7808 */ /* 0x000fe40006800000 */
[----:B------:R-:W-:Y:S02]  /*72f0*/  FSEL R156, R156, -INF , !P4 ;  /* 0xff8000009c9c7808 */ /* 0x000fe40006000000 */
[----:B------:R-:W-:Y:S02]  /*7300*/  FMNMX3.FTZ R7, R11, R162, R160, !PT ;  /* 0x000000a20b077276 */ /* 0x000fe400078100a0 */
[----:B------:R-:W-:-:S02]  /*7310*/  LEA R180, R133, UR5, 0x1 ;  /* 0x0000000585b47c11 */ /* 0x000fc4000f8e08ff */
[----:B------:R-:W-:Y:S02]  /*7320*/  FMNMX3.FTZ R7, R7, R158, R156, !PT ;  /* 0x0000009e07077276 */ /* 0x000fe4000781009c */
[----:B------:R-:W-:Y:S02]  /*7330*/  IADD3 R154, PT, PT, R180, 0x12040, RZ ;  /* 0x00012040b49a7810 */ /* 0x000fe40007ffe0ff */
[----:B------:R-:W-:Y:S01]  /*7340*/  SEL R153, R190, 0xffffffe0, !P6 ;  /* 0xffffffe0be997807 */ /* 0x000fe20007000000 */
[----:B------:R-:W2:Y:S03]  /*7350*/  SHFL.BFLY PT, R4, R7, 0x2, 0x1f ;  /* 0x0c401f0007047f89 */ /* 0x000ea600000e0000 */
[----:B------:R-:W-:Y:S02]  /*7360*/  IADD3 R157, PT, PT, R153, R180, RZ ;  /* 0x000000b4999d7210 */ /* 0x000fe40007ffe0ff */
[----:B-1----:R-:W-:-:S05]  /*7370*/  FMNMX.FTZ R8, R5, R8, !PT ;  /* 0x0000000805087209 */ /* 0x002fca0007810000 */
[----:B------:R-:W1:Y:S01]  /*7380*/  SHFL.BFLY PT, R185, R8, 0x1, 0x1f ;  /* 0x0c201f0008b97f89 */ /* 0x000e6200000e0000 */
[----:B--2---:R-:W-:-:S05]  /*7390*/  FMNMX.FTZ R5, R7, R4, !PT ;  /* 0x0000000407057209 */ /* 0x004fca0007810000 */
[----:B------:R-:W2:Y:S01]  /*73a0*/  SHFL.BFLY PT, R184, R5, 0x1, 0x1f ;  /* 0x0c201f0005b87f89 */ /* 0x000ea200000e0000 */
[----:B-1----:R-:W-:-:S04]  /*73b0*/  FMNMX.FTZ R185, R8, R185, !PT ;  /* 0x000000b908b97209 */ /* 0x002fc80007810000 */
[C---:B------:R-:W-:Y:S01]  /*73c0*/  FSETP.NEU.FTZ.AND P5, PT, R185.reuse, -INF , PT ;  /* 0xff800000b900780b */ /* 0x040fe20003fbd000 */
[----:B---3--:R-:W-:-:S05]  /*73d0*/  FMUL.FTZ R159, R185, UR7 ;  /* 0x00000007b99f7c20 */ /* 0x008fca0008410000 */
[----:B------:R-:W-:-:S05]  /*73e0*/  FSEL R159, R159, RZ, P5 ;  /* 0x000000ff9f9f7208 */ /* 0x000fca0002800000 */
[--C-:B------:R-:W-:Y:S01]  /*73f0*/  FFMA.FTZ R152, R16, UR7, -R159.reuse ;  /* 0x0000000710987c23 */ /* 0x100fe2000801089f */
[----:B------:R-:W-:Y:S01]  /*7400*/  IADD3 R16, PT, PT, R180, 0x12000, RZ ;  /* 0x00012000b4107810 */ /* 0x000fe20007ffe0ff */
[--C-:B------:R-:W-:Y:S01]  /*7410*/  FFMA.FTZ R147, R14, UR7, -R159.reuse ;  /* 0x000000070e937c23 */ /* 0x100fe2000801089f */
[--C-:B------:R-:W-:Y:S01]  /*7420*/  FFMA.FTZ R146, R20, UR7, -R159.reuse ;  /* 0x0000000714927c23 */ /* 0x100fe2000801089f */
[----:B--2---:R-:W-:Y:S01]  /*7430*/  FMNMX.FTZ R184, R5, R184, !PT ;  /* 0x000000b805b87209 */ /* 0x004fe20007810000 */
[--C-:B------:R-:W-:Y:S01]  /*7440*/  FFMA.FTZ R145, R18, UR7, -R159.reuse ;  /* 0x0000000712917c23 */ /* 0x100fe2000801089f */
[----:B------:R-:W-:Y:S01]  /*7450*/  @P0 IADD3 R154, PT, PT, R16, -0x40, RZ ;  /* 0xffffffc0109a0810 */ /* 0x000fe20007ffe0ff */
[----:B------:R-:W-:Y:S01]  /*7460*/  MUFU.EX2 R152, R152 ;  /* 0x0000009800987308 */ /* 0x000fe20000000800 */
[C---:B------:R-:W-:Y:S01]  /*7470*/  FSETP.NEU.FTZ.AND P4, PT, R184.reuse, -INF , PT ;  /* 0xff800000b800780b */ /* 0x040fe20003f9d000 */
[----:B------:R-:W-:Y:S01]  /*7480*/  FMUL.FTZ R155, R184, UR7 ;  /* 0x00000007b89b7c20 */ /* 0x000fe20008410000 */
[----:B------:R-:W-:Y:S01]  /*7490*/  FSEL R5, R185, RZ, P5 ;  /* 0x000000ffb9057208 */ /* 0x000fe20002800000 */
[----:B------:R-:W1:Y:S01]  /*74a0*/  LDSM.16.MT88.4 R28, [R154] ;  /* 0x000000009a1c783b */ /* 0x000e620000004200 */
[----:B------:R-:W-:Y:S01]  /*74b0*/  IADD3 R153, PT, PT, R153, R154, RZ ;  /* 0x0000009a99997210 */ /* 0x000fe20007ffe0ff */
[----:B------:R-:W-:Y:S01]  /*74c0*/  FFMA.FTZ R161, R218, UR7, -R159 ;  /* 0x00000007daa17c23 */ /* 0x000fe2000801089f */
[----:B------:R-:W-:Y:S01]  /*74d0*/  FSEL R155, R155, RZ, P4 ;  /* 0x000000ff9b9b7208 */ /* 0x000fe20002000000 */
[----:B------:R-:W-:Y:S01]  /*74e0*/  FADD.FTZ R4, R132, -R5 ;  /* 0x8000000584047221 */ /* 0x000fe20000010000 */
[----:B------:R-:W2:Y:S01]  /*74f0*/  MUFU.EX2 R147, R147 ;  /* 0x0000009300937308 */ /* 0x000ea20000000800 */
[--C-:B------:R-:W-:Y:S01]  /*7500*/  FFMA.FTZ R172, R172, UR7, -R159.reuse ;  /* 0x00000007acac7c23 */ /* 0x100fe2000801089f */
[----:B------:R-:W-:Y:S01]  /*7510*/  FFMA.FTZ R163, R216, UR7, -R159 ;  /* 0x00000007d8a37c23 */ /* 0x000fe2000801089f */
[--C-:B------:R-:W-:Y:S01]  /*7520*/  FFMA.FTZ R149, R6, UR7, -R155.reuse ;  /* 0x0000000706957c23 */ /* 0x100fe2000801089b */
[----:B------:R-:W-:Y:S01]  /*7530*/  FSEL R6, R184, RZ, P4 ;  /* 0x000000ffb8067208 */ /* 0x000fe20002000000 */
[----:B------:R-:W-:Y:S01]  /*7540*/  FMUL.FTZ R151, R4, UR7 ;  /* 0x0000000704977c20 */ /* 0x000fe20008410000 */
[--C-:B------:R-:W-:Y:S01]  /*7550*/  FFMA.FTZ R150, R10, UR7, -R155.reuse ;  /* 0x000000070a967c23 */ /* 0x100fe2000801089b */
[--C-:B------:R-:W-:Y:S01]  /*7560*/  FFMA.FTZ R144, R12, UR7, -R155.reuse ;  /* 0x000000070c907c23 */ /* 0x100fe2000801089b */
[--C-:B------:R-:W-:Y:S01]  /*7570*/  FFMA.FTZ R148, R22, UR7, -R155.reuse ;  /* 0x0000000716947c23 */ /* 0x100fe2000801089b */
[----:B------:R-:W-:Y:S01]  /*7580*/  FADD.FTZ R3, R3, -R6 ;  /* 0x8000000603037221 */ /* 0x000fe20000010000 */
[----:B------:R-:W-:Y:S01]  /*7590*/  MUFU.EX2 R146, R146 ;  /* 0x0000009200927308 */ /* 0x000fe20000000800 */
[----:B------:R-:W-:Y:S01]  /*75a0*/  LDSM.16.MT88.4 R20, [R157+0x12000] ;  /* 0x012000009d14783b */ /* 0x000fe20000004200 */
[----:B------:R-:W-:Y:S01]  /*75b0*/  FFMA.FTZ R165, R186, UR7, -R155 ;  /* 0x00000007baa57c23 */ /* 0x000fe2000801089b */
[----:B------:R-:W-:Y:S01]  /*75c0*/  FMUL.FTZ R3, R3, UR7 ;  /* 0x0000000703037c20 */ /* 0x000fe20008410000 */
[----:B------:R-:W-:Y:S01]  /*75d0*/  FFMA.FTZ R174, R174, UR7, -R159 ;  /* 0x00000007aeae7c23 */ /* 0x000fe2000801089f */
[----:B------:R-:W-:Y:S01]  /*75e0*/  LDSM.16.MT88.4 R12, [R180+0x12000] ;  /* 0x01200000b40c783b */ /* 0x000fe20000004200 */
[--C-:B------:R-:W-:Y:S01]  /*75f0*/  FFMA.FTZ R178, R178, UR7, -R155.reuse ;  /* 0x00000007b2b27c23 */ /* 0x100fe2000801089b */
[----:B--2---:R-:W-:Y:S01]  /*7600*/  F2FP.BF16.F32.PACK_AB R4, R147, R152 ;  /* 0x000000989304723e */ /* 0x004fe200000010ff */
[----:B------:R-:W2:Y:S01]  /*7610*/  MUFU.EX2 R151, R151 ;  /* 0x0000009700977308 */ /* 0x000ea20000000800 */
[--C-:B------:R-:W-:Y:S01]  /*7620*/  FFMA.FTZ R186, R142, UR7, -R155.reuse ;  /* 0x000000078eba7c23 */ /* 0x100fe2000801089b */
[----:B------:R-:W-:Y:S01]  /*7630*/  FFMA.FTZ R167, R140, UR7, -R155 ;  /* 0x000000078ca77c23 */ /* 0x000fe2000801089b */
[----:B------:R-:W-:Y:S01]  /*7640*/  LDSM.16.MT88.4 R132, [R180+0x12800] ;  /* 0x01280000b484783b */ /* 0x000fe20000004200 */
[--C-:B------:R-:W-:Y:S01]  /*7650*/  FFMA.FTZ R171, R206, UR7, -R159.reuse ;  /* 0x00000007ceab7c23 */ /* 0x100fe2000801089f */
[--C-:B------:R-:W-:Y:S01]  /*7660*/  FFMA.FTZ R169, R214, UR7, -R159.reuse ;  /* 0x00000007d6a97c23 */ /* 0x100fe2000801089f */
[--C-:B------:R-:W-:Y:S01]  /*7670*/  FFMA.FTZ R212, R212, UR7, -R159.reuse ;  /* 0x00000007d4d47c23 */ /* 0x100fe2000801089f */
[----:B------:R-:W-:Y:S01]  /*7680*/  LDSM.16.MT88.4 R140, [R154+0x4800] ;  /* 0x004800009a8c783b */ /* 0x000fe20000004200 */
[----:B------:R-:W3:Y:S01]  /*7690*/  MUFU.EX2 R3, R3 ;  /* 0x0000000300037308 */ /* 0x000ee20000000800 */
[----:B------:R-:W-:Y:S01]  /*76a0*/  FFMA.FTZ R198, R198, UR7, -R159 ;  /* 0x00000007c6c67c23 */ /* 0x000fe2000801089f */
[--C-:B------:R-:W-:Y:S01]  /*76b0*/  FFMA.FTZ R173, R138, UR7, -R155.reuse ;  /* 0x000000078aad7c23 */ /* 0x100fe2000801089b */
[--C-:B------:R-:W-:Y:S01]  /*76c0*/  FFMA.FTZ R206, R136, UR7, -R155.reuse ;  /* 0x0000000788ce7c23 */ /* 0x100fe2000801089b */
[--C-:B------:R-:W-:Y:S01]  /*76d0*/  FFMA.FTZ R175, R196, UR7, -R155.reuse ;  /* 0x00000007c4af7c23 */ /* 0x100fe2000801089b */
[----:B------:R-:W-:Y:S01]  /*76e0*/  FFMA.FTZ R188, R188, UR7, -R155 ;  /* 0x00000007bcbc7c23 */ /* 0x000fe2000801089b */
[----:B------:R-:W-:Y:S01]  /*76f0*/  LDSM.16.MT88.4 R136, [R180+0x13000] ;  /* 0x01300000b488783b */ /* 0x000fe20000004200 */
[--C-:B------:R-:W-:Y:S01]  /*7700*/  FFMA.FTZ R170, R170, UR7, -R159.reuse ;  /* 0x00000007aaaa7c23 */ /* 0x100fe2000801089f */
[----:B------:R-:W4:Y:S01]  /*7710*/  MUFU.EX2 R145, R145 ;  /* 0x0000009100917308 */ /* 0x000f220000000800 */
[-C--:B--2---:R-:W-:Y:S01]  /*7720*/  FMUL.FTZ R32, R104, R151.reuse ;  /* 0x0000009768207220 */ /* 0x084fe20000410000 */
[-C--:B------:R-:W-:Y:S01]  /*7730*/  FMUL.FTZ R33, R105, R151.reuse ;  /* 0x0000009769217220 */ /* 0x080fe20000410000 */
[-C--:B------:R-:W-:Y:S01]  /*7740*/  FMUL.FTZ R24, R112, R151.reuse ;  /* 0x0000009770187220 */ /* 0x080fe20000410000 */
[-C--:B------:R-:W-:Y:S01]  /*7750*/  FMUL.FTZ R25, R113, R151.reuse ;  /* 0x0000009771197220 */ /* 0x080fe20000410000 */
[-C--:B------:R-:W-:Y:S01]  /*7760*/  FMUL.FTZ R108, R108, R151.reuse ;  /* 0x000000976c6c7220 */ /* 0x080fe20000410000 */
[-C--:B------:R-:W-:Y:S01]  /*7770*/  FMUL.FTZ R109, R109, R151.reuse ;  /* 0x000000976d6d7220 */ /* 0x080fe20000410000 */
[----:B------:R-:W-:Y:S01]  /*7780*/  FMUL.FTZ R44, R44, R151 ;  /* 0x000000972c2c7220 */ /* 0x000fe20000410000 */
[----:B------:R-:W-:Y:S01]  /*7790*/  MUFU.EX2 R150, R150 ;  /* 0x0000009600967308 */ /* 0x000fe20000000800 */
[-C--:B---3--:R-:W-:Y:S01]  /*77a0*/  FMUL.FTZ R34, R106, R3.reuse ;  /* 0x000000036a227220 */ /* 0x088fe20000410000 */
[-C--:B------:R-:W-:Y:S01]  /*77b0*/  FMUL.FTZ R35, R107, R3.reuse ;  /* 0x000000036b237220 */ /* 0x080fe20000410000 */
[-C--:B------:R-:W-:Y:S01]  /*77c0*/  FMUL.FTZ R26, R114, R3.reuse ;  /* 0x00000003721a7220 */ /* 0x080fe20000410000 */
[-C--:B------:R-:W-:Y:S01]  /*77d0*/  FMUL.FTZ R27, R115, R3.reuse ;  /* 0x00000003731b7220 */ /* 0x080fe20000410000 */
[----:B------:R-:W2:Y:S01]  /*77e0*/  LDSM.16.MT88.4 R104, [R157+0x14000] ;  /* 0x014000009d68783b */ /* 0x000ea20000004200 */
[-C--:B------:R-:W-:Y:S01]  /*77f0*/  FMUL.FTZ R110, R110, R3.reuse ;  /* 0x000000036e6e7220 */ /* 0x080fe20000410000 */
[----:B------:R-:W-:Y:S01]  /*7800*/  FMUL.FTZ R111, R111, R3 ;  /* 0x000000036f6f7220 */ /* 0x000fe20000410000 */
[----:B------:R-:W3:Y:S01]  /*7810*/  MUFU.EX2 R144, R144 ;  /* 0x0000009000907308 */ /* 0x000ee20000000800 */
[----:B----4-:R-:W-:Y:S01]  /*7820*/  F2FP.BF16.F32.PACK_AB R6, R145, R146 ;  /* 0x000000929106723e */ /* 0x010fe200000010ff */
[----:B------:R-:W4:Y:S01]  /*7830*/  LDSM.16.MT88.4 R112, [R154+0x2000] ;  /* 0x002000009a70783b */ /* 0x000f220000004200 */
[----:B------:R-:W-:Y:S01]  /*7840*/  FMUL.FTZ R45, R45, R151 ;  /* 0x000000972d2d7220 */ /* 0x000fe20000410000 */
[-C--:B------:R-:W-:Y:S01]  /*7850*/  FMUL.FTZ R46, R46, R3.reuse ;  /* 0x000000032e2e7220 */ /* 0x080fe20000410000 */
[----:B------:R-:W-:Y:S01]  /*7860*/  FMUL.FTZ R47, R47, R3 ;  /* 0x000000032f2f7220 */ /* 0x000fe20000410000 */
[-C--:B------:R-:W-:Y:S01]  /*7870*/  FMUL.FTZ R48, R48, R151.reuse ;  /* 0x0000009730307220 */ /* 0x080fe20000410000 */
[----:B------:R-:W-:Y:S01]  /*7880*/  FMUL.FTZ R49, R49, R151 ;  /* 0x0000009731317220 */ /* 0x000fe20000410000 */
[----:B------:R-:W-:Y:S01]  /*7890*/  MUFU.EX2 R148, R148 ;  /* 0x0000009400947308 */ /* 0x000fe20000000800 */
[-C--:B------:R-:W-:Y:S01]  /*78a0*/  FMUL.FTZ R50, R50, R3.reuse ;  /* 0x0000000332327220 */ /* 0x080fe20000410000 */
[----:B------:R-:W-:Y:S01]  /*78b0*/  FMUL.FTZ R51, R51, R3 ;  /* 0x0000000333337220 */ /* 0x000fe20000410000 */
[-C--:B------:R-:W-:Y:S01]  /*78c0*/  FMUL.FTZ R52, R52, R151.reuse ;  /* 0x0000009734347220 */ /* 0x080fe20000410000 */
[----:B------:R-:W-:Y:S01]  /*78d0*/  FMUL.FTZ R53, R53, R151 ;  /* 0x0000009735357220 */ /* 0x000fe20000410000 */
[-C--:B------:R-:W-:Y:S01]  /*78e0*/  FMUL.FTZ R54, R54, R3.reuse ;  /* 0x0000000336367220 */ /* 0x080fe20000410000 */
[----:B------:R-:W-:Y:S01]  /*78f0*/  FMUL.FTZ R55, R55, R3 ;  /* 0x0000000337377220 */ /* 0x000fe20000410000 */
[-C--:B------:R-:W-:Y:S01]  /*7900*/  FMUL.FTZ R56, R56, R151.reuse ;  /* 0x0000009738387220 */ /* 0x080fe20000410000 */
[----:B------:R-:W5:Y:S01]  /*7910*/  MUFU.EX2 R149, R149 ;  /* 0x0000009500957308 */ /* 0x000f620000000800 */
[----:B---3--:R-:W-:Y:S01]  /*7920*/  F2FP.BF16.F32.PACK_AB R5, R144, R150 ;  /* 0x000000969005723e */ /* 0x008fe200000010ff */
[----:B------:R-:W-:Y:S01]  /*7930*/  FMUL.FTZ R57, R57, R151 ;  /* 0x0000009739397220 */ /* 0x000fe20000410000 */
[-C--:B------:R-:W-:Y:S01]  /*7940*/  FMUL.FTZ R58, R58, R3.reuse ;  /* 0x000000033a3a7220 */ /* 0x080fe20000410000 */
        /* <DEDUP_REMOVED lines=13> */
[----:B-----5:R-:W-:Y:S01]  /*7a20*/  F2FP.BF16.F32.PACK_AB R7, R149, R148 ;  /* 0x000000949507723e */ /* 0x020fe200000010ff */
[-C--:B------:R-:W-:Y:S01]  /*7a30*/  FMUL.FTZ R116, R116, R151.reuse ;  /* 0x0000009774747220 */ /* 0x080fe20000410000 */
[----:B------:R-:W-:Y:S01]  /*7a40*/  FMUL.FTZ R117, R117, R151 ;  /* 0x0000009775757220 */ /* 0x000fe20000410000 */
[-C--:B------:R-:W-:Y:S01]  /*7a50*/  FMUL.FTZ R118, R118, R3.reuse ;  /* 0x0000000376767220 */ /* 0x080fe20000410000 */
[----:B------:R-:W-:Y:S01]  /*7a60*/  FMUL.FTZ R119, R119, R3 ;  /* 0x0000000377777220 */ /* 0x000fe20000410000 */
[----:B------:R-:W-:Y:S01]  /*7a70*/  LDSM.16.MT88.4 R120, [R153] ;  /* 0x000000009978783b */ /* 0x000fe20000004200 */
        /* <DEDUP_REMOVED lines=10> */
[----:B------:R-:W1:Y:S01]  /*7b20*/  LDSM.16.MT88.4 R108, [R153+0x2000] ;  /* 0x00200000996c783b */ /* 0x000e620000004200 */
[-C--:B------:R-:W-:Y:S01]  /*7b30*/  FMUL.FTZ R100, R100, R151.reuse ;  /* 0x0000009764647220 */ /* 0x080fe20000410000 */
[----:B------:R-:W-:Y:S01]  /*7b40*/  FMUL.FTZ R101, R101, R151 ;  /* 0x0000009765657220 */ /* 0x000fe20000410000 */
[-C--:B------:R-:W-:Y:S01]  /*7b50*/  FMUL.FTZ R102, R102, R3.reuse ;  /* 0x0000000366667220 */ /* 0x080fe20000410000 */
[----:B------:R-:W-:Y:S01]  /*7b60*/  FMUL.FTZ R103, R103, R3 ;  /* 0x0000000367677220 */ /* 0x000fe20000410000 */
[-C--:B------:R-:W-:Y:S01]  /*7b70*/  FMUL.FTZ R76, R76, R151.reuse ;  /* 0x000000974c4c7220 */ /* 0x080fe20000410000 */
[----:B------:R-:W-:Y:S01]  /*7b80*/  FMUL.FTZ R77, R77, R151 ;  /* 0x000000974d4d7220 */ /* 0x000fe20000410000 */
[C---:B--2---:R-:W-:Y:S01]  /*7b90*/  HMMA.16816.F32.BF16 R44, R4.reuse, R104, R44 ;  /* 0x00000068042c723c */ /* 0x044fe2000004182c */
[-C--:B------:R-:W-:Y:S01]  /*7ba0*/  FMUL.FTZ R78, R78, R3.reuse ;  /* 0x000000034e4e7220 */ /* 0x080fe20000410000 */
[----:B------:R-:W-:Y:S01]  /*7bb0*/  FMUL.FTZ R79, R79, R3 ;  /* 0x000000034f4f7220 */ /* 0x000fe20000410000 */
[-C--:B------:R-:W-:Y:S01]  /*7bc0*/  FMUL.FTZ R80, R80, R151.reuse ;  /* 0x0000009750507220 */ /* 0x080fe20000410000 */
[----:B------:R-:W-:Y:S01]  /*7bd0*/  FMUL.FTZ R81, R81, R151 ;  /* 0x0000009751517220 */ /* 0x000fe20000410000 */
[-C--:B------:R-:W-:Y:S01]  /*7be0*/  FMUL.FTZ R82, R82, R3.reuse ;  /* 0x0000000352527220 */ /* 0x080fe20000410000 */
[----:B------:R-:W-:Y:S01]  /*7bf0*/  FMUL.FTZ R83, R83, R3 ;  /* 0x0000000353537220 */ /* 0x000fe20000410000 */
[-C--:B------:R-:W-:Y:S01]  /*7c00*/  FMUL.FTZ R84, R84, R151.reuse ;  /* 0x0000009754547220 */ /* 0x080fe20000410000 */
[C---:B------:R-:W-:Y:S01]  /*7c10*/  HMMA.16816.F32.BF16 R48, R4.reuse, R106, R48 ;  /* 0x0000006a0430723c */ /* 0x040fe20000041830 */
[----:B------:R-:W2:Y:S01]  /*7c20*/  LDSM.16.MT88.4 R104, [R180+0x16000] ;  /* 0x01600000b468783b */ /* 0x000ea20000004200 */
[----:B------:R-:W-:Y:S01]  /*7c30*/  FMUL.FTZ R85, R85, R151 ;  /* 0x0000009755557220 */ /* 0x000fe20000410000 */
[-C--:B------:R-:W-:Y:S01]  /*7c40*/  FMUL.FTZ R86, R86, R3.reuse ;  /* 0x0000000356567220 */ /* 0x080fe20000410000 */
[----:B------:R-:W-:Y:S01]  /*7c50*/  FMUL.FTZ R87, R87, R3 ;  /* 0x0000000357577220 */ /* 0x000fe20000410000 */
[-C--:B------:R-:W-:Y:S01]  /*7c60*/  FMUL.FTZ R88, R88, R151.reuse ;  /* 0x0000009758587220 */ /* 0x080fe20000410000 */
[----:B------:R-:W-:Y:S01]  /*7c70*/  FMUL.FTZ R89, R89, R151 ;  /* 0x0000009759597220 */ /* 0x000fe20000410000 */
[-C--:B------:R-:W-:Y:S01]  /*7c80*/  FMUL.FTZ R90, R90, R3.reuse ;  /* 0x000000035a5a7220 */ /* 0x080fe20000410000 */
[C---:B----4-:R-:W-:Y:S01]  /*7c90*/  HMMA.16816.F32.BF16 R52, R4.reuse, R112, R52 ;  /* 0x000000700434723c */ /* 0x050fe20000041834 */
        /* <DEDUP_REMOVED lines=8> */
[----:B------:R-:W3:Y:S01]  /*7d20*/  LDSM.16.MT88.4 R112, [R157+0x16000] ;  /* 0x016000009d70783b */ /* 0x000ee20000004200 */
[-C--:B------:R-:W-:Y:S01]  /*7d30*/  FMUL.FTZ R42, R42, R3.reuse ;  /* 0x000000032a2a7220 */ /* 0x080fe20000410000 */
[----:B------:R-:W-:Y:S01]  /*7d40*/  FMUL.FTZ R43, R43, R3 ;  /* 0x000000032b2b7220 */ /* 0x000fe20000410000 */
[----:B------:R-:W-:Y:S01]  /*7d50*/  MUFU.EX2 R161, R161 ;  /* 0x000000a100a17308 */ /* 0x000fe20000000800 */
[-C--:B------:R-:W-:Y:S01]  /*7d60*/  FMUL.FTZ R8, R128, R151.reuse ;  /* 0x0000009780087220 */ /* 0x080fe20000410000 */
[----:B------:R-:W-:Y:S01]  /*7d70*/  FMUL.FTZ R9, R129, R151 ;  /* 0x0000009781097220 */ /* 0x000fe20000410000 */
[-C--:B------:R-:W-:Y:S01]  /*7d80*/  FMUL.FTZ R10, R130, R3.reuse ;  /* 0x00000003820a7220 */ /* 0x080fe20000410000 */
[C---:B------:R-:W-:Y:S01]  /*7d90*/  HMMA.16816.F32.BF16 R16, R4.reuse, R20, R16 ;  /* 0x000000140410723c */ /* 0x040fe20000041810 */
[----:B------:R-:W-:Y:S01]  /*7da0*/  FMUL.FTZ R11, R131, R3 ;  /* 0x00000003830b7220 */ /* 0x000fe20000410000 */
[-C--:B------:R-:W-:Y:S01]  /*7db0*/  FMUL.FTZ R124, R124, R151.reuse ;  /* 0x000000977c7c7220 */ /* 0x080fe20000410000 */
[----:B------:R-:W-:Y:S01]  /*7dc0*/  FMUL.FTZ R125, R125, R151 ;  /* 0x000000977d7d7220 */ /* 0x000fe20000410000 */
[----:B------:R-:W4:Y:S01]  /*7dd0*/  MUFU.EX2 R172, R172 ;  /* 0x000000ac00ac7308 */ /* 0x000f220000000800 */
[-C--:B------:R-:W-:Y:S01]  /*7de0*/  FMUL.FTZ R126, R126, R3.reuse ;  /* 0x000000037e7e7220 */ /* 0x080fe20000410000 */
[----:B------:R-:W-:Y:S01]  /*7df0*/  FMUL.FTZ R127, R127, R3 ;  /* 0x000000037f7f7220 */ /* 0x000fe20000410000 */
[-C--:B------:R-:W-:Y:S01]  /*7e00*/  FMUL.FTZ R92, R92, R151.reuse ;  /* 0x000000975c5c7220 */ /* 0x080fe20000410000 */
[C---:B-1----:R-:W-:Y:S01]  /*7e10*/  HMMA.16816.F32.BF16 R60, R4.reuse, R108, R60 ;  /* 0x0000006c043c723c */ /* 0x042fe2000004183c */
[----:B------:R-:W-:Y:S01]  /*7e20*/  FMUL.FTZ R93, R93, R151 ;  /* 0x000000975d5d7220 */ /* 0x000fe20000410000 */
[-C--:B------:R-:W-:Y:S01]  /*7e30*/  FMUL.FTZ R94, R94, R3.reuse ;  /* 0x000000035e5e7220 */ /* 0x080fe20000410000 */
[----:B------:R-:W-:Y:S01]  /*7e40*/  FMUL.FTZ R95, R95, R3 ;  /* 0x000000035f5f7220 */ /* 0x000fe20000410000 */
[----:B------:R-:W-:Y:S01]  /*7e50*/  MUFU.EX2 R163, R163 ;  /* 0x000000a300a37308 */ /* 0x000fe20000000800 */
[-C--:B------:R-:W-:Y:S01]  /*7e60*/  FMUL.FTZ R96, R96, R151.reuse ;  /* 0x0000009760607220 */ /* 0x080fe20000410000 */
[----:B------:R-:W-:Y:S01]  /*7e70*/  FMUL.FTZ R97, R97, R151 ;  /* 0x0000009761617220 */ /* 0x000fe20000410000 */
[-C--:B------:R-:W-:Y:S01]  /*7e80*/  FMUL.FTZ R98, R98, R3.reuse ;  /* 0x0000000362627220 */ /* 0x080fe20000410000 */
[C---:B------:R-:W-:Y:S01]  /*7e90*/  HMMA.16816.F32.BF16 R64, R4.reuse, R110, R64 ;  /* 0x0000006e0440723c */ /* 0x040fe20000041840 */
[----:B------:R-:W1:Y:S01]  /*7ea0*/  LDSM.16.MT88.4 R108, [R154+0x4000] ;  /* 0x004000009a6c783b */ /* 0x000e620000004200 */
[----:B------:R-:W-:Y:S01]  /*7eb0*/  FMUL.FTZ R99, R99, R3 ;  /* 0x0000000363637220 */ /* 0x000fe20000410000 */
[--C-:B------:R-:W-:Y:S01]  /*7ec0*/  FFMA.FTZ R177, R168, UR7, -R159.reuse ;  /* 0x00000007a8b17c23 */ /* 0x100fe2000801089f */
[----:B------:R-:W-:Y:S01]  /*7ed0*/  MUFU.EX2 R174, R174 ;  /* 0x000000ae00ae7308 */ /* 0x000fe20000000800 */
[----:B------:R-:W-:Y:S01]  /*7ee0*/  LDSM.16.MT88.4 R128, [R154+0x800] ;  /* 0x000800009a80783b */ /* 0x000fe20000004200 */
[----:B------:R-:W-:Y:S01]  /*7ef0*/  FFMA.FTZ R166, R166, UR7, -R159 ;  /* 0x00000007a6a67c23 */ /* 0x000fe2000801089f */
[--C-:B------:R-:W-:Y:S01]  /*7f00*/  FFMA.FTZ R162, R162, UR7, -R155.reuse ;  /* 0x00000007a2a27c23 */ /* 0x100fe2000801089b */
[C---:B------:R-:W-:Y:S01]  /*7f10*/  HMMA.16816.F32.BF16 R20, R4.reuse, R22, R116 ;  /* 0x000000160414723c */ /* 0x040fe20000041874 */
[----:B------:R-:W5:Y:S01]  /*7f20*/  LDSM.16.MT88.4 R116, [R180+0x14000] ;  /* 0x01400000b474783b */ /* 0x000f620000004200 */
[--C-:B------:R-:W-:Y:S01]  /*7f30*/  FFMA.FTZ R179, R160, UR7, -R155.reuse ;  /* 0x00000007a0b37c23 */ /* 0x100fe2000801089b */
[----:B------:R-:W-:Y:S01]  /*7f40*/  FFMA.FTZ R158, R158, UR7, -R155 ;  /* 0x000000079e9e7c23 */ /* 0x000fe2000801089b */
[----:B------:R-:W-:Y:S01]  /*7f50*/  MUFU.EX2 R165, R165 ;  /* 0x000000a500a57308 */ /* 0x000fe20000000800 */
[----:B------:R-:W-:Y:S01]  /*7f60*/  FFMA.FTZ R159, R164, UR7, -R159 ;  /* 0x00000007a49f7c23 */ /* 0x000fe2000801089f */
[----:B------:R-:W-:Y:S01]  /*7f70*/  FFMA.FTZ R155, R156, UR7, -R155 ;  /* 0x000000079c9b7c23 */ /* 0x000fe2000801089b */
[----:B------:R-:W-:Y:S01]  /*7f80*/  FFMA.FTZ R152, R213, R151, R152 ;  /* 0x00000097d5987223 */ /* 0x000fe20000010098 */
[----:B--2---:R-:W-:Y:S01]  /*7f90*/  HMMA.16816.F32.BF16 R68, R4, R104, R68 ;  /* 0x000000680444723c */ /* 0x004fe20000041844 */
[----:B------:R-:W-:-:S02]  /*7fa0*/  FFMA.FTZ R3, R211, R3, R150 ;  /* 0x00000003d3037223 */ /* 0x000fc40000010096 */
[----:B------:R-:W-:Y:S01]  /*7fb0*/  FADD.FTZ R147, R147, R152 ;  /* 0x0000009893937221 */ /* 0x000fe20000010000 */
[----:B------:R-:W2:Y:S01]  /*7fc0*/  MUFU.EX2 R178, R178 ;  /* 0x000000b200b27308 */ /* 0x000ea20000000800 */
[----:B------:R-:W-:Y:S02]  /*7fd0*/  FADD.FTZ R3, R144, R3 ;  /* 0x0000000390037221 */ /* 0x000fe40000010000 */
[----:B------:R-:W-:Y:S01]  /*7fe0*/  FADD.FTZ R146, R146, R147 ;  /* 0x0000009392927221 */ /* 0x000fe20000010000 */
[----:B------:R-:W-:Y:S01]  /*7ff0*/  HMMA.16816.F32.BF16 R72, R4, R106, R72 ;  /* 0x0000006a0448723c */ /* 0x000fe20000041848 */
[----:B------:R-:W4:Y:S01]  /*8000*/  LDSM.16.MT88.4 R104, [R153+0x4000] ;  /* 0x004000009968783b */ /* 0x000f220000004200 */
[----:B------:R-:W-:Y:S01]  /*8010*/  FADD.FTZ R148, R148, R3 ;  /* 0x0000000394947221 */ /* 0x000fe20000010000 */
[----:B------:R-:W-:Y:S01]  /*8020*/  FADD.FTZ R146, R145, R146 ;  /* 0x0000009291927221 */ /* 0x000fe20000010000 */
[----:B------:R-:W-:Y:S01]  /*8030*/  MUFU.EX2 R186, R186 ;  /* 0x000000ba00ba7308 */ /* 0x000fe20000000800 */
[----:B------:R-:W-:Y:S01]  /*8040*/  MOV R3, R184 ;  /* 0x000000b800037202 */ /* 0x000fe20000000f00 */
[----:B------:R-:W-:-:S02]  /*8050*/  FADD.FTZ R148, R149, R148 ;  /* 0x0000009495947221 */ /* 0x000fc40000010000 */
[C---:B------:R-:W-:Y:S04]  /*8060*/  HMMA.16816.F32.BF16 R32, R4.reuse, R120, R32 ;  /* 0x000000780420723c */ /* 0x040fe80000041820 */
[----:B------:R-:W2:Y:S04]  /*8070*/  MUFU.EX2 R167, R167 ;  /* 0x000000a700a77308 */ /* 0x000ea80000000800 */
[C---:B------:R-:W-:Y:S01]  /*8080*/  HMMA.16816.F32.BF16 R100, R4.reuse, R122, R100 ;  /* 0x0000007a0464723c */ /* 0x040fe20000041864 */
[----:B------:R-:W-:Y:S03]  /*8090*/  LDSM.16.MT88.4 R120, [R180+0x14800] ;  /* 0x01480000b478783b */ /* 0x000fe60000004200 */
[----:B------:R-:W-:Y:S04]  /*80a0*/  MUFU.EX2 R169, R169 ;  /* 0x000000a900a97308 */ /* 0x000fe80000000800 */
[C---:B---3--:R-:W-:Y:S04]  /*80b0*/  HMMA.16816.F32.BF16 R76, R4.reuse, R112, R76 ;  /* 0x00000070044c723c */ /* 0x048fe8000004184c */
[----:B------:R-:W3:Y:S04]  /*80c0*/  MUFU.EX2 R212, R212 ;  /* 0x000000d400d47308 */ /* 0x000ee80000000800 */
[C---:B------:R-:W-:Y:S01]  /*80d0*/  HMMA.16816.F32.BF16 R80, R4.reuse, R114, R80 ;  /* 0x000000720450723c */ /* 0x040fe20000041850 */
[----:B------:R-:W3:Y:S03]  /*80e0*/  LDSM.16.MT88.4 R112, [R157+0x12800] ;  /* 0x012800009d70783b */ /* 0x000ee60000004200 */
[----:B------:R-:W-:Y:S04]  /*80f0*/  MUFU.EX2 R171, R171 ;  /* 0x000000ab00ab7308 */ /* 0x000fe80000000800 */
[C---:B-1----:R-:W-:Y:S04]  /*8100*/  HMMA.16816.F32.BF16 R84, R4.reuse, R108, R84 ;  /* 0x0000006c0454723c */ /* 0x042fe80000041854 */
[----:B------:R-:W-:Y:S04]  /*8110*/  MUFU.EX2 R198, R198 ;  /* 0x000000c600c67308 */ /* 0x000fe80000000800 */
[C---:B------:R-:W-:Y:S01]  /*8120*/  HMMA.16816.F32.BF16 R88, R4.reuse, R110, R88 ;  /* 0x0000006e0458723c */ /* 0x040fe20000041858 */
[----:B------:R-:W1:Y:S03]  /*8130*/  LDSM.16.MT88.4 R108, [R154+0x2800] ;  /* 0x002800009a6c783b */ /* 0x000e660000004200 */
[----:B------:R-:W-:Y:S04]  /*8140*/  MUFU.EX2 R173, R173 ;  /* 0x000000ad00ad7308 */ /* 0x000fe80000000800 */
[C---:B-----5:R-:W-:Y:S04]  /*8150*/  HMMA.16816.F32.BF16 R36, R4.reuse, R116, R36 ;  /* 0x000000740424723c */ /* 0x060fe80000041824 */
[----:B------:R-:W5:Y:S04]  /*8160*/  MUFU.EX2 R206, R206 ;  /* 0x000000ce00ce7308 */ /* 0x000f680000000800 */
[C---:B------:R-:W-:Y:S01]  /*8170*/  HMMA.16816.F32.BF16 R40, R4.reuse, R118, R40 ;  /* 0x000000760428723c */ /* 0x040fe20000041828 */
[----:B------:R-:W5:Y:S03]  /*8180*/  LDSM.16.MT88.4 R116, [R157+0x14800] ;  /* 0x014800009d74783b */ /* 0x000f660000004200 */
[----:B------:R-:W-:Y:S04]  /*8190*/  MUFU.EX2 R175, R175 ;  /* 0x000000af00af7308 */ /* 0x000fe80000000800 */
[C---:B------:R-:W-:Y:S04]  /*81a0*/  HMMA.16816.F32.BF16 R8, R4.reuse, R12, R8 ;  /* 0x0000000c0408723c */ /* 0x040fe80000041808 */
[----:B------:R-:W5:Y:S04]  /*81b0*/  MUFU.EX2 R188, R188 ;  /* 0x000000bc00bc7308 */ /* 0x000f680000000800 */
[C---:B------:R-:W-:Y:S01]  /*81c0*/  HMMA.16816.F32.BF16 R12, R4.reuse, R14, R124 ;  /* 0x0000000e040c723c */ /* 0x040fe2000004187c */
[----:B------:R-:W5:Y:S03]  /*81d0*/  LDSM.16.MT88.4 R124, [R153+0x800] ;  /* 0x00080000997c783b */ /* 0x000f660000004200 */
[----:B------:R-:W-:Y:S04]  /*81e0*/  MUFU.EX2 R170, R170 ;  /* 0x000000aa00aa7308 */ /* 0x000fe80000000800 */
[C---:B----4-:R-:W-:Y:S04]  /*81f0*/  HMMA.16816.F32.BF16 R92, R4.reuse, R104, R92 ;  /* 0x00000068045c723c */ /* 0x050fe8000004185c */
[----:B------:R-:W4:Y:S04]  /*8200*/  MUFU.EX2 R177, R177 ;  /* 0x000000b100b17308 */ /* 0x000f280000000800 */
[----:B------:R-:W-:Y:S01]  /*8210*/  HMMA.16816.F32.BF16 R4, R4, R106, R96 ;  /* 0x0000006a0404723c */ /* 0x000fe20000041860 */
[----:B------:R-:W-:Y:S01]  /*8220*/  F2FP.BF16.F32.PACK_AB R96, R172, R161 ;  /* 0x000000a1ac60723e */ /* 0x000fe200000010ff */
[----:B------:R-:W4:Y:S01]  /*8230*/  LDSM.16.MT88.4 R104, [R153+0x2800] ;  /* 0x002800009968783b */ /* 0x000f220000004200 */
[----:B--2---:R-:W-:Y:S01]  /*8240*/  F2FP.BF16.F32.PACK_AB R97, R178, R165 ;  /* 0x000000a5b261723e */ /* 0x004fe200000010ff */
[----:B------:R-:W-:Y:S01]  /*8250*/  MUFU.EX2 R166, R166 ;  /* 0x000000a600a67308 */ /* 0x000fe20000000800 */
        /* <DEDUP_REMOVED lines=11> */
[----:B------:R-:W-:Y:S01]  /*8310*/  MUFU.EX2 R162, R162 ;  /* 0x000000a200a27308 */ /* 0x000fe20000000800 */
[----:B------:R-:W-:Y:S01]  /*8320*/  FADD.FTZ R186, R167, R186 ;  /* 0x000000baa7ba7221 */ /* 0x000fe20000010000 */
[C---:B------:R-:W-:Y:S01]  /*8330*/  HMMA.16816.F32.BF16 R20, R96.reuse, R114, R20 ;  /* 0x000000726014723c */ /* 0x040fe20000041814 */
[----:B------:R-:W2:Y:S05]  /*8340*/  LDSM.16.MT88.4 R112, [R180+0x16800] ;  /* 0x01680000b470783b */ /* 0x000eaa0000004200 */
[----:B------:R-:W3:Y:S02]  /*8350*/  MUFU.EX2 R179, R179 ;  /* 0x000000b300b37308 */ /* 0x000ee40000000800 */
[C---:B------:R-:W-:Y:S06]  /*8360*/  HMMA.16816.F32.BF16 R36, R96.reuse, R120, R36 ;  /* 0x000000786024723c */ /* 0x040fec0000041824 */
[----:B------:R-:W-:Y:S02]  /*8370*/  MUFU.EX2 R158, R158 ;  /* 0x0000009e009e7308 */ /* 0x000fe40000000800 */
[C---:B------:R-:W-:Y:S01]  /*8380*/  HMMA.16816.F32.BF16 R40, R96.reuse, R122, R40 ;  /* 0x0000007a6028723c */ /* 0x040fe20000041828 */
[----:B------:R-:W3:Y:S05]  /*8390*/  LDSM.16.MT88.4 R120, [R157+0x16800] ;  /* 0x016800009d78783b */ /* 0x000eea0000004200 */
[----:B------:R-:W3:Y:S02]  /*83a0*/  MUFU.EX2 R155, R155 ;  /* 0x0000009b009b7308 */ /* 0x000ee40000000800 */
[C---:B-1----:R-:W-:Y:S08]  /*83b0*/  HMMA.16816.F32.BF16 R52, R96.reuse, R108, R52 ;  /* 0x0000006c6034723c */ /* 0x042ff00000041834 */
[C---:B------:R-:W-:Y:S01]  /*83c0*/  HMMA.16816.F32.BF16 R56, R96.reuse, R110, R56 ;  /* 0x0000006e6038723c */ /* 0x040fe20000041838 */
[----:B------:R-:W1:Y:S07]  /*83d0*/  LDSM.16.MT88.4 R108, [R153+0x4800] ;  /* 0x00480000996c783b */ /* 0x000e6e0000004200 */
[C---:B-----5:R-:W-:Y:S08]  /*83e0*/  HMMA.16816.F32.BF16 R44, R96.reuse, R116, R44 ;  /* 0x00000074602c723c */ /* 0x060ff0000004182c */
[C---:B------:R-:W-:Y:S01]  /*83f0*/  HMMA.16816.F32.BF16 R48, R96.reuse, R118, R48 ;  /* 0x000000766030723c */ /* 0x040fe20000041830 */
[----:B------:R-:W5:Y:S07]  /*8400*/  LDSM.16.MT88.4 R116, [R180+0x15000] ;  /* 0x01500000b474783b */ /* 0x000f6e0000004200 */
        /* <DEDUP_REMOVED lines=9> */
[C---:B----4-:R-:W-:Y:S08]  /*84a0*/  HMMA.16816.F32.BF16 R60, R96.reuse, R104, R60 ;  /* 0x00000068603c723c */ /* 0x050ff0000004183c */
[C---:B------:R-:W-:Y:S01]  /*84b0*/  HMMA.16816.F32.BF16 R64, R96.reuse, R106, R64 ;  /* 0x0000006a6040723c */ /* 0x040fe20000041840 */
[----:B------:R-:W4:Y:S07]  /*84c0*/  LDSM.16.MT88.4 R104, [R157+0x15000] ;  /* 0x015000009d68783b */ /* 0x000f2e0000004200 */
[C---:B--2---:R-:W-:Y:S08]  /*84d0*/  HMMA.16816.F32.BF16 R68, R96.reuse, R112, R68 ;  /* 0x000000706044723c */ /* 0x044ff00000041844 */
[C---:B------:R-:W-:Y:S01]  /*84e0*/  HMMA.16816.F32.BF16 R72, R96.reuse, R114, R72 ;  /* 0x000000726048723c */ /* 0x040fe20000041848 */
[----:B------:R-:W-:Y:S07]  /*84f0*/  LDSM.16.MT88.4 R112, [R153+0x3000] ;  /* 0x003000009970783b */ /* 0x000fee0000004200 */
[C---:B---3--:R-:W-:Y:S08]  /*8500*/  HMMA.16816.F32.BF16 R76, R96.reuse, R120, R76 ;  /* 0x00000078604c723c */ /* 0x048ff0000004184c */
[C---:B------:R-:W-:Y:S01]  /*8510*/  HMMA.16816.F32.BF16 R80, R96.reuse, R122, R80 ;  /* 0x0000007a6050723c */ /* 0x040fe20000041850 */
[----:B------:R-:W2:Y:S07]  /*8520*/  LDSM.16.MT88.4 R120, [R154+0x3000] ;  /* 0x003000009a78783b */ /* 0x000eae0000004200 */
        /* <DEDUP_REMOVED lines=15> */
[----:B-----5:R-:W-:Y:S01]  /*8620*/  HMMA.16816.F32.BF16 R36, R96, R116, R36 ;  /* 0x000000746024723c */ /* 0x020fe20000041824 */
[----:B------:R-:W-:Y:S01]  /*8630*/  FADD.FTZ R175, R175, R206 ;  /* 0x000000ceafaf7221 */ /* 0x000fe20000010000 */
[----:B------:R-:W-:-:S03]  /*8640*/  FADD.FTZ R171, R198, R171 ;  /* 0x000000abc6ab7221 */ /* 0x000fc60000010000 */
[----:B------:R-:W-:-:S03]  /*8650*/  FADD.FTZ R175, R188, R175 ;  /* 0x000000afbcaf7221 */ /* 0x000fc60000010000 */
[C---:B------:R-:W-:Y:S01]  /*8660*/  HMMA.16816.F32.BF16 R40, R96.reuse, R118, R40 ;  /* 0x000000766028723c */ /* 0x040fe20000041828 */
[----:B------:R-:W1:Y:S07]  /*8670*/  LDSM.16.MT88.4 R116, [R157+0x17000] ;  /* 0x017000009d74783b */ /* 0x000e6e0000004200 */
[C---:B----4-:R-:W-:Y:S08]  /*8680*/  HMMA.16816.F32.BF16 R44, R96.reuse, R104, R44 ;  /* 0x00000068602c723c */ /* 0x050ff0000004182c */
[C---:B------:R-:W-:Y:S01]  /*8690*/  HMMA.16816.F32.BF16 R48, R96.reuse, R106, R48 ;  /* 0x0000006a6030723c */ /* 0x040fe20000041830 */
[----:B------:R-:W3:Y:S07]  /*86a0*/  LDSM.16.MT88.4 R104, [R154+0x5000] ;  /* 0x005000009a68783b */ /* 0x000eee0000004200 */
[C---:B--2---:R-:W-:Y:S08]  /*86b0*/  HMMA.16816.F32.BF16 R52, R96.reuse, R120, R52 ;  /* 0x000000786034723c */ /* 0x044ff00000041834 */
[C---:B------:R-:W-:Y:S01]  /*86c0*/  HMMA.16816.F32.BF16 R56, R96.reuse, R122, R56 ;  /* 0x0000007a6038723c */ /* 0x040fe20000041838 */
[----:B------:R-:W2:Y:S07]  /*86d0*/  LDSM.16.MT88.4 R120, [R153+0x5000] ;  /* 0x005000009978783b */ /* 0x000eae0000004200 */
[C---:B------:R-:W-:Y:S08]  /*86e0*/  HMMA.16816.F32.BF16 R24, R96.reuse, R128, R24 ;  /* 0x000000806018723c */ /* 0x040ff00000041818 */
[C---:B------:R-:W-:Y:S01]  /*86f0*/  HMMA.16816.F32.BF16 R28, R96.reuse, R130, R28 ;  /* 0x00000082601c723c */ /* 0x040fe2000004181c */
[----:B------:R-:W-:Y:S07]  /*8700*/  LDSM.16.MT88.4 R128, [R154+0x3800] ;  /* 0x003800009a80783b */ /* 0x000fee0000004200 */
[C---:B-1----:R-:W-:Y:S08]  /*8710*/  HMMA.16816.F32.BF16 R76, R96.reuse, R116, R76 ;  /* 0x00000074604c723c */ /* 0x042ff0000004184c */
[C---:B------:R-:W-:Y:S01]  /*8720*/  HMMA.16816.F32.BF16 R80, R96.reuse, R118, R80 ;  /* 0x000000766050723c */ /* 0x040fe20000041850 */
[----:B------:R-:W1:Y:S07]  /*8730*/  LDSM.16.MT88.4 R116, [R157+0x13800] ;  /* 0x013800009d74783b */ /* 0x000e6e0000004200 */
        /* <DEDUP_REMOVED lines=15> */
[C---:B---3--:R-:W-:Y:S08]  /*8830*/  HMMA.16816.F32.BF16 R84, R96.reuse, R104, R84 ;  /* 0x000000686054723c */ /* 0x048ff00000041854 */
[C---:B------:R-:W-:Y:S01]  /*8840*/  HMMA.16816.F32.BF16 R88, R96.reuse, R106, R88 ;  /* 0x0000006a6058723c */ /* 0x040fe20000041858 */
[----:B------:R-:W3:Y:S07]  /*8850*/  LDSM.16.MT88.4 R104, [R154+0x5800] ;  /* 0x005800009a68783b */ /* 0x000eee0000004200 */
[C---:B--2---:R-:W-:Y:S08]  /*8860*/  HMMA.16816.F32.BF16 R92, R96.reuse, R120, R92 ;  /* 0x00000078605c723c */ /* 0x044ff0000004185c */
        /* <DEDUP_REMOVED lines=11> */
[----:B-1----:R-:W-:Y:S01]  /*8920*/  HMMA.16816.F32.BF16 R120, R96, R116, R16 ;  /* 0x000000746078723c */ /* 0x002fe20000041810 */
[----:B------:R-:W1:Y:S01]  /*8930*/  LDSM.16.MT88.4 R16, [R153+0x3800] ;  /* 0x003800009910783b */ /* 0x000e620000004200 */
[----:B------:R-:W-:Y:S01]  /*8940*/  FADD.FTZ R213, R159, R166 ;  /* 0x000000a69fd57221 */ /* 0x000fe20000010000 */
[----:B------:R-:W-:-:S05]  /*8950*/  FADD.FTZ R211, R155, R158 ;  /* 0x0000009e9bd37221 */ /* 0x000fca0000010000 */
[C---:B------:R-:W-:Y:S08]  /*8960*/  HMMA.16816.F32.BF16 R52, R96.reuse, R128, R52 ;  /* 0x000000806034723c */ /* 0x040ff00000041834 */
[C---:B------:R-:W-:Y:S08]  /*8970*/  HMMA.16816.F32.BF16 R56, R96.reuse, R130, R56 ;  /* 0x000000826038723c */ /* 0x040ff00000041838 */
[C---:B------:R-:W-:Y:S01]  /*8980*/  HMMA.16816.F32.BF16 R116, R96.reuse, R118, R20 ;  /* 0x000000766074723c */ /* 0x040fe20000041814 */
[----:B------:R-:W2:Y:S07]  /*8990*/  LDSM.16.MT88.4 R20, [R180+0x17800] ;  /* 0x01780000b414783b */ /* 0x000eae0000004200 */
[C---:B----4-:R-:W-:Y:S01]  /*89a0*/  HMMA.16816.F32.BF16 R128, R96.reuse, R124, R8 ;  /* 0x0000007c6080723c */ /* 0x050fe20000041808 */
[----:B------:R-:W4:Y:S07]  /*89b0*/  LDSM.16.MT88.4 R8, [R153+0x5800] ;  /* 0x005800009908783b */ /* 0x000f2e0000004200 */
[C---:B-----5:R-:W-:Y:S08]  /*89c0*/  HMMA.16816.F32.BF16 R76, R96.reuse, R112, R76 ;  /* 0x00000070604c723c */ /* 0x060ff0000004184c */
[C---:B------:R-:W-:Y:S08]  /*89d0*/  HMMA.16816.F32.BF16 R80, R96.reuse, R114, R80 ;  /* 0x000000726050723c */ /* 0x040ff00000041850 */
[C---:B------:R-:W-:Y:S08]  /*89e0*/  HMMA.16816.F32.BF16 R112, R96.reuse, R108, R24 ;  /* 0x0000006c6070723c */ /* 0x040ff00000041818 */
[C---:B---3--:R-:W-:Y:S08]  /*89f0*/  HMMA.16816.F32.BF16 R84, R96.reuse, R104, R84 ;  /* 0x000000686054723c */ /* 0x048ff00000041854 */
[C---:B------:R-:W-:Y:S08]  /*8a00*/  HMMA.16816.F32.BF16 R88, R96.reuse, R106, R88 ;  /* 0x0000006a6058723c */ /* 0x040ff00000041858 */
[C---:B------:R-:W-:Y:S08]  /*8a10*/  HMMA.16816.F32.BF16 R44, R96.reuse, R140, R44 ;  /* 0x0000008c602c723c */ /* 0x040ff0000004182c */
[C---:B------:R-:W-:Y:S08]  /*8a20*/  HMMA.16816.F32.BF16 R48, R96.reuse, R142, R48 ;  /* 0x0000008e6030723c */ /* 0x040ff00000041830 */
[C---:B------:R-:W-:Y:S08]  /*8a30*/  HMMA.16816.F32.BF16 R108, R96.reuse, R110, R28 ;  /* 0x0000006e606c723c */ /* 0x040ff0000004181c */
[C---:B------:R-:W-:Y:S08]  /*8a40*/  HMMA.16816.F32.BF16 R124, R96.reuse, R126, R12 ;  /* 0x0000007e607c723c */ /* 0x040ff0000004180c */
[C---:B------:R-:W-:Y:S08]  /*8a50*/  HMMA.16816.F32.BF16 R104, R96.reuse, R136, R32 ;  /* 0x000000886068723c */ /* 0x040ff00000041820 */
[C---:B------:R-:W-:Y:S08]  /*8a60*/  HMMA.16816.F32.BF16 R100, R96.reuse, R138, R100 ;  /* 0x0000008a6064723c */ /* 0x040ff00000041864 */
[----:B------:R-:W-:Y:S01]  /*8a70*/  HMMA.16816.F32.BF16 R36, R96, R132, R36 ;  /* 0x000000846024723c */ /* 0x000fe20000041824 */
[----:B------:R-:W-:-:S07]  /*8a80*/  MOV R132, R185 ;  /* 0x000000b900847202 */ /* 0x000fce0000000f00 */
[C---:B------:R-:W-:Y:S08]  /*8a90*/  HMMA.16816.F32.BF16 R40, R96.reuse, R134, R40 ;  /* 0x000000866028723c */ /* 0x040ff00000041828 */
[C---:B-1----:R-:W-:Y:S08]  /*8aa0*/  HMMA.16816.F32.BF16 R60, R96.reuse, R16, R60 ;  /* 0x00000010603c723c */ /* 0x042ff0000004183c */
[C---:B------:R-:W-:Y:S08]  /*8ab0*/  HMMA.16816.F32.BF16 R64, R96.reuse, R18, R64 ;  /* 0x000000126040723c */ /* 0x040ff00000041840 */
[C---:B--2---:R-:W-:Y:S08]  /*8ac0*/  HMMA.16816.F32.BF16 R68, R96.reuse, R20, R68 ;  /* 0x000000146044723c */ /* 0x044ff00000041844 */
[C---:B------:R-:W-:Y:S08]  /*8ad0*/  HMMA.16816.F32.BF16 R72, R96.reuse, R22, R72 ;  /* 0x000000166048723c */ /* 0x040ff00000041848 */
[C---:B----4-:R-:W-:Y:S08]  /*8ae0*/  HMMA.16816.F32.BF16 R92, R96.reuse, R8, R92 ;  /* 0x00000008605c723c */ /* 0x050ff0000004185c */
        /* <DEDUP_REMOVED lines=17> */
[-C--:B------:R-:W-:Y:S01]  /*8c00*/  LEA R14, P5, R8, R201.reuse, 0x7 ;  /* 0x000000c9080e7211 */ /* 0x080fe200078a38ff */
        /* <DEDUP_REMOVED lines=8> */
[----:B------:R-:W1:Y:S01]  /*8c90*/  LDCU UR4, c[0x0][0x50c] ;  /* 0x0000a180ff0477ac */ /* 0x000e620008000800 */
[----:B------:R-:W-:-:S02]  /*8ca0*/  LOP3.LUT R6, R6, R0, R7, 0xf6, !PT ;  /* 0x0000000006067212 */ /* 0x000fc400078ef607 */
[----:B------:R-:W-:Y:S01]  /*8cb0*/  LEA.HI.X R13, R4, R200, R3, 0x1, P4 ;  /* 0x000000c8040d7211 */ /* 0x000fe200020f0c03 */
[----:B------:R-:W-:Y:S01]  /*8cc0*/  VIADD R3, R183, UR5 ;  /* 0x00000005b7037c36 */ /* 0x000fe20008000000 */
[----:B------:R-:W-:Y:S01]  /*8cd0*/  LEA R197, R6, UR5, 0x1 ;  /* 0x0000000506c57c11 */ /* 0x000fe2000f8e08ff */
[----:B------:R-:W-:Y:S01]  /*8ce0*/  UISETP.NE.AND UP0, UPT, UR19, 0x3, UPT ;  /* 0x000000031300788c */ /* 0x000fe2000bf05270 */
        /* <DEDUP_REMOVED lines=44> */
[----:B------:R-:W1:Y:S04]  /*8fb0*/  LDSM.16.M88.4 R148, [R186+0xc800] ;  /* 0x00c80000ba94783b */ /* 0x000e680000000200 */
[----:B------:R-:W1:Y:S04]  /*8fc0*/  LDSM.16.M88.4 R20, [R186+0xd000] ;  /* 0x00d00000ba14783b */ /* 0x000e680000000200 */
[----:B--2---:R-:W2:Y:S04]  /*8fd0*/  LDSM.16.M88.4 R12, [R186+0xd800] ;  /* 0x00d80000ba0c783b */ /* 0x004ea80000000200 */
[----:B------:R-:W-:Y:S01]  /*8fe0*/  LDSM.16.M88.4 R16, [R188] ;  /* 0x00000000bc10783b */ /* 0x000fe20000000200 */
[C---:B---3--:R-:W-:Y:S03]  /*8ff0*/  HMMA.16816.F32.BF16 R144, R8.reuse, R140, RZ ;  /* 0x0000008c0890723c */ /* 0x048fe600000418ff */
[----:B------:R-:W3:Y:S04]  /*9000*/  LDSM.16.M88.4 R4, [R3+0xc000] ;  /* 0x00c000000304783b */ /* 0x000ee80000000200 */
[----:B------:R-:W3:Y:S01]  /*9010*/  LDSM.16.M88.4 R152, [R3+0xc800] ;  /* 0x00c800000398783b */ /* 0x000ee20000000200 */
[C---:B----4-:R-:W-:Y:S03]  /*9020*/  HMMA.16816.F32.BF16 R136, R8.reuse, R132, RZ ;  /* 0x000000840888723c */ /* 0x050fe600000418ff */
[----:B------:R-:W-:Y:S04]  /*9030*/  LDSM.16.M88.4 R172, [R189] ;  /* 0x00000000bdac783b */ /* 0x000fe80000000200 */
[----:B------:R-:W-:Y:S01]  /*9040*/  LDSM.16.M88.4 R176, [R187+0xd800] ;  /* 0x00d80000bbb0783b */ /* 0x000fe20000000200 */
[C---:B------:R-:W-:Y:S03]  /*9050*/  HMMA.16816.F32.BF16 R140, R8.reuse, R142, RZ ;  /* 0x0000008e088c723c */ /* 0x040fe600000418ff */
[----:B------:R-:W-:Y:S04]  /*9060*/  LDSM.16.M88.4 R164, [R197+0x4000] ;  /* 0x00400000c5a4783b */ /* 0x000fe80000000200 */
[----:B------:R-:W0:Y:S01]  /*9070*/  LDGDEPBAR ;  /* 0x00000000000079af */ /* 0x000e220000000000 */
[C---:B------:R-:W-:Y:S08]  /*9080*/  HMMA.16816.F32.BF16 R132, R8.reuse, R134, RZ ;  /* 0x000000860884723c */ /* 0x040ff000000418ff */
[C---:B-----5:R-:W-:Y:S08]  /*9090*/  HMMA.16816.F32.BF16 R32, R8.reuse, R28, RZ ;  /* 0x0000001c0820723c */ /* 0x060ff000000418ff */
[C---:B------:R-:W-:Y:S08]  /*90a0*/  HMMA.16816.F32.BF16 R28, R8.reuse, R30, RZ ;  /* 0x0000001e081c723c */ /* 0x040ff000000418ff */
[C---:B-1----:R-:W-:Y:S08]  /*90b0*/  HMMA.16816.F32.BF16 R24, R8.reuse, R160, RZ ;  /* 0x000000a00818723c */ /* 0x042ff000000418ff */
[----:B------:R-:W-:Y:S01]  /*90c0*/  HMMA.16816.F32.BF16 R8, R8, R162, RZ ;  /* 0x000000a20808723c */ /* 0x000fe200000418ff */
[----:B------:R-:W-:Y:S07]  /*90d0*/  LDSM.16.M88.4 R160, [R183+UR5+0xe000] ;  /* 0x00e00005b7a0783b */ /* 0x000fee0008000200 */
[C---:B------:R-:W-:Y:S08]  /*90e0*/  HMMA.16816.F32.BF16 R144, R168.reuse, R156, R144 ;  /* 0x0000009ca890723c */ /* 0x040ff00000041890 */
[C---:B------:R-:W-:Y:S01]  /*90f0*/  HMMA.16816.F32.BF16 R140, R168.reuse, R158, R140 ;  /* 0x0000009ea88c723c */ /* 0x040fe2000004188c */
[----:B------:R-:W-:Y:S07]  /*9100*/  LDSM.16.M88.4 R156, [R183+UR5+0xe800] ;  /* 0x00e80005b79c783b */ /* 0x000fee0008000200 */
[C---:B------:R-:W-:Y:S08]  /*9110*/  HMMA.16816.F32.BF16 R136, R168.reuse, R148, R136 ;  /* 0x00000094a888723c */ /* 0x040ff00000041888 */
[C---:B------:R-:W-:Y:S01]  /*9120*/  HMMA.16816.F32.BF16 R132, R168.reuse, R150, R132 ;  /* 0x00000096a884723c */ /* 0x040fe20000041884 */
[----:B------:R-:W1:Y:S07]  /*9130*/  LDSM.16.M88.4 R148, [R3+0xd000] ;  /* 0x00d000000394783b */ /* 0x000e6e0000000200 */
[C---:B------:R-:W-:Y:S08]  /*9140*/  HMMA.16816.F32.BF16 R32, R168.reuse, R20, R32 ;  /* 0x00000014a820723c */ /* 0x040ff00000041820 */
[C---:B------:R-:W-:Y:S01]  /*9150*/  HMMA.16816.F32.BF16 R28, R168.reuse, R22, R28 ;  /* 0x00000016a81c723c */ /* 0x040fe2000004181c */
[----:B------:R-:W4:Y:S07]  /*9160*/  LDSM.16.M88.4 R20, [R3+0xd800] ;  /* 0x00d800000314783b */ /* 0x000f2e0000000200 */
[C---:B--2---:R-:W-:Y:S08]  /*9170*/  HMMA.16816.F32.BF16 R24, R168.reuse, R12, R24 ;  /* 0x0000000ca818723c */ /* 0x044ff00000041818 */
[----:B------:R-:W-:Y:S01]  /*9180*/  HMMA.16816.F32.BF16 R168, R168, R14, R8 ;  /* 0x0000000ea8a8723c */ /* 0x000fe20000041808 */
[----:B------:R-:W2:Y:S04]  /*9190*/  LDSM.16.M88.4 R12, [R187+0xc000] ;  /* 0x00c00000bb0c783b */ /* 0x000ea80000000200 */
[----:B------:R-:W5:Y:S03]  /*91a0*/  LDSM.16.M88.4 R8, [R187+0xc800] ;  /* 0x00c80000bb08783b */ /* 0x000f660000000200 */
[C---:B---3--:R-:W-:Y:S08]  /*91b0*/  HMMA.16816.F32.BF16 R144, R16.reuse, R4, R144 ;  /* 0x000000041090723c */ /* 0x048ff00000041890 */
[C---:B------:R-:W-:Y:S01]  /*91c0*/  HMMA.16816.F32.BF16 R140, R16.reuse, R6, R140 ;  /* 0x00000006108c723c */ /* 0x040fe2000004188c */
[----:B------:R-:W3:Y:S07]  /*91d0*/  LDSM.16.M88.4 R4, [R187+0xd000] ;  /* 0x00d00000bb04783b */ /* 0x000eee0000000200 */
[C---:B------:R-:W-:Y:S08]  /*91e0*/  HMMA.16816.F32.BF16 R136, R16.reuse, R152, R136 ;  /* 0x000000981088723c */ /* 0x040ff00000041888 */
[C---:B------:R-:W-:Y:S01]  /*91f0*/  HMMA.16816.F32.BF16 R132, R16.reuse, R154, R132 ;  /* 0x0000009a1084723c */ /* 0x040fe20000041884 */
[----:B------:R-:W3:Y:S07]  /*9200*/  LDSM.16.M88.4 R152, [R183+UR5+0xf000] ;  /* 0x00f00005b798783b */ /* 0x000eee0008000200 */
[C---:B-1----:R-:W-:Y:S08]  /*9210*/  HMMA.16816.F32.BF16 R32, R16.reuse, R148, R32 ;  /* 0x000000941020723c */ /* 0x042ff00000041820 */
[C---:B------:R-:W-:Y:S01]  /*9220*/  HMMA.16816.F32.BF16 R28, R16.reuse, R150, R28 ;  /* 0x00000096101c723c */ /* 0x040fe2000004181c */
[----:B------:R-:W1:Y:S07]  /*9230*/  LDSM.16.M88.4 R148, [R183+UR5+0xf800] ;  /* 0x00f80005b794783b */ /* 0x000e6e0008000200 */
[C---:B----4-:R-:W-:Y:S08]  /*9240*/  HMMA.16816.F32.BF16 R24, R16.reuse, R20, R24 ;  /* 0x000000141018723c */ /* 0x050ff00000041818 */
[----:B------:R-:W-:Y:S01]  /*9250*/  HMMA.16816.F32.BF16 R168, R16, R22, R168 ;  /* 0x0000001610a8723c */ /* 0x000fe200000418a8 */
[----:B------:R-:W-:Y:S04]  /*9260*/  LDSM.16.M88.4 R20, [R195+0x4000] ;  /* 0x00400000c314783b */ /* 0x000fe80000000200 */
[----:B------:R-:W-:Y:S03]  /*9270*/  LDSM.16.M88.4 R16, [R186+0xe000] ;  /* 0x00e00000ba10783b */ /* 0x000fe60000000200 */
[C---:B--2---:R-:W-:Y:S08]  /*9280*/  HMMA.16816.F32.BF16 R144, R172.reuse, R12, R144 ;  /* 0x0000000cac90723c */ /* 0x044ff00000041890 */
[C---:B------:R-:W-:Y:S01]  /*9290*/  HMMA.16816.F32.BF16 R140, R172.reuse, R14, R140 ;  /* 0x0000000eac8c723c */ /* 0x040fe2000004188c */
[----:B------:R-:W2:Y:S07]  /*92a0*/  LDSM.16.M88.4 R12, [R186+0xe800] ;  /* 0x00e80000ba0c783b */ /* 0x000eae0000000200 */
[C---:B-----5:R-:W-:Y:S08]  /*92b0*/  HMMA.16816.F32.BF16 R136, R172.reuse, R8, R136 ;  /* 0x00000008ac88723c */ /* 0x060ff00000041888 */
[C---:B------:R-:W-:Y:S01]  /*92c0*/  HMMA.16816.F32.BF16 R132, R172.reuse, R10, R132 ;  /* 0x0000000aac84723c */ /* 0x040fe20000041884 */
[----:B------:R-:W4:Y:S07]  /*92d0*/  LDSM.16.M88.4 R8, [R186+0xf000] ;  /* 0x00f00000ba08783b */ /* 0x000f2e0000000200 */
[C---:B---3--:R-:W-:Y:S08]  /*92e0*/  HMMA.16816.F32.BF16 R32, R172.reuse, R4, R32 ;  /* 0x00000004ac20723c */ /* 0x048ff00000041820 */
[C---:B------:R-:W-:Y:S01]  /*92f0*/  HMMA.16816.F32.BF16 R28, R172.reuse, R6, R28 ;  /* 0x00000006ac1c723c */ /* 0x040fe2000004181c */
[----:B------:R-:W3:Y:S07]  /*9300*/  LDSM.16.M88.4 R4, [R186+0xf800] ;  /* 0x00f80000ba04783b */ /* 0x000eee0000000200 */
[C---:B------:R-:W-:Y:S08]  /*9310*/  HMMA.16816.F32.BF16 R24, R172.reuse, R176, R24 ;  /* 0x000000b0ac18723c */ /* 0x040ff00000041818 */
[----:B------:R-:W-:Y:S08]  /*9320*/  HMMA.16816.F32.BF16 R168, R172, R178, R168 ;  /* 0x000000b2aca8723c */ /* 0x000ff000000418a8 */
[C---:B------:R-:W-:Y:S08]  /*9330*/  HMMA.16816.F32.BF16 R144, R164.reuse, R160, R144 ;  /* 0x000000a0a490723c */ /* 0x040ff00000041890 */
[C---:B------:R-:W-:Y:S08]  /*9340*/  HMMA.16816.F32.BF16 R140, R164.reuse, R162, R140 ;  /* 0x000000a2a48c723c */ /* 0x040ff0000004188c */
[C---:B------:R-:W-:Y:S08]  /*9350*/  HMMA.16816.F32.BF16 R136, R164.reuse, R156, R136 ;  /* 0x0000009ca488723c */ /* 0x040ff00000041888 */
[C---:B------:R-:W-:Y:S08]  /*9360*/  HMMA.16816.F32.BF16 R132, R164.reuse, R158, R132 ;  /* 0x0000009ea484723c */ /* 0x040ff00000041884 */
[C---:B------:R-:W-:Y:S08]  /*9370*/  HMMA.16816.F32.BF16 R32, R164.reuse, R152, R32 ;  /* 0x00000098a420723c */ /* 0x040ff00000041820 */
[C---:B------:R-:W-:Y:S01]  /*9380*/  HMMA.16816.F32.BF16 R156, R164.reuse, R154, R28 ;  /* 0x0000009aa49c723c */ /* 0x040fe2000004181c */
[----:B------:R-:W-:Y:S04]  /*9390*/  LDSM.16.M88.4 R152, [R188+0x4000] ;  /* 0x00400000bc98783b */ /* 0x000fe80000000200 */
[----:B------:R-:W-:Y:S03]  /*93a0*/  LDSM.16.M88.4 R28, [R3+0xe000] ;  /* 0x00e00000031c783b */ /* 0x000fe60000000200 */
[C---:B-1----:R-:W-:Y:S01]  /*93b0*/  HMMA.16816.F32.BF16 R160, R164.reuse, R148, R24 ;  /* 0x00000094a4a0723c */ /* 0x042fe20000041818 */
[----:B------:R-:W1:Y:S07]  /*93c0*/  LDSM.16.M88.4 R24, [R3+0xe800] ;  /* 0x00e800000318783b */ /* 0x000e6e0000000200 */
[----:B------:R-:W-:Y:S01]  /*93d0*/  HMMA.16816.F32.BF16 R168, R164, R150, R168 ;  /* 0x00000096a4a8723c */ /* 0x000fe200000418a8 */
[----:B------:R-:W-:Y:S04]  /*93e0*/  LDSM.16.M88.4 R148, [R187+0xf000] ;  /* 0x00f00000bb94783b */ /* 0x000fe80000000200 */
[----:B------:R-:W-:Y:S03]  /*93f0*/  LDSM.16.M88.4 R164, [R187+0xf800] ;  /* 0x00f80000bba4783b */ /* 0x000fe60000000200 */
[C---:B--2---:R-:W-:Y:S08]  /*9400*/  HMMA.16816.F32.BF16 R136, R20.reuse, R12, R136 ;  /* 0x0000000c1488723c */ /* 0x044ff00000041888 */
[C---:B------:R-:W-:Y:S01]  /*9410*/  HMMA.16816.F32.BF16 R132, R20.reuse, R14, R132 ;  /* 0x0000000e1484723c */ /* 0x040fe20000041884 */
[----:B------:R-:W-:Y:S07]  /*9420*/  LDSM.16.M88.4 R12, [R189+0x4000] ;  /* 0x00400000bd0c783b */ /* 0x000fee0000000200 */
[C---:B----4-:R-:W-:Y:S08]  /*9430*/  HMMA.16816.F32.BF16 R32, R20.reuse, R8, R32 ;  /* 0x000000081420723c */ /* 0x050ff00000041820 */
[C---:B------:R-:W-:Y:S01]  /*9440*/  HMMA.16816.F32.BF16 R156, R20.reuse, R10, R156 ;  /* 0x0000000a149c723c */ /* 0x040fe2000004189c */
[----:B------:R-:W2:Y:S07]  /*9450*/  LDSM.16.M88.4 R8, [R3+0xf000] ;  /* 0x00f000000308783b */ /* 0x000eae0000000200 */
[C---:B---3--:R-:W-:Y:S08]  /*9460*/  HMMA.16816.F32.BF16 R160, R20.reuse, R4, R160 ;  /* 0x0000000414a0723c */ /* 0x048ff000000418a0 */
[C---:B------:R-:W-:Y:S01]  /*9470*/  HMMA.16816.F32.BF16 R168, R20.reuse, R6, R168 ;  /* 0x0000000614a8723c */ /* 0x040fe200000418a8 */
[----:B------:R-:W3:Y:S07]  /*9480*/  LDSM.16.M88.4 R4, [R187+0xe000] ;  /* 0x00e00000bb04783b */ /* 0x000eee0000000200 */
[C---:B------:R-:W-:Y:S08]  /*9490*/  HMMA.16816.F32.BF16 R144, R20.reuse, R16, R144 ;  /* 0x000000101490723c */ /* 0x040ff00000041890 */
[----:B------:R-:W-:Y:S01]  /*94a0*/  HMMA.16816.F32.BF16 R140, R20, R18, R140 ;  /* 0x00000012148c723c */ /* 0x000fe2000004188c */
[----:B------:R-:W4:Y:S04]  /*94b0*/  LDSM.16.M88.4 R20, [R3+0xf800] ;  /* 0x00f800000314783b */ /* 0x000f280000000200 */
[----:B------:R-:W5:Y:S03]  /*94c0*/  LDSM.16.M88.4 R16, [R187+0xe800] ;  /* 0x00e80000bb10783b */ /* 0x000f660000000200 */
[C---:B-1----:R-:W-:Y:S08]  /*94d0*/  HMMA.16816.F32.BF16 R136, R152.reuse, R24, R136 ;  /* 0x000000189888723c */ /* 0x042ff00000041888 */
[C---:B------:R-:W-:Y:S08]  /*94e0*/  HMMA.16816.F32.BF16 R144, R152.reuse, R28, R144 ;  /* 0x0000001c9890723c */ /* 0x040ff00000041890 */
[C---:B------:R-:W-:Y:S01]  /*94f0*/  HMMA.16816.F32.BF16 R140, R152.reuse, R30, R140 ;  /* 0x0000001e988c723c */ /* 0x040fe2000004188c */
[----:B------:R-:W-:Y:S07]  /*9500*/  LDSM.16.M88.4 R28, [R197+0x8000] ;  /* 0x00800000c51c783b */ /* 0x000fee0000000200 */
[C---:B------:R-:W-:Y:S01]  /*9510*/  HMMA.16816.F32.BF16 R132, R152.reuse, R26, R132 ;  /* 0x0000001a9884723c */ /* 0x040fe20000041884 */
[----:B------:R-:W1:Y:S07]  /*9520*/  LDSM.16.M88.4 R24, [R183+UR5+0x10000] ;  /* 0x01000005b718783b */ /* 0x000e6e0008000200 */
[C---:B--2---:R-:W-:Y:S08]  /*9530*/  HMMA.16816.F32.BF16 R32, R152.reuse, R8, R32 ;  /* 0x000000089820723c */ /* 0x044ff00000041820 */
[----:B------:R-:W-:Y:S01]  /*9540*/  HMMA.16816.F32.BF16 R156, R152, R10, R156 ;  /* 0x0000000a989c723c */ /* 0x000fe2000004189c */
[----:B------:R-:W-:Y:S07]  /*9550*/  LDSM.16.M88.4 R8, [R186+0x10000] ;  /* 0x01000000ba08783b */ /* 0x000fee0000000200 */
[C---:B---3--:R-:W-:Y:S01]  /*9560*/  HMMA.16816.F32.BF16 R172, R12.reuse, R4, R144 ;  /* 0x000000040cac723c */ /* 0x048fe20000041890 */
[----:B------:R-:W2:Y:S07]  /*9570*/  LDSM.16.M88.4 R144, [R195+0x8000] ;  /* 0x00800000c390783b */ /* 0x000eae0000000200 */
[----:B------:R-:W-:Y:S01]  /*9580*/  HMMA.16816.F32.BF16 R140, R12, R6, R140 ;  /* 0x000000060c8c723c */ /* 0x000fe2000004188c */
[----:B------:R-:W-:Y:S07]  /*9590*/  LDSM.16.M88.4 R4, [R3+0x10000] ;  /* 0x010000000304783b */ /* 0x000fee0000000200 */
[C---:B----4-:R-:W-:Y:S08]  /*95a0*/  HMMA.16816.F32.BF16 R160, R152.reuse, R20, R160 ;  /* 0x0000001498a0723c */ /* 0x050ff000000418a0 */
[----:B------:R-:W-:Y:S01]  /*95b0*/  HMMA.16816.F32.BF16 R168, R152, R22, R168 ;  /* 0x0000001698a8723c */ /* 0x000fe200000418a8 */
[----:B------:R-:W3:Y:S04]  /*95c0*/  LDSM.16.M88.4 R20, [R183+UR5+0x10800] ;  /* 0x01080005b714783b */ /* 0x000ee80008000200 */
[----:B------:R-:W-:Y:S03]  /*95d0*/  LDSM.16.M88.4 R152, [R187+0x11000] ;  /* 0x01100000bb98783b */ /* 0x000fe60000000200 */
[C---:B-----5:R-:W-:Y:S08]  /*95e0*/  HMMA.16816.F32.BF16 R136, R12.reuse, R16, R136 ;  /* 0x000000100c88723c */ /* 0x060ff00000041888 */
[----:B------:R-:W-:Y:S01]  /*95f0*/  HMMA.16816.F32.BF16 R132, R12, R18, R132 ;  /* 0x000000120c84723c */ /* 0x000fe20000041884 */
[----:B------:R-:W4:Y:S07]  /*9600*/  LDSM.16.M88.4 R16, [R188+0x8000] ;  /* 0x00800000bc10783b */ /* 0x000f2e0000000200 */
[C---:B-1----:R-:W-:Y:S08]  /*9610*/  HMMA.16816.F32.BF16 R172, R28.reuse, R24, R172 ;  /* 0x000000181cac723c */ /* 0x042ff000000418ac */
[----:B------:R-:W-:Y:S01]  /*9620*/  HMMA.16816.F32.BF16 R140, R28, R26, R140 ;  /* 0x0000001a1c8c723c */ /* 0x000fe2000004188c */
[----:B------:R-:W-:Y:S07]  /*9630*/  LDSM.16.M88.4 R24, [R187+0x10000] ;  /* 0x01000000bb18783b */ /* 0x000fee0000000200 */
[C---:B------:R-:W-:Y:S08]  /*9640*/  HMMA.16816.F32.BF16 R32, R12.reuse, R148, R32 ;  /* 0x000000940c20723c */ /* 0x040ff00000041820 */
[C---:B------:R-:W-:Y:S01]  /*9650*/  HMMA.16816.F32.BF16 R156, R12.reuse, R150, R156 ;  /* 0x000000960c9c723c */ /* 0x040fe2000004189c */
[----:B------:R-:W-:Y:S07]  /*9660*/  LDSM.16.M88.4 R148, [R189+0x8000] ;  /* 0x00800000bd94783b */ /* 0x000fee0000000200 */
[C---:B------:R-:W-:Y:S08]  /*9670*/  HMMA.16816.F32.BF16 R160, R12.reuse, R164, R160 ;  /* 0x000000a40ca0723c */ /* 0x040ff000000418a0 */
[----:B------:R-:W-:Y:S01]  /*9680*/  HMMA.16816.F32.BF16 R168, R12, R166, R168 ;  /* 0x000000a60ca8723c */ /* 0x000fe200000418a8 */
[----:B------:R-:W1:Y:S07]  /*9690*/  LDSM.16.M88.4 R12, [R186+0x10800] ;  /* 0x01080000ba0c783b */ /* 0x000e6e0000000200 */
[C---:B--2---:R-:W-:Y:S08]  /*96a0*/  HMMA.16816.F32.BF16 R172, R144.reuse, R8, R172 ;  /* 0x0000000890ac723c */ /* 0x044ff000000418ac */
[----:B------:R-:W-:Y:S01]  /*96b0*/  HMMA.16816.F32.BF16 R140, R144, R10, R140 ;  /* 0x0000000a908c723c */ /* 0x000fe2000004188c */
[----:B------:R-:W2:Y:S07]  /*96c0*/  LDSM.16.M88.4 R8, [R3+0x10800] ;  /* 0x010800000308783b */ /* 0x000eae0000000200 */
[----:B---3--:R-:W-:Y:S08]  /*96d0*/  HMMA.16816.F32.BF16 R136, R28, R20, R136 ;  /* 0x000000141c88723c */ /* 0x008ff00000041888 */
[----:B----4-:R-:W-:Y:S08]  /*96e0*/  HMMA.16816.F32.BF16 R172, R16, R4, R172 ;  /* 0x0000000410ac723c */ /* 0x010ff000000418ac */
[----:B------:R-:W-:Y:S01]  /*96f0*/  HMMA.16816.F32.BF16 R132, R28, R22, R132 ;  /* 0x000000161c84723c */ /* 0x000fe20000041884 */
[----:B------:R-:W-:Y:S07]  /*9700*/  LDSM.16.M88.4 R20, [R187+0x10800] ;  /* 0x01080000bb14783b */ /* 0x000fee0000000200 */
[----:B------:R-:W-:Y:S01]  /*9710*/  HMMA.16816.F32.BF16 R140, R16, R6, R140 ;  /* 0x00000006108c723c */ /* 0x000fe2000004188c */
[----:B------:R-:W3:Y:S07]  /*9720*/  LDSM.16.M88.4 R4, [R183+UR5+0x11000] ;  /* 0x01100005b704783b */ /* 0x000eee0008000200 */
[C---:B-1----:R-:W-:Y:S08]  /*9730*/  HMMA.16816.F32.BF16 R136, R144.reuse, R12, R136 ;  /* 0x0000000c9088723c */ /* 0x042ff00000041888 */
[----:B------:R-:W-:Y:S01]  /*9740*/  HMMA.16816.F32.BF16 R132, R144, R14, R132 ;  /* 0x0000000e9084723c */ /* 0x000fe20000041884 */
[----:B------:R-:W1:Y:S07]  /*9750*/  LDSM.16.M88.4 R12, [R186+0x11000] ;  /* 0x01100000ba0c783b */ /* 0x000e6e0000000200 */
[----:B------:R-:W-:Y:S08]  /*9760*/  HMMA.16816.F32.BF16 R172, R148, R24, R172 ;  /* 0x0000001894ac723c */ /* 0x000ff000000418ac */
[----:B--2---:R-:W-:Y:S08]  /*9770*/  HMMA.16816.F32.BF16 R136, R16, R8, R136 ;  /* 0x000000081088723c */ /* 0x004ff00000041888 */
[----:B------:R-:W-:Y:S01]  /*9780*/  HMMA.16816.F32.BF16 R140, R148, R26, R140 ;  /* 0x0000001a948c723c */ /* 0x000fe2000004188c */
[----:B------:R-:W2:Y:S02]  /*9790*/  LDSM.16.M88.4 R24, [R183+UR5+0x11800] ;  /* 0x01180005b718783b */ /* 0x000ea40008000200 */
[----:B------:R-:W-:Y:S01]  /*97a0*/  FMUL.FTZ R164, R172, UR4 ;  /* 0x00000004aca47c20 */ /* 0x000fe20008410000 */
[----:B------:R-:W-:Y:S01]  /*97b0*/  FMUL.FTZ R166, R174, UR4 ;  /* 0x00000004aea67c20 */ /* 0x000fe20008410000 */
[----:B------:R-:W-:Y:S01]  /*97c0*/  FMUL.FTZ R165, R173, UR4 ;  /* 0x00000004ada57c20 */ /* 0x000fe20008410000 */
[----:B------:R-:W-:-:S02]  /*97d0*/  FMUL.FTZ R167, R175, UR4 ;  /* 0x00000004afa77c20 */ /* 0x000fc40008410000 */
[----:B---3--:R-:W-:Y:S01]  /*97e0*/  HMMA.16816.F32.BF16 R32, R28, R4, R32 ;  /* 0x000000041c20723c */ /* 0x008fe20000041820 */
[----:B------:R-:W3:Y:S07]  /*97f0*/  MUFU.TANH R164, R164 ;  /* 0x000000a400a47308 */ /* 0x000eee0000002400 */
[----:B------:R-:W-:Y:S01]  /*9800*/  HMMA.16816.F32.BF16 R136, R148, R20, R136 ;  /* 0x000000149488723c */ /* 0x000fe20000041888 */
[----:B------:R-:W4:Y:S02]  /*9810*/  MUFU.TANH R166, R166 ;  /* 0x000000a600a67308 */ /* 0x000f240000002400 */
[----:B------:R-:W-:Y:S01]  /*9820*/  FMUL.FTZ R140, R140, UR4 ;  /* 0x000000048c8c7c20 */ /* 0x000fe20008410000 */
[----:B------:R-:W-:Y:S01]  /*9830*/  FMUL.FTZ R21, R142, UR4 ;  /* 0x000000048e157c20 */ /* 0x000fe20008410000 */
[----:B------:R-:W-:Y:S01]  /*9840*/  FMUL.FTZ R20, R141, UR4 ;  /* 0x000000048d147c20 */ /* 0x000fe20008410000 */
[----:B------:R-:W-:-:S02]  /*9850*/  FMUL.FTZ R141, R143, UR4 ;  /* 0x000000048f8d7c20 */ /* 0x000fc40008410000 */
[----:B------:R-:W-:Y:S01]  /*9860*/  HMMA.16816.F32.BF16 R132, R16, R10, R132 ;  /* 0x0000000a1084723c */ /* 0x000fe20000041884 */
[----:B------:R-:W5:Y:S01]  /*9870*/  LDSM.16.M88.4 R8, [R3+0x11000] ;  /* 0x011000000308783b */ /* 0x000f620000000200 */
[----:B------:R-:W4:Y:S06]  /*9880*/  MUFU.TANH R165, R165 ;  /* 0x000000a500a57308 */ /* 0x000f2c0000002400 */
[----:B------:R-:W-:Y:S01]  /*9890*/  HMMA.16816.F32.BF16 R156, R28, R6, R156 ;  /* 0x000000061c9c723c */ /* 0x000fe2000004189c */
[----:B------:R-:W3:Y:S01]  /*98a0*/  LDSM.16.M88.4 R4, [R186+0x11800] ;  /* 0x01180000ba04783b */ /* 0x000ee20000000200 */
[----:B------:R-:W4:Y:S01]  /*98b0*/  MUFU.TANH R167, R167 ;  /* 0x000000a700a77308 */ /* 0x000f220000002400 */
[----:B------:R-:W-:-:S05]  /*98c0*/  FMUL.FTZ R138, R138, UR4 ;  /* 0x000000048a8a7c20 */ /* 0x000fca0008410000 */
[----:B-1----:R-:W-:Y:S01]  /*98d0*/  HMMA.16816.F32.BF16 R32, R144, R12, R32 ;  /* 0x0000000c9020723c */ /* 0x002fe20000041820 */
[----:B------:R-:W-:Y:S01]  /*98e0*/  FMUL.FTZ R12, R136, UR4 ;  /* 0x00000004880c7c20 */ /* 0x000fe20008410000 */
[----:B------:R-:W1:Y:S01]  /*98f0*/  MUFU.TANH R140, R140 ;  /* 0x0000008c008c7308 */ /* 0x000e620000002400 */
[----:B------:R-:W-:-:S05]  /*9900*/  FMUL.FTZ R136, R139, UR4 ;  /* 0x000000048b887c20 */ /* 0x000fca0008410000 */
[----:B------:R-:W-:Y:S01]  /*9910*/  HMMA.16816.F32.BF16 R132, R148, R22, R132 ;  /* 0x000000169484723c */ /* 0x000fe20000041884 */
[----:B------:R-:W-:Y:S01]  /*9920*/  FMUL.FTZ R22, R137, UR4 ;  /* 0x0000000489167c20 */ /* 0x000fe20008410000 */
[----:B------:R4:W-:Y:S06]  /*9930*/  MUFU.TANH R23, R12 ;  /* 0x0000000c00177308 */ /* 0x0009ec0000002400 */
[----:B------:R-:W-:Y:S02]  /*9940*/  HMMA.16816.F32.BF16 R156, R144, R14, R156 ;  /* 0x0000000e909c723c */ /* 0x000fe4000004189c */
[----:B------:R-:W1:Y:S06]  /*9950*/  MUFU.TANH R21, R21 ;  /* 0x0000001500157308 */ /* 0x000e6c0000002400 */
[----:B--2---:R-:W-:Y:S02]  /*9960*/  HMMA.16816.F32.BF16 R160, R28, R24, R160 ;  /* 0x000000181ca0723c */ /* 0x004fe400000418a0 */
[----:B------:R-:W2:Y:S01]  /*9970*/  MUFU.TANH R20, R20 ;  /* 0x0000001400147308 */ /* 0x000ea20000002400 */
[----:B----4-:R4:W1:Y:S01]  /*9980*/  LDSM.16.M88.4 R12, [R3+0x11800] ;  /* 0x01180000030c783b */ /* 0x0108620000000200 */
[----:B------:R-:W-:Y:S01]  /*9990*/  FMUL.FTZ R24, R132, UR4 ;  /* 0x0000000484187c20 */ /* 0x000fe20008410000 */
[----:B------:R-:W-:Y:S01]  /*99a0*/  FMUL.FTZ R134, R134, UR4 ;  /* 0x0000000486867c20 */ /* 0x000fe20008410000 */
[----:B------:R-:W-:Y:S01]  /*99b0*/  FMUL.FTZ R133, R133, UR4 ;  /* 0x0000000485857c20 */ /* 0x000fe20008410000 */
[----:B------:R-:W-:Y:S01]  /*99c0*/  FMUL.FTZ R135, R135, UR4 ;  /* 0x0000000487877c20 */ /* 0x000fe20008410000 */
[C---:B-----5:R-:W-:Y:S02]  /*99d0*/  HMMA.16816.F32.BF16 R32, R16.reuse, R8, R32 ;  /* 0x000000081020723c */ /* 0x060fe40000041820 */
[----:B------:R-:W5:Y:S06]  /*99e0*/  MUFU.TANH R141, R141 ;  /* 0x0000008d008d7308 */ /* 0x000f6c0000002400 */
[----:B------:R-:W-:Y:S01]  /*99f0*/  HMMA.16816.F32.BF16 R156, R16, R10, R156 ;  /* 0x0000000a109c723c */ /* 0x000fe2000004189c */
[----:B------:R-:W2:Y:S01]  /*9a00*/  LDSM.16.M88.4 R8, [R187+0x11800] ;  /* 0x01180000bb08783b */ /* 0x000ea20000000200 */
[----:B------:R-:W5:Y:S01]  /*9a10*/  MUFU.TANH R138, R138 ;  /* 0x0000008a008a7308 */ /* 0x000f620000002400 */
[----:B------:R-:W-:-:S05]  /*9a20*/  DEPBAR.LE SB0, 0x0 ;  /* 0x000080000000791a */ /* 0x000fca0000000000 */
[----:B---3--:R-:W-:Y:S01]  /*9a30*/  HMMA.16816.F32.BF16 R160, R144, R4, R160 ;  /* 0x0000000490a0723c */ /* 0x008fe200000418a0 */
[----:B------:R-:W-:Y:S01]  /*9a40*/  IMAD.SHL.U32 R4, R192, 0x2, RZ ;  /* 0x00000002c0047824 */ /* 0x000fe200078e00ff */
[----:B------:R-:W3:Y:S01]  /*9a50*/  MUFU.TANH R22, R22 ;  /* 0x0000001600167308 */ /* 0x000ee20000002400 */
[----:B----4-:R-:W-:-:S03]  /*9a60*/  IMAD.U32 R3, RZ, RZ, UR19 ;  /* 0x00000013ff037e24 */ /* 0x010fc6000f8e00ff */
[----:B------:R-:W-:Y:S02]  /*9a70*/  LOP3.LUT R4, R4, 0x6, RZ, 0xc0, !PT ;  /* 0x0000000604047812 */ /* 0x000fe400078ec0ff */
[----:B------:R-:W-:Y:S02]  /*9a80*/  HMMA.16816.F32.BF16 R168, R28, R26, R168 ;  /* 0x0000001a1ca8723c */ /* 0x000fe400000418a8 */
[----:B------:R-:W4:Y:S01]  /*9a90*/  MUFU.TANH R136, R136 ;  /* 0x0000008800887308 */ /* 0x000f220000002400 */
[----:B------:R-:W-:-:S04]  /*9aa0*/  IMAD R3, R3, 0x40, R4 ;  /* 0x0000004003037824 */ /* 0x000fc800078e0204 */
[----:B------:R-:W-:Y:S01]  /*9ab0*/  VIADD R4, R3, 0xffffff40 ;  /* 0xffffff4003047836 */ /* 0x000fe20000000000 */
[----:B------:R-:W-:Y:S02]  /*9ac0*/  HMMA.16816.F32.BF16 R156, R148, R154, R156 ;  /* 0x0000009a949c723c */ /* 0x000fe4000004189c */
[----:B------:R-:W4:Y:S02]  /*9ad0*/  MUFU.TANH R24, R24 ;  /* 0x0000001800187308 */ /* 0x000f240000002400 */
[C---:B------:R-:W-:Y:S02]  /*9ae0*/  ISETP.GE.AND P5, PT, R4.reuse, R182, PT ;  /* 0x000000b60400720c */ /* 0x040fe40003fa6270 */
[----:B------:R-:W-:Y:S02]  /*9af0*/  ISETP.GE.AND P4, PT, R4, R181, PT ;  /* 0x000000b50400720c */ /* 0x000fe40003f86270 */
[----:B-1----:R-:W-:Y:S01]  /*9b00*/  HMMA.16816.F32.BF16 R160, R16, R12, R160 ;  /* 0x0000000c10a0723c */ /* 0x002fe200000418a0 */
[----:B------:R-:W-:Y:S01]  /*9b10*/  FSEL R5, R164, -INF , !P5 ;  /* 0xff800000a4057808 */ /* 0x000fe20006800000 */
[----:B------:R-:W1:Y:S01]  /*9b20*/  MUFU.TANH R178, R134 ;  /* 0x0000008600b27308 */ /* 0x000e620000002400 */
[----:B------:R-:W-:-:S05]  /*9b30*/  FSEL R166, R166, -INF , !P4 ;  /* 0xff800000a6a67808 */ /* 0x000fca0006000000 */
[----:B------:R-:W-:Y:S01]  /*9b40*/  HMMA.16816.F32.BF16 R168, R144, R6, R168 ;  /* 0x0000000690a8723c */ /* 0x000fe200000418a8 */
[----:B------:R-:W-:Y:S01]  /*9b50*/  VIADD R6, R3, 0xffffff41 ;  /* 0xffffff4103067836 */ /* 0x000fe20000000000 */
[----:B------:R-:W1:Y:S01]  /*9b60*/  MUFU.TANH R137, R133 ;  /* 0x0000008500897308 */ /* 0x000e620000002400 */
[----:B------:R-:W-:Y:S01]  /*9b70*/  FMUL.FTZ R172, R159, UR4 ;  /* 0x000000049fac7c20 */ /* 0x000fe20008410000 */
[----:B------:R-:W-:Y:S01]  /*9b80*/  FMUL.FTZ R143, R156, UR4 ;  /* 0x000000049c8f7c20 */ /* 0x000fe20008410000 */
[----:B------:R-:W-:Y:S01]  /*9b90*/  FMUL.FTZ R158, R158, UR4 ;  /* 0x000000049e9e7c20 */ /* 0x000fe20008410000 */
[C---:B------:R-:W-:Y:S01]  /*9ba0*/  ISETP.GE.AND P5, PT, R6.reuse, R182, PT ;  /* 0x000000b60600720c */ /* 0x040fe20003fa6270 */
[----:B------:R-:W-:Y:S01]  /*9bb0*/  FMUL.FTZ R25, R157, UR4 ;  /* 0x000000049d197c20 */ /* 0x000fe20008410000 */
[----:B------:R-:W-:Y:S01]  /*9bc0*/  ISETP.GE.AND P4, PT, R6, R181, PT ;  /* 0x000000b50600720c */ /* 0x000fe20003f86270 */
[----:B------:R-:W-:Y:S01]  /*9bd0*/  HMMA.16816.F32.BF16 R32, R148, R152, R32 ;  /* 0x000000989420723c */ /* 0x000fe20000041820 */
[----:B------:R-:W-:Y:S01]  /*9be0*/  VIADD R6, R3, 0xffffff48 ;  /* 0xffffff4803067836 */ /* 0x000fe20000000000 */
[----:B------:R-:W-:Y:S01]  /*9bf0*/  FSEL R7, R165, -INF , !P5 ;  /* 0xff800000a5077808 */ /* 0x000fe20006800000 */
[----:B------:R-:W1:Y:S01]  /*9c00*/  MUFU.TANH R176, R135 ;  /* 0x0000008700b07308 */ /* 0x000e620000002400 */
[----:B------:R-:W-:-:S02]  /*9c10*/  FSEL R4, R167, -INF , !P4 ;  /* 0xff800000a7047808 */ /* 0x000fc40006000000 */
[CC--:B------:R-:W-:Y:S02]  /*9c20*/  ISETP.GE.AND P5, PT, R6.reuse, R182.reuse, PT ;  /* 0x000000b60600720c */ /* 0x0c0fe40003fa6270 */
[----:B--2---:R-:W-:Y:S01]  /*9c30*/  HMMA.16816.F32.BF16 R160, R148, R8, R160 ;  /* 0x0000000894a0723c */ /* 0x004fe200000418a0 */
[----:B------:R-:W-:Y:S01]  /*9c40*/  VIADD R8, R3, 0xffffff49 ;  /* 0xffffff4903087836 */ /* 0x000fe20000000000 */
[-C--:B------:R-:W-:Y:S01]  /*9c50*/  ISETP.GE.AND P4, PT, R6, R181.reuse, PT ;  /* 0x000000b50600720c */ /* 0x080fe20003f86270 */
[----:B------:R-:W-:Y:S01]  /*9c60*/  MUFU.TANH R143, R143 ;  /* 0x0000008f008f7308 */ /* 0x000fe20000002400 */
[----:B------:R-:W-:Y:S02]  /*9c70*/  FSEL R9, R140, -INF , !P5 ;  /* 0xff8000008c097808 */ /* 0x000fe40006800000 */
[----:B------:R-:W-:Y:S01]  /*9c80*/  FSEL R6, R21, -INF , !P4 ;  /* 0xff80000015067808 */ /* 0x000fe20006000000 */
[C---:B------:R-:W-:Y:S01]  /*9c90*/  VIADD R21, R3.reuse, 0xffffff50 ;  /* 0xffffff5003157836 */ /* 0x040fe20000000000 */
[----:B------:R-:W-:Y:S01]  /*9ca0*/  HMMA.16816.F32.BF16 R168, R16, R14, R168 ;  /* 0x0000000e10a8723c */ /* 0x000fe200000418a8 */
[CC--:B------:R-:W-:Y:S01]  /*9cb0*/  ISETP.GE.AND P5, PT, R8.reuse, R182.reuse, PT ;  /* 0x000000b60800720c */ /* 0x0c0fe20003fa6270 */
[----:B------:R-:W-:Y:S01]  /*9cc0*/  VIADD R15, R3, 0xffffff51 ;  /* 0xffffff51030f7836 */ /* 0x000fe20000000000 */
[-C--:B------:R-:W-:Y:S01]  /*9cd0*/  ISETP.GE.AND P4, PT, R8, R181.reuse, PT ;  /* 0x000000b50800720c */ /* 0x080fe20003f86270 */
[----:B------:R-:W-:Y:S01]  /*9ce0*/  FMUL.FTZ R32, R32, UR4 ;  /* 0x0000000420207c20 */ /* 0x000fe20008410000 */
[----:B------:R-:W-:Y:S01]  /*9cf0*/  FSEL R13, R20, -INF , !P5 ;  /* 0xff800000140d7808 */ /* 0x000fe20006800000 */
[----:B------:R-:W-:Y:S01]  /*9d00*/  FMUL.FTZ R34, R34, UR4 ;  /* 0x0000000422227c20 */ /* 0x000fe20008410000 */
[----:B-----5:R-:W-:Y:S01]  /*9d10*/  FSEL R8, R141, -INF , !P4 ;  /* 0xff8000008d087808 */ /* 0x020fe20006000000 */
[----:B------:R-:W-:Y:S01]  /*9d20*/  VIADD R14, R3, 0xffffff58 ;  /* 0xffffff58030e7836 */ /* 0x000fe20000000000 */
[-C--:B------:R-:W-:Y:S01]  /*9d30*/  ISETP.GE.AND P5, PT, R21, R182.reuse, PT ;  /* 0x000000b61500720c */ /* 0x080fe20003fa6270 */
[----:B------:R-:W-:Y:S01]  /*9d40*/  FMUL.FTZ R12, R35, UR4 ;  /* 0x00000004230c7c20 */ /* 0x000fe20008410000 */
[-C--:B------:R-:W-:Y:S01]  /*9d50*/  ISETP.GE.AND P4, PT, R21, R181.reuse, PT ;  /* 0x000000b51500720c */ /* 0x080fe20003f86270 */
[----:B------:R-:W2:Y:S01]  /*9d60*/  MUFU.TANH R175, R32 ;  /* 0x0000002000af7308 */ /* 0x000ea20000002400 */
[----:B------:R-:W-:Y:S01]  /*9d70*/  FSEL R159, R23, -INF , !P5 ;  /* 0xff800000179f7808 */ /* 0x000fe20006800000 */
[----:B------:R-:W-:Y:S01]  /*9d80*/  FMUL.FTZ R33, R33, UR4 ;  /* 0x0000000421217c20 */ /* 0x000fe20008410000 */
[----:B------:R-:W-:Y:S01]  /*9d90*/  FSEL R138, R138, -INF , !P4 ;  /* 0xff8000008a8a7808 */ /* 0x000fe20006000000 */
[----:B------:R-:W-:Y:S01]  /*9da0*/  FMUL.FTZ R146, R162, UR4 ;  /* 0x00000004a2927c20 */ /* 0x000fe20008410000 */
[CC--:B------:R-:W-:Y:S01]  /*9db0*/  ISETP.GE.AND P5, PT, R15.reuse, R182.reuse, PT ;  /* 0x000000b60f00720c */ /* 0x0c0fe20003fa6270 */
[----:B------:R-:W-:Y:S01]  /*9dc0*/  FMUL.FTZ R160, R160, UR4 ;  /* 0x00000004a0a07c20 */ /* 0x000fe20008410000 */
[-C--:B------:R-:W-:Y:S01]  /*9dd0*/  ISETP.GE.AND P4, PT, R15, R181.reuse, PT ;  /* 0x000000b50f00720c */ /* 0x080fe20003f86270 */
[----:B------:R-:W5:Y:S01]  /*9de0*/  MUFU.TANH R142, R34 ;  /* 0x00000022008e7308 */ /* 0x000f620000002400 */
[----:B---3--:R-:W-:Y:S01]  /*9df0*/  FSEL R139, R22, -INF , !P5 ;  /* 0xff800000168b7808 */ /* 0x008fe20006800000 */
[----:B------:R-:W-:Y:S01]  /*9e00*/  HMMA.16816.F32.BF16 R168, R148, R10, R168 ;  /* 0x0000000a94a8723c */ /* 0x000fe200000418a8 */
[----:B----4-:R-:W-:Y:S01]  /*9e10*/  FSEL R136, R136, -INF , !P4 ;  /* 0xff80000088887808 */ /* 0x010fe20006000000 */
[----:B------:R-:W-:Y:S01]  /*9e20*/  VIADD R11, R3, 0xffffff60 ;  /* 0xffffff60030b7836 */ /* 0x000fe20000000000 */
[C---:B------:R-:W-:Y:S01]  /*9e30*/  ISETP.GE.AND P5, PT, R14.reuse, R182, PT ;  /* 0x000000b60e00720c */ /* 0x040fe20003fa6270 */
[----:B------:R-:W-:Y:S01]  /*9e40*/  FMUL.FTZ R144, R163, UR4 ;  /* 0x00000004a3907c20 */ /* 0x000fe20008410000 */
[----:B------:R-:W-:Y:S01]  /*9e50*/  ISETP.GE.AND P4, PT, R14, R181, PT ;  /* 0x000000b50e00720c */ /* 0x000fe20003f86270 */
[----:B------:R-:W-:Y:S01]  /*9e60*/  VIADD R14, R3, 0xffffff59 ;  /* 0xffffff59030e7836 */ /* 0x000fe20000000000 */
[----:B------:R-:W3:Y:S01]  /*9e70*/  MUFU.TANH R173, R33 ;  /* 0x0000002100ad7308 */ /* 0x000ee20000002400 */
[----:B------:R-:W-:Y:S01]  /*9e80*/  FSEL R167, R24, -INF , !P5 ;  /* 0xff80000018a77808 */ /* 0x000fe20006800000 */
[----:B------:R-:W-:Y:S01]  /*9e90*/  FMUL.FTZ R161, R161, UR4 ;  /* 0x00000004a1a17c20 */ /* 0x000fe20008410000 */
[----:B-1----:R-:W-:-:S02]  /*9ea0*/  FSEL R178, R178, -INF , !P4 ;  /* 0xff800000b2b27808 */ /* 0x002fc40006000000 */
[CC--:B------:R-:W-:Y:S02]  /*9eb0*/  ISETP.GE.AND P5, PT, R14.reuse, R182.reuse, PT ;  /* 0x000000b60e00720c */ /* 0x0c0fe40003fa6270 */
[-C--:B------:R-:W-:Y:S01]  /*9ec0*/  ISETP.GE.AND P4, PT, R14, R181.reuse, PT ;  /* 0x000000b50e00720c */ /* 0x080fe20003f86270 */
[----:B------:R-:W1:Y:S01]  /*9ed0*/  MUFU.TANH R12, R12 ;  /* 0x0000000c000c7308 */ /* 0x000e620000002400 */
[----:B------:R-:W-:Y:S01]  /*9ee0*/  FSEL R137, R137, -INF , !P5 ;  /* 0xff80000089897808 */ /* 0x000fe20006800000 */
[----:B------:R-:W-:Y:S01]  /*9ef0*/  VIADD R14, R3, 0xffffff61 ;  /* 0xffffff61030e7836 */ /* 0x000fe20000000000 */
[----:B------:R-:W-:Y:S01]  /*9f00*/  FSEL R176, R176, -INF , !P4 ;  /* 0xff800000b0b07808 */ /* 0x000fe20006000000 */
[----:B------:R-:W-:Y:S01]  /*9f10*/  FMUL.FTZ R147, R168, UR4 ;  /* 0x00000004a8937c20 */ /* 0x000fe20008410000 */
[-C--:B------:R-:W-:Y:S01]  /*9f20*/  ISETP.GE.AND P5, PT, R11, R182.reuse, PT ;  /* 0x000000b60b00720c */ /* 0x080fe20003fa6270 */
[----:B------:R-:W-:Y:S01]  /*9f30*/  FMUL.FTZ R145, R169, UR4 ;  /* 0x00000004a9917c20 */ /* 0x000fe20008410000 */
[----:B------:R-:W-:Y:S01]  /*9f40*/  ISETP.GE.AND P4, PT, R11, R181, PT ;  /* 0x000000b50b00720c */ /* 0x000fe20003f86270 */
[----:B------:R-:W4:Y:S01]  /*9f50*/  MUFU.TANH R174, R158 ;  /* 0x0000009e00ae7308 */ /* 0x000f220000002400 */
[----:B--2---:R-:W-:Y:S01]  /*9f60*/  FSEL R175, R175, -INF , !P5 ;  /* 0xff800000afaf7808 */ /* 0x004fe20006800000 */
[----:B------:R-:W-:Y:S01]  /*9f70*/  VIADD R11, R3, 0xffffff68 ;  /* 0xffffff68030b7836 */ /* 0x000fe20000000000 */
[----:B-----5:R-:W-:Y:S01]  /*9f80*/  FSEL R142, R142, -INF , !P4 ;  /* 0xff8000008e8e7808 */ /* 0x020fe20006000000 */
[----:B------:R-:W-:Y:S01]  /*9f90*/  FMUL.FTZ R162, R170, UR4 ;  /* 0x00000004aaa27c20 */ /* 0x000fe20008410000 */
[----:B------:R-:W-:-:S02]  /*9fa0*/  ISETP.GE.AND P5, PT, R14, R182, PT ;  /* 0x000000b60e00720c */ /* 0x000fc40003fa6270 */
[-C--:B------:R-:W-:Y:S01]  /*9fb0*/  ISETP.GE.AND P4, PT, R14, R181.reuse, PT ;  /* 0x000000b50e00720c */ /* 0x080fe20003f86270 */
[----:B------:R-:W2:Y:S01]  /*9fc0*/  MUFU.TANH R25, R25 ;  /* 0x0000001900197308 */ /* 0x000ea20000002400 */
[----:B---3--:R-:W-:Y:S02]  /*9fd0*/  FSEL R173, R173, -INF , !P5 ;  /* 0xff800000adad7808 */ /* 0x008fe40006800000 */
[----:B-1----:R-:W-:Y:S01]  /*9fe0*/  FSEL R140, R12, -INF , !P4 ;  /* 0xff8000000c8c7808 */ /* 0x002fe20006000000 */
[----:B------:R-:W-:Y:S01]  /*9ff0*/  VIADD R12, R3, 0xffffff69 ;  /* 0xffffff69030c7836 */ /* 0x000fe20000000000 */
[C---:B------:R-:W-:Y:S02]  /*a000*/  ISETP.GE.AND P5, PT, R11.reuse, R182, PT ;  /* 0x000000b60b00720c */ /* 0x040fe40003fa6270 */
[----:B------:R-:W-:Y:S01]  /*a010*/  ISETP.GE.AND P4, PT, R11, R181, PT ;  /* 0x000000b50b00720c */ /* 0x000fe20003f86270 */
[----:B------:R-:W1:Y:S01]  /*a020*/  MUFU.TANH R172, R172 ;  /* 0x000000ac00ac7308 */ /* 0x000e620000002400 */
[----:B------:R-:W-:Y:S01]  /*a030*/  FSEL R143, R143, -INF , !P5 ;  /* 0xff8000008f8f7808 */ /* 0x000fe20006800000 */
[----:B------:R-:W-:Y:S01]  /*a040*/  VIADD R11, R3, 0xffffff70 ;  /* 0xffffff70030b7836 */ /* 0x000fe20000000000 */
[----:B----4-:R-:W-:-:S02]  /*a050*/  FSEL R174, R174, -INF , !P4 ;  /* 0xff800000aeae7808 */ /* 0x010fc40006000000 */
[CC--:B------:R-:W-:Y:S02]  /*a060*/  ISETP.GE.AND P5, PT, R12.reuse, R182.reuse, PT ;  /* 0x000000b60c00720c */ /* 0x0c0fe40003fa6270 */
[----:B------:R-:W-:Y:S01]  /*a070*/  ISETP.GE.AND P4, PT, R12, R181, PT ;  /* 0x000000b50c00720c */ /* 0x000fe20003f86270 */
[----:B------:R3:W4:Y:S01]  /*a080*/  MUFU.TANH R165, R160 ;  /* 0x000000a000a57308 */ /* 0x0007220000002400 */
[----:B--2---:R-:W-:Y:S01]  /*a090*/  FSEL R141, R25, -INF , !P5 ;  /* 0xff800000198d7808 */ /* 0x004fe20006800000 */
[----:B------:R-:W-:Y:S01]  /*a0a0*/  VIADD R12, R3, 0xffffff71 ;  /* 0xffffff71030c7836 */ /* 0x000fe20000000000 */
[----:B------:R-:W-:-:S05]  /*a0b0*/  ISETP.GE.AND P5, PT, R11, R182, PT ;  /* 0x000000b60b00720c */ /* 0x000fca0003fa6270 */
[----:B------:R-:W2:Y:S01]  /*a0c0*/  MUFU.TANH R146, R146 ;  /* 0x0000009200927308 */ /* 0x000ea20000002400 */
[----:B-1----:R-:W-:Y:S02]  /*a0d0*/  FSEL R172, R172, -INF , !P4 ;  /* 0xff800000acac7808 */ /* 0x002fe40006000000 */
[----:B------:R-:W-:Y:S01]  /*a0e0*/  ISETP.GE.AND P4, PT, R11, R181, PT ;  /* 0x000000b50b00720c */ /* 0x000fe20003f86270 */
[C---:B------:R-:W-:Y:S02]  /*a0f0*/  VIADD R11, R3.reuse, 0xffffff78 ;  /* 0xffffff78030b7836 */ /* 0x040fe40000000000 */
[----:B------:R-:W-:Y:S02]  /*a100*/  VIADD R3, R3, 0xffffff79 ;  /* 0xffffff7903037836 */ /* 0x000fe40000000000 */
[----:B------:R-:W1:Y:S01]  /*a110*/  MUFU.TANH R10, R161 ;  /* 0x000000a1000a7308 */ /* 0x000e620000002400 */
[----:B---3--:R-:W-:Y:S01]  /*a120*/  FMUL.FTZ R160, R171, UR4 ;  /* 0x00000004aba07c20 */ /* 0x008fe20008410000 */
[----:B----4-:R-:W-:Y:S01]  /*a130*/  FSEL R165, R165, -INF , !P5 ;  /* 0xff800000a5a57808 */ /* 0x010fe20006800000 */
[----:B------:R-:W-:Y:S01]  /*a140*/  BAR.SYNC.DEFER_BLOCKING 0x0 ;  /* 0x0000000000007b1d */ /* 0x000fe20000010000 */
[----:B------:R-:W-:-:S05]  /*a150*/  ISETP.GE.AND P5, PT, R12, R182, PT ;  /* 0x000000b60c00720c */ /* 0x000fca0003fa6270 */
[----:B------:R-:W3:Y:S01]  /*a160*/  MUFU.TANH R144, R144 ;  /* 0x0000009000907308 */ /* 0x000ee20000002400 */
[----:B--2---:R-:W-:Y:S02]  /*a170*/  FSEL R146, R146, -INF , !P4 ;  /* 0xff80000092927808 */ /* 0x004fe40006000000 */
[----:B------:R-:W-:-:S05]  /*a180*/  ISETP.GE.AND P4, PT, R12, R181, PT ;  /* 0x000000b50c00720c */ /* 0x000fca0003f86270 */
[----:B------:R-:W2:Y:S01]  /*a190*/  MUFU.TANH R147, R147 ;  /* 0x0000009300937308 */ /* 0x000ea20000002400 */
[----:B-1----:R-:W-:Y:S02]  /*a1a0*/  FSEL R163, R10, -INF , !P5 ;  /* 0xff8000000aa37808 */ /* 0x002fe40006800000 */
[----:B------:R-:W-:-:S05]  /*a1b0*/  ISETP.GE.AND P5, PT, R11, R182, PT ;  /* 0x000000b60b00720c */ /* 0x000fca0003fa6270 */
[----:B------:R-:W1:Y:S01]  /*a1c0*/  MUFU.TANH R145, R145 ;  /* 0x0000009100917308 */ /* 0x000e620000002400 */
[----:B---3--:R-:W-:Y:S02]  /*a1d0*/  FSEL R144, R144, -INF , !P4 ;  /* 0xff80000090907808 */ /* 0x008fe40006000000 */
[----:B------:R-:W-:-:S05]  /*a1e0*/  ISETP.GE.AND P4, PT, R3, R182, PT ;  /* 0x000000b60300720c */ /* 0x000fca0003f86270 */
[----:B------:R-:W3:Y:S01]  /*a1f0*/  MUFU.TANH R162, R162 ;  /* 0x000000a200a27308 */ /* 0x000ee20000002400 */
[----:B--2---:R-:W-:Y:S02]  /*a200*/  FSEL R147, R147, -INF , !P5 ;  /* 0xff80000093937808 */ /* 0x004fe40006800000 */
[----:B------:R-:W-:-:S05]  /*a210*/  ISETP.GE.AND P5, PT, R11, R181, PT ;  /* 0x000000b50b00720c */ /* 0x000fca0003fa6270 */
[----:B------:R-:W2:Y:S01]  /*a220*/  MUFU.TANH R160, R160 ;  /* 0x000000a000a07308 */ /* 0x000ea20000002400 */
[----:B-1----:R-:W-:Y:S02]  /*a230*/  FSEL R145, R145, -INF , !P4 ;  /* 0xff80000091917808 */ /* 0x002fe40006000000 */
[----:B------:R-:W-:Y:S02]  /*a240*/  ISETP.GE.AND P4, PT, R3, R181, PT ;  /* 0x000000b50300720c */ /* 0x000fe40003f86270 */
[----:B---3--:R-:W-:Y:S02]  /*a250*/  FSEL R162, R162, -INF , !P5 ;  /* 0xff800000a2a27808 */ /* 0x008fe40006800000 */
[----:B--2---:R-:W-:Y:S01]  /*a260*/  FSEL R160, R160, -INF , !P4 ;  /* 0xff800000a0a07808 */ /* 0x004fe20006000000 */
        /* <DEDUP_REMOVED lines=49> */
.L_x_208:
[----:B------:R3:W-:Y:S02]  /*a580*/  STS.128 [R204+0x11000], RZ ;  /* 0x011000ffcc007388 */ /* 0x0007e40000000c00 */
.L_x_209:
[----:B------:R-:W-:Y:S05]  /*a590*/  BSYNC.RECONVERGENT B0 ;  /* 0x0000000000007941 */ /* 0x000fea0003800200 */
.L_x_207:
[----:B------:R-:W0:Y:S02]  /*a5a0*/  LDGDEPBAR ;  /* 0x00000000000079af */ /* 0x000e240000000000 */
.L_x_206:
[----:B------:R-:W-:Y:S01]  /*a5b0*/  FMNMX3.FTZ R12, R185, R5, R7, !PT ;  /* 0x00000005b90c7276 */ /* 0x000fe20007810007 */
[----:B------:R-:W4:Y:S01]  /*a5c0*/  LDCU UR4, c[0x0][0x45c] ;  /* 0x00008b80ff0477ac */ /* 0x000f220008000800 */
[----:B------:R-:W-:Y:S02]  /*a5d0*/  FMNMX3.FTZ R15, R184, R166, R4, !PT ;  /* 0x000000a6b80f7276 */ /* 0x000fe40007810004 */
        /* <DEDUP_REMOVED lines=15> */
[C---:B-12---:R-:W-:Y:S01]  /*a6d0*/  IADD3 R16, PT, PT, R180.reuse, 0x12000, RZ ;  /* 0x00012000b4107810 */ /* 0x046fe20007ffe0ff */
[----:B------:R-:W1:Y:S01]  /*a6e0*/  SHFL.BFLY PT, R11, R12, 0x2, 0x1f ;  /* 0x0c401f000c0b7f89 */ /* 0x000e6200000e0000 */
[----:B------:R-:W-:-:S02]  /*a6f0*/  IADD3 R156, PT, PT, R180, 0x12040, RZ ;  /* 0x00012040b49c7810 */ /* 0x000fc40007ffe0ff */
[----:B------:R-:W-:Y:S01]  /*a700*/  @P0 IADD3 R156, PT, PT, R16, -0x40, RZ ;  /* 0xffffffc0109c0810 */ /* 0x000fe20007ffe0ff */
[----:B------:R-:W2:Y:S01]  /*a710*/  SHFL.BFLY PT, R10, R15, 0x2, 0x1f ;  /* 0x0c401f000f0a7f89 */ /* 0x000ea200000e0000 */
[----:B------:R-:W-:-:S03]  /*a720*/  SEL R155, R190, 0xffffffe0, !P6 ;  /* 0xffffffe0be9b7807 */ /* 0x000fc60007000000 */
[----:B------:R-:W-:Y:S01]  /*a730*/  LDSM.16.MT88.4 R28, [R156] ;  /* 0x000000009c1c783b */ /* 0x000fe20000004200 */
[C---:B------:R-:W-:Y:S02]  /*a740*/  IADD3 R157, PT, PT, R155.reuse, R180, RZ ;  /* 0x000000b49b9d7210 */ /* 0x040fe40007ffe0ff */
[----:B------:R-:W-:-:S03]  /*a750*/  IADD3 R155, PT, PT, R155, R156, RZ ;  /* 0x0000009c9b9b7210 */ /* 0x000fc60007ffe0ff */
[----:B------:R-:W-:Y:S01]  /*a760*/  LDSM.16.MT88.4 R20, [R157+0x12000] ;  /* 0x012000009d14783b */ /* 0x000fe20000004200 */
        /* <DEDUP_REMOVED lines=10> */
[----:B------:R-:W-:-:S04]  /*a810*/  FSEL R164, R164, RZ, P2 ;  /* 0x000000ffa4a47208 */ /* 0x000fc80001000000 */
[----:B------:R-:W-:Y:S01]  /*a820*/  FSEL R161, R161, RZ, P1 ;  /* 0x000000ffa1a17208 */ /* 0x000fe20000800000 */
[--C-:B------:R-:W-:Y:S01]  /*a830*/  FFMA.FTZ R154, R5, UR4, -R164.reuse ;  /* 0x00000004059a7c23 */ /* 0x100fe200080108a4 */
[----:B------:R-:W-:Y:S01]  /*a840*/  FSEL R5, R3, RZ, P1 ;  /* 0x000000ff03057208 */ /* 0x000fe20000800000 */
[--C-:B------:R-:W-:Y:S01]  /*a850*/  FFMA.FTZ R149, R7, UR4, -R164.reuse ;  /* 0x0000000407957c23 */ /* 0x100fe200080108a4 */
[--C-:B------:R-:W-:Y:S01]  /*a860*/  FFMA.FTZ R150, R9, UR4, -R164.reuse ;  /* 0x0000000409967c23 */ /* 0x100fe200080108a4 */
[----:B------:R-:W-:Y:S01]  /*a870*/  FFMA.FTZ R134, R4, UR4, -R161 ;  /* 0x0000000404867c23 */ /* 0x000fe200080108a1 */
[----:B------:R-:W-:Y:S01]  /*a880*/  FSEL R4, R132, RZ, P2 ;  /* 0x000000ff84047208 */ /* 0x000fe20001000000 */
[----:B------:R-:W-:Y:S01]  /*a890*/  FADD.FTZ R5, R184, -R5 ;  /* 0x80000005b8057221 */ /* 0x000fe20000010000 */
[----:B------:R-:W-:Y:S01]  /*a8a0*/  FFMA.FTZ R135, R13, UR4, -R164 ;  /* 0x000000040d877c23 */ /* 0x000fe200080108a4 */
[--C-:B------:R-:W-:Y:S01]  /*a8b0*/  FFMA.FTZ R148, R166, UR4, -R161.reuse ;  /* 0x00000004a6947c23 */ /* 0x100fe200080108a1 */
[--C-:B------:R-:W-:Y:S01]  /*a8c0*/  FFMA.FTZ R133, R6, UR4, -R161.reuse ;  /* 0x0000000406857c23 */ /* 0x100fe200080108a1 */
[----:B------:R-:W-:Y:S01]  /*a8d0*/  FADD.FTZ R4, R185, -R4 ;  /* 0x80000004b9047221 */ /* 0x000fe20000010000 */
[----:B------:R-:W-:Y:S01]  /*a8e0*/  FMUL.FTZ R151, R5, UR4 ;  /* 0x0000000405977c20 */ /* 0x000fe20008410000 */
[--C-:B------:R-:W-:Y:S01]  /*a8f0*/  FFMA.FTZ R152, R8, UR4, -R161.reuse ;  /* 0x0000000408987c23 */ /* 0x100fe200080108a1 */
[----:B------:R-:W-:Y:S01]  /*a900*/  MUFU.EX2 R154, R154 ;  /* 0x0000009a009a7308 */ /* 0x000fe20000000800 */
[----:B------:R-:W-:Y:S01]  /*a910*/  FMUL.FTZ R153, R4, UR4 ;  /* 0x0000000404997c20 */ /* 0x000fe20008410000 */
[----:B------:R-:W-:Y:S01]  /*a920*/  LDSM.16.MT88.4 R12, [R180+0x12000] ;  /* 0x01200000b40c783b */ /* 0x000fe20000004200 */
[--C-:B------:R-:W-:Y:S01]  /*a930*/  FFMA.FTZ R166, R167, UR4, -R164.reuse ;  /* 0x00000004a7a67c23 */ /* 0x100fe200080108a4 */
        /* <DEDUP_REMOVED lines=18> */
[----:B------:R-:W-:Y:S01]  /*aa60*/  LDSM.16.MT88.4 R140, [R180+0x13000] ;  /* 0x01300000b48c783b */ /* 0x000fe20000004200 */
[--C-:B------:R-:W-:Y:S01]  /*aa70*/  FFMA.FTZ R172, R163, UR4, -R164.reuse ;  /* 0x00000004a3ac7c23 */ /* 0x100fe200080108a4 */
[----:B------:R-:W4:Y:S01]  /*aa80*/  MUFU.EX2 R149, R149 ;  /* 0x0000009500957308 */ /* 0x000f220000000800 */
[-C--:B-1----:R-:W-:Y:S01]  /*aa90*/  FMUL.FTZ R32, R104, R153.reuse ;  /* 0x0000009968207220 */ /* 0x082fe20000410000 */
[-C--:B------:R-:W-:Y:S01]  /*aaa0*/  FMUL.FTZ R33, R105, R153.reuse ;  /* 0x0000009969217220 */ /* 0x080fe20000410000 */
[-C--:B------:R-:W-:Y:S01]  /*aab0*/  FMUL.FTZ R24, R112, R153.reuse ;  /* 0x0000009970187220 */ /* 0x080fe20000410000 */
[-C--:B------:R-:W-:Y:S01]  /*aac0*/  FMUL.FTZ R25, R113, R153.reuse ;  /* 0x0000009971197220 */ /* 0x080fe20000410000 */
[-C--:B------:R-:W-:Y:S01]  /*aad0*/  FMUL.FTZ R108, R108, R153.reuse ;  /* 0x000000996c6c7220 */ /* 0x080fe20000410000 */
[-C--:B------:R-:W-:Y:S01]  /*aae0*/  FMUL.FTZ R109, R109, R153.reuse ;  /* 0x000000996d6d7220 */ /* 0x080fe20000410000 */
[----:B------:R-:W-:Y:S01]  /*aaf0*/  FMUL.FTZ R44, R44, R153 ;  /* 0x000000992c2c7220 */ /* 0x000fe20000410000 */
[----:B------:R-:W-:Y:S01]  /*ab00*/  MUFU.EX2 R150, R150 ;  /* 0x0000009600967308 */ /* 0x000fe20000000800 */
[-C--:B--2---:R-:W-:Y:S01]  /*ab10*/  FMUL.FTZ R34, R106, R151.reuse ;  /* 0x000000976a227220 */ /* 0x084fe20000410000 */
[-C--:B------:R-:W-:Y:S01]  /*ab20*/  FMUL.FTZ R35, R107, R151.reuse ;  /* 0x000000976b237220 */ /* 0x080fe20000410000 */
[-C--:B------:R-:W-:Y:S01]  /*ab30*/  FMUL.FTZ R26, R114, R151.reuse ;  /* 0x00000097721a7220 */ /* 0x080fe20000410000 */
[-C--:B------:R-:W-:Y:S01]  /*ab40*/  FMUL.FTZ R27, R115, R151.reuse ;  /* 0x00000097731b7220 */ /* 0x080fe20000410000 */
[----:B------:R-:W1:Y:S01]  /*ab50*/  LDSM.16.MT88.4 R104, [R157+0x14000] ;  /* 0x014000009d68783b */ /* 0x000e620000004200 */
[-C--:B------:R-:W-:Y:S01]  /*ab60*/  FMUL.FTZ R110, R110, R151.reuse ;  /* 0x000000976e6e7220 */ /* 0x080fe20000410000 */
[----:B------:R-:W-:Y:S01]  /*ab70*/  FMUL.FTZ R111, R111, R151 ;  /* 0x000000976f6f7220 */ /* 0x000fe20000410000 */
[----:B------:R-:W2:Y:S01]  /*ab80*/  MUFU.EX2 R135, R135 ;  /* 0x0000008700877308 */ /* 0x000ea20000000800 */
        /* <DEDUP_REMOVED lines=16> */
[----:B--2---:R-:W-:Y:S01]  /*ac90*/  F2FP.BF16.F32.PACK_AB R6, R135, R150 ;  /* 0x000000968706723e */ /* 0x004fe200000010ff */
[----:B------:R-:W-:Y:S01]  /*aca0*/  FMUL.FTZ R117, R117, R153 ;  /* 0x0000009975757220 */ /* 0x000fe20000410000 */
[-C--:B------:R-:W-:Y:S01]  /*acb0*/  FMUL.FTZ R118, R118, R151.reuse ;  /* 0x0000009776767220 */ /* 0x080fe20000410000 */
[----:B------:R-:W-:Y:S01]  /*acc0*/  FMUL.FTZ R119, R119, R151 ;  /* 0x0000009777777220 */ /* 0x000fe20000410000 */
[-C--:B------:R-:W-:Y:S01]  /*acd0*/  FMUL.FTZ R52, R52, R153.reuse ;  /* 0x0000009934347220 */ /* 0x080fe20000410000 */
[----:B------:R-:W-:Y:S01]  /*ace0*/  FMUL.FTZ R53, R53, R153 ;  /* 0x0000009935357220 */ /* 0x000fe20000410000 */
[-C--:B------:R-:W-:Y:S01]  /*acf0*/  FMUL.FTZ R54, R54, R151.reuse ;  /* 0x0000009736367220 */ /* 0x080fe20000410000 */
[----:B------:R-:W-:Y:S01]  /*ad00*/  MUFU.EX2 R133, R133 ;  /* 0x0000008500857308 */ /* 0x000fe20000000800 */
[----:B------:R-:W-:Y:S01]  /*ad10*/  FMUL.FTZ R55, R55, R151 ;  /* 0x0000009737377220 */ /* 0x000fe20000410000 */
[-C--:B------:R-:W-:Y:S01]  /*ad20*/  FMUL.FTZ R56, R56, R153.reuse ;  /* 0x0000009938387220 */ /* 0x080fe20000410000 */
[----:B------:R-:W-:Y:S01]  /*ad30*/  FMUL.FTZ R57, R57, R153 ;  /* 0x0000009939397220 */ /* 0x000fe20000410000 */
[-C--:B------:R-:W-:Y:S01]  /*ad40*/  FMUL.FTZ R58, R58, R151.reuse ;  /* 0x000000973a3a7220 */ /* 0x080fe20000410000 */
[----:B------:R-:W-:Y:S01]  /*ad50*/  FMUL.FTZ R59, R59, R151 ;  /* 0x000000973b3b7220 */ /* 0x000fe20000410000 */
[-C--:B------:R-:W-:Y:S01]  /*ad60*/  FMUL.FTZ R60, R60, R153.reuse ;  /* 0x000000993c3c7220 */ /* 0x080fe20000410000 */
[----:B------:R-:W-:Y:S01]  /*ad70*/  FMUL.FTZ R61, R61, R153 ;  /* 0x000000993d3d7220 */ /* 0x000fe20000410000 */
[----:B------:R-:W2:Y:S01]  /*ad80*/  MUFU.EX2 R152, R152 ;  /* 0x0000009800987308 */ /* 0x000ea20000000800 */
[----:B-----5:R-:W-:Y:S01]  /*ad90*/  F2FP.BF16.F32.PACK_AB R5, R134, R148 ;  /* 0x000000948605723e */ /* 0x020fe200000010ff */
[-C--:B------:R-:W-:Y:S01]  /*ada0*/  FMUL.FTZ R62, R62, R151.reuse ;  /* 0x000000973e3e7220 */ /* 0x080fe20000410000 */
[----:B------:R-:W-:Y:S01]  /*adb0*/  FMUL.FTZ R63, R63, R151 ;  /* 0x000000973f3f7220 */ /* 0x000fe20000410000 */
[-C--:B------:R-:W-:Y:S01]  /*adc0*/  FMUL.FTZ R64, R64, R153.reuse ;  /* 0x0000009940407220 */ /* 0x080fe20000410000 */
[----:B------:R-:W-:Y:S01]  /*add0*/  FMUL.FTZ R65, R65, R153 ;  /* 0x0000009941417220 */ /* 0x000fe20000410000 */
[-C--:B------:R-:W-:Y:S01]  /*ade0*/  FMUL.FTZ R66, R66, R151.reuse ;  /* 0x0000009742427220 */ /* 0x080fe20000410000 */
[----:B------:R-:W-:Y:S01]  /*adf0*/  FMUL.FTZ R67, R67, R151 ;  /* 0x0000009743437220 */ /* 0x000fe20000410000 */
[----:B------:R-:W-:Y:S01]  /*ae00*/  LDSM.16.MT88.4 R120, [R155] ;  /* 0x000000009b78783b */ /* 0x000fe20000004200 */
        /* <DEDUP_REMOVED lines=8> */
[----:B--2---:R-:W-:Y:S01]  /*ae90*/  F2FP.BF16.F32.PACK_AB R7, R152, R133 ;  /* 0x000000859807723e */ /* 0x004fe200000010ff */
        /* <DEDUP_REMOVED lines=42> */
[----:B------:R-:W5:Y:S01]  /*b140*/  MUFU.EX2 R158, R158 ;  /* 0x0000009e009e7308 */ /* 0x000f620000000800 */
[-C--:B------:R-:W-:Y:S01]  /*b150*/  FMUL.FTZ R126, R126, R151.reuse ;  /* 0x000000977e7e7220 */ /* 0x080fe20000410000 */
[----:B------:R-:W-:Y:S01]  /*b160*/  FMUL.FTZ R127, R127, R151 ;  /* 0x000000977f7f7220 */ /* 0x000fe20000410000 */
[-C--:B------:R-:W-:Y:S01]  /*b170*/  FMUL.FTZ R92, R92, R153.reuse ;  /* 0x000000995c5c7220 */ /* 0x080fe20000410000 */
[C---:B------:R-:W-:Y:S01]  /*b180*/  HMMA.16816.F32.BF16 R20, R4.reuse, R22, R116 ;  /* 0x000000160414723c */ /* 0x040fe20000041874 */
[----:B------:R-:W3:Y:S01]  /*b190*/  LDSM.16.MT88.4 R116, [R180+0x14000] ;  /* 0x01400000b474783b */ /* 0x000ee20000004200 */
[----:B------:R-:W-:Y:S01]  /*b1a0*/  FMUL.FTZ R93, R93, R153 ;  /* 0x000000995d5d7220 */ /* 0x000fe20000410000 */
[-C--:B------:R-:W-:Y:S01]  /*b1b0*/  FMUL.FTZ R94, R94, R151.reuse ;  /* 0x000000975e5e7220 */ /* 0x080fe20000410000 */
[----:B------:R-:W-:Y:S01]  /*b1c0*/  MUFU.EX2 R166, R166 ;  /* 0x000000a600a67308 */ /* 0x000fe20000000800 */
[----:B------:R-:W-:Y:S01]  /*b1d0*/  FMUL.FTZ R95, R95, R151 ;  /* 0x000000975f5f7220 */ /* 0x000fe20000410000 */
[-C--:B------:R-:W-:Y:S01]  /*b1e0*/  FMUL.FTZ R96, R96, R153.reuse ;  /* 0x0000009960607220 */ /* 0x080fe20000410000 */
[----:B------:R-:W-:Y:S01]  /*b1f0*/  FMUL.FTZ R97, R97, R153 ;  /* 0x0000009961617220 */ /* 0x000fe20000410000 */
[C---:B----4-:R-:W-:Y:S01]  /*b200*/  HMMA.16816.F32.BF16 R52, R4.reuse, R112, R52 ;  /* 0x000000700434723c */ /* 0x050fe20000041834 */
[-C--:B------:R-:W-:Y:S01]  /*b210*/  FMUL.FTZ R98, R98, R151.reuse ;  /* 0x0000009762627220 */ /* 0x080fe20000410000 */
[----:B------:R-:W-:Y:S01]  /*b220*/  FMUL.FTZ R99, R99, R151 ;  /* 0x0000009763637220 */ /* 0x000fe20000410000 */
[----:B------:R-:W-:Y:S01]  /*b230*/  LDSM.16.MT88.4 R128, [R156+0x800] ;  /* 0x000800009c80783b */ /* 0x000fe20000004200 */
[----:B------:R-:W-:Y:S01]  /*b240*/  MUFU.EX2 R167, R167 ;  /* 0x000000a700a77308 */ /* 0x000fe20000000800 */
[--C-:B------:R-:W-:Y:S01]  /*b250*/  FFMA.FTZ R165, R165, UR4, -R164.reuse ;  /* 0x00000004a5a57c23 */ /* 0x100fe200080108a4 */
[--C-:B------:R-:W-:Y:S01]  /*b260*/  FFMA.FTZ R163, R147, UR4, -R164.reuse ;  /* 0x0000000493a37c23 */ /* 0x100fe200080108a4 */
[--C-:B------:R-:W-:Y:S01]  /*b270*/  FFMA.FTZ R181, R146, UR4, -R161.reuse ;  /* 0x0000000492b57c23 */ /* 0x100fe200080108a1 */
[C---:B------:R-:W-:Y:S01]  /*b280*/  HMMA.16816.F32.BF16 R56, R4.reuse, R114, R56 ;  /* 0x000000720438723c */ /* 0x040fe20000041838 */
[----:B------:R-:W4:Y:S01]  /*b290*/  LDSM.16.MT88.4 R112, [R157+0x16000] ;  /* 0x016000009d70783b */ /* 0x000f220000004200 */
[--C-:B------:R-:W-:Y:S01]  /*b2a0*/  FFMA.FTZ R184, R144, UR4, -R161.reuse ;  /* 0x0000000490b87c23 */ /* 0x100fe200080108a1 */
[--C-:B------:R-:W-:Y:S01]  /*b2b0*/  FFMA.FTZ R162, R162, UR4, -R161.reuse ;  /* 0x00000004a2a27c23 */ /* 0x100fe200080108a1 */
[----:B------:R-:W-:Y:S01]  /*b2c0*/  MUFU.EX2 R168, R168 ;  /* 0x000000a800a87308 */ /* 0x000fe20000000800 */
[----:B------:R-:W-:Y:S01]  /*b2d0*/  FFMA.FTZ R164, R145, UR4, -R164 ;  /* 0x0000000491a47c23 */ /* 0x000fe200080108a4 */
[----:B------:R-:W-:Y:S01]  /*b2e0*/  FFMA.FTZ R161, R160, UR4, -R161 ;  /* 0x00000004a0a17c23 */ /* 0x000fe200080108a1 */
[----:B------:R-:W-:Y:S01]  /*b2f0*/  FFMA.FTZ R154, R213, R153, R154 ;  /* 0x00000099d59a7223 */ /* 0x000fe2000001009a */
[----:B--2---:R-:W-:Y:S01]  /*b300*/  HMMA.16816.F32.BF16 R60, R4, R108, R60 ;  /* 0x0000006c043c723c */ /* 0x004fe2000004183c */
[----:B------:R-:W-:Y:S01]  /*b310*/  FFMA.FTZ R151, R211, R151, R148 ;  /* 0x00000097d3977223 */ /* 0x000fe20000010094 */
[----:B------:R-:W-:Y:S01]  /*b320*/  LDSM.16.MT88.4 R144, [R180+0x15800] ;  /* 0x01580000b490783b */ /* 0x000fe20000004200 */
[----:B------:R-:W-:Y:S01]  /*b330*/  FADD.FTZ R149, R149, R154 ;  /* 0x0000009a95957221 */ /* 0x000fe20000010000 */
[----:B------:R-:W2:Y:S01]  /*b340*/  MUFU.EX2 R169, R169 ;  /* 0x000000a900a97308 */ /* 0x000ea20000000800 */
[----:B------:R-:W-:-:S02]  /*b350*/  FADD.FTZ R134, R134, R151 ;  /* 0x0000009786867221 */ /* 0x000fc40000010000 */
[----:B------:R-:W-:Y:S01]  /*b360*/  FADD.FTZ R150, R150, R149 ;  /* 0x0000009596967221 */ /* 0x000fe20000010000 */
[C---:B------:R-:W-:Y:S01]  /*b370*/  HMMA.16816.F32.BF16 R64, R4.reuse, R110, R64 ;  /* 0x0000006e0440723c */ /* 0x040fe20000041840 */
[----:B------:R-:W5:Y:S02]  /*b380*/  LDSM.16.MT88.4 R108, [R156+0x4000] ;  /* 0x004000009c6c783b */ /* 0x000f640000004200 */
[----:B------:R-:W-:Y:S01]  /*b390*/  FADD.FTZ R150, R135, R150 ;  /* 0x0000009687967221 */ /* 0x000fe20000010000 */
[----:B------:R-:W-:Y:S04]  /*b3a0*/  MUFU.EX2 R170, R170 ;  /* 0x000000aa00aa7308 */ /* 0x000fe80000000800 */
[C---:B-1----:R-:W-:Y:S04]  /*b3b0*/  HMMA.16816.F32.BF16 R68, R4.reuse, R104, R68 ;  /* 0x000000680444723c */ /* 0x042fe80000041844 */
[----:B------:R-:W1:Y:S04]  /*b3c0*/  MUFU.EX2 R171, R171 ;  /* 0x000000ab00ab7308 */ /* 0x000e680000000800 */
[C---:B------:R-:W-:Y:S01]  /*b3d0*/  HMMA.16816.F32.BF16 R72, R4.reuse, R106, R72 ;  /* 0x0000006a0448723c */ /* 0x040fe20000041848 */
[----:B------:R-:W2:Y:S03]  /*b3e0*/  LDSM.16.MT88.4 R104, [R155+0x4000] ;  /* 0x004000009b68783b */ /* 0x000ea60000004200 */
[----:B------:R-:W-:Y:S04]  /*b3f0*/  MUFU.EX2 R175, R175 ;  /* 0x000000af00af7308 */ /* 0x000fe80000000800 */
[C---:B------:R-:W-:Y:S04]  /*b400*/  HMMA.16816.F32.BF16 R32, R4.reuse, R120, R32 ;  /* 0x000000780420723c */ /* 0x040fe80000041820 */
[----:B------:R-:W1:Y:S04]  /*b410*/  MUFU.EX2 R176, R176 ;  /* 0x000000b000b07308 */ /* 0x000e680000000800 */
[C---:B------:R-:W-:Y:S01]  /*b420*/  HMMA.16816.F32.BF16 R100, R4.reuse, R122, R100 ;  /* 0x0000007a0464723c */ /* 0x040fe20000041864 */
[----:B------:R-:W-:Y:S03]  /*b430*/  LDSM.16.MT88.4 R120, [R180+0x14800] ;  /* 0x01480000b478783b */ /* 0x000fe60000004200 */
[----:B------:R-:W-:Y:S04]  /*b440*/  MUFU.EX2 R173, R173 ;  /* 0x000000ad00ad7308 */ /* 0x000fe80000000800 */
[C---:B---3--:R-:W-:Y:S04]  /*b450*/  HMMA.16816.F32.BF16 R36, R4.reuse, R116, R36 ;  /* 0x000000740424723c */ /* 0x048fe80000041824 */
[----:B------:R-:W-:Y:S04]  /*b460*/  MUFU.EX2 R178, R178 ;  /* 0x000000b200b27308 */ /* 0x000fe80000000800 */
[C---:B------:R-:W-:Y:S01]  /*b470*/  HMMA.16816.F32.BF16 R40, R4.reuse, R118, R40 ;  /* 0x000000760428723c */ /* 0x040fe20000041828 */
[----:B------:R-:W-:Y:S03]  /*b480*/  LDSM.16.MT88.4 R116, [R157+0x14800] ;  /* 0x014800009d74783b */ /* 0x000fe60000004200 */
[----:B------:R-:W-:Y:S04]  /*b490*/  MUFU.EX2 R177, R177 ;  /* 0x000000b100b17308 */ /* 0x000fe80000000800 */
[C---:B----4-:R-:W-:Y:S04]  /*b4a0*/  HMMA.16816.F32.BF16 R76, R4.reuse, R112, R76 ;  /* 0x00000070044c723c */ /* 0x050fe8000004184c */
[----:B------:R-:W3:Y:S04]  /*b4b0*/  MUFU.EX2 R182, R182 ;  /* 0x000000b600b67308 */ /* 0x000ee80000000800 */
[C---:B------:R-:W-:Y:S01]  /*b4c0*/  HMMA.16816.F32.BF16 R80, R4.reuse, R114, R80 ;  /* 0x000000720450723c */ /* 0x040fe20000041850 */
[----:B------:R-:W4:Y:S03]  /*b4d0*/  LDSM.16.MT88.4 R112, [R157+0x12800] ;  /* 0x012800009d70783b */ /* 0x000f260000004200 */
[----:B------:R-:W-:Y:S04]  /*b4e0*/  MUFU.EX2 R174, R174 ;  /* 0x000000ae00ae7308 */ /* 0x000fe80000000800 */
[C---:B-----5:R-:W-:Y:S04]  /*b4f0*/  HMMA.16816.F32.BF16 R84, R4.reuse, R108, R84 ;  /* 0x0000006c0454723c */ /* 0x060fe80000041854 */
[----:B------:R-:W5:Y:S04]  /*b500*/  MUFU.EX2 R179, R179 ;  /* 0x000000b300b37308 */ /* 0x000f680000000800 */
[C---:B------:R-:W-:Y:S01]  /*b510*/  HMMA.16816.F32.BF16 R88, R4.reuse, R110, R88 ;  /* 0x0000006e0458723c */ /* 0x040fe20000041858 */
[----:B------:R-:W3:Y:S03]  /*b520*/  LDSM.16.MT88.4 R108, [R156+0x2800] ;  /* 0x002800009c6c783b */ /* 0x000ee60000004200 */
[----:B------:R-:W-:Y:S04]  /*b530*/  MUFU.EX2 R165, R165 ;  /* 0x000000a500a57308 */ /* 0x000fe80000000800 */
[C---:B------:R-:W-:Y:S04]  /*b540*/  HMMA.16816.F32.BF16 R8, R4.reuse, R12, R8 ;  /* 0x0000000c0408723c */ /* 0x040fe80000041808 */
[----:B------:R-:W5:Y:S04]  /*b550*/  MUFU.EX2 R172, R172 ;  /* 0x000000ac00ac7308 */ /* 0x000f680000000800 */
[C---:B------:R-:W-:Y:S01]  /*b560*/  HMMA.16816.F32.BF16 R12, R4.reuse, R14, R124 ;  /* 0x0000000e040c723c */ /* 0x040fe2000004187c */
[----:B------:R-:W5:Y:S03]  /*b570*/  LDSM.16.MT88.4 R124, [R155+0x800] ;  /* 0x000800009b7c783b */ /* 0x000f660000004200 */
[----:B------:R-:W-:Y:S04]  /*b580*/  MUFU.EX2 R163, R163 ;  /* 0x000000a300a37308 */ /* 0x000fe80000000800 */
[C---:B--2---:R-:W-:Y:S04]  /*b590*/  HMMA.16816.F32.BF16 R92, R4.reuse, R104, R92 ;  /* 0x00000068045c723c */ /* 0x044fe8000004185c */
[----:B------:R-:W-:Y:S04]  /*b5a0*/  MUFU.EX2 R164, R164 ;  /* 0x000000a400a47308 */ /* 0x000fe80000000800 */
[----:B------:R-:W-:Y:S01]  /*b5b0*/  HMMA.16816.F32.BF16 R4, R4, R106, R96 ;  /* 0x0000006a0404723c */ /* 0x000fe20000041860 */
[----:B------:R-:W-:Y:S01]  /*b5c0*/  F2FP.BF16.F32.PACK_AB R96, R158, R159 ;  /* 0x0000009f9e60723e */ /* 0x000fe200000010ff */
[----:B------:R-:W2:Y:S01]  /*b5d0*/  LDSM.16.MT88.4 R104, [R155+0x2800] ;  /* 0x002800009b68783b */ /* 0x000ea20000004200 */
[----:B------:R-:W-:Y:S01]  /*b5e0*/  F2FP.BF16.F32.PACK_AB R97, R169, R168 ;  /* 0x000000a8a961723e */ /* 0x000fe200000010ff */
[----:B------:R-:W-:Y:S01]  /*b5f0*/  MUFU.EX2 R181, R181 ;  /* 0x000000b500b57308 */ /* 0x000fe20000000800 */
[----:B------:R-:W-:Y:S01]  /*b600*/  F2FP.BF16.F32.PACK_AB R98, R167, R166 ;  /* 0x000000a6a762723e */ /* 0x000fe200000010ff */
[----:B------:R-:W-:Y:S01]  /*b610*/  FADD.FTZ R159, R159, R150 ;  /* 0x000000969f9f7221 */ /* 0x000fe20000010000 */
[----:B-1----:R-:W-:-:S03]  /*b620*/  F2FP.BF16.F32.PACK_AB R99, R171, R170 ;  /* 0x000000aaab63723e */ /* 0x002fc600000010ff */
[----:B------:R-:W-:Y:S02]  /*b630*/  FADD.FTZ R159, R158, R159 ;  /* 0x0000009f9e9f7221 */ /* 0x000fe40000010000 */
[----:B------:R-:W1:Y:S02]  /*b640*/  MUFU.EX2 R184, R184 ;  /* 0x000000b800b87308 */ /* 0x000e640000000800 */
[----:B----4-:R-:W-:Y:S01]  /*b650*/  HMMA.16816.F32.BF16 R16, R96, R112, R16 ;  /* 0x000000706010723c */ /* 0x010fe20000041810 */
[----:B------:R-:W-:-:S04]  /*b660*/  FADD.FTZ R166, R166, R159 ;  /* 0x0000009fa6a67221 */ /* 0x000fc80000010000 */
[----:B------:R-:W-:Y:S01]  /*b670*/  FADD.FTZ R166, R167, R166 ;  /* 0x000000a6a7a67221 */ /* 0x000fe20000010000 */
[----:B------:R-:W-:Y:S02]  /*b680*/  MUFU.EX2 R162, R162 ;  /* 0x000000a200a27308 */ /* 0x000fe40000000800 */
[C---:B------:R-:W-:Y:S01]  /*b690*/  HMMA.16816.F32.BF16 R20, R96.reuse, R114, R20 ;  /* 0x000000726014723c */ /* 0x040fe20000041814 */
[----:B------:R-:W4:Y:S05]  /*b6a0*/  LDSM.16.MT88.4 R112, [R180+0x16800] ;  /* 0x01680000b470783b */ /* 0x000f2a0000004200 */
[----:B------:R-:W1:Y:S02]  /*b6b0*/  MUFU.EX2 R161, R161 ;  /* 0x000000a100a17308 */ /* 0x000e640000000800 */
[C---:B------:R-:W-:Y:S08]  /*b6c0*/  HMMA.16816.F32.BF16 R36, R96.reuse, R120, R36 ;  /* 0x000000786024723c */ /* 0x040ff00000041824 */
[C---:B------:R-:W-:Y:S01]  /*b6d0*/  HMMA.16816.F32.BF16 R40, R96.reuse, R122, R40 ;  /* 0x0000007a6028723c */ /* 0x040fe20000041828 */
[----:B------:R-:W1:Y:S07]  /*b6e0*/  LDSM.16.MT88.4 R120, [R157+0x16800] ;  /* 0x016800009d78783b */ /* 0x000e6e0000004200 */
[C---:B------:R-:W-:Y:S08]  /*b6f0*/  HMMA.16816.F32.BF16 R44, R96.reuse, R116, R44 ;  /* 0x00000074602c723c */ /* 0x040ff0000004182c */
[C---:B------:R-:W-:Y:S01]  /*b700*/  HMMA.16816.F32.BF16 R48, R96.reuse, R118, R48 ;  /* 0x000000766030723c */ /* 0x040fe20000041830 */
[----:B------:R-:W1:Y:S07]  /*b710*/  LDSM.16.MT88.4 R116, [R156+0x4800] ;  /* 0x004800009c74783b */ /* 0x000e6e0000004200 */
        /* <DEDUP_REMOVED lines=12> */
[C---:B--2---:R-:W-:Y:S08]  /*b7e0*/  HMMA.16816.F32.BF16 R60, R96.reuse, R104, R60 ;  /* 0x00000068603c723c */ /* 0x044ff0000004183c */
[C---:B------:R-:W-:Y:S01]  /*b7f0*/  HMMA.16816.F32.BF16 R64, R96.reuse, R106, R64 ;  /* 0x0000006a6040723c */ /* 0x040fe20000041840 */
[----:B------:R-:W-:Y:S07]  /*b800*/  LDSM.16.MT88.4 R104, [R155+0x3000] ;  /* 0x003000009b68783b */ /* 0x000fee0000004200 */
[C---:B----4-:R-:W-:Y:S08]  /*b810*/  HMMA.16816.F32.BF16 R68, R96.reuse, R112, R68 ;  /* 0x000000706044723c */ /* 0x050ff00000041844 */
[C---:B------:R-:W-:Y:S01]  /*b820*/  HMMA.16816.F32.BF16 R72, R96.reuse, R114, R72 ;  /* 0x000000726048723c */ /* 0x040fe20000041848 */
[----:B------:R-:W-:Y:S07]  /*b830*/  LDSM.16.MT88.4 R112, [R156+0x3000] ;  /* 0x003000009c70783b */ /* 0x000fee0000004200 */
[C---:B-1----:R-:W-:Y:S08]  /*b840*/  HMMA.16816.F32.BF16 R76, R96.reuse, R120, R76 ;  /* 0x00000078604c723c */ /* 0x042ff0000004184c */
[C---:B------:R-:W-:Y:S01]  /*b850*/  HMMA.16816.F32.BF16 R80, R96.reuse, R122, R80 ;  /* 0x0000007a6050723c */ /* 0x040fe20000041850 */
[----:B------:R-:W1:Y:S07]  /*b860*/  LDSM.16.MT88.4 R120, [R180+0x15000] ;  /* 0x01500000b478783b */ /* 0x000e6e0000004200 */
[C---:B------:R-:W-:Y:S08]  /*b870*/  HMMA.16816.F32.BF16 R84, R96.reuse, R116, R84 ;  /* 0x000000746054723c */ /* 0x040ff00000041854 */
[C---:B------:R-:W-:Y:S01]  /*b880*/  HMMA.16816.F32.BF16 R88, R96.reuse, R118, R88 ;  /* 0x000000766058723c */ /* 0x040fe20000041858 */
[----:B------:R-:W-:Y:S07]  /*b890*/  LDSM.16.MT88.4 R116, [R157+0x15000] ;  /* 0x015000009d74783b */ /* 0x000fee0000004200 */
[----:B---3--:R-:W-:Y:S01]  /*b8a0*/  HMMA.16816.F32.BF16 R92, R96, R108, R92 ;  /* 0x0000006c605c723c */ /* 0x008fe2000004185c */
[----:B------:R-:W-:Y:S01]  /*b8b0*/  F2FP.BF16.F32.PACK_AB R108, R176, R175 ;  /* 0x000000afb06c723e */ /* 0x000fe200000010ff */
[----:B------:R-:W-:Y:S01]  /*b8c0*/  FADD.FTZ R175, R175, R166 ;  /* 0x000000a6afaf7221 */ /* 0x000fe20000010000 */
[----:B------:R-:W-:-:S03]  /*b8d0*/  F2FP.BF16.F32.PACK_AB R109, R182, R177 ;  /* 0x000000b1b66d723e */ /* 0x000fc600000010ff */
[----:B------:R-:W-:Y:S02]  /*b8e0*/  FADD.FTZ R176, R176, R175 ;  /* 0x000000afb0b07221 */ /* 0x000fe40000010000 */
[----:B------:R-:W-:Y:S01]  /*b8f0*/  HMMA.16816.F32.BF16 R4, R96, R110, R4 ;  /* 0x0000006e6004723c */ /* 0x000fe20000041804 */
[----:B------:R-:W2:Y:S01]  /*b900*/  LDSM.16.MT88.4 R96, [R180+0x17000] ;  /* 0x01700000b460783b */ /* 0x000ea20000004200 */
[----:B------:R-:W-:Y:S01]  /*b910*/  F2FP.BF16.F32.PACK_AB R110, R178, R173 ;  /* 0x000000adb26e723e */ /* 0x000fe200000010ff */
[----:B------:R-:W-:Y:S01]  /*b920*/  FADD.FTZ R173, R173, R176 ;  /* 0x000000b0adad7221 */ /* 0x000fe20000010000 */
[----:B------:R-:W-:-:S03]  /*b930*/  F2FP.BF16.F32.PACK_AB R111, R179, R174 ;  /* 0x000000aeb36f723e */ /* 0x000fc600000010ff */
[----:B------:R-:W-:-:S04]  /*b940*/  FADD.FTZ R178, R178, R173 ;  /* 0x000000adb2b27221 */ /* 0x000fc80000010000 */
[C---:B-1----:R-:W-:Y:S08]  /*b950*/  HMMA.16816.F32.BF16 R36, R108.reuse, R120, R36 ;  /* 0x000000786c24723c */ /* 0x042ff00000041824 */
[C---:B------:R-:W-:Y:S01]  /*b960*/  HMMA.16816.F32.BF16 R40, R108.reuse, R122, R40 ;  /* 0x0000007a6c28723c */ /* 0x040fe20000041828 */
[----:B------:R-:W1:Y:S07]  /*b970*/  LDSM.16.MT88.4 R120, [R157+0x17000] ;  /* 0x017000009d78783b */ /* 0x000e6e0000004200 */
[C---:B------:R-:W-:Y:S08]  /*b980*/  HMMA.16816.F32.BF16 R60, R108.reuse, R104, R60 ;  /* 0x000000686c3c723c */ /* 0x040ff0000004183c */
[C---:B------:R-:W-:Y:S01]  /*b990*/  HMMA.16816.F32.BF16 R64, R108.reuse, R106, R64 ;  /* 0x0000006a6c40723c */ /* 0x040fe20000041840 */
[----:B------:R-:W-:Y:S07]  /*b9a0*/  LDSM.16.MT88.4 R104, [R156+0x5000] ;  /* 0x005000009c68783b */ /* 0x000fee0000004200 */
[C---:B--2---:R-:W-:Y:S08]  /*b9b0*/  HMMA.16816.F32.BF16 R68, R108.reuse, R96, R68 ;  /* 0x000000606c44723c */ /* 0x044ff00000041844 */
[C---:B------:R-:W-:Y:S01]  /*b9c0*/  HMMA.16816.F32.BF16 R72, R108.reuse, R98, R72 ;  /* 0x000000626c48723c */ /* 0x040fe20000041848 */
[----:B------:R-:W2:Y:S07]  /*b9d0*/  LDSM.16.MT88.4 R96, [R155+0x5000] ;  /* 0x005000009b60783b */ /* 0x000eae0000004200 */
[C---:B------:R-:W-:Y:S08]  /*b9e0*/  HMMA.16816.F32.BF16 R32, R108.reuse, R124, R32 ;  /* 0x0000007c6c20723c */ /* 0x040ff00000041820 */
[C---:B------:R-:W-:Y:S01]  /*b9f0*/  HMMA.16816.F32.BF16 R100, R108.reuse, R126, R100 ;  /* 0x0000007e6c64723c */ /* 0x040fe20000041864 */
[----:B------:R-:W3:Y:S07]  /*ba00*/  LDSM.16.MT88.4 R124, [R180+0x13800] ;  /* 0x01380000b47c783b */ /* 0x000eee0000004200 */
[C---:B------:R-:W-:Y:S08]  /*ba10*/  HMMA.16816.F32.BF16 R8, R108.reuse, R140, R8 ;  /* 0x0000008c6c08723c */ /* 0x040ff00000041808 */
[C---:B-1----:R-:W-:Y:S08]  /*ba20*/  HMMA.16816.F32.BF16 R76, R108.reuse, R120, R76 ;  /* 0x000000786c4c723c */ /* 0x042ff0000004184c */
[C---:B------:R-:W-:Y:S01]  /*ba30*/  HMMA.16816.F32.BF16 R80, R108.reuse, R122, R80 ;  /* 0x0000007a6c50723c */ /* 0x040fe20000041850 */
[----:B------:R-:W1:Y:S07]  /*ba40*/  LDSM.16.MT88.4 R120, [R180+0x17800] ;  /* 0x01780000b478783b */ /* 0x000e6e0000004200 */
[----:B--2---:R-:W-:Y:S01]  /*ba50*/  HMMA.16816.F32.BF16 R92, R108, R96, R92 ;  /* 0x000000606c5c723c */ /* 0x004fe2000004185c */
        /* <DEDUP_REMOVED lines=9> */
[C---:B------:R-:W-:Y:S08]  /*baf0*/  HMMA.16816.F32.BF16 R44, R108.reuse, R116, R44 ;  /* 0x000000746c2c723c */ /* 0x040ff0000004182c */
[C---:B------:R-:W-:Y:S01]  /*bb00*/  HMMA.16816.F32.BF16 R48, R108.reuse, R118, R48 ;  /* 0x000000766c30723c */ /* 0x040fe20000041830 */
[----:B------:R-:W2:Y:S07]  /*bb10*/  LDSM.16.MT88.4 R116, [R157+0x13800] ;  /* 0x013800009d74783b */ /* 0x000eae0000004200 */
[C---:B------:R-:W-:Y:S08]  /*bb20*/  HMMA.16816.F32.BF16 R24, R108.reuse, R128, R24 ;  /* 0x000000806c18723c */ /* 0x040ff00000041818 */
[C---:B------:R-:W-:Y:S08]  /*bb30*/  HMMA.16816.F32.BF16 R28, R108.reuse, R130, R28 ;  /* 0x000000826c1c723c */ /* 0x040ff0000004181c */
[C---:B------:R-:W-:Y:S08]  /*bb40*/  HMMA.16816.F32.BF16 R84, R108.reuse, R104, R84 ;  /* 0x000000686c54723c */ /* 0x040ff00000041854 */
[----:B------:R-:W-:Y:S01]  /*bb50*/  HMMA.16816.F32.BF16 R88, R108, R106, R88 ;  /* 0x0000006a6c58723c */ /* 0x000fe20000041858 */
[----:B------:R-:W4:Y:S07]  /*bb60*/  LDSM.16.MT88.4 R104, [R156+0x5800] ;  /* 0x005800009c68783b */ /* 0x000f2e0000004200 */
[----:B---3--:R-:W-:Y:S01]  /*bb70*/  HMMA.16816.F32.BF16 R128, R96, R124, R8 ;  /* 0x0000007c6080723c */ /* 0x008fe20000041808 */
[----:B------:R-:W3:Y:S07]  /*bb80*/  LDSM.16.MT88.4 R8, [R155+0x1800] ;  /* 0x001800009b08783b */ /* 0x000eee0000004200 */
[C---:B------:R-:W-:Y:S01]  /*bb90*/  HMMA.16816.F32.BF16 R12, R108.reuse, R142, R12 ;  /* 0x0000008e6c0c723c */ /* 0x040fe2000004180c */
[----:B------:R-:W-:Y:S07]  /*bba0*/  LDSM.16.MT88.4 R140, [R157+0x15800] ;  /* 0x015800009d8c783b */ /* 0x000fee0000004200 */
[C---:B------:R-:W-:Y:S08]  /*bbb0*/  HMMA.16816.F32.BF16 R16, R108.reuse, R136, R16 ;  /* 0x000000886c10723c */ /* 0x040ff00000041810 */
[C---:B------:R-:W-:Y:S08]  /*bbc0*/  HMMA.16816.F32.BF16 R52, R108.reuse, R112, R52 ;  /* 0x000000706c34723c */ /* 0x040ff00000041834 */
[C---:B------:R-:W-:Y:S01]  /*bbd0*/  HMMA.16816.F32.BF16 R56, R108.reuse, R114, R56 ;  /* 0x000000726c38723c */ /* 0x040fe20000041838 */
[----:B------:R-:W5:Y:S07]  /*bbe0*/  LDSM.16.MT88.4 R112, [R157+0x17800] ;  /* 0x017800009d70783b */ /* 0x000f6e0000004200 */
[----:B------:R-:W-:Y:S01]  /*bbf0*/  HMMA.16816.F32.BF16 R20, R108, R138, R20 ;  /* 0x0000008a6c14723c */ /* 0x000fe20000041814 */
[----:B------:R-:W5:Y:S04]  /*bc00*/  LDSM.16.MT88.4 R108, [R156+0x1800] ;  /* 0x001800009c6c783b */ /* 0x000f680000004200 */
[----:B------:R-:W5:Y:S03]  /*bc10*/  LDSM.16.MT88.4 R136, [R156+0x3800] ;  /* 0x003800009c88783b */ /* 0x000f660000004200 */
[C---:B-1----:R-:W-:Y:S08]  /*bc20*/  HMMA.16816.F32.BF16 R68, R96.reuse, R120, R68 ;  /* 0x000000786044723c */ /* 0x042ff00000041844 */
[C---:B------:R-:W-:Y:S08]  /*bc30*/  HMMA.16816.F32.BF16 R72, R96.reuse, R122, R72 ;  /* 0x0000007a6048723c */ /* 0x040ff00000041848 */
[C---:B------:R-:W-:Y:S01]  /*bc40*/  HMMA.16816.F32.BF16 R124, R96.reuse, R126, R12 ;  /* 0x0000007e607c723c */ /* 0x040fe2000004180c */
[----:B------:R-:W1:Y:S07]  /*bc50*/  LDSM.16.MT88.4 R12, [R155+0x3800] ;  /* 0x003800009b0c783b */ /* 0x000e6e0000004200 */
[C---:B--2---:R-:W-:Y:S01]  /*bc60*/  HMMA.16816.F32.BF16 R120, R96.reuse, R116, R16 ;  /* 0x000000746078723c */ /* 0x044fe20000041810 */
[----:B------:R-:W2:Y:S07]  /*bc70*/  LDSM.16.MT88.4 R16, [R155+0x5800] ;  /* 0x005800009b10783b */ /* 0x000eae0000004200 */
[C---:B----4-:R-:W-:Y:S08]  /*bc80*/  HMMA.16816.F32.BF16 R84, R96.reuse, R104, R84 ;  /* 0x000000686054723c */ /* 0x050ff00000041854 */
[C---:B------:R-:W-:Y:S08]  /*bc90*/  HMMA.16816.F32.BF16 R88, R96.reuse, R106, R88 ;  /* 0x0000006a6058723c */ /* 0x040ff00000041858 */
[----:B---3--:R-:W-:Y:S01]  /*bca0*/  HMMA.16816.F32.BF16 R104, R96, R8, R32 ;  /* 0x000000086068723c */ /* 0x008fe20000041820 */
[----:B------:R-:W-:-:S04]  /*bcb0*/  FADD.FTZ R9, R133, R134 ;  /* 0x0000008685097221 */ /* 0x000fc80000010000 */
[----:B------:R-:W-:-:S03]  /*bcc0*/  FADD.FTZ R9, R152, R9 ;  /* 0x0000000998097221 */ /* 0x000fc60000010000 */
[----:B-----5:R-:W-:Y:S01]  /*bcd0*/  HMMA.16816.F32.BF16 R76, R96, R112, R76 ;  /* 0x00000070604c723c */ /* 0x020fe2000004184c */
        /* <DEDUP_REMOVED lines=25> */
[C---:B--2---:R-:W-:Y:S08]  /*be70*/  HMMA.16816.F32.BF16 R92, R96.reuse, R16, R92 ;  /* 0x00000010605c723c */ /* 0x044ff0000004185c */
[----:B------:R-:W-:-:S15]  /*be80*/  HMMA.16816.F32.BF16 R96, R96, R18, R4 ;  /* 0x000000126060723c */ /* 0x000fde0000041804 */
[----:B------:R-:W-:-:S05]  /*be90*/  NOP ;  /* 0x0000000000007918 */ /* 0x000fca0000000000 */
.L_x_201:
        /* <DEDUP_REMOVED lines=18> */
[C---:B------:R-:W-:Y:S01]  /*bfc0*/  VIADD R207, R189.reuse, 0x12000 ;  /* 0x00012000bdcf7836 */ /* 0x040fe20000000000 */
[----:B------:R-:W4:Y:S01]  /*bfd0*/  LDCU UR7, c[0x0][0x50c] ;  /* 0x0000a180ff0777ac */ /* 0x000f220008000800 */
        /* <DEDUP_REMOVED lines=10> */
.L_x_213:
[----:B------:R-:W2:Y:S01]  /*c080*/  LDC.64 R2, c[0x0][0x3b8] ;  /* 0x0000ee00ff027b82 */ /* 0x000ea20000000a00 */
[----:B------:R-:W-:Y:S06]  /*c090*/  UIADD3 UR9, UPT, UPT, UR6, -0x1, URZ ;  /* 0xffffffff06097890 */ /* 0x000fec000fffe0ff */
[----:B--2---:R-:W-:Y:S04]  /*c0a0*/  IMAD.WIDE.U32 R10, R2, UR9, RZ ;  /* 0x00000009020a7c25 */ /* 0x004fe8000f8e00ff */
        /* <DEDUP_REMOVED lines=41> */
.L_x_211:
        /* <DEDUP_REMOVED lines=11> */
[----:B------:R-:W-:Y:S02]  /*c3f0*/  LOP3.LUT R209, R191, 0x40, RZ, 0xfc, !PT ;  /* 0x00000040bfd17812 */ /* 0x000fe400078efcff */
[-CC-:B------:R-:W-:Y:S02]  /*c400*/  LEA.HI.X R215, R132, R200.reuse, R133.reuse, 0x7, P0 ;  /* 0x000000c884d77211 */ /* 0x180fe400000f3c85 */
[----:B------:R-:W-:Y:S02]  /*c410*/  ISETP.GE.AND P3, PT, R209, UR10, PT ;  /* 0x0000000ad1007c0c */ /* 0x000fe4000bf66270 */
[C---:B------:R-:W-:Y:S02]  /*c420*/  LOP3.LUT R208, R191.reuse, 0x80, RZ, 0xfc, !PT ;  /* 0x00000080bfd07812 */ /* 0x040fe400078efcff */
[----:B------:R-:W-:Y:S02]  /*c430*/  LEA R134, P0, R198, R135, 0x5 ;  /* 0x00000087c6867211 */ /* 0x000fe400078028ff */
[----:B------:R-:W-:Y:S02]  /*c440*/  ISETP.GE.AND P2, PT, R208, UR10, PT ;  /* 0x0000000ad0007c0c */ /* 0x000fe4000bf46270 */
[----:B------:R-:W-:Y:S01]  /*c450*/  SHF.L.U64.HI R133, R132, 0x6, R133 ;  /* 0x0000000684857819 */ /* 0x000fe20000010285 */
[----:B------:R-:W-:Y:S01]  /*c460*/  @!PT LDS RZ, [RZ] ;  /* 0x00000000fffff984 */ /* 0x000fe20000000800 */
[----:B------:R-:W-:Y:S01]  /*c470*/  @!PT LDS RZ, [RZ] ;  /* 0x00000000fffff984 */ /* 0x000fe20000000800 */
[----:B------:R-:W-:Y:S01]  /*c480*/  @!PT LDS RZ, [RZ] ;  /* 0x00000000fffff984 */ /* 0x000fe20000000800 */
[----:B------:R-:W-:Y:S01]  /*c490*/  @!P1 LDGSTS.E.BYPASS.LTC128B.128 [R204+0x12000], desc[UR22][R214.64] ;  /* 0x12000000d6cc9fae */ /* 0x000fe2000b981a16 */
[C-C-:B------:R-:W-:Y:S01]  /*c4a0*/  LOP3.LUT R139, R191.reuse, 0x1c0, R186.reuse, 0xf8, !PT ;  /* 0x000001c0bf8b7812 */ /* 0x140fe200078ef8ba */
[----:B------:R-:W-:Y:S01]  /*c4b0*/  UMOV UR5, UR8 ;  /* 0x0000000800057c82 */ /* 0x000fe20008000000 */
[----:B------:R-:W-:Y:S03]  /*c4c0*/  LEA.HI.X R133, R198, R133, R199, 0x5, P0 ;  /* 0x00000085c6857211 */ /* 0x000fe600000f2cc7 */
[----:B------:R-:W-:Y:S01]  /*c4d0*/  @P1 STS.128 [R204+0x12000], RZ ;  /* 0x012000ffcc001388 */ /* 0x000fe20000000c00 */
[----:B------:R-:W-:Y:S02]  /*c4e0*/  ISETP.GE.AND P1, PT, R191, UR10, PT ;  /* 0x0000000abf007c0c */ /* 0x000fe4000bf26270 */
[C---:B------:R-:W-:Y:S03]  /*c4f0*/  LEA R132, P0, R134.reuse, R201, 0x1 ;  /* 0x000000c986847211 */ /* 0x040fe600078008ff */
[----:B------:R-:W-:Y:S01]  /*c500*/  @!PT LDS RZ, [RZ] ;  /* 0x00000000fffff984 */ /* 0x000fe20000000800 */
[----:B------:R-:W-:Y:S01]  /*c510*/  @!PT LDS RZ, [RZ] ;  /* 0x00000000fffff984 */ /* 0x000fe20000000800 */
[----:B------:R-:W-:Y:S01]  /*c520*/  @!PT LDS RZ, [RZ] ;  /* 0x00000000fffff984 */ /* 0x000fe20000000800 */
[----:B------:R-:W-:Y:S01]  /*c530*/  @!P3 LDGSTS.E.BYPASS.LTC128B.128 [R204+0x14000], desc[UR22][R214.64+0x80] ;  /* 0x14000080d6ccbfae */ /* 0x000fe2000b981a16 */
[----:B------:R-:W-:Y:S02]  /*c540*/  LOP3.LUT R3, R193, 0x200, R186, 0xf8, !PT ;  /* 0x00000200c1037812 */ /* 0x000fe400078ef8ba */
[----:B------:R-:W-:Y:S03]  /*c550*/  LEA.HI.X R133, R134, R200, R133, 0x1, P0 ;  /* 0x000000c886857211 */ /* 0x000fe600000f0c85 */
[----:B------:R-:W-:Y:S01]  /*c560*/  @P3 STS.128 [R204+0x14000], RZ ;  /* 0x014000ffcc003388 */ /* 0x000fe20000000c00 */
[----:B------:R-:W-:Y:S02]  /*c570*/  LOP3.LUT R2, R194, 0x8, RZ, 0xc0, !PT ;  /* 0x00000008c2027812 */ /* 0x000fe400078ec0ff */
[----:B------:R-:W-:Y:S03]  /*c580*/  LOP3.LUT R196, R139, 0x8, R192, 0x78, !PT ;  /* 0x000000088bc47812 */ /* 0x000fe600078e78c0 */
[----:B------:R-:W-:Y:S01]  /*c590*/  @!PT LDS RZ, [RZ] ;  /* 0x00000000fffff984 */ /* 0x000fe20000000800 */
[----:B------:R-:W-:Y:S01]  /*c5a0*/  @!PT LDS RZ, [RZ] ;  /* 0x00000000fffff984 */ /* 0x000fe20000000800 */
[----:B------:R-:W-:Y:S01]  /*c5b0*/  @!PT LDS RZ, [RZ] ;  /* 0x00000000fffff984 */ /* 0x000fe20000000800 */
[----:B------:R-:W-:Y:S01]  /*c5c0*/  @!P2 LDGSTS.E.BYPASS.LTC128B.128 [R204+0x16000], desc[UR22][R214.64+0x100] ;  /* 0x16000100d6ccafae */ /* 0x000fe2000b981a16 */
[----:B------:R-:W-:Y:S02]  /*c5d0*/  LOP3.LUT R2, R3, R139, R2, 0xf6, !PT ;  /* 0x0000008b03027212 */ /* 0x000fe400078ef602 */
[----:B------:R-:W-:Y:S03]  /*c5e0*/  LEA R196, R196, R185, 0x1 ;  /* 0x000000b9c4c47211 */ /* 0x000fe600078e08ff */
[----:B------:R-:W-:Y:S01]  /*c5f0*/  @P2 STS.128 [R204+0x16000], RZ ;  /* 0x016000ffcc002388 */ /* 0x000fe20000000c00 */
[----:B------:R-:W-:Y:S02]  /*c600*/  LEA R197, R2, UR5, 0x1 ;  /* 0x0000000502c57c11 */ /* 0x000fe4000f8e08ff */
[----:B------:R-:W-:Y:S03]  /*c610*/  LOP3.LUT P0, RZ, R192, 0x4, RZ, 0xc0, !PT ;  /* 0x00000004c0ff7812 */ /* 0x000fe6000780c0ff */
[----:B------:R-:W-:Y:S01]  /*c620*/  @!PT LDS RZ, [RZ] ;  /* 0x00000000fffff984 */ /* 0x000fe20000000800 */
[----:B------:R-:W-:Y:S01]  /*c630*/  @!PT LDS RZ, [RZ] ;  /* 0x00000000fffff984 */ /* 0x000fe20000000800 */
[----:B------:R-:W-:Y:S01]  /*c640*/  @!PT LDS RZ, [RZ] ;  /* 0x00000000fffff984 */ /* 0x000fe20000000800 */
[----:B------:R-:W-:Y:S01]  /*c650*/  @!P1 LDGSTS.E.BYPASS.LTC128B.128 [R204+0x13000], desc[UR22][R132.64] ;  /* 0x1300000084cc9fae */ /* 0x000fe2000b981a16 */
[----:B------:R-:W-:Y:S02]  /*c660*/  VIADD R3, R196, UR5 ;  /* 0x00000005c4037c36 */ /* 0x000fe40008000000 */
[--C-:B------:R-:W-:Y:S03]  /*c670*/  IMAD.IADD R195, R184, 0x1, R197.reuse ;  /* 0x00000001b8c37824 */ /* 0x100fe600078e02c5 */
[----:B------:R-:W-:Y:S01]  /*c680*/  @P1 STS.128 [R204+0x13000], RZ ;  /* 0x013000ffcc001388 */ /* 0x000fe20000000c00 */
[----:B------:R-:W-:Y:S02]  /*c690*/  SEL R2, R187, 0xffffffc0, !P0 ;  /* 0xffffffc0bb027807 */ /* 0x000fe40004000000 */
[C---:B------:R-:W-:Y:S03]  /*c6a0*/  IADD3 R138, PT, PT, R3.reuse, R184, RZ ;  /* 0x000000b8038a7210 */ /* 0x040fe60007ffe0ff */
[----:B------:R-:W-:Y:S01]  /*c6b0*/  @!PT LDS RZ, [RZ] ;  /* 0x00000000fffff984 */ /* 0x000fe20000000800 */
[----:B------:R-:W-:Y:S01]  /*c6c0*/  @!PT LDS RZ, [RZ] ;  /* 0x00000000fffff984 */ /* 0x000fe20000000800 */
[----:B------:R-:W-:Y:S01]  /*c6d0*/  @!PT LDS RZ, [RZ] ;  /* 0x00000000fffff984 */ /* 0x000fe20000000800 */
[----:B------:R-:W-:Y:S01]  /*c6e0*/  @!P3 LDGSTS.E.BYPASS.LTC128B.128 [R204+0x15000], desc[UR22][R132.64+0x80] ;  /* 0x1500008084ccbfae */ /* 0x000fe2000b981a16 */
[----:B------:R-:W-:Y:S01]  /*c6f0*/  IADD3 R3, PT, PT, R3, R2, RZ ;  /* 0x0000000203037210 */ /* 0x000fe20007ffe0ff */
[----:B------:R-:W-:Y:S04]  /*c700*/  IMAD.IADD R139, R2, 0x1, R197 ;  /* 0x00000001028b7824 */ /* 0x000fe800078e02c5 */
[----:B------:R-:W-:Y:S01]  /*c710*/  @P3 STS.128 [R204+0x15000], RZ ;  /* 0x015000ffcc003388 */ /* 0x000fe20000000c00 */
[C---:B------:R-:W-:Y:S01]  /*c720*/  IADD3 R2, PT, PT, R184.reuse, R3, RZ ;  /* 0x00000003b8027210 */ /* 0x040fe20007ffe0ff */
[----:B------:R-:W-:Y:S04]  /*c730*/  IMAD.IADD R136, R184, 0x1, R139 ;  /* 0x00000001b8887824 */ /* 0x000fe800078e028b */
[----:B------:R-:W-:Y:S01]  /*c740*/  @!PT LDS RZ, [RZ] ;  /* 0x00000000fffff984 */ /* 0x000fe20000000800 */
[----:B------:R-:W-:Y:S01]  /*c750*/  @!PT LDS RZ, [RZ] ;  /* 0x00000000fffff984 */ /* 0x000fe20000000800 */
[----:B------:R-:W-:Y:S01]  /*c760*/  @!PT LDS RZ, [RZ] ;  /* 0x00000000fffff984 */ /* 0x000fe20000000800 */
[----:B------:R1:W-:Y:S06]  /*c770*/  @!P2 LDGSTS.E.BYPASS.LTC128B.128 [R204+0x17000], desc[UR22][R132.64+0x100] ;  /* 0x1700010084ccafae */ /* 0x0003ec000b981a16 */
[----:B------:R-:W-:Y:S06]  /*c780*/  @P2 STS.128 [R204+0x17000], RZ ;  /* 0x017000ffcc002388 */ /* 0x000fec0000000c00 */
[----:B------:R-:W-:Y:S06]  /*c790*/  LDSM.16.M88.4 R140, [R197] ;  /* 0x00000000c58c783b */ /* 0x000fec0000000200 */
[----:B------:R-:W2:Y:S06]  /*c7a0*/  LDSM.16.M88.4 R144, [R196+UR5+0xc000] ;  /* 0x00c00005c490783b */ /* 0x000eac0008000200 */
[----:B------:R-:W3:Y:S06]  /*c7b0*/  LDSM.16.M88.4 R148, [R196+UR5+0xc800] ;  /* 0x00c80005c494783b */ /* 0x000eec0008000200 */
[----:B------:R-:W4:Y:S06]  /*c7c0*/  LDSM.16.M88.4 R152, [R196+UR5+0xd000] ;  /* 0x00d00005c498783b */ /* 0x000f2c0008000200 */
[----:B------:R-:W0:Y:S06]  /*c7d0*/  LDGDEPBAR ;  /* 0x00000000000079af */ /* 0x000e2c0000000000 */
[----:B------:R-:W5:Y:S06]  /*c7e0*/  LDSM.16.M88.4 R156, [R196+UR5+0xd800] ;  /* 0x00d80005c49c783b */ /* 0x000f6c0008000200 */
        /* <DEDUP_REMOVED lines=13> */
[----:B-1----:R-:W-:Y:S03]  /*c8c0*/  LDSM.16.M88.4 R132, [R136] ;  /* 0x000000008884783b */ /* 0x002fe60000000200 */
[C---:B------:R-:W-:Y:S03]  /*c8d0*/  HMMA.16816.F32.BF16 R24, R140.reuse, R154, RZ ;  /* 0x0000009a8c18723c */ /* 0x040fe600000418ff */
[----:B------:R-:W-:Y:S05]  /*c8e0*/  LDSM.16.M88.4 R152, [R3+0xd800] ;  /* 0x00d800000398783b */ /* 0x000fea0000000200 */
[C---:B-----5:R-:W-:Y:S08]  /*c8f0*/  HMMA.16816.F32.BF16 R28, R140.reuse, R156, RZ ;  /* 0x0000009c8c1c723c */ /* 0x060ff000000418ff */
[----:B------:R-:W-:Y:S01]  /*c900*/  HMMA.16816.F32.BF16 R32, R140, R158, RZ ;  /* 0x0000009e8c20723c */ /* 0x000fe200000418ff */
[----:B------:R-:W1:Y:S06]  /*c910*/  LDSM.16.M88.4 R140, [R3+0xc800] ;  /* 0x00c80000038c783b */ /* 0x000e6c0000000200 */
[----:B------:R-:W4:Y:S01]  /*c920*/  LDSM.16.M88.4 R156, [R2+0xc000] ;  /* 0x00c00000029c783b */ /* 0x000f220000000200 */
[C---:B------:R-:W-:Y:S08]  /*c930*/  HMMA.16816.F32.BF16 R4, R160.reuse, R164, R4 ;  /* 0x000000a4a004723c */ /* 0x040ff00000041804 */
[C---:B------:R-:W-:Y:S01]  /*c940*/  HMMA.16816.F32.BF16 R8, R160.reuse, R166, R8 ;  /* 0x000000a6a008723c */ /* 0x040fe20000041808 */
[----:B------:R-:W-:Y:S07]  /*c950*/  LDSM.16.M88.4 R164, [R2+0xd800] ;  /* 0x00d8000002a4783b */ /* 0x000fee0000000200 */
[C---:B--2---:R-:W-:Y:S08]  /*c960*/  HMMA.16816.F32.BF16 R12, R160.reuse, R168, R12 ;  /* 0x000000a8a00c723c */ /* 0x044ff0000004180c */
[C---:B------:R-:W-:Y:S01]  /*c970*/  HMMA.16816.F32.BF16 R16, R160.reuse, R170, R16 ;  /* 0x000000aaa010723c */ /* 0x040fe20000041810 */
[----:B------:R-:W-:Y:S07]  /*c980*/  LDSM.16.M88.4 R168, [R197+0x4000] ;  /* 0x00400000c5a8783b */ /* 0x000fee0000000200 */
[C---:B------:R-:W-:Y:S08]  /*c990*/  HMMA.16816.F32.BF16 R20, R160.reuse, R172, R20 ;  /* 0x000000aca014723c */ /* 0x040ff00000041814 */
[C---:B------:R-:W-:Y:S01]  /*c9a0*/  HMMA.16816.F32.BF16 R24, R160.reuse, R174, R24 ;  /* 0x000000aea018723c */ /* 0x040fe20000041818 */
[----:B------:R-:W-:Y:S07]  /*c9b0*/  LDSM.16.M88.4 R172, [R196+UR5+0xe000] ;  /* 0x00e00005c4ac783b */ /* 0x000fee0008000200 */
        /* <DEDUP_REMOVED lines=9> */
[----:B------:R-:W1:Y:S07]  /*ca50*/  LDSM.16.M88.4 R140, [R196+UR5+0xe800] ;  /* 0x00e80005c48c783b */ /* 0x000e6e0008000200 */
[C---:B------:R-:W-:Y:S08]  /*ca60*/  HMMA.16816.F32.BF16 R20, R176.reuse, R148, R20 ;  /* 0x00000094b014723c */ /* 0x040ff00000041814 */
[C---:B------:R-:W-:Y:S01]  /*ca70*/  HMMA.16816.F32.BF16 R24, R176.reuse, R150, R24 ;  /* 0x00000096b018723c */ /* 0x040fe20000041818 */
[----:B------:R-:W3:Y:S07]  /*ca80*/  LDSM.16.M88.4 R148, [R196+UR5+0xf000] ;  /* 0x00f00005c494783b */ /* 0x000eee0008000200 */
[C---:B------:R-:W-:Y:S08]  /*ca90*/  HMMA.16816.F32.BF16 R28, R176.reuse, R152, R28 ;  /* 0x00000098b01c723c */ /* 0x040ff0000004181c */
[----:B------:R-:W-:Y:S01]  /*caa0*/  HMMA.16816.F32.BF16 R32, R176, R154, R32 ;  /* 0x0000009ab020723c */ /* 0x000fe20000041820 */
[----:B------:R-:W3:Y:S06]  /*cab0*/  LDSM.16.M88.4 R152, [R196+UR5+0xf800] ;  /* 0x00f80005c498783b */ /* 0x000eec0008000200 */
[----:B------:R-:W3:Y:S01]  /*cac0*/  LDSM.16.M88.4 R176, [R195+0x4000] ;  /* 0x00400000c3b0783b */ /* 0x000ee20000000200 */
[C---:B----4-:R-:W-:Y:S08]  /*cad0*/  HMMA.16816.F32.BF16 R4, R132.reuse, R156, R4 ;  /* 0x0000009c8404723c */ /* 0x050ff00000041804 */
[C---:B------:R-:W-:Y:S01]  /*cae0*/  HMMA.16816.F32.BF16 R8, R132.reuse, R158, R8 ;  /* 0x0000009e8408723c */ /* 0x040fe20000041808 */
[----:B------:R-:W-:Y:S07]  /*caf0*/  LDSM.16.M88.4 R156, [R138+0xf800] ;  /* 0x00f800008a9c783b */ /* 0x000fee0000000200 */
[C---:B--2---:R-:W-:Y:S08]  /*cb00*/  HMMA.16816.F32.BF16 R12, R132.reuse, R144, R12 ;  /* 0x00000090840c723c */ /* 0x044ff0000004180c */
[C---:B------:R-:W-:Y:S01]  /*cb10*/  HMMA.16816.F32.BF16 R16, R132.reuse, R146, R16 ;  /* 0x000000928410723c */ /* 0x040fe20000041810 */
[----:B------:R-:W-:Y:S07]  /*cb20*/  LDSM.16.M88.4 R144, [R138+0xf000] ;  /* 0x00f000008a90783b */ /* 0x000fee0000000200 */
[C---:B-----5:R-:W-:Y:S08]  /*cb30*/  HMMA.16816.F32.BF16 R20, R132.reuse, R160, R20 ;  /* 0x000000a08414723c */ /* 0x060ff00000041814 */
[C---:B------:R-:W-:Y:S01]  /*cb40*/  HMMA.16816.F32.BF16 R24, R132.reuse, R162, R24 ;  /* 0x000000a28418723c */ /* 0x040fe20000041818 */
[----:B------:R-:W-:Y:S07]  /*cb50*/  LDSM.16.M88.4 R160, [R139+0x4000] ;  /* 0x004000008ba0783b */ /* 0x000fee0000000200 */
[C---:B------:R-:W-:Y:S08]  /*cb60*/  HMMA.16816.F32.BF16 R28, R132.reuse, R164, R28 ;  /* 0x000000a4841c723c */ /* 0x040ff0000004181c */
[----:B------:R-:W-:Y:S01]  /*cb70*/  HMMA.16816.F32.BF16 R32, R132, R166, R32 ;  /* 0x000000a68420723c */ /* 0x000fe20000041820 */
[----:B------:R-:W2:Y:S06]  /*cb80*/  LDSM.16.M88.4 R132, [R138+0xe800] ;  /* 0x00e800008a84783b */ /* 0x000eac0000000200 */
[----:B------:R-:W4:Y:S01]  /*cb90*/  LDSM.16.M88.4 R164, [R3+0xe000] ;  /* 0x00e0000003a4783b */ /* 0x000f220000000200 */
        /* <DEDUP_REMOVED lines=11> */
[----:B------:R-:W5:Y:S06]  /*cc50*/  LDSM.16.M88.4 R152, [R3+0xf800] ;  /* 0x00f800000398783b */ /* 0x000f6c0000000200 */
[----:B------:R-:W5:Y:S01]  /*cc60*/  LDSM.16.M88.4 R168, [R136+0x4000] ;  /* 0x0040000088a8783b */ /* 0x000f620000000200 */
        /* <DEDUP_REMOVED lines=8> */
[----:B------:R-:W2:Y:S07]  /*ccf0*/  LDSM.16.M88.4 R144, [R2+0xf000] ;  /* 0x00f000000290783b */ /* 0x000eae0000000200 */
[C---:B------:R-:W-:Y:S08]  /*cd00*/  HMMA.16816.F32.BF16 R28, R176.reuse, R156, R28 ;  /* 0x0000009cb01c723c */ /* 0x040ff0000004181c */
[----:B------:R-:W-:Y:S01]  /*cd10*/  HMMA.16816.F32.BF16 R32, R176, R158, R32 ;  /* 0x0000009eb020723c */ /* 0x000fe20000041820 */
[----:B------:R-:W2:Y:S06]  /*cd20*/  LDSM.16.M88.4 R156, [R2+0xf800] ;  /* 0x00f80000029c783b */ /* 0x000eac0000000200 */
[----:B------:R-:W-:Y:S01]  /*cd30*/  LDSM.16.M88.4 R176, [R196+UR5+0x10000] ;  /* 0x01000005c4b0783b */ /* 0x000fe20008000200 */
[C---:B----4-:R-:W-:Y:S08]  /*cd40*/  HMMA.16816.F32.BF16 R4, R160.reuse, R164, R4 ;  /* 0x000000a4a004723c */ /* 0x050ff00000041804 */
[C---:B------:R-:W-:Y:S01]  /*cd50*/  HMMA.16816.F32.BF16 R8, R160.reuse, R166, R8 ;  /* 0x000000a6a008723c */ /* 0x040fe20000041808 */
[----:B------:R-:W4:Y:S07]  /*cd60*/  LDSM.16.M88.4 R164, [R197+0x8000] ;  /* 0x00800000c5a4783b */ /* 0x000f2e0000000200 */
[C---:B-1----:R-:W-:Y:S08]  /*cd70*/  HMMA.16816.F32.BF16 R12, R160.reuse, R140, R12 ;  /* 0x0000008ca00c723c */ /* 0x042ff0000004180c */
[C---:B------:R-:W-:Y:S01]  /*cd80*/  HMMA.16816.F32.BF16 R16, R160.reuse, R142, R16 ;  /* 0x0000008ea010723c */ /* 0x040fe20000041810 */
[----:B------:R-:W1:Y:S07]  /*cd90*/  LDSM.16.M88.4 R140, [R196+UR5+0x10800] ;  /* 0x01080005c48c783b */ /* 0x000e6e0008000200 */
[C---:B---3--:R-:W-:Y:S08]  /*cda0*/  HMMA.16816.F32.BF16 R20, R160.reuse, R148, R20 ;  /* 0x00000094a014723c */ /* 0x048ff00000041814 */
[C---:B------:R-:W-:Y:S01]  /*cdb0*/  HMMA.16816.F32.BF16 R24, R160.reuse, R150, R24 ;  /* 0x00000096a018723c */ /* 0x040fe20000041818 */
[----:B------:R-:W3:Y:S07]  /*cdc0*/  LDSM.16.M88.4 R148, [R196+UR5+0x11000] ;  /* 0x01100005c494783b */ /* 0x000eee0008000200 */
[C---:B-----5:R-:W-:Y:S08]  /*cdd0*/  HMMA.16816.F32.BF16 R28, R160.reuse, R152, R28 ;  /* 0x00000098a01c723c */ /* 0x060ff0000004181c */
[----:B------:R-:W-:Y:S01]  /*cde0*/  HMMA.16816.F32.BF16 R32, R160, R154, R32 ;  /* 0x0000009aa020723c */ /* 0x000fe20000041820 */
[----:B------:R-:W5:Y:S06]  /*cdf0*/  LDSM.16.M88.4 R152, [R196+UR5+0x11800] ;  /* 0x01180005c498783b */ /* 0x000f6c0008000200 */
[----:B------:R-:W-:Y:S01]  /*ce00*/  LDSM.16.M88.4 R160, [R195+0x8000] ;  /* 0x00800000c3a0783b */ /* 0x000fe20000000200 */
[C---:B------:R-:W-:Y:S08]  /*ce10*/  HMMA.16816.F32.BF16 R4, R168.reuse, R172, R4 ;  /* 0x000000aca804723c */ /* 0x040ff00000041804 */
[C---:B------:R-:W-:Y:S01]  /*ce20*/  HMMA.16816.F32.BF16 R8, R168.reuse, R174, R8 ;  /* 0x000000aea808723c */ /* 0x040fe20000041808 */
[----:B------:R-:W5:Y:S07]  /*ce30*/  LDSM.16.M88.4 R172, [R138+0x10000] ;  /* 0x010000008aac783b */ /* 0x000f6e0000000200 */
        /* <DEDUP_REMOVED lines=9> */
[----:B------:R-:W-:Y:S01]  /*ced0*/  LDSM.16.M88.4 R168, [R139+0x8000] ;  /* 0x008000008ba8783b */ /* 0x000fe20000000200 */
[C---:B----4-:R-:W-:Y:S08]  /*cee0*/  HMMA.16816.F32.BF16 R4, R164.reuse, R176, R4 ;  /* 0x000000b0a404723c */ /* 0x050ff00000041804 */
[C---:B------:R-:W-:Y:S01]  /*cef0*/  HMMA.16816.F32.BF16 R8, R164.reuse, R178, R8 ;  /* 0x000000b2a408723c */ /* 0x040fe20000041808 */
[----:B------:R-:W4:Y:S07]  /*cf00*/  LDSM.16.M88.4 R176, [R3+0x10000] ;  /* 0x0100000003b0783b */ /* 0x000f2e0000000200 */
[C---:B-1----:R-:W-:Y:S08]  /*cf10*/  HMMA.16816.F32.BF16 R12, R164.reuse, R140, R12 ;  /* 0x0000008ca40c723c */ /* 0x042ff0000004180c */
[C---:B------:R-:W-:Y:S01]  /*cf20*/  HMMA.16816.F32.BF16 R16, R164.reuse, R142, R16 ;  /* 0x0000008ea410723c */ /* 0x040fe20000041810 */
[----:B------:R-:W1:Y:S07]  /*cf30*/  LDSM.16.M88.4 R140, [R3+0x10800] ;  /* 0x01080000038c783b */ /* 0x000e6e0000000200 */
[C---:B---3--:R-:W-:Y:S08]  /*cf40*/  HMMA.16816.F32.BF16 R20, R164.reuse, R148, R20 ;  /* 0x00000094a414723c */ /* 0x048ff00000041814 */
[C---:B------:R-:W-:Y:S01]  /*cf50*/  HMMA.16816.F32.BF16 R24, R164.reuse, R150, R24 ;  /* 0x00000096a418723c */ /* 0x040fe20000041818 */
[----:B------:R-:W3:Y:S07]  /*cf60*/  LDSM.16.M88.4 R148, [R3+0x11000] ;  /* 0x011000000394783b */ /* 0x000eee0000000200 */
[C---:B-----5:R-:W-:Y:S08]  /*cf70*/  HMMA.16816.F32.BF16 R28, R164.reuse, R152, R28 ;  /* 0x00000098a41c723c */ /* 0x060ff0000004181c */
[----:B------:R-:W-:Y:S01]  /*cf80*/  HMMA.16816.F32.BF16 R32, R164, R154, R32 ;  /* 0x0000009aa420723c */ /* 0x000fe20000041820 */
[----:B------:R-:W5:Y:S06]  /*cf90*/  LDSM.16.M88.4 R152, [R3+0x11800] ;  /* 0x011800000398783b */ /* 0x000f6c0000000200 */
[----:B------:R-:W5:Y:S01]  /*cfa0*/  LDSM.16.M88.4 R164, [R136+0x8000] ;  /* 0x0080000088a4783b */ /* 0x000f620000000200 */
[C---:B------:R-:W-:Y:S08]  /*cfb0*/  HMMA.16816.F32.BF16 R4, R160.reuse, R172, R4 ;  /* 0x000000aca004723c */ /* 0x040ff00000041804 */
[C---:B------:R-:W-:Y:S08]  /*cfc0*/  HMMA.16816.F32.BF16 R8, R160.reuse, R174, R8 ;  /* 0x000000aea008723c */ /* 0x040ff00000041808 */
[C---:B--2---:R-:W-:Y:S08]  /*cfd0*/  HMMA.16816.F32.BF16 R12, R160.reuse, R132, R12 ;  /* 0x00000084a00c723c */ /* 0x044ff0000004180c */
[C---:B------:R-:W-:Y:S01]  /*cfe0*/  HMMA.16816.F32.BF16 R16, R160.reuse, R134, R16 ;  /* 0x00000086a010723c */ /* 0x040fe20000041810 */
[----:B------:R-:W2:Y:S07]  /*cff0*/  LDSM.16.M88.4 R132, [R2+0x10800] ;  /* 0x010800000284783b */ /* 0x000eae0000000200 */
[C---:B------:R-:W-:Y:S08]  /*d000*/  HMMA.16816.F32.BF16 R20, R160.reuse, R144, R20 ;  /* 0x00000090a014723c */ /* 0x040ff00000041814 */
[C---:B------:R-:W-:Y:S08]  /*d010*/  HMMA.16816.F32.BF16 R24, R160.reuse, R146, R24 ;  /* 0x00000092a018723c */ /* 0x040ff00000041818 */
[C---:B------:R-:W-:Y:S08]  /*d020*/  HMMA.16816.F32.BF16 R28, R160.reuse, R156, R28 ;  /* 0x0000009ca01c723c */ /* 0x040ff0000004181c */
[----:B------:R-:W-:Y:S08]  /*d030*/  HMMA.16816.F32.BF16 R32, R160, R158, R32 ;  /* 0x0000009ea020723c */ /* 0x000ff00000041820 */
[C---:B----4-:R-:W-:Y:S08]  /*d040*/  HMMA.16816.F32.BF16 R4, R168.reuse, R176, R4 ;  /* 0x000000b0a804723c */ /* 0x050ff00000041804 */
[C---:B------:R-:W-:Y:S08]  /*d050*/  HMMA.16816.F32.BF16 R8, R168.reuse, R178, R8 ;  /* 0x000000b2a808723c */ /* 0x040ff00000041808 */
[C---:B-1----:R-:W-:Y:S08]  /*d060*/  HMMA.16816.F32.BF16 R12, R168.reuse, R140, R12 ;  /* 0x0000008ca80c723c */ /* 0x042ff0000004180c */
[C---:B------:R-:W-:Y:S01]  /*d070*/  HMMA.16816.F32.BF16 R16, R168.reuse, R142, R16 ;  /* 0x0000008ea810723c */ /* 0x040fe20000041810 */
[----:B------:R-:W1:Y:S07]  /*d080*/  LDSM.16.M88.4 R140, [R2+0x11000] ;  /* 0x01100000028c783b */ /* 0x000e6e0000000200 */
[C---:B---3--:R-:W-:Y:S08]  /*d090*/  HMMA.16816.F32.BF16 R20, R168.reuse, R148, R20 ;  /* 0x00000094a814723c */ /* 0x048ff00000041814 */
[C---:B------:R-:W-:Y:S08]  /*d0a0*/  HMMA.16816.F32.BF16 R24, R168.reuse, R150, R24 ;  /* 0x00000096a818723c */ /* 0x040ff00000041818 */
[C---:B-----5:R-:W-:Y:S08]  /*d0b0*/  HMMA.16816.F32.BF16 R28, R168.reuse, R152, R28 ;  /* 0x00000098a81c723c */ /* 0x060ff0000004181c */
[----:B------:R-:W-:Y:S08]  /*d0c0*/  HMMA.16816.F32.BF16 R32, R168, R154, R32 ;  /* 0x0000009aa820723c */ /* 0x000ff00000041820 */
[C---:B------:R-:W-:Y:S08]  /*d0d0*/  HMMA.16816.F32.BF16 R4, R164.reuse, R180, R4 ;  /* 0x000000b4a404723c */ /* 0x040ff00000041804 */
[C---:B------:R-:W-:Y:S08]  /*d0e0*/  HMMA.16816.F32.BF16 R8, R164.reuse, R182, R8 ;  /* 0x000000b6a408723c */ /* 0x040ff00000041808 */
[C---:B--2---:R-:W-:Y:S03]  /*d0f0*/  HMMA.16816.F32.BF16 R12, R164.reuse, R132, R12 ;  /* 0x00000084a40c723c */ /* 0x044fe6000004180c */
        /* <DEDUP_REMOVED lines=10> */
[----:B------:R-:W-:Y:S01]  /*d1a0*/  MUFU.TANH R235, R235 ;  /* 0x000000eb00eb7308 */ /* 0x000fe20000002400 */
        /* <DEDUP_REMOVED lines=12> */
[----:B------:R-:W1:Y:S01]  /*d270*/  MUFU.TANH R232, R232 ;  /* 0x000000e800e87308 */ /* 0x000e620000002400 */
[----:B------:R-:W-:Y:S01]  /*d280*/  FMUL.FTZ R226, R18, UR7 ;  /* 0x0000000712e27c20 */ /* 0x000fe20008410000 */
[----:B------:R-:W-:Y:S01]  /*d290*/  FMUL.FTZ R224, R19, UR7 ;  /* 0x0000000713e07c20 */ /* 0x000fe20008410000 */
[----:B------:R-:W-:Y:S01]  /*d2a0*/  FMUL.FTZ R225, R20, UR7 ;  /* 0x0000000714e17c20 */ /* 0x000fe20008410000 */
[----:B------:R-:W-:Y:S01]  /*d2b0*/  FMUL.FTZ R223, R21, UR7 ;  /* 0x0000000715df7c20 */ /* 0x000fe20008410000 */
[----:B------:R-:W-:Y:S01]  /*d2c0*/  FMUL.FTZ R222, R22, UR7 ;  /* 0x0000000716de7c20 */ /* 0x000fe20008410000 */
[----:B------:R-:W-:Y:S04]  /*d2d0*/  FMUL.FTZ R220, R23, UR7 ;  /* 0x0000000717dc7c20 */ /* 0x000fe80008410000 */
[----:B------:R-:W-:Y:S01]  /*d2e0*/  MUFU.TANH R241, R241 ;  /* 0x000000f100f17308 */ /* 0x000fe20000002400 */
[----:B------:R-:W-:Y:S01]  /*d2f0*/  FMUL.FTZ R221, R24, UR7 ;  /* 0x0000000718dd7c20 */ /* 0x000fe20008410000 */
[----:B------:R-:W-:Y:S01]  /*d300*/  FMUL.FTZ R219, R25, UR7 ;  /* 0x0000000719db7c20 */ /* 0x000fe20008410000 */
[----:B------:R-:W-:Y:S01]  /*d310*/  FMUL.FTZ R218, R26, UR7 ;  /* 0x000000071ada7c20 */ /* 0x000fe20008410000 */
[----:B------:R-:W-:Y:S06]  /*d320*/  FMUL.FTZ R216, R27, UR7 ;  /* 0x000000071bd87c20 */ /* 0x000fec0008410000 */
[----:B------:R-:W3:Y:S01]  /*d330*/  MUFU.TANH R239, R239 ;  /* 0x000000ef00ef7308 */ /* 0x000ee20000002400 */
[----:B-1----:R-:W-:Y:S01]  /*d340*/  FMNMX3.FTZ R243, R0, R234, R232, !PT ;  /* 0x000000ea00f37276 */ /* 0x002fe200078100e8 */
[C---:B--2---:R-:W-:Y:S03]  /*d350*/  HMMA.16816.F32.BF16 R28, R164.reuse, R132, R28 ;  /* 0x00000084a41c723c */ /* 0x044fe6000004181c */
[----:B------:R-:W-:Y:S05]  /*d360*/  FMNMX3.FTZ R132, R137, R237, R235, !PT ;  /* 0x000000ed89847276 */ /* 0x000fea00078100eb */
[----:B------:R-:W-:Y:S01]  /*d370*/  MUFU.TANH R238, R238 ;  /* 0x000000ee00ee7308 */ /* 0x000fe20000002400 */
[----:B------:R-:W-:Y:S09]  /*d380*/  HMMA.16816.F32.BF16 R32, R164, R134, R32 ;  /* 0x00000086a420723c */ /* 0x000ff20000041820 */
[----:B------:R-:W1:Y:S01]  /*d390*/  MUFU.TANH R236, R236 ;  /* 0x000000ec00ec7308 */ /* 0x000e620000002400 */
[----:B---3--:R-:W-:Y:S01]  /*d3a0*/  FMNMX3.FTZ R132, R132, R241, R239, !PT ;  /* 0x000000f184847276 */ /* 0x008fe200078100ef */
[----:B------:R-:W-:Y:S01]  /*d3b0*/  FMUL.FTZ R214, R28, UR7 ;  /* 0x000000071cd67c20 */ /* 0x000fe20008410000 */
[----:B------:R-:W-:Y:S01]  /*d3c0*/  FMUL.FTZ R217, R29, UR7 ;  /* 0x000000071dd97c20 */ /* 0x000fe20008410000 */
[----:B------:R-:W-:Y:S06]  /*d3d0*/  FMUL.FTZ R136, R30, UR7 ;  /* 0x000000071e887c20 */ /* 0x000fec0008410000 */
[----:B------:R-:W-:Y:S01]  /*d3e0*/  MUFU.TANH R231, R231 ;  /* 0x000000e700e77308 */ /* 0x000fe20000002400 */
[----:B------:R-:W-:Y:S01]  /*d3f0*/  FMUL.FTZ R135, R31, UR7 ;  /* 0x000000071f877c20 */ /* 0x000fe20008410000 */
[----:B------:R-:W-:Y:S01]  /*d400*/  FMUL.FTZ R212, R32, UR7 ;  /* 0x0000000720d47c20 */ /* 0x000fe20008410000 */
[----:B------:R-:W-:Y:S01]  /*d410*/  FMUL.FTZ R215, R33, UR7 ;  /* 0x0000000721d77c20 */ /* 0x000fe20008410000 */
[----:B------:R-:W-:Y:S06]  /*d420*/  FMUL.FTZ R34, R34, UR7 ;  /* 0x0000000722227c20 */ /* 0x000fec0008410000 */
[----:B------:R-:W2:Y:S01]  /*d430*/  MUFU.TANH R233, R233 ;  /* 0x000000e900e97308 */ /* 0x000ea20000002400 */
[----:B------:R-:W-:Y:S01]  /*d440*/  FMUL.FTZ R35, R35, UR7 ;  /* 0x0000000723237c20 */ /* 0x000fe20008410000 */
[----:B-1----:R-:W-:Y:S08]  /*d450*/  FMNMX3.FTZ R243, R243, R238, R236, !PT ;  /* 0x000000eef3f37276 */ /* 0x002ff000078100ec */
        /* <DEDUP_REMOVED lines=30> */
[----:B------:R1:W3:Y:S10]  /*d640*/  MUFU.TANH R134, R34 ;  /* 0x0000002200867308 */ /* 0x0002f40000002400 */
[----:B------:R1:W4:Y:S01]  /*d650*/  MUFU.TANH R133, R35 ;  /* 0x0000002300857308 */ /* 0x0003220000002400 */
[----:B--2---:R-:W-:Y:S01]  /*d660*/  FMNMX3.FTZ R240, R132, R212, R215, !PT ;  /* 0x000000d484f07276 */ /* 0x004fe200078100d7 */
[----:B------:R-:W-:Y:S06]  /*d670*/  BRA.U.ANY UP0, `(.L_x_213) ;  /* 0xffffffe900807547 */ /* 0x000fec000b93ffff */
.L_x_212:
[----:B------:R-:W2:Y:S01]  /*d680*/  SHFL.BFLY PT, R3, R240, 0x2, 0x1f ;  /* 0x0c401f00f0037f89 */ /* 0x000ea200000e0000 */
[----:B---34-:R-:W-:Y:S01]  /*d690*/  FMNMX3.FTZ R7, R7, R134, R133, !PT ;  /* 0x0000008607077276 */ /* 0x018fe20007810085 */
[----:B------:R-:W-:Y:S01]  /*d6a0*/  UISETP.NE.AND UP0, UPT, UR6, URZ, UPT ;  /* 0x000000ff0600728c */ /* 0x000fe2000bf05270 */
[----:B------:R-:W-:Y:S05]  /*d6b0*/  MOV R165, R206 ;  /* 0x000000ce00a57202 */ /* 0x000fea0000000f00 */
[----:B------:R-:W-:Y:S01]  /*d6c0*/  LDSM.16.MT88.4 R12, [R189+0x12000] ;  /* 0x01200000bd0c783b */ /* 0x000fe20000004200 */
[----:B------:R-:W-:Y:S01]  /*d6d0*/  @P0 IADD3 R165, PT, PT, R207, -0x40, RZ ;  /* 0xffffffc0cfa50810 */ /* 0x000fe20007ffe0ff */
[----:B------:R-:W-:Y:S03]  /*d6e0*/  UIADD3 UR6, UPT, UPT, UR6, -0x1, URZ ;  /* 0xffffffff06067890 */ /* 0x000fe6000fffe0ff */
[----:B------:R-:W-:Y:S03]  /*d6f0*/  IADD3 R164, PT, PT, R184, R165, RZ ;  /* 0x000000a5b8a47210 */ /* 0x000fe60007ffe0ff */
[----:B------:R-:W3:Y:S08]  /*d700*/  SHFL.BFLY PT, R2, R7, 0x2, 0x1f ;  /* 0x0c401f0007027f89 */ /* 0x000ef000000e0000 */
[----:B------:R-:W-:Y:S08]  /*d710*/  LDSM.16.MT88.4 R20, [R188+0x12000] ;  /* 0x01200000bc14783b */ /* 0x000ff00000004200 */
[----:B------:R-:W-:Y:S08]  /*d720*/  LDSM.16.MT88.4 R28, [R165] ;  /* 0x00000000a51c783b */ /* 0x000ff00000004200 */
[----:B------:R-:W-:Y:S08]  /*d730*/  LDSM.16.MT88.4 R140, [R164+0x2800] ;  /* 0x00280000a48c783b */ /* 0x000ff00000004200 */
[----:B------:R-:W-:Y:S08]  /*d740*/  LDSM.16.MT88.4 R144, [R164+0x3000] ;  /* 0x00300000a490783b */ /* 0x000ff00000004200 */
[----:B------:R-:W-:Y:S08]  /*d750*/  LDSM.16.MT88.4 R148, [R188+0x15800] ;  /* 0x01580000bc94783b */ /* 0x000ff00000004200 */
[----:B------:R-:W-:Y:S08]  /*d760*/  LDSM.16.MT88.4 R152, [R165+0x3800] ;  /* 0x00380000a598783b */ /* 0x000ff00000004200 */
[----:B------:R-:W-:Y:S08]  /*d770*/  LDSM.16.MT88.4 R156, [R164+0x3800] ;  /* 0x00380000a49c783b */ /* 0x000ff00000004200 */
[----:B------:R-:W-:Y:S01]  /*d780*/  LDSM.16.MT88.4 R160, [R189+0x17800] ;  /* 0x01780000bda0783b */ /* 0x000fe20000004200 */
[----:B--2---:R-:W-:Y:S02]  /*d790*/  FMNMX.FTZ R9, R240, R3, !PT ;  /* 0x00000003f0097209 */ /* 0x004fe40007810000 */
[----:B---3--:R-:W-:Y:S05]  /*d7a0*/  FMNMX.FTZ R4, R7, R2, !PT ;  /* 0x0000000207047209 */ /* 0x008fea0007810000 */
[----:B------:R-:W2:Y:S08]  /*d7b0*/  SHFL.BFLY PT, R132, R9, 0x1, 0x1f ;  /* 0x0c201f0009847f89 */ /* 0x000eb000000e0000 */
[----:B------:R-:W3:Y:S01]  /*d7c0*/  SHFL.BFLY PT, R3, R4, 0x1, 0x1f ;  /* 0x0c201f0004037f89 */ /* 0x000ee200000e0000 */
[----:B--2---:R-:W-:Y:S02]  /*d7d0*/  FMNMX.FTZ R132, R9, R132, !PT ;  /* 0x0000008409847209 */ /* 0x004fe40007810000 */
        /* <DEDUP_REMOVED lines=36> */
[C---:B--2---:R-:W-:Y:S01]  /*da20*/  FMUL.FTZ R4, R2.reuse, R128 ;  /* 0x0000008002047220 */ /* 0x044fe20000410000 */
[C---:B------:R-:W-:Y:S01]  /*da30*/  FMUL.FTZ R5, R2.reuse, R129 ;  /* 0x0000008102057220 */ /* 0x040fe20000410000 */
[C---:B------:R-:W-:Y:S01]  /*da40*/  FMUL.FTZ R8, R2.reuse, R124 ;  /* 0x0000007c02087220 */ /* 0x040fe20000410000 */
[C---:B------:R-:W-:Y:S01]  /*da50*/  FMUL.FTZ R9, R2.reuse, R125 ;  /* 0x0000007d02097220 */ /* 0x040fe20000410000 */
[C---:B------:R-:W-:Y:S01]  /*da60*/  FMUL.FTZ R16, R2.reuse, R116 ;  /* 0x0000007402107220 */ /* 0x040fe20000410000 */
[C---:B------:R-:W-:Y:S01]  /*da70*/  FMUL.FTZ R17, R2.reuse, R117 ;  /* 0x0000007502117220 */ /* 0x040fe20000410000 */
[----:B------:R-:W-:Y:S03]  /*da80*/  FMUL.FTZ R24, R2, R108 ;  /* 0x0000006c02187220 */ /* 0x000fe60000410000 */
[----:B------:R-:W2:Y:S01]  /*da90*/  MUFU.EX2 R171, R171 ;  /* 0x000000ab00ab7308 */ /* 0x000ea20000000800 */
        /* <DEDUP_REMOVED lines=13> */
[C---:B-1----:R-:W-:Y:S01]  /*db70*/  FMUL.FTZ R34, R0.reuse, R102 ;  /* 0x0000006600227220 */ /* 0x042fe20000410000 */
[----:B------:R-:W-:Y:S03]  /*db80*/  LDSM.16.MT88.4 R108, [R164+0x2000] ;  /* 0x00200000a46c783b */ /* 0x000fe60000004200 */
[----:B------:R-:W1:Y:S01]  /*db90*/  MUFU.EX2 R168, R168 ;  /* 0x000000a800a87308 */ /* 0x000e620000000800 */
[----:B--2---:R-:W-:Y:S01]  /*dba0*/  F2FP.BF16.F32.PACK_AB R128, R171, R175 ;  /* 0x000000afab80723e */ /* 0x004fe200000010ff */
        /* <DEDUP_REMOVED lines=14> */
[----:B------:R-:W2:Y:S01]  /*dc90*/  MUFU.EX2 R169, R169 ;  /* 0x000000a900a97308 */ /* 0x000ea20000000800 */
[----:B-1----:R-:W-:Y:S01]  /*dca0*/  F2FP.BF16.F32.PACK_AB R129, R168, R173 ;  /* 0x000000ada881723e */ /* 0x002fe200000010ff */
        /* <DEDUP_REMOVED lines=14> */
[----:B------:R-:W1:Y:S01]  /*dd90*/  MUFU.EX2 R166, R166 ;  /* 0x000000a600a67308 */ /* 0x000e620000000800 */
[----:B--2---:R-:W-:Y:S01]  /*dda0*/  F2FP.BF16.F32.PACK_AB R130, R169, R170 ;  /* 0x000000aaa982723e */ /* 0x004fe200000010ff */
        /* <DEDUP_REMOVED lines=15> */
[----:B-1----:R-:W-:Y:S01]  /*dea0*/  F2FP.BF16.F32.PACK_AB R131, R166, R167 ;  /* 0x000000a7a683723e */ /* 0x002fe200000010ff */
        /* <DEDUP_REMOVED lines=29> */
[----:B------:R-:W3:Y:S01]  /*e080*/  MUFU.EX2 R174, R174 ;  /* 0x000000ae00ae7308 */ /* 0x000ee20000000800 */
[C---:B------:R-:W-:Y:S01]  /*e090*/  FMUL.FTZ R22, R0.reuse, R114 ;  /* 0x0000007200167220 */ /* 0x040fe20000410000 */
[----:B------:R-:W-:Y:S01]  /*e0a0*/  FMUL.FTZ R23, R0, R115 ;  /* 0x0000007300177220 */ /* 0x000fe20000410000 */
[----:B------:R-:W-:Y:S01]  /*e0b0*/  FMUL.FTZ R89, R2, R89 ;  /* 0x0000005902597220 */ /* 0x000fe20000410000 */
[----:B------:R-:W4:Y:S01]  /*e0c0*/  LDSM.16.MT88.4 R112, [R189+0x14000] ;  /* 0x01400000bd70783b */ /* 0x000f220000004200 */
        /* <DEDUP_REMOVED lines=16> */
[----:B------:R-:W5:Y:S01]  /*e1d0*/  LDSM.16.MT88.4 R104, [R188+0x14000] ;  /* 0x01400000bc68783b */ /* 0x000f620000004200 */
[C---:B------:R-:W-:Y:S01]  /*e1e0*/  FMUL.FTZ R98, R0.reuse, R98 ;  /* 0x0000006200627220 */ /* 0x040fe20000410000 */
[----:B------:R-:W-:Y:S04]  /*e1f0*/  FMUL.FTZ R99, R0, R99 ;  /* 0x0000006300637220 */ /* 0x000fe80000410000 */
[----:B------:R-:W-:Y:S01]  /*e200*/  MUFU.EX2 R183, R183 ;  /* 0x000000b700b77308 */ /* 0x000fe20000000800 */
[--C-:B------:R-:W-:Y:S01]  /*e210*/  FFMA.FTZ R218, R218, UR4, -R137.reuse ;  /* 0x00000004dada7c23 */ /* 0x100fe20008010889 */
[C---:B--2---:R-:W-:Y:S03]  /*e220*/  HMMA.16816.F32.BF16 R28, R128.reuse, R120, R28 ;  /* 0x00000078801c723c */ /* 0x044fe6000004181c */
[--C-:B------:R-:W-:Y:S01]  /*e230*/  FFMA.FTZ R221, R216, UR4, -R137.reuse ;  /* 0x00000004d8dd7c23 */ /* 0x100fe20008010889 */
[--C-:B------:R-:W-:Y:S01]  /*e240*/  FFMA.FTZ R216, R136, UR4, -R137.reuse ;  /* 0x0000000488d87c23 */ /* 0x100fe20008010889 */
[--C-:B------:R-:W-:Y:S03]  /*e250*/  FFMA.FTZ R214, R214, UR4, -R138.reuse ;  /* 0x00000004d6d67c23 */ /* 0x100fe6000801088a */
[----:B------:R-:W-:Y:S01]  /*e260*/  MUFU.EX2 R178, R178 ;  /* 0x000000b200b27308 */ /* 0x000fe20000000800 */
[--C-:B------:R-:W-:Y:S01]  /*e270*/  FFMA.FTZ R217, R217, UR4, -R138.reuse ;  /* 0x00000004d9d97c23 */ /* 0x100fe2000801088a */
[C---:B------:R-:W-:Y:S01]  /*e280*/  HMMA.16816.F32.BF16 R32, R128.reuse, R122, R32 ;  /* 0x0000007a8020723c */ /* 0x040fe20000041820 */
[----:B------:R-:W-:Y:S02]  /*e290*/  LDSM.16.MT88.4 R120, [R164+0x800] ;  /* 0x00080000a478783b */ /* 0x000fe40000004200 */
[--C-:B------:R-:W-:Y:S01]  /*e2a0*/  FFMA.FTZ R135, R135, UR4, -R137.reuse ;  /* 0x0000000487877c23 */ /* 0x100fe20008010889 */
[--C-:B------:R-:W-:Y:S01]  /*e2b0*/  FFMA.FTZ R212, R212, UR4, -R138.reuse ;  /* 0x00000004d4d47c23 */ /* 0x100fe2000801088a */
[----:B------:R-:W-:Y:S03]  /*e2c0*/  FFMA.FTZ R138, R215, UR4, -R138 ;  /* 0x00000004d78a7c23 */ /* 0x000fe6000801088a */
[----:B------:R-:W-:Y:S01]  /*e2d0*/  MUFU.EX2 R180, R180 ;  /* 0x000000b400b47308 */ /* 0x000fe20000000800 */
[--C-:B------:R-:W-:Y:S01]  /*e2e0*/  FFMA.FTZ R134, R134, UR4, -R137.reuse ;  /* 0x0000000486867c23 */ /* 0x100fe20008010889 */
[C---:B----4-:R-:W-:Y:S03]  /*e2f0*/  HMMA.16816.F32.BF16 R36, R128.reuse, R112, R36 ;  /* 0x000000708024723c */ /* 0x050fe60000041824 */
[----:B------:R-:W-:Y:S01]  /*e300*/  FFMA.FTZ R137, R133, UR4, -R137 ;  /* 0x0000000485897c23 */ /* 0x000fe20008010889 */
[----:B------:R-:W-:Y:S01]  /*e310*/  FFMA.FTZ R175, R2, R213, R175 ;  /* 0x000000d502af7223 */ /* 0x000fe200000100af */
[----:B------:R-:W-:Y:S03]  /*e320*/  FFMA.FTZ R173, R0, R211, R173 ;  /* 0x000000d300ad7223 */ /* 0x000fe600000100ad */
[----:B------:R-:W-:Y:S01]  /*e330*/  MUFU.EX2 R195, R195 ;  /* 0x000000c300c37308 */ /* 0x000fe20000000800 */
[----:B------:R-:W-:Y:S01]  /*e340*/  MOV R0, R3 ;  /* 0x0000000300007202 */ /* 0x000fe20000000f00 */
[C---:B------:R-:W-:Y:S01]  /*e350*/  HMMA.16816.F32.BF16 R40, R128.reuse, R114, R40 ;  /* 0x000000728028723c */ /* 0x040fe20000041828 */
[----:B------:R-:W-:Y:S02]  /*e360*/  LDSM.16.MT88.4 R112, [R189+0x12800] ;  /* 0x01280000bd70783b */ /* 0x000fe40000004200 */
[----:B------:R-:W-:Y:S01]  /*e370*/  FADD.FTZ R175, R171, R175 ;  /* 0x000000afabaf7221 */ /* 0x000fe20000010000 */
[----:B------:R-:W-:Y:S04]  /*e380*/  FADD.FTZ R168, R168, R173 ;  /* 0x000000ada8a87221 */ /* 0x000fe80000010000 */
[----:B------:R-:W-:Y:S01]  /*e390*/  MUFU.EX2 R182, R182 ;  /* 0x000000b600b67308 */ /* 0x000fe20000000800 */
[----:B------:R-:W-:Y:S01]  /*e3a0*/  FADD.FTZ R170, R170, R175 ;  /* 0x000000afaaaa7221 */ /* 0x000fe20000010000 */
[----:B------:R-:W-:Y:S01]  /*e3b0*/  FADD.FTZ R167, R167, R168 ;  /* 0x000000a8a7a77221 */ /* 0x000fe20000010000 */
[C---:B-----5:R-:W-:Y:S07]  /*e3c0*/  HMMA.16816.F32.BF16 R44, R128.reuse, R104, R44 ;  /* 0x00000068802c723c */ /* 0x060fee000004182c */
[----:B------:R-:W-:Y:S01]  /*e3d0*/  MUFU.EX2 R197, R197 ;  /* 0x000000c500c57308 */ /* 0x000fe20000000800 */
[----:B------:R-:W-:Y:S01]  /*e3e0*/  FADD.FTZ R169, R169, R170 ;  /* 0x000000aaa9a97221 */ /* 0x000fe20000010000 */
[----:B------:R-:W-:Y:S01]  /*e3f0*/  FADD.FTZ R166, R166, R167 ;  /* 0x000000a7a6a67221 */ /* 0x000fe20000010000 */
[C---:B------:R-:W-:Y:S01]  /*e400*/  HMMA.16816.F32.BF16 R48, R128.reuse, R106, R48 ;  /* 0x0000006a8030723c */ /* 0x040fe20000041830 */
[----:B------:R-:W2:Y:S06]  /*e410*/  LDSM.16.MT88.4 R104, [R189+0x16000] ;  /* 0x01600000bd68783b */ /* 0x000eac0000004200 */
        /* <DEDUP_REMOVED lines=12> */
[----:B------:R-:W2:Y:S01]  /*e4e0*/  MUFU.EX2 R217, R217 ;  /* 0x000000d900d97308 */ /* 0x000ea20000000800 */
[C---:B------:R-:W-:Y:S01]  /*e4f0*/  HMMA.16816.F32.BF16 R72, R128.reuse, R106, R72 ;  /* 0x0000006a8048723c */ /* 0x040fe20000041848 */
[----:B------:R-:W5:Y:S08]  /*e500*/  LDSM.16.MT88.4 R104, [R164+0x4000] ;  /* 0x00400000a468783b */ /* 0x000f700000004200 */
[----:B------:R-:W-:Y:S01]  /*e510*/  MUFU.EX2 R216, R216 ;  /* 0x000000d800d87308 */ /* 0x000fe20000000800 */
[C---:B----4-:R-:W-:Y:S09]  /*e520*/  HMMA.16816.F32.BF16 R76, R128.reuse, R100, R76 ;  /* 0x00000064804c723c */ /* 0x050ff2000004184c */
[----:B------:R-:W-:Y:S01]  /*e530*/  MUFU.EX2 R135, R135 ;  /* 0x0000008700877308 */ /* 0x000fe20000000800 */
[----:B-1----:R-:W-:Y:S01]  /*e540*/  F2FP.BF16.F32.PACK_AB R100, R177, R172 ;  /* 0x000000acb164723e */ /* 0x002fe200000010ff */
[----:B------:R-:W-:Y:S01]  /*e550*/  FADD.FTZ R172, R172, R169 ;  /* 0x000000a9acac7221 */ /* 0x000fe20000010000 */
[----:B---3--:R-:W-:Y:S01]  /*e560*/  F2FP.BF16.F32.PACK_AB R101, R174, R179 ;  /* 0x000000b3ae65723e */ /* 0x008fe200000010ff */
[----:B------:R-:W-:Y:S01]  /*e570*/  FADD.FTZ R179, R179, R166 ;  /* 0x000000a6b3b37221 */ /* 0x000fe20000010000 */
[----:B--2---:R-:W-:Y:S01]  /*e580*/  F2FP.BF16.F32.PACK_AB R136, R217, R214 ;  /* 0x000000d6d988723e */ /* 0x004fe200000010ff */
[C---:B------:R-:W-:Y:S04]  /*e590*/  HMMA.16816.F32.BF16 R80, R128.reuse, R102, R80 ;  /* 0x000000668050723c */ /* 0x040fe80000041850 */
[----:B------:R-:W-:Y:S01]  /*e5a0*/  MUFU.EX2 R212, R212 ;  /* 0x000000d400d47308 */ /* 0x000fe20000000800 */
[----:B------:R-:W-:Y:S01]  /*e5b0*/  F2FP.BF16.F32.PACK_AB R102, R176, R181 ;  /* 0x000000b5b066723e */ /* 0x000fe200000010ff */
[----:B------:R-:W-:Y:S01]  /*e5c0*/  FADD.FTZ R172, R177, R172 ;  /* 0x000000acb1ac7221 */ /* 0x000fe20000010000 */
[----:B------:R-:W-:Y:S01]  /*e5d0*/  F2FP.BF16.F32.PACK_AB R103, R178, R183 ;  /* 0x000000b7b267723e */ /* 0x000fe200000010ff */
[----:B------:R-:W-:Y:S01]  /*e5e0*/  FADD.FTZ R174, R174, R179 ;  /* 0x000000b3aeae7221 */ /* 0x000fe20000010000 */
[C---:B-----5:R-:W-:Y:S05]  /*e5f0*/  HMMA.16816.F32.BF16 R84, R128.reuse, R108, R84 ;  /* 0x0000006c8054723c */ /* 0x060fea0000041854 */
[----:B------:R-:W1:Y:S01]  /*e600*/  MUFU.EX2 R215, R138 ;  /* 0x0000008a00d77308 */ /* 0x000e620000000800 */
[----:B------:R-:W-:Y:S01]  /*e610*/  FADD.FTZ R181, R181, R172 ;  /* 0x000000acb5b57221 */ /* 0x000fe20000010000 */
[----:B------:R-:W-:Y:S03]  /*e620*/  FADD.FTZ R183, R183, R174 ;  /* 0x000000aeb7b77221 */ /* 0x000fe60000010000 */
[----:B------:R-:W-:Y:S01]  /*e630*/  FADD.FTZ R181, R176, R181 ;  /* 0x000000b5b0b57221 */ /* 0x000fe20000010000 */
[C---:B------:R-:W-:Y:S01]  /*e640*/  HMMA.16816.F32.BF16 R88, R128.reuse, R110, R88 ;  /* 0x0000006e8058723c */ /* 0x040fe20000041858 */
[----:B------:R-:W2:Y:S03]  /*e650*/  LDSM.16.MT88.4 R108, [R188+0x12800] ;  /* 0x01280000bc6c783b */ /* 0x000ea60000004200 */
[----:B------:R-:W-:Y:S01]  /*e660*/  MUFU.EX2 R134, R134 ;  /* 0x0000008600867308 */ /* 0x000fe20000000800 */
[----:B------:R-:W-:Y:S03]  /*e670*/  FADD.FTZ R183, R178, R183 ;  /* 0x000000b7b2b77221 */ /* 0x000fe60000010000 */
[C---:B------:R-:W-:Y:S06]  /*e680*/  HMMA.16816.F32.BF16 R92, R128.reuse, R104, R92 ;  /* 0x00000068805c723c */ /* 0x040fec000004185c */
[----:B------:R3:W4:Y:S01]  /*e690*/  MUFU.EX2 R133, R137 ;  /* 0x0000008900857308 */ /* 0x0007220000000800 */
[----:B-1----:R-:W-:Y:S01]  /*e6a0*/  F2FP.BF16.F32.PACK_AB R138, R215, R212 ;  /* 0x000000d4d78a723e */ /* 0x002fe200000010ff */
[----:B------:R-:W-:Y:S01]  /*e6b0*/  HMMA.16816.F32.BF16 R96, R128, R106, R96 ;  /* 0x0000006a8060723c */ /* 0x000fe20000041860 */
[----:B------:R-:W1:Y:S07]  /*e6c0*/  LDSM.16.MT88.4 R104, [R188+0x14800] ;  /* 0x01480000bc68783b */ /* 0x000e6e0000004200 */
[C---:B------:R-:W-:Y:S01]  /*e6d0*/  HMMA.16816.F32.BF16 R4, R100.reuse, R112, R4 ;  /* 0x000000706404723c */ /* 0x040fe20000041804 */
[----:B------:R-:W5:Y:S04]  /*e6e0*/  LDSM.16.MT88.4 R128, [R165+0x2800] ;  /* 0x00280000a580783b */ /* 0x000f680000004200 */
[----:B---3--:R-:W-:Y:S02]  /*e6f0*/  F2FP.BF16.F32.PACK_AB R137, R135, R216 ;  /* 0x000000d88789723e */ /* 0x008fe400000010ff */
[----:B----4-:R-:W-:Y:S01]  /*e700*/  F2FP.BF16.F32.PACK_AB R139, R133, R134 ;  /* 0x00000086858b723e */ /* 0x010fe200000010ff */
[C---:B------:R-:W-:Y:S01]  /*e710*/  HMMA.16816.F32.BF16 R8, R100.reuse, R114, R8 ;  /* 0x000000726408723c */ /* 0x040fe20000041808 */
[----:B------:R-:W-:Y:S07]  /*e720*/  LDSM.16.MT88.4 R112, [R188+0x16800] ;  /* 0x01680000bc70783b */ /* 0x000fee0000004200 */
[C---:B--2---:R-:W-:Y:S08]  /*e730*/  HMMA.16816.F32.BF16 R12, R100.reuse, R108, R12 ;  /* 0x0000006c640c723c */ /* 0x044ff0000004180c */
[C---:B------:R-:W-:Y:S01]  /*e740*/  HMMA.16816.F32.BF16 R16, R100.reuse, R110, R16 ;  /* 0x0000006e6410723c */ /* 0x040fe20000041810 */
[----:B------:R-:W2:Y:S07]  /*e750*/  LDSM.16.MT88.4 R108, [R189+0x16800] ;  /* 0x01680000bd6c783b */ /* 0x000eae0000004200 */
        /* <DEDUP_REMOVED lines=24> */
[C---:B-1----:R-:W-:Y:S08]  /*e8e0*/  HMMA.16816.F32.BF16 R84, R100.reuse, R104, R84 ;  /* 0x000000686454723c */ /* 0x042ff00000041854 */
[C---:B------:R-:W-:Y:S01]  /*e8f0*/  HMMA.16816.F32.BF16 R88, R100.reuse, R106, R88 ;  /* 0x0000006a6458723c */ /* 0x040fe20000041858 */
[----:B------:R-:W1:Y:S07]  /*e900*/  LDSM.16.MT88.4 R104, [R188+0x15000] ;  /* 0x01500000bc68783b */ /* 0x000e6e0000004200 */
[C---:B------:R-:W-:Y:S08]  /*e910*/  HMMA.16816.F32.BF16 R92, R100.reuse, R116, R92 ;  /* 0x00000074645c723c */ /* 0x040ff0000004185c */
[----:B------:R-:W-:Y:S01]  /*e920*/  HMMA.16816.F32.BF16 R96, R100, R118, R96 ;  /* 0x000000766460723c */ /* 0x000fe20000041860 */
[----:B------:R-:W4:Y:S02]  /*e930*/  LDSM.16.MT88.4 R116, [R189+0x17000] ;  /* 0x01700000bd74783b */ /* 0x000f240000004200 */
        /* <DEDUP_REMOVED lines=24> */
[----:B------:R-:W-:Y:S02]  /*eac0*/  LDSM.16.MT88.4 R112, [R164+0x5000] ;  /* 0x00500000a470783b */ /* 0x000fe40000004200 */
[----:B------:R-:W-:Y:S05]  /*ead0*/  FADD.FTZ R211, R133, R134 ;  /* 0x0000008685d37221 */ /* 0x000fea0000010000 */
[C---:B------:R-:W-:Y:S08]  /*eae0*/  HMMA.16816.F32.BF16 R20, R100.reuse, R120, R20 ;  /* 0x000000786414723c */ /* 0x040ff00000041814 */
[C---:B------:R-:W-:Y:S08]  /*eaf0*/  HMMA.16816.F32.BF16 R24, R100.reuse, R122, R24 ;  /* 0x0000007a6418723c */ /* 0x040ff00000041818 */
[C---:B------:R-:W-:Y:S08]  /*eb00*/  HMMA.16816.F32.BF16 R28, R100.reuse, R124, R28 ;  /* 0x0000007c641c723c */ /* 0x040ff0000004181c */
[C---:B------:R-:W-:Y:S01]  /*eb10*/  HMMA.16816.F32.BF16 R32, R100.reuse, R126, R32 ;  /* 0x0000007e6420723c */ /* 0x040fe20000041820 */
[----:B------:R-:W-:Y:S07]  /*eb20*/  LDSM.16.MT88.4 R124, [R189+0x13800] ;  /* 0x01380000bd7c783b */ /* 0x000fee0000004200 */
        /* <DEDUP_REMOVED lines=13> */
[----:B------:R-:W3:Y:S07]  /*ec00*/  LDSM.16.MT88.4 R116, [R188+0x13800] ;  /* 0x01380000bc74783b */ /* 0x000eee0000004200 */
[C---:B--2---:R-:W-:Y:S08]  /*ec10*/  HMMA.16816.F32.BF16 R76, R100.reuse, R108, R76 ;  /* 0x0000006c644c723c */ /* 0x044ff0000004184c */
[C---:B------:R-:W-:Y:S01]  /*ec20*/  HMMA.16816.F32.BF16 R80, R100.reuse, R110, R80 ;  /* 0x0000006e6450723c */ /* 0x040fe20000041850 */
[----:B------:R-:W2:Y:S07]  /*ec30*/  LDSM.16.MT88.4 R108, [R165+0x1800] ;  /* 0x00180000a56c783b */ /* 0x000eae0000004200 */
[C---:B-1----:R-:W-:Y:S08]  /*ec40*/  HMMA.16816.F32.BF16 R84, R100.reuse, R104, R84 ;  /* 0x000000686454723c */ /* 0x042ff00000041854 */
[C---:B------:R-:W-:Y:S08]  /*ec50*/  HMMA.16816.F32.BF16 R88, R100.reuse, R106, R88 ;  /* 0x0000006a6458723c */ /* 0x040ff00000041858 */
[C---:B------:R-:W-:Y:S08]  /*ec60*/  HMMA.16816.F32.BF16 R92, R100.reuse, R112, R92 ;  /* 0x00000070645c723c */ /* 0x040ff0000004185c */
[----:B------:R-:W-:Y:S08]  /*ec70*/  HMMA.16816.F32.BF16 R96, R100, R114, R96 ;  /* 0x000000726460723c */ /* 0x000ff00000041860 */
[C---:B------:R-:W-:Y:S01]  /*ec80*/  HMMA.16816.F32.BF16 R128, R136.reuse, R124, R4 ;  /* 0x0000007c8880723c */ /* 0x040fe20000041804 */
[----:B------:R-:W1:Y:S07]  /*ec90*/  LDSM.16.MT88.4 R4, [R188+0x17800] ;  /* 0x01780000bc04783b */ /* 0x000e6e0000004200 */
[C---:B------:R-:W-:Y:S01]  /*eca0*/  HMMA.16816.F32.BF16 R124, R136.reuse, R126, R8 ;  /* 0x0000007e887c723c */ /* 0x040fe20000041808 */
[----:B------:R-:W4:Y:S07]  /*ecb0*/  LDSM.16.MT88.4 R8, [R165+0x5800] ;  /* 0x00580000a508783b */ /* 0x000f2e0000004200 */
[C---:B---3--:R-:W-:Y:S01]  /*ecc0*/  HMMA.16816.F32.BF16 R120, R136.reuse, R116, R12 ;  /* 0x000000748878723c */ /* 0x048fe2000004180c */
[----:B------:R-:W3:Y:S07]  /*ecd0*/  LDSM.16.MT88.4 R12, [R164+0x5800] ;  /* 0x00580000a40c783b */ /* 0x000eee0000004200 */
        /* <DEDUP_REMOVED lines=17> */
[C---:B----4-:R-:W-:Y:S08]  /*edf0*/  HMMA.16816.F32.BF16 R84, R136.reuse, R8, R84 ;  /* 0x000000088854723c */ /* 0x050ff00000041854 */
[C---:B------:R-:W-:Y:S08]  /*ee00*/  HMMA.16816.F32.BF16 R88, R136.reuse, R10, R88 ;  /* 0x0000000a8858723c */ /* 0x040ff00000041858 */
[C---:B---3--:R-:W-:Y:S08]  /*ee10*/  HMMA.16816.F32.BF16 R92, R136.reuse, R12, R92 ;  /* 0x0000000c885c723c */ /* 0x048ff0000004185c */
[----:B------:R-:W-:Y:S03]  /*ee20*/  HMMA.16816.F32.BF16 R96, R136, R14, R96 ;  /* 0x0000000e8860723c */ /* 0x000fe60000041860 */
[----:B------:R-:W-:Y:S05]  /*ee30*/  MOV R137, R132 ;  /* 0x0000008400897202 */ /* 0x000fea0000000f00 */
[----:B------:R-:W-:Y:S01]  /*ee40*/  @!UPT UIADD3 URZ, UPT, UPT, URZ, URZ, URZ ;  /* 0x000000fffffff290 */ /* 0x000fe2000fffe0ff */
[----:B------:R-:W-:Y:S11]  /*ee50*/  BRA.U UP0, `(.L_x_211) ;  /* 0xffffffd500387547 */ /* 0x000ff6000b83ffff */
.L_x_210:
        /* <DEDUP_REMOVED lines=263> */
.L_x_214:
        /* <DEDUP_REMOVED lines=45> */
.L_x_216:
[----:B------:R-:W-:Y:S05]  /*101a0*/  BSYNC.RECONVERGENT B0 ;  /* 0x0000000000007941 */ /* 0x000fea0003800200 */
.L_x_215:
        /* <DEDUP_REMOVED lines=39> */
.L_x_218:
[----:B------:R-:W-:Y:S05]  /*10420*/  BSYNC.RECONVERGENT B0 ;  /* 0x0000000000007941 */ /* 0x000fea0003800200 */
.L_x_217:
        /* <DEDUP_REMOVED lines=24> */
.L_x_220:
[----:B------:R-:W-:Y:S05]  /*105b0*/  BSYNC.RECONVERGENT B0 ;  /* 0x0000000000007941 */ /* 0x000fea0003800200 */
.L_x_219:
        /* <DEDUP_REMOVED lines=24> */
.L_x_222:
[----:B------:R-:W-:Y:S05]  /*10740*/  BSYNC.RECONVERGENT B0 ;  /* 0x0000000000007941 */ /* 0x000fea0003800200 */
.L_x_221:
        /* <DEDUP_REMOVED lines=24> */
.L_x_223:
        /* <DEDUP_REMOVED lines=11> */
.L_x_935:


//--------------------- .text._ZN5flash16flash_fwd_kernelI23Flash_fwd_kernel_traitsILi192ELi128ELi64ELi8ELb0ELb0EN7cutlass10bfloat16_tE19Flash_kernel_traitsILi192ELi128ELi64ELi8ES3_EELb0ELb1ELb0ELb1ELb0ELb0ELb0ELb0EEEvNS_16Flash_fwd_paramsE --------------------------
	.section	.text._ZN5flash16flash_fwd_kernelI23Flash_fwd_kernel_traitsILi192ELi128ELi64ELi8ELb0ELb0EN7cutlass10bfloat16_tE19Flash_kernel_traitsILi192ELi128ELi64ELi8ES3_EELb0ELb1ELb0ELb1ELb0ELb0ELb0ELb0EEEvNS_16Flash_fwd_paramsE,"ax",@progbits
	.align	128
        .global         _ZN5flash16flash_fwd_kernelI23Flash_fwd_kernel_traitsILi192ELi128ELi64ELi8ELb0ELb0EN7cutlass10bfloat16_tE19Flash_kernel_traitsILi192ELi128ELi64ELi8ES3_EELb0ELb1ELb0ELb1ELb0ELb0ELb0ELb0EEEvNS_16Flash_fwd_paramsE
        .type           _ZN5flash16flash_fwd_kernelI23Flash_fwd_kernel_traitsILi192ELi128ELi64ELi8ELb0ELb0EN7cutlass10bfloat16_tE19Flash_kernel_traitsILi192ELi128ELi64ELi8ES3_EELb0ELb1ELb0ELb1ELb0ELb0ELb0ELb0EEEvNS_16Flash_fwd_paramsE,@function
        .size           _ZN5flash16flash_fwd_kernelI23Flash_fwd_kernel_traitsILi192ELi128ELi64ELi8ELb0ELb0EN7cutlass10bfloat16_tE19Flash_kernel_traitsILi192ELi128ELi64ELi8ES3_EELb0ELb1ELb0ELb1ELb0ELb0ELb0ELb0EEEvNS_16Flash_fwd_paramsE,(.L_x_936 - _ZN5flash16flash_fwd_kernelI23Flash_fwd_kernel_traitsILi192ELi128ELi64ELi8ELb0ELb0EN7cutlass10bfloat16_tE19Flash_kernel_traitsILi192ELi128ELi64ELi8ES3_EELb0ELb1ELb0ELb1ELb0ELb0ELb0ELb0EEEvNS_16Flash_fwd_paramsE)
        .other          _ZN5flash16flash_fwd_kernelI23Flash_fwd_kernel_traitsILi192ELi128ELi64ELi8ELb0ELb0EN7cutlass10bfloat16_tE19Flash_kernel_traitsILi192ELi128ELi64ELi8ES3_EELb0ELb1ELb0ELb1ELb0ELb0ELb0ELb0EEEvNS_16Flash_fwd_paramsE,@"STO_CUDA_ENTRY STV_DEFAULT"
_ZN5flash16flash_fwd_kernelI23Flash_fwd_kernel_traitsILi192ELi128ELi64ELi8ELb0ELb0EN7cutlass10bfloat16_tE19Flash_kernel_traitsILi192ELi128ELi64ELi8ES3_EELb0ELb1ELb0ELb1ELb0ELb0ELb0ELb0EEEvNS_16Flash_fwd_paramsE:
.text._ZN5flash16flash_fwd_kernelI23Flash_fwd_kernel_traitsILi192ELi128ELi64ELi8ELb0ELb0EN7cutlass10bfloat16_tE19Flash_kernel_traitsILi192ELi128ELi64ELi8ES3_EELb0ELb1ELb0ELb1ELb0ELb0ELb0ELb0EEEvNS_16Flash_fwd_paramsE:
        /* <DEDUP_REMOVED lines=72> */
.L_x_224:
[----:B-----5:R-:W-:Y:S01]  /*0480*/  @P0 R2UR UR22, R0 ;  /* 0x00000000001602ca */ /* 0x020fe200000e0000 */
[----:B------:R-:W-:Y:S01]  /*0490*/  @!UP0 UISETP.NE.AND.EX UP2, UPT, UR5, URZ, UPT, UP2 ;  /* 0x000000ff0500828c */ /* 0x000fe2000bf45320 */
[----:B-1----:R-:W-:-:S13]  /*04a0*/  @!P1 EXIT ;  /* 0x000000000000994d */ /* 0x002fda0003800000 */
[----:B------:R-:W1:Y:S01]  /*04b0*/  LDCU UR23, c[0x0][0x508] ;  /* 0x0000a100ff1777ac */ /* 0x000e620008000800 */
[----:B------:R-:W2:Y:S01]  /*04c0*/  S2UR UR24, SR_CTAID.Z ;  /* 0x00000000001879c3 */ /* 0x000ea20000002700 */
[----:B------:R-:W3:Y:S01]  /*04d0*/  S2R R188, SR_TID.X ;  /* 0x0000000000bc7919 */ /* 0x000ee20000002100 */
        /* <DEDUP_REMOVED lines=43> */
.L_x_226:
        /* <DEDUP_REMOVED lines=13> */
[----:B----4-:R-:W-:Y:S01]  /*0860*/  UIMAD UR11, UR24, UR11, URZ ;  /* 0x0000000b180b72a4 */ /* 0x010fe2000f8e02ff */
[----:B------:R-:W-:Y:S01]  /*0870*/  LOP3.LUT R11, R0, 0x40, RZ, 0xfc, !PT ;  /* 0x00000040000b7812 */ /* 0x000fe200078efcff */
[----:B-1----:R-:W-:Y:S01]  /*0880*/  UIMAD UR26, UR26, UR6, URZ ;  /* 0x000000061a1a72a4 */ /* 0x002fe2000f8e02ff */
[----:B------:R-:W-:Y:S01]  /*0890*/  ISETP.GE.AND P3, PT, R188, UR27, PT ;  /* 0x0000001bbc007c0c */ /* 0x000fe2000bf66270 */
[----:B--2---:R-:W-:Y:S01]  /*08a0*/  UIMAD UR7, UR25, UR7, URZ ;  /* 0x00000007190772a4 */ /* 0x004fe2000f8e02ff */
[----:B------:R-:W-:Y:S01]  /*08b0*/  IMAD.X R5, RZ, RZ, UR9, P0 ;  /* 0x00000009ff057e24 */ /* 0x000fe200080e06ff */
[----:B------:R-:W-:Y:S01]  /*08c0*/  @!UP1 UIMAD UR11, UR25, UR8, UR11 ;  /* 0x00000008190b92a4 */ /* 0x000fe2000f8e020b */
[----:B------:R-:W-:Y:S01]  /*08d0*/  ISETP.GE.AND P2, PT, R9, UR27, PT ;  /* 0x0000001b09007c0c */ /* 0x000fe2000bf46270 */
[----:B------:R-:W-:Y:S01]  /*08e0*/  USEL UR7, UR7, UR18, !UP0 ;  /* 0x0000001207077287 */ /* 0x000fe2000c000000 */
[----:B---3--:R-:W-:Y:S01]  /*08f0*/  IMAD.U32 R2, RZ, RZ, UR4 ;  /* 0x00000004ff027e24 */ /* 0x008fe2000f8e00ff */
[----:B------:R-:W-:Y:S01]  /*0900*/  USHF.R.S32.HI UR10, URZ, 0x1f, UR26 ;  /* 0x0000001fff0a7899 */ /* 0x000fe2000801141a */
[----:B------:R-:W-:Y:S01]  /*0910*/  IMAD.U32 R15, RZ, RZ, UR5 ;  /* 0x00000005ff0f7e24 */ /* 0x000fe2000f8e00ff */
[----:B------:R-:W-:Y:S01]  /*0920*/  USHF.R.S32.HI UR4, URZ, 0x1f, UR7 ;  /* 0x0000001fff047899 */ /* 0x000fe20008011407 */
[----:B------:R-:W-:Y:S01]  /*0930*/  IMAD.WIDE.U32 R2, R2, UR24, R4 ;  /* 0x0000001802027c25 */ /* 0x000fe2000f8e0004 */
[----:B------:R-:W-:Y:S01]  /*0940*/  USEL UR7, UR7, URZ, UP1 ;  /* 0x000000ff07077287 */ /* 0x000fe20008800000 */
[----:B------:R-:W-:Y:S01]  /*0950*/  ISETP.GE.AND P1, PT, R8, UR27, PT ;  /* 0x0000001b08007c0c */ /* 0x000fe2000bf26270 */
[----:B------:R-:W-:Y:S01]  /*0960*/  USEL UR4, UR4, URZ, UP1 ;  /* 0x000000ff04047287 */ /* 0x000fe20008800000 */
[----:B------:R-:W-:Y:S01]  /*0970*/  ISETP.GE.AND P0, PT, R6, UR27, PT ;  /* 0x0000001b06007c0c */ /* 0x000fe2000bf06270 */
[----:B------:R-:W-:Y:S01]  /*0980*/  USHF.R.S32.HI UR5, URZ, 0x1f, UR11 ;  /* 0x0000001fff057899 */ /* 0x000fe2000801140b */
[----:B------:R-:W-:Y:S01]  /*0990*/  LOP3.LUT R10, R0, 0x80, RZ, 0xfc, !PT ;  /* 0x00000080000a7812 */ /* 0x000fe200078efcff */
[----:B------:R-:W-:Y:S01]  /*09a0*/  UIADD3 UR7, UP1, UP0, UR26, UR7, UR11 ;  /* 0x000000071a077290 */ /* 0x000fe2000f83e00b */
[----:B------:R-:W-:Y:S01]  /*09b0*/  IMAD R15, R15, UR24, R3 ;  /* 0x000000180f0f7c24 */ /* 0x000fe2000f8e0203 */
[----:B------:R-:W-:-:S02]  /*09c0*/  UIMAD.WIDE.U32 UR28, UR28, 0x80, URZ ;  /* 0x000000801c1c78a5 */ /* 0x000fc4000f8e00ff */
        /* <DEDUP_REMOVED lines=20> */
.L_x_228:
[----:B------:R-:W-:Y:S05]  /*0b10*/  BSYNC.RECONVERGENT B0 ;  /* 0x0000000000007941 */ /* 0x000fea0003800200 */
.L_x_227:
        /* <DEDUP_REMOVED lines=22> */
.L_x_230:
[----:B------:R-:W-:Y:S05]  /*0c80*/  BSYNC.RECONVERGENT B0 ;  /* 0x0000000000007941 */ /* 0x000fea0003800200 */
.L_x_229:
        /* <DEDUP_REMOVED lines=22> */
.L_x_232:
[----:B------:R-:W-:Y:S05]  /*0df0*/  BSYNC.RECONVERGENT B0 ;  /* 0x0000000000007941 */ /* 0x000fea0003800200 */
.L_x_231:
        /* <DEDUP_REMOVED lines=24> */
.L_x_234:
[----:B------:R-:W-:Y:S05]  /*0f80*/  BSYNC.RECONVERGENT B0 ;  /* 0x0000000000007941 */ /* 0x000fea0003800200 */
.L_x_233:
        /* <DEDUP_REMOVED lines=10> */
.L_x_236:
[----:B------:R-:W-:Y:S05]  /*1030*/  BSYNC.RECONVERGENT B0 ;  /* 0x0000000000007941 */ /* 0x000fea0003800200 */
.L_x_235:
        /* <DEDUP_REMOVED lines=10> */
.L_x_238:
[----:B------:R-:W-:Y:S05]  /*10e0*/  BSYNC.RECONVERGENT B0 ;  /* 0x0000000000007941 */ /* 0x000fea0003800200 */
.L_x_237:
        /* <DEDUP_REMOVED lines=10> */
.L_x_240:
[----:B------:R-:W-:Y:S05]  /*1190*/  BSYNC.RECONVERGENT B0 ;  /* 0x0000000000007941 */ /* 0x000fea0003800200 */
.L_x_239:
        /* <DEDUP_REMOVED lines=10> */
.L_x_225:
        /* <DEDUP_REMOVED lines=21> */
.L_x_241:
[----:B------:R-:W1:Y:S01]  /*1390*/  LDCU.64 UR10, c[0x0][0x3b8] ;  /* 0x00007700ff0a77ac */ /* 0x000e620008000a00 */
[----:B------:R-:W-:-:S04]  /*13a0*/  UIADD3 UR12, UPT, UPT, UR13, UR14, URZ ;  /* 0x0000000e0d0c7290 */ /* 0x000fc8000fffe0ff */
[----:B-1----:R-:W-:Y:S02]  /*13b0*/  UIMAD.WIDE.U32 UR6, UR12, UR10, URZ ;  /* 0x0000000a0c0672a5 */ /* 0x002fe4000f8e00ff */
[----:B------:R-:W-:-:S04]  /*13c0*/  UIMAD UR12, UR12, UR11, URZ ;  /* 0x0000000b0c0c72a4 */ /* 0x000fc8000f8e02ff */
[----:B------:R-:W-:Y:S02]  /*13d0*/  UIADD3 UR12, UPT, UPT, UR7, UR12, URZ ;  /* 0x0000000c070c7290 */ /* 0x000fe4000fffe0ff */
.L_x_242:
        /* <DEDUP_REMOVED lines=35> */
[----:B------:R-:W-:Y:S01]  /*1610*/  UIMAD UR14, UR25, UR5, UR33 ;  /* 0x00000005190e72a4 */ /* 0x000fe2000f8e0221 */
[----:B------:R-:W-:Y:S11]  /*1620*/  BRA `(.L_x_244) ;  /* 0x0000000000147947 */ /* 0x000ff60003800000 */
.L_x_243:
[----:B------:R-:W1:Y:S01]  /*1630*/  LDCU.64 UR8, c[0x0][0x3c0] ;  /* 0x00007800ff0877ac */ /* 0x000e620008000a00 */
[----:B------:R-:W-:-:S04]  /*1640*/  UIADD3 UR13, UPT, UPT, UR13, UR14, URZ ;  /* 0x0000000e0d0d7290 */ /* 0x000fc8000fffe0ff */
[----:B-1----:R-:W-:Y:S02]  /*1650*/  UIMAD.WIDE.U32 UR32, UR13, UR8, URZ ;  /* 0x000000080d2072a5 */ /* 0x002fe4000f8e00ff */
[----:B------:R-:W-:-:S04]  /*1660*/  UIMAD UR13, UR13, UR9, URZ ;  /* 0x000000090d0d72a4 */ /* 0x000fc8000f8e02ff */
[----:B------:R-:W-:-:S12]  /*1670*/  UIADD3 UR14, UPT, UPT, UR33, UR13, URZ ;  /* 0x0000000d210e7290 */ /* 0x000fd8000fffe0ff */
.L_x_244:
[C---:B------:R-:W-:Y:S01]  /*1680*/  IMAD.SHL.U32 R208, R188.reuse, 0x8, RZ ;  /* 0x00000008bcd07824 */ /* 0x040fe200078e00ff */
[----:B------:R-:W-:Y:S01]  /*1690*/  SHF.R.U32.HI R4, RZ, 0x3, R188 ;  /* 0x00000003ff047819 */ /* 0x000fe200000116bc */
[----:B------:R-:W1:Y:S01]  /*16a0*/  S2UR UR31, SR_CgaCtaId ;  /* 0x00000000001f79c3 */ /* 0x000e620000008800 */
[----:B------:R-:W2:Y:S01]  /*16b0*/  LDCU.64 UR16, c[0x0][0x388] ;  /* 0x00007100ff1077ac */ /* 0x000ea20008000a00 */
[----:B------:R-:W-:Y:S01]  /*16c0*/  IMAD.SHL.U32 R196, R188, 0x40, RZ ;  /* 0x00000040bcc47824 */ /* 0x000fe200078e00ff */
[C---:B------:R-:W-:Y:S01]  /*16d0*/  LOP3.LUT R187, R208.reuse, 0x38, RZ, 0xc0, !PT ;  /* 0x00000038d0bb7812 */ /* 0x040fe200078ec0ff */
[----:B------:R-:W-:Y:S01]  /*16e0*/  BSSY.RECONVERGENT B0, `(.L_x_245) ;  /* 0x0000050000007945 */ /* 0x000fe20003800200 */
        /* <DEDUP_REMOVED lines=16> */
[----:B------:R-:W-:Y:S01]  /*17f0*/  SHF.R.U32.HI R190, RZ, 0x1, R188 ;  /* 0x00000001ffbe7819 */ /* 0x000fe200000116bc */
[----:B---3--:R-:W-:Y:S01]  /*1800*/  IMAD R7, R5, UR4, RZ ;  /* 0x0000000405077c24 */ /* 0x008fe2000f8e02ff */
[----:B------:R-:W-:Y:S01]  /*1810*/  LOP3.LUT R185, R187, 0x1c0, R196, 0xf8, !PT ;  /* 0x000001c0bbb97812 */ /* 0x000fe200078ef8c4 */
[----:B------:R-:W-:Y:S01]  /*1820*/  IMAD R5, R5, UR6, RZ ;  /* 0x0000000605057c24 */ /* 0x000fe2000f8e02ff */
[----:B------:R-:W-:Y:S01]  /*1830*/  LOP3.LUT R0, R190, 0x8, RZ, 0xc0, !PT ;  /* 0x00000008be007812 */ /* 0x000fe200078ec0ff */
[----:B------:R-:W-:Y:S01]  /*1840*/  IMAD R13, R4, UR9, R13 ;  /* 0x00000009040d7c24 */ /* 0x000fe2000f8e020d */
[C---:B------:R-:W-:Y:S01]  /*1850*/  LOP3.LUT R207, R187.reuse, 0x40, RZ, 0xfc, !PT ;  /* 0x00000040bbcf7812 */ /* 0x040fe200078efcff */
[C---:B------:R-:W-:Y:S01]  /*1860*/  IMAD R7, R2.reuse, UR5, R7 ;  /* 0x0000000502077c24 */ /* 0x040fe2000f8e0207 */
[----:B------:R-:W-:Y:S01]  /*1870*/  LOP3.LUT R206, R187, 0x80, RZ, 0xfc, !PT ;  /* 0x00000080bbce7812 */ /* 0x000fe200078efcff */
[----:B------:R-:W-:Y:S01]  /*1880*/  IMAD.WIDE.U32 R8, R2, UR4, R8 ;  /* 0x0000000402087c25 */ /* 0x000fe2000f8e0008 */
[----:B------:R-:W-:-:S03]  /*1890*/  LOP3.LUT R87, R185, R0, RZ, 0x3c, !PT ;  /* 0x00000000b9577212 */ /* 0x000fc600078e3cff */
[C---:B------:R-:W-:Y:S01]  /*18a0*/  IMAD R5, R2.reuse, UR7, R5 ;  /* 0x0000000702057c24 */ /* 0x040fe2000f8e0205 */
[----:B------:R-:W-:Y:S01]  /*18b0*/  UIADD3 UR7, UPT, UPT, -UR26, UR27, URZ ;  /* 0x0000001b1a077290 */ /* 0x000fe2000fffe1ff */
[----:B------:R-:W-:Y:S01]  /*18c0*/  IMAD.WIDE.U32 R2, R2, UR6, R12 ;  /* 0x0000000602027c25 */ /* 0x000fe2000f8e000c */
[----:B------:R-:W-:Y:S01]  /*18d0*/  UMOV UR6, 0x400 ;  /* 0x0000040000067882 */ /* 0x000fe20000000000 */
[----:B--2---:R-:W-:Y:S01]  /*18e0*/  LEA R201, P1, R8, UR16, 0x1 ;  /* 0x0000001008c97c11 */ /* 0x004fe2000f8208ff */
[----:B-1----:R-:W-:Y:S01]  /*18f0*/  ULEA UR6, UR31, UR6, 0x18 ;  /* 0x000000061f067291 */ /* 0x002fe2000f8ec0ff */
[----:B------:R-:W-:Y:S01]  /*1900*/  IMAD.X R11, RZ, RZ, UR29, P0 ;  /* 0x0000001dff0b7e24 */ /* 0x000fe200080e06ff */
[----:B----4-:R-:W-:Y:S01]  /*1910*/  LEA R199, P0, R2, UR14, 0x1 ;  /* 0x0000000e02c77c11 */ /* 0x010fe2000f8008ff */
[----:B------:R-:W-:Y:S02]  /*1920*/  IMAD.IADD R198, R3, 0x1, R5 ;  /* 0x0000000103c67824 */ /* 0x000fe400078e0205 */
[----:B-----5:R-:W-:Y:S01]  /*1930*/  IMAD.U32 R6, RZ, RZ, UR12 ;  /* 0x0000000cff067e24 */ /* 0x020fe2000f8e00ff */
[----:B------:R-:W-:Y:S01]  /*1940*/  LEA R202, R202, UR6, 0x1 ;  /* 0x00000006caca7c11 */ /* 0x000fe2000f8e08ff */
[----:B------:R-:W-:Y:S01]  /*1950*/  IMAD.IADD R200, R9, 0x1, R7 ;  /* 0x0000000109c87824 */ /* 0x000fe200078e0207 */
[----:B------:R-:W-:Y:S01]  /*1960*/  LEA.HI.X R198, R2, UR15, R198, 0x1, P0 ;  /* 0x0000000f02c67c11 */ /* 0x000fe200080f0cc6 */
[----:B------:R-:W-:Y:S01]  /*1970*/  UIMAD.WIDE.U32 UR14, UR28, 0x80, URZ ;  /* 0x000000801c0e78a5 */ /* 0x000fe2000f8e00ff */
[----:B------:R-:W-:Y:S01]  /*1980*/  ISETP.GE.AND P0, PT, R4, UR7, PT ;  /* 0x0000000704007c0c */ /* 0x000fe2000bf06270 */
[----:B------:R-:W-:Y:S01]  /*1990*/  IMAD.WIDE.U32 R6, R6, UR24, R10 ;  /* 0x0000001806067c25 */ /* 0x000fe2000f8e000a */
[----:B------:R-:W-:-:S03]  /*19a0*/  LEA.HI.X R200, R8, UR17, R200, 0x1, P1 ;  /* 0x0000001108c87c11 */ /* 0x000fc600088f0cc8 */
[----:B------:R-:W-:Y:S01]  /*19b0*/  IMAD.U32 R11, RZ, RZ, UR13 ;  /* 0x0000000dff0b7e24 */ /* 0x000fe2000f8e00ff */
[----:B------:R-:W-:-:S03]  /*19c0*/  LOP3.LUT R3, R4, UR14, RZ, 0xfc, !PT ;  /* 0x0000000e04037c12 */ /* 0x000fc6000f8efcff */
[----:B------:R-:W-:-:S04]  /*19d0*/  IMAD R11, R11, UR24, R7 ;  /* 0x000000180b0b7c24 */ /* 0x000fc8000f8e0207 */
        /* <DEDUP_REMOVED lines=31> */
.L_x_247:
[----:B------:R2:W-:Y:S02]  /*1bd0*/  STS.128 [R202+0x8000], RZ ;  /* 0x008000ffca007388 */ /* 0x0005e40000000c00 */
.L_x_246:
[----:B------:R-:W-:Y:S05]  /*1be0*/  BSYNC.RECONVERGENT B0 ;  /* 0x0000000000007941 */ /* 0x000fea0003800200 */
.L_x_245:
        /* <DEDUP_REMOVED lines=36> */
.L_x_250:
[----:B------:R3:W-:Y:S02]  /*1e30*/  STS.128 [R202+0x9000], RZ ;  /* 0x009000ffca007388 */ /* 0x0007e40000000c00 */
.L_x_249:
[----:B------:R-:W-:Y:S05]  /*1e40*/  BSYNC.RECONVERGENT B0 ;  /* 0x0000000000007941 */ /* 0x000fea0003800200 */
.L_x_248:
        /* <DEDUP_REMOVED lines=36> */
.L_x_253:
[----:B------:R3:W-:Y:S02]  /*2090*/  STS.128 [R202+0xa000], RZ ;  /* 0x00a000ffca007388 */ /* 0x0007e40000000c00 */
.L_x_252:
[----:B------:R-:W-:Y:S05]  /*20a0*/  BSYNC.RECONVERGENT B0 ;  /* 0x0000000000007941 */ /* 0x000fea0003800200 */
.L_x_251:
        /* <DEDUP_REMOVED lines=37> */
.L_x_256:
[----:B------:R2:W-:Y:S02]  /*2300*/  STS.128 [R202+0xb000], RZ ;  /* 0x00b000ffca007388 */ /* 0x0005e40000000c00 */
.L_x_255:
[----:B------:R-:W-:Y:S05]  /*2310*/  BSYNC.RECONVERGENT B0 ;  /* 0x0000000000007941 */ /* 0x000fea0003800200 */
.L_x_254:
        /* <DEDUP_REMOVED lines=33> */
.L_x_259:
[----:B------:R1:W-:Y:S02]  /*2530*/  STS.128 [R202+0x10000], RZ ;  /* 0x010000ffca007388 */ /* 0x0003e40000000c00 */
.L_x_258:
[----:B------:R-:W-:Y:S05]  /*2540*/  BSYNC.RECONVERGENT B0 ;  /* 0x0000000000007941 */ /* 0x000fea0003800200 */
.L_x_257:
[----:B------:R-:W-:Y:S01]  /*2550*/  ISETP.GE.AND P0, PT, R2, UR14, PT ;  /* 0x0000000e02007c0c */ /* 0x000fe2000bf06270 */
[----:B------:R-:W-:Y:S01]  /*2560*/  USHF.L.U64.HI UR28, UR10, 0x5, UR11 ;  /* 0x000000050a1c7899 */ /* 0x000fe2000801020b */
[----:B------:R-:W-:Y:S01]  /*2570*/  BSSY.RECONVERGENT B0, `(.L_x_260) ;  /* 0x000001e000007945 */ /* 0x000fe20003800200 */
[----:B------:R-:W-:-:S10]  /*2580*/  USHF.L.U32 UR29, UR10, 0x5, URZ ;  /* 0x000000050a1d7899 */ /* 0x000fd400080006ff */
[----:B------:R-:W-:Y:S05]  /*2590*/  @P0 BRA `(.L_x_261) ;  /* 0x00000000006c0947 */ /* 0x000fea0003800000 */
[----:B------:R-:W5:Y:S01]  /*25a0*/  LDCU UR4, c[0x0][0x440] ;  /* 0x00008800ff0477ac */ /* 0x000f620008000800 */
[----:B------:R-:W-:-:S04]  /*25b0*/  UIADD3 UR13, UP0, UPT, UR29, UR30, URZ ;  /* 0x0000001e1d0d7290 */ /* 0x000fc8000ff1e0ff */
[----:B------:R-:W-:Y:S02]  /*25c0*/  UIADD3.X UR12, UPT, UPT, UR28, UR5, URZ, UP0, !UPT ;  /* 0x000000051c0c7290 */ /* 0x000fe400087fe4ff */
[----:B------:R-:W-:-:S04]  /*25d0*/  IMAD.U32 R0, RZ, RZ, UR13 ;  /* 0x0000000dff007e24 */ /* 0x000fc8000f8e00ff */
        /* <DEDUP_REMOVED lines=22> */
.L_x_262:
[----:B------:R1:W-:Y:S02]  /*2740*/  STS.128 [R202+0x11000], RZ ;  /* 0x011000ffca007388 */ /* 0x0003e40000000c00 */
.L_x_261:
[----:B------:R-:W-:Y:S05]  /*2750*/  BSYNC.RECONVERGENT B0 ;  /* 0x0000000000007941 */ /* 0x000fea0003800200 */
.L_x_260:
[----:B------:R-:W5:Y:S01]  /*2760*/  LDCU.64 UR12, c[0x0][0x538] ;  /* 0x0000a700ff0c77ac */ /* 0x000f620008000a00 */
[----:B------:R-:W0:Y:S01]  /*2770*/  LDGDEPBAR ;  /* 0x00000000000079af */ /* 0x000e220000000000 */
[----:B-----5:R-:W-:-:S04]  /*2780*/  UISETP.NE.U32.AND UP1, UPT, UR12, URZ, UPT ;  /* 0x000000ff0c00728c */ /* 0x020fc8000bf25070 */
[----:B------:R-:W-:Y:S01]  /*2790*/  UISETP.NE.AND.EX UP1, UPT, UR13, URZ, UPT, UP1 ;  /* 0x000000ff0d00728c */ /* 0x000fe2000bf25310 */
[----:B------:R-:W-:Y:S01]  /*27a0*/  IMAD.U32 R3, RZ, RZ, UR26 ;  /* 0x0000001aff037e24 */ /* 0x000fe2000f8e00ff */
[----:B-1----:R-:W-:Y:S01]  /*27b0*/  LOP3.LUT R4, R190, 0x1f0, RZ, 0xc0, !PT ;  /* 0x000001f0be047812 */ /* 0x002fe200078ec0ff */
[----:B------:R-:W-:Y:S01]  /*27c0*/  IMAD.SHL.U32 R189, R188, 0x20, RZ ;  /* 0x00000020bcbd7824 */ /* 0x000fe200078e00ff */
[----:B------:R-:W-:-:S04]  /*27d0*/  DEPBAR.LE SB0, 0x0 ;  /* 0x000080000000791a */ /* 0x000fc80000000000 */
[----:B------:R-:W-:-:S03]  /*27e0*/  PLOP3.LUT P0, PT, PT, PT, UP1, 0x80, 0x8 ;  /* 0x000000000008781c */ /* 0x000fc60003f0f018 */
[----:B------:R-:W1:Y:S01]  /*27f0*/  @UP1 LDCU.64 UR4, c[0x0][0x540] ;  /* 0x0000a800ff0417ac */ /* 0x000e620008000a00 */
[----:B------:R-:W-:Y:S01]  /*2800*/  @UP1 UMOV UR30, UR24 ;  /* 0x00000018001e1c82 */ /* 0x000fe20008000000 */
[----:B------:R-:W-:Y:S02]  /*2810*/  @UP1 UMOV UR31, URZ ;  /* 0x000000ff001f1c82 */ /* 0x000fe40008000000 */
[----:B-1----:R-:W-:Y:S01]  /*2820*/  @UP1 UIMAD.WIDE.U32 UR30, UR25, UR4, UR30 ;  /* 0x00000004191e12a5 */ /* 0x002fe2000f8e001e */
[----:B------:R-:W1:Y:S03]  /*2830*/  @UP1 LDCU UR4, c[0x0][0x458] ;  /* 0x00008b00ff0417ac */ /* 0x000e660008000800 */
[----:B------:R-:W-:Y:S02]  /*2840*/  @UP1 UIMAD UR5, UR25, UR5, UR31 ;  /* 0x00000005190512a4 */ /* 0x000fe4000f8e021f */
[----:B------:R-:W-:-:S04]  /*2850*/  @UP1 ULEA UR12, UP0, UR30, UR12, 0x2 ;  /* 0x0000000c1e0c1291 */ /* 0x000fc8000f8010ff */
[----:B------:R-:W-:Y:S02]  /*2860*/  @UP1 ULEA.HI.X UR13, UR30, UR13, UR5, 0x2, UP0 ;  /* 0x0000000d1e0d1291 */ /* 0x000fe400080f1405 */
[----:B------:R-:W-:-:S04]  /*2870*/  IMAD.U32 R6, RZ, RZ, UR12 ;  /* 0x0000000cff067e24 */ /* 0x000fc8000f8e00ff */
[----:B------:R-:W-:-:S05]  /*2880*/  IMAD.U32 R7, RZ, RZ, UR13 ;  /* 0x0000000dff077e24 */ /* 0x000fca000f8e00ff */
[----:B------:R-:W5:Y:S01]  /*2890*/  @P0 LDG.E R5, desc[UR20][R6.64] ;  /* 0x0000001406050981 */ /* 0x000f62000c1e1900 */
[----:B-1----:R-:W5:Y:S01]  /*28a0*/  @P0 MUFU.RCP R0, UR4 ;  /* 0x0000000400000d08 */ /* 0x002f620008001000 */
[----:B------:R-:W-:Y:S01]  /*28b0*/  USHF.L.U32 UR24, UR8, 0x6, URZ ;  /* 0x0000000608187899 */ /* 0x000fe200080006ff */
[----:B------:R-:W-:Y:S01]  /*28c0*/  IADD3 R3, PT, PT, R4, 0x1, R3 ;  /* 0x0000000104037810 */ /* 0x000fe20007ffe003 */
[----:B------:R-:W-:Y:S01]  /*28d0*/  USHF.L.U64.HI UR12, UR8, 0x6, UR9 ;  /* 0x00000006080c7899 */ /* 0x000fe20008010209 */
[----:B------:R-:W-:Y:S01]  /*28e0*/  LOP3.LUT R189, R189, 0x7c00, RZ, 0xc0, !PT ;  /* 0x00007c00bdbd7812 */ /* 0x000fe200078ec0ff */
[----:B------:R-:W-:Y:S01]  /*28f0*/  UIMAD.WIDE.U32 UR24, UR24, UR15, URZ ;  /* 0x0000000f181872a5 */ /* 0x000fe2000f8e00ff */
[----:B------:R-:W-:Y:S01]  /*2900*/  BSSY.RECONVERGENT B0, `(.L_x_263) ;  /* 0x000002e000007945 */ /* 0x000fe20003800200 */
[----:B------:R-:W-:Y:S01]  /*2910*/  UIMAD UR12, UR12, UR15, URZ ;  /* 0x0000000f0c0c72a4 */ /* 0x000fe2000f8e02ff */
[----:B------:R-:W-:Y:S01]  /*2920*/  LOP3.LUT R92, R189, 0x200, R196, 0xf8, !PT ;  /* 0x00000200bd5c7812 */ /* 0x000fe200078ef8c4 */
[----:B------:R-:W-:-:S02]  /*2930*/  UMOV UR5, URZ ;  /* 0x000000ff00057c82 */ /* 0x000fc40008000000 */
[----:B------:R-:W-:Y:S02]  /*2940*/  UIADD3 UR12, UPT, UPT, UR25, UR12, URZ ;  /* 0x0000000c190c7290 */ /* 0x000fe4000fffe0ff */
[----:B------:R-:W-:Y:S01]  /*2950*/  IMAD.IADD R92, R87, 0x1, R92 ;  /* 0x00000001575c7824 */ /* 0x000fe200078e025c */
[----:B------:R-:W-:Y:S01]  /*2960*/  BAR.SYNC.DEFER_BLOCKING 0x0 ;  /* 0x0000000000007b1d */ /* 0x000fe20000010000 */
[----:B-----5:R-:W-:-:S05]  /*2970*/  @P0 FMUL.FTZ R0, R5, R0 ;  /* 0x0000000005000220 */ /* 0x020fca0000410000 */
[----:B------:R-:W-:Y:S02]  /*2980*/  @P0 R2UR UR4, R0 ;  /* 0x00000000000402ca */ /* 0x000fe400000e0000 */
[----:B------:R-:W-:-:S04]  /*2990*/  SHF.R.U32.HI R0, RZ, 0x2, R188 ;  /* 0x00000002ff007819 */ /* 0x000fc800000116bc */
[----:B------:R-:W-:-:S04]  /*29a0*/  LOP3.LUT R0, R0, 0x7, RZ, 0xc0, !PT ;  /* 0x0000000700007812 */ /* 0x000fc800078ec0ff */
[----:B------:R-:W-:Y:S01]  /*29b0*/  IADD3 R3, PT, PT, R3, -UR27, R0 ;  /* 0x8000001b03037c10 */ /* 0x000fe2000fffe000 */
[----:B------:R-:W-:Y:S02]  /*29c0*/  IMAD.U32 R0, RZ, RZ, UR22 ;  /* 0x00000016ff007e24 */ /* 0x000fe4000f8e00ff */
[----:B------:R-:W-:-:S03]  /*29d0*/  @UP1 UMOV UR5, UR4 ;  /* 0x0000000400051c82 */ /* 0x000fc60008000000 */
[----:B------:R-:W-:Y:S01]  /*29e0*/  IADD3 R0, PT, PT, R3, UR23, R0 ;  /* 0x0000001703007c10 */ /* 0x000fe2000fffe000 */
[----:B------:R-:W-:Y:S06]  /*29f0*/  @P3 BRA `(.L_x_264) ;  /* 0x00000000006c3947 */ /* 0x000fec0003800000 */
        /* <DEDUP_REMOVED lines=25> */
.L_x_265:
[----:B------:R1:W-:Y:S01]  /*2b90*/  STS.128 [R202+0x16000], RZ ;  /* 0x016000ffca007388 */ /* 0x0003e20000000c00 */
[----:B------:R-:W-:Y:S05]  /*2ba0*/  BRA `(.L_x_266) ;  /* 0x00000000000c7947 */ /* 0x000fea0003800000 */
.L_x_264:
[----:B------:R1:W-:Y:S04]  /*2bb0*/  STS.128 [R202+0x12000], RZ ;  /* 0x012000ffca007388 */ /* 0x0003e80000000c00 */
[----:B------:R1:W-:Y:S04]  /*2bc0*/  STS.128 [R202+0x14000], RZ ;  /* 0x014000ffca007388 */ /* 0x0003e80000000c00 */
[----:B------:R1:W-:Y:S02]  /*2bd0*/  STS.128 [R202+0x16000], RZ ;  /* 0x016000ffca007388 */ /* 0x0003e40000000c00 */
.L_x_266:
[----:B------:R-:W-:Y:S05]  /*2be0*/  BSYNC.RECONVERGENT B0 ;  /* 0x0000000000007941 */ /* 0x000fea0003800200 */
.L_x_263:
[----:B------:R-:W-:Y:S01]  /*2bf0*/  ISETP.GE.AND P0, PT, R2, UR14, PT ;  /* 0x0000000e02007c0c */ /* 0x000fe2000bf06270 */
[C---:B------:R-:W-:Y:S01]  /*2c00*/  IMAD.SHL.U32 R86, R188.reuse, 0x2, RZ ;  /* 0x00000002bc567824 */ /* 0x040fe200078e00ff */
[----:B------:R-:W-:Y:S01]  /*2c10*/  BSSY.RECONVERGENT B0, `(.L_x_267) ;  /* 0x0000022000007945 */ /* 0x000fe20003800200 */
[----:B------:R-:W-:-:S03]  /*2c20*/  LOP3.LUT R4, R188, 0x8, RZ, 0xc0, !PT ;  /* 0x00000008bc047812 */ /* 0x000fc600078ec0ff */
[----:B------:R-:W-:-:S07]  /*2c30*/  LOP3.LUT R86, R86, 0x6, RZ, 0xc0, !PT ;  /* 0x0000000656567812 */ /* 0x000fce00078ec0ff */
        /* <DEDUP_REMOVED lines=9> */
[C---:B-1----:R-:W-:Y:S02]  /*2cd0*/  LEA R6, P2, R2.reuse, R199, 0x1 ;  /* 0x000000c702067211 */ /* 0x042fe400078408ff */
        /* <DEDUP_REMOVED lines=20> */
.L_x_269:
[----:B------:R1:W-:Y:S02]  /*2e20*/  STS.128 [R202+0x17000], RZ ;  /* 0x017000ffca007388 */ /* 0x0003e40000000c00 */
.L_x_268:
[----:B------:R-:W-:Y:S05]  /*2e30*/  BSYNC.RECONVERGENT B0 ;  /* 0x0000000000007941 */ /* 0x000fea0003800200 */
.L_x_267:
[----:B------:R-:W-:Y:S01]  /*2e40*/  LOP3.LUT R4, R185, R4, RZ, 0x3c, !PT ;  /* 0x00000004b9047212 */ /* 0x000fe200078e3cff */
[----:B------:R-:W-:Y:S01]  /*2e50*/  IMAD.MOV.U32 R186, RZ, RZ, 0x20 ;  /* 0x00000020ffba7424 */ /* 0x000fe200078e00ff */
[----:B------:R-:W-:Y:S01]  /*2e60*/  LOP3.LUT R191, R196, 0x400, RZ, 0xc0, !PT ;  /* 0x00000400c4bf7812 */ /* 0x000fe200078ec0ff */
[----:B------:R-:W-:Y:S01]  /*2e70*/  IMAD.MOV.U32 R133, RZ, RZ, 0x40 ;  /* 0x00000040ff857424 */ /* 0x000fe200078e00ff */
[----:B------:R-:W-:Y:S01]  /*2e80*/  LEA R92, R92, UR6, 0x1 ;  /* 0x000000065c5c7c11 */ /* 0x000fe2000f8e08ff */
[----:B------:R-:W0:Y:S01]  /*2e90*/  LDGDEPBAR ;  /* 0x00000000000079af */ /* 0x000e220000000000 */
[----:B------:R-:W-:Y:S01]  /*2ea0*/  LOP3.LUT P6, RZ, R188, 0x2, RZ, 0xc0, !PT ;  /* 0x00000002bcff7812 */ /* 0x000fe200078cc0ff */
[----:B------:R-:W-:Y:S01]  /*2eb0*/  IMAD R191, R4, 0x2, R191 ;  /* 0x0000000204bf7824 */ /* 0x000fe200078e02bf */
[----:B------:R-:W-:Y:S01]  /*2ec0*/  LOP3.LUT P0, RZ, R188, 0x4, RZ, 0xc0, !PT ;  /* 0x00000004bcff7812 */ /* 0x000fe2000780c0ff */
[----:B------:R-:W-:Y:S01]  /*2ed0*/  LDSM.16.M88.4 R52, [R92] ;  /* 0x000000005c34783b */ /* 0x000fe20000000200 */
[----:B------:R-:W-:Y:S01]  /*2ee0*/  SEL R85, R186, 0xffffffe0, !P6 ;  /* 0xffffffe0ba557807 */ /* 0x000fe20007000000 */
[----:B------:R-:W-:Y:S01]  /*2ef0*/  VIADD R84, R191, UR6 ;  /* 0x00000006bf547c36 */ /* 0x000fe20008000000 */
[----:B------:R-:W-:Y:S01]  /*2f00*/  SEL R133, R133, 0xffffffc0, !P0 ;  /* 0xffffffc085857807 */ /* 0x000fe20004000000 */
[----:B------:R-:W5:Y:S01]  /*2f10*/  LDSM.16.M88.4 R24, [R191+UR6+0xc000] ;  /* 0x00c00006bf18783b */ /* 0x000f620008000200 */
[----:B------:R-:W-:Y:S01]  /*2f20*/  UISETP.NE.AND UP1, UPT, UR19, 0x1, UPT ;  /* 0x000000011300788c */ /* 0x000fe2000bf25270 */
[----:B------:R-:W-:-:S02]  /*2f30*/  IMAD.IADD R89, R92, 0x1, R85 ;  /* 0x000000015c597824 */ /* 0x000fc400078e0255 */
[----:B------:R-:W5:Y:S01]  /*2f40*/  LDSM.16.M88.4 R16, [R191+UR6+0xc800] ;  /* 0x00c80006bf10783b */ /* 0x000f620008000200 */
[----:B------:R-:W-:Y:S02]  /*2f50*/  IMAD.IADD R3, R84, 0x1, R85 ;  /* 0x0000000154037824 */ /* 0x000fe400078e0255 */
[--C-:B------:R-:W-:Y:S01]  /*2f60*/  IMAD.IADD R90, R92, 0x1, R133.reuse ;  /* 0x000000015c5a7824 */ /* 0x100fe200078e0285 */
[----:B------:R-:W5:Y:S01]  /*2f70*/  LDSM.16.M88.4 R60, [R191+UR6+0xd000] ;  /* 0x00d00006bf3c783b */ /* 0x000f620008000200 */
[----:B------:R-:W-:Y:S02]  /*2f80*/  IMAD.IADD R84, R84, 0x1, R133 ;  /* 0x0000000154547824 */ /* 0x000fe400078e0285 */
[C---:B------:R-:W-:Y:S01]  /*2f90*/  IMAD.IADD R88, R85.reuse, 0x1, R90 ;  /* 0x0000000155587824 */ /* 0x040fe200078e025a */
[----:B--2---:R-:W2:Y:S01]  /*2fa0*/  LDSM.16.M88.4 R8, [R191+UR6+0xd800] ;  /* 0x00d80006bf08783b */ /* 0x004ea20008000200 */
[----:B------:R-:W-:-:S03]  /*2fb0*/  IMAD.IADD R2, R85, 0x1, R84 ;  /* 0x0000000155027824 */ /* 0x000fc600078e0254 */
[----:B------:R-:W-:Y:S04]  /*2fc0*/  LDSM.16.M88.4 R48, [R89] ;  /* 0x000000005930783b */ /* 0x000fe80000000200 */
[----:B-1----:R-:W1:Y:S04]  /*2fd0*/  LDSM.16.M88.4 R4, [R3+0xc000] ;  /* 0x00c000000304783b */ /* 0x002e680000000200 */
[----:B------:R-:W1:Y:S04]  /*2fe0*/  LDSM.16.M88.4 R32, [R3+0xc800] ;  /* 0x00c800000320783b */ /* 0x000e680000000200 */
[----:B------:R-:W-:Y:S04]  /*2ff0*/  LDSM.16.M88.4 R40, [R90] ;  /* 0x000000005a28783b */ /* 0x000fe80000000200 */
[----:B------:R-:W1:Y:S04]  /*3000*/  LDSM.16.M88.4 R44, [R84+0xc000] ;  /* 0x00c00000542c783b */ /* 0x000e680000000200 */
[----:B---34-:R-:W-:Y:S01]  /*3010*/  LDSM.16.M88.4 R12, [R84+0xc800] ;  /* 0x00c80000540c783b */ /* 0x018fe20000000200 */
[C---:B-----5:R-:W-:Y:S03]  /*3020*/  HMMA.16816.F32.BF16 R28, R52.reuse, R24, RZ ;  /* 0x00000018341c723c */ /* 0x060fe600000418ff */
[----:B------:R-:W-:Y:S04]  /*3030*/  LDSM.16.M88.4 R68, [R3+0xd800] ;  /* 0x00d800000344783b */ /* 0x000fe80000000200 */
[----:B------:R-:W-:Y:S01]  /*3040*/  LDSM.16.M88.4 R72, [R88] ;  /* 0x000000005848783b */ /* 0x000fe20000000200 */
        /* <DEDUP_REMOVED lines=15> */
[----:B------:R-:W-:Y:S01]  /*3140*/  HMMA.16816.F32.BF16 R16, R48, R34, R16 ;  /* 0x000000223010723c */ /* 0x000fe20000041810 */
[----:B------:R-:W3:Y:S07]  /*3150*/  LDSM.16.M88.4 R32, [R2+0xc800] ;  /* 0x00c800000220783b */ /* 0x000eee0000000200 */
[----:B------:R-:W-:Y:S08]  /*3160*/  HMMA.16816.F32.BF16 R28, R40, R44, R28 ;  /* 0x0000002c281c723c */ /* 0x000ff0000004181c */
[C---:B--2---:R-:W-:Y:S08]  /*3170*/  HMMA.16816.F32.BF16 R64, R48.reuse, R8, R64 ;  /* 0x000000083040723c */ /* 0x044ff00000041840 */
[----:B------:R-:W-:Y:S01]  /*3180*/  HMMA.16816.F32.BF16 R60, R48, R10, R60 ;  /* 0x0000000a303c723c */ /* 0x000fe2000004183c */
[----:B------:R-:W2:Y:S07]  /*3190*/  LDSM.16.M88.4 R8, [R2+0xd000] ;  /* 0x00d000000208783b */ /* 0x000eae0000000200 */
[C---:B------:R-:W-:Y:S01]  /*31a0*/  HMMA.16816.F32.BF16 R24, R40.reuse, R46, R24 ;  /* 0x0000002e2818723c */ /* 0x040fe20000041818 */
[----:B------:R-:W-:Y:S07]  /*31b0*/  LDSM.16.M88.4 R44, [R92+0x4000] ;  /* 0x004000005c2c783b */ /* 0x000fee0000000200 */
[C---:B------:R-:W-:Y:S08]  /*31c0*/  HMMA.16816.F32.BF16 R20, R40.reuse, R12, R20 ;  /* 0x0000000c2814723c */ /* 0x040ff00000041814 */
[C---:B------:R-:W-:Y:S01]  /*31d0*/  HMMA.16816.F32.BF16 R16, R40.reuse, R14, R16 ;  /* 0x0000000e2810723c */ /* 0x040fe20000041810 */
[----:B------:R-:W4:Y:S07]  /*31e0*/  LDSM.16.M88.4 R12, [R191+UR6+0xe800] ;  /* 0x00e80006bf0c783b */ /* 0x000f2e0008000200 */
[C---:B-1----:R-:W-:Y:S08]  /*31f0*/  HMMA.16816.F32.BF16 R64, R40.reuse, R4, R64 ;  /* 0x000000042840723c */ /* 0x042ff00000041840 */
[----:B------:R-:W-:Y:S01]  /*3200*/  HMMA.16816.F32.BF16 R60, R40, R6, R60 ;  /* 0x00000006283c723c */ /* 0x000fe2000004183c */
[----:B------:R-:W1:Y:S07]  /*3210*/  LDSM.16.M88.4 R4, [R191+UR6+0xf000] ;  /* 0x00f00006bf04783b */ /* 0x000e6e0008000200 */
[C---:B------:R-:W-:Y:S08]  /*3220*/  HMMA.16816.F32.BF16 R56, R48.reuse, R68, R56 ;  /* 0x000000443038723c */ /* 0x040ff00000041838 */
[----:B------:R-:W-:Y:S01]  /*3230*/  HMMA.16816.F32.BF16 R52, R48, R70, R52 ;  /* 0x000000463034723c */ /* 0x000fe20000041834 */
[----:B------:R-:W5:Y:S04]  /*3240*/  LDSM.16.M88.4 R68, [R191+UR6+0xe000] ;  /* 0x00e00006bf44783b */ /* 0x000f680008000200 */
[----:B------:R-:W5:Y:S03]  /*3250*/  LDSM.16.M88.4 R48, [R191+UR6+0xf800] ;  /* 0x00f80006bf30783b */ /* 0x000f660008000200 */
[C---:B---3--:R-:W-:Y:S08]  /*3260*/  HMMA.16816.F32.BF16 R20, R72.reuse, R32, R20 ;  /* 0x000000204814723c */ /* 0x048ff00000041814 */
[----:B------:R-:W-:Y:S01]  /*3270*/  HMMA.16816.F32.BF16 R16, R72, R34, R16 ;  /* 0x000000224810723c */ /* 0x000fe20000041810 */
[----:B------:R-:W-:Y:S07]  /*3280*/  LDSM.16.M88.4 R32, [R3+0xf000] ;  /* 0x00f000000320783b */ /* 0x000fee0000000200 */
[C---:B------:R-:W-:Y:S08]  /*3290*/  HMMA.16816.F32.BF16 R56, R40.reuse, R80, R56 ;  /* 0x000000502838723c */ /* 0x040ff00000041838 */
[----:B------:R-:W-:Y:S01]  /*32a0*/  HMMA.16816.F32.BF16 R52, R40, R82, R52 ;  /* 0x000000522834723c */ /* 0x000fe20000041834 */
[----:B------:R-:W-:Y:S04]  /*32b0*/  LDSM.16.M88.4 R40, [R3+0xe000] ;  /* 0x00e000000328783b */ /* 0x000fe80000000200 */
[----:B------:R-:W-:Y:S03]  /*32c0*/  LDSM.16.M88.4 R80, [R84+0xe800] ;  /* 0x00e800005450783b */ /* 0x000fe60000000200 */
[C---:B--2---:R-:W-:Y:S08]  /*32d0*/  HMMA.16816.F32.BF16 R64, R72.reuse, R8, R64 ;  /* 0x000000084840723c */ /* 0x044ff00000041840 */
[C---:B------:R-:W-:Y:S01]  /*32e0*/  HMMA.16816.F32.BF16 R60, R72.reuse, R10, R60 ;  /* 0x0000000a483c723c */ /* 0x040fe2000004183c */
[----:B------:R-:W2:Y:S07]  /*32f0*/  LDSM.16.M88.4 R8, [R89+0x4000] ;  /* 0x004000005908783b */ /* 0x000eae0000000200 */
[C---:B------:R-:W-:Y:S08]  /*3300*/  HMMA.16816.F32.BF16 R28, R72.reuse, R36, R28 ;  /* 0x00000024481c723c */ /* 0x040ff0000004181c */
[----:B------:R-:W-:Y:S01]  /*3310*/  HMMA.16816.F32.BF16 R24, R72, R38, R24 ;  /* 0x000000264818723c */ /* 0x000fe20000041818 */
[----:B------:R-:W3:Y:S07]  /*3320*/  LDSM.16.M88.4 R36, [R3+0xe800] ;  /* 0x00e800000324783b */ /* 0x000eee0000000200 */
[C---:B----4-:R-:W-:Y:S08]  /*3330*/  HMMA.16816.F32.BF16 R20, R44.reuse, R12, R20 ;  /* 0x0000000c2c14723c */ /* 0x050ff00000041814 */
[----:B------:R-:W-:Y:S01]  /*3340*/  HMMA.16816.F32.BF16 R16, R44, R14, R16 ;  /* 0x0000000e2c10723c */ /* 0x000fe20000041810 */
[----:B------:R-:W4:Y:S07]  /*3350*/  LDSM.16.M88.4 R12, [R3+0xf800] ;  /* 0x00f80000030c783b */ /* 0x000f2e0000000200 */
        /* <DEDUP_REMOVED lines=8> */
[C---:B------:R-:W-:Y:S01]  /*33e0*/  HMMA.16816.F32.BF16 R24, R44.reuse, R70, R24 ;  /* 0x000000462c18723c */ /* 0x040fe20000041818 */
[----:B------:R-:W5:Y:S07]  /*33f0*/  LDSM.16.M88.4 R68, [R84+0xf800] ;  /* 0x00f800005444783b */ /* 0x000f6e0000000200 */
[C---:B------:R-:W-:Y:S08]  /*3400*/  HMMA.16816.F32.BF16 R56, R44.reuse, R48, R56 ;  /* 0x000000302c38723c */ /* 0x040ff00000041838 */
[----:B------:R-:W-:Y:S01]  /*3410*/  HMMA.16816.F32.BF16 R52, R44, R50, R52 ;  /* 0x000000322c34723c */ /* 0x000fe20000041834 */
[----:B------:R-:W-:Y:S04]  /*3420*/  LDSM.16.M88.4 R48, [R88+0x4000] ;  /* 0x004000005830783b */ /* 0x000fe80000000200 */
[----:B------:R-:W5:Y:S03]  /*3430*/  LDSM.16.M88.4 R44, [R2+0xe000] ;  /* 0x00e00000022c783b */ /* 0x000f660000000200 */
        /* <DEDUP_REMOVED lines=8> */
[----:B------:R-:W3:Y:S07]  /*34c0*/  LDSM.16.M88.4 R32, [R2+0xf800] ;  /* 0x00f800000220783b */ /* 0x000eee0000000200 */
[C---:B----4-:R-:W-:Y:S08]  /*34d0*/  HMMA.16816.F32.BF16 R56, R8.reuse, R12, R56 ;  /* 0x0000000c0838723c */ /* 0x050ff00000041838 */
[----:B------:R-:W-:Y:S01]  /*34e0*/  HMMA.16816.F32.BF16 R52, R8, R14, R52 ;  /* 0x0000000e0834723c */ /* 0x000fe20000041834 */
[----:B------:R-:W-:Y:S04]  /*34f0*/  LDSM.16.M88.4 R12, [R92+0x8000] ;  /* 0x008000005c0c783b */ /* 0x000fe80000000200 */
[----:B------:R-:W4:Y:S03]  /*3500*/  LDSM.16.M88.4 R8, [R191+UR6+0x10000] ;  /* 0x01000006bf08783b */ /* 0x000f260008000200 */
[C---:B-1----:R-:W-:Y:S08]  /*3510*/  HMMA.16816.F32.BF16 R28, R76.reuse, R4, R28 ;  /* 0x000000044c1c723c */ /* 0x042ff0000004181c */
[C---:B------:R-:W-:Y:S01]  /*3520*/  HMMA.16816.F32.BF16 R24, R76.reuse, R6, R24 ;  /* 0x000000064c18723c */ /* 0x040fe20000041818 */
[----:B------:R-:W1:Y:S07]  /*3530*/  LDSM.16.M88.4 R4, [R191+UR6+0x10800] ;  /* 0x01080006bf04783b */ /* 0x000e6e0008000200 */
[C---:B------:R-:W-:Y:S08]  /*3540*/  HMMA.16816.F32.BF16 R20, R76.reuse, R80, R20 ;  /* 0x000000504c14723c */ /* 0x040ff00000041814 */
[C---:B------:R-:W-:Y:S01]  /*3550*/  HMMA.16816.F32.BF16 R16, R76.reuse, R82, R16 ;  /* 0x000000524c10723c */ /* 0x040fe20000041810 */
[----:B------:R-:W-:Y:S07]  /*3560*/  LDSM.16.M88.4 R80, [R2+0x10000] ;  /* 0x010000000250783b */ /* 0x000fee0000000200 */
[C---:B------:R-:W-:Y:S08]  /*3570*/  HMMA.16816.F32.BF16 R64, R76.reuse, R72, R64 ;  /* 0x000000484c40723c */ /* 0x040ff00000041840 */
[C---:B------:R-:W-:Y:S01]  /*3580*/  HMMA.16816.F32.BF16 R60, R76.reuse, R74, R60 ;  /* 0x0000004a4c3c723c */ /* 0x040fe2000004183c */
[----:B------:R-:W-:Y:S07]  /*3590*/  LDSM.16.M88.4 R72, [R90+0x8000] ;  /* 0x008000005a48783b */ /* 0x000fee0000000200 */
[C---:B-----5:R-:W-:Y:S08]  /*35a0*/  HMMA.16816.F32.BF16 R56, R76.reuse, R68, R56 ;  /* 0x000000444c38723c */ /* 0x060ff00000041838 */
[----:B------:R-:W-:Y:S01]  /*35b0*/  HMMA.16816.F32.BF16 R52, R76, R70, R52 ;  /* 0x000000464c34723c */ /* 0x000fe20000041834 */
[----:B------:R-:W-:Y:S04]  /*35c0*/  LDSM.16.M88.4 R68, [R191+UR6+0x11800] ;  /* 0x01180006bf44783b */ /* 0x000fe80008000200 */
[----:B------:R-:W-:Y:S03]  /*35d0*/  LDSM.16.M88.4 R76, [R84+0x11000] ;  /* 0x01100000544c783b */ /* 0x000fe60000000200 */
[C---:B------:R-:W-:Y:S08]  /*35e0*/  HMMA.16816.F32.BF16 R28, R48.reuse, R44, R28 ;  /* 0x0000002c301c723c */ /* 0x040ff0000004181c */
[C---:B------:R-:W-:Y:S01]  /*35f0*/  HMMA.16816.F32.BF16 R24, R48.reuse, R46, R24 ;  /* 0x0000002e3018723c */ /* 0x040fe20000041818 */
[----:B------:R-:W5:Y:S07]  /*3600*/  LDSM.16.M88.4 R44, [R191+UR6+0x11000] ;  /* 0x01100006bf2c783b */ /* 0x000f6e0008000200 */
[C---:B--2---:R-:W-:Y:S08]  /*3610*/  HMMA.16816.F32.BF16 R20, R48.reuse, R40, R20 ;  /* 0x000000283014723c */ /* 0x044ff00000041814 */
[C---:B------:R-:W-:Y:S01]  /*3620*/  HMMA.16816.F32.BF16 R16, R48.reuse, R42, R16 ;  /* 0x0000002a3010723c */ /* 0x040fe20000041810 */
[----:B------:R-:W-:Y:S07]  /*3630*/  LDSM.16.M88.4 R40, [R3+0x11000] ;  /* 0x011000000328783b */ /* 0x000fee0000000200 */
[C---:B---3--:R-:W-:Y:S08]  /*3640*/  HMMA.16816.F32.BF16 R64, R48.reuse, R36, R64 ;  /* 0x000000243040723c */ /* 0x048ff00000041840 */
[C---:B------:R-:W-:Y:S01]  /*3650*/  HMMA.16816.F32.BF16 R60, R48.reuse, R38, R60 ;  /* 0x00000026303c723c */ /* 0x040fe2000004183c */
[----:B------:R-:W-:Y:S07]  /*3660*/  LDSM.16.M88.4 R36, [R3+0x11800] ;  /* 0x011800000324783b */ /* 0x000fee0000000200 */
[C---:B------:R-:W-:Y:S08]  /*3670*/  HMMA.16816.F32.BF16 R56, R48.reuse, R32, R56 ;  /* 0x000000203038723c */ /* 0x040ff00000041838 */
[----:B------:R-:W-:Y:S01]  /*3680*/  HMMA.16816.F32.BF16 R52, R48, R34, R52 ;  /* 0x000000223034723c */ /* 0x000fe20000041834 */
[----:B------:R-:W-:Y:S04]  /*3690*/  LDSM.16.M88.4 R32, [R89+0x8000] ;  /* 0x008000005920783b */ /* 0x000fe80000000200 */
[----:B------:R-:W-:Y:S03]  /*36a0*/  LDSM.16.M88.4 R48, [R84+0x10000] ;  /* 0x010000005430783b */ /* 0x000fe60000000200 */
[C---:B----4-:R-:W-:Y:S08]  /*36b0*/  HMMA.16816.F32.BF16 R28, R12.reuse, R8, R28 ;  /* 0x000000080c1c723c */ /* 0x050ff0000004181c */
[C---:B------:R-:W-:Y:S01]  /*36c0*/  HMMA.16816.F32.BF16 R24, R12.reuse, R10, R24 ;  /* 0x0000000a0c18723c */ /* 0x040fe20000041818 */
[----:B------:R-:W2:Y:S07]  /*36d0*/  LDSM.16.M88.4 R8, [R3+0x10000] ;  /* 0x010000000308783b */ /* 0x000eae0000000200 */
[C---:B-1----:R-:W-:Y:S08]  /*36e0*/  HMMA.16816.F32.BF16 R20, R12.reuse, R4, R20 ;  /* 0x000000040c14723c */ /* 0x042ff00000041814 */
[C---:B------:R-:W-:Y:S01]  /*36f0*/  HMMA.16816.F32.BF16 R16, R12.reuse, R6, R16 ;  /* 0x000000060c10723c */ /* 0x040fe20000041810 */
[----:B------:R1:W3:Y:S07]  /*3700*/  LDSM.16.M88.4 R4, [R3+0x10800] ;  /* 0x010800000304783b */ /* 0x0002ee0000000200 */
[C---:B-----5:R-:W-:Y:S08]  /*3710*/  HMMA.16816.F32.BF16 R64, R12.reuse, R44, R64 ;  /* 0x0000002c0c40723c */ /* 0x060ff00000041840 */
[C---:B------:R-:W-:Y:S01]  /*3720*/  HMMA.16816.F32.BF16 R60, R12.reuse, R46, R60 ;  /* 0x0000002e0c3c723c */ /* 0x040fe2000004183c */
[----:B------:R-:W4:Y:S07]  /*3730*/  LDSM.16.M88.4 R44, [R84+0x11800] ;  /* 0x01180000542c783b */ /* 0x000f2e0000000200 */
[----:B------:R-:W-:Y:S01]  /*3740*/  HMMA.16816.F32.BF16 R52, R12, R70, R52 ;  /* 0x000000460c34723c */ /* 0x000fe20000041834 */
[----:B-1----:R-:W-:-:S04]  /*3750*/  IMAD.U32 R3, RZ, RZ, UR15 ;  /* 0x0000000fff037e24 */ /* 0x002fc8000f8e00ff */
[----:B------:R-:W-:-:S03]  /*3760*/  IMAD R3, R3, 0x40, R86 ;  /* 0x0000004003037824 */ /* 0x000fc600078e0256 */
[----:B------:R-:W-:Y:S01]  /*3770*/  HMMA.16816.F32.BF16 R56, R12, R68, R56 ;  /* 0x000000440c38723c */ /* 0x000fe20000041838 */
[----:B------:R-:W-:Y:S07]  /*3780*/  LDSM.16.M88.4 R12, [R84+0x10800] ;  /* 0x01080000540c783b */ /* 0x000fee0000000200 */
[C---:B--2---:R-:W-:Y:S08]  /*3790*/  HMMA.16816.F32.BF16 R28, R32.reuse, R8, R28 ;  /* 0x00000008201c723c */ /* 0x044ff0000004181c */
[C---:B------:R-:W-:Y:S01]  /*37a0*/  HMMA.16816.F32.BF16 R24, R32.reuse, R10, R24 ;  /* 0x0000000a2018723c */ /* 0x040fe20000041818 */
[----:B------:R-:W-:Y:S07]  /*37b0*/  LDSM.16.M88.4 R8, [R88+0x8000] ;  /* 0x008000005808783b */ /* 0x000fee0000000200 */
[C---:B------:R-:W-:Y:S01]  /*37c0*/  HMMA.16816.F32.BF16 R68, R32.reuse, R38, R52 ;  /* 0x000000262044723c */ /* 0x040fe20000041834 */
[----:B------:R-:W1:Y:S07]  /*37d0*/  LDSM.16.M88.4 R52, [R2+0x11800] ;  /* 0x011800000234783b */ /* 0x000e6e0000000200 */
[C---:B---3--:R-:W-:Y:S01]  /*37e0*/  HMMA.16816.F32.BF16 R92, R32.reuse, R4, R20 ;  /* 0x00000004205c723c */ /* 0x048fe20000041814 */
[----:B------:R-:W-:Y:S07]  /*37f0*/  LDSM.16.M88.4 R20, [R2+0x10800] ;  /* 0x010800000214783b */ /* 0x000fee0000000200 */
[----:B------:R-:W-:Y:S01]  /*3800*/  HMMA.16816.F32.BF16 R16, R32, R6, R16 ;  /* 0x000000062010723c */ /* 0x000fe20000041810 */
[----:B------:R2:W3:Y:S01]  /*3810*/  LDSM.16.M88.4 R4, [R2+0x11000] ;  /* 0x011000000204783b */ /* 0x0004e20000000200 */
[----:B------:R-:W-:-:S06]  /*3820*/  DEPBAR.LE SB0, 0x0 ;  /* 0x000080000000791a */ /* 0x000fcc0000000000 */
[----:B------:R-:W-:Y:S08]  /*3830*/  HMMA.16816.F32.BF16 R64, R32, R40, R64 ;  /* 0x000000282040723c */ /* 0x000ff00000041840 */
[C---:B----4-:R-:W-:Y:S08]  /*3840*/  HMMA.16816.F32.BF16 R68, R72.reuse, R46, R68 ;  /* 0x0000002e4844723c */ /* 0x050ff00000041844 */
[----:B------:R-:W-:Y:S01]  /*3850*/  HMMA.16816.F32.BF16 R28, R72, R48, R28 ;  /* 0x00000030481c723c */ /* 0x000fe2000004181c */
[----:B--2---:R-:W-:-:S07]  /*3860*/  VIMNMX R2, PT, PT, R0, UR22, PT ;  /* 0x0000001600027c48 */ /* 0x004fce000bfe0100 */
[C---:B------:R-:W-:Y:S08]  /*3870*/  HMMA.16816.F32.BF16 R24, R72.reuse, R50, R24 ;  /* 0x000000324818723c */ /* 0x040ff00000041818 */
[----:B------:R-:W-:Y:S08]  /*3880*/  HMMA.16816.F32.BF16 R64, R72, R76, R64 ;  /* 0x0000004c4840723c */ /* 0x000ff00000041840 */
[----:B-1----:R-:W-:Y:S08]  /*3890*/  HMMA.16816.F32.BF16 R68, R8, R54, R68 ;  /* 0x000000360844723c */ /* 0x002ff00000041844 */
[----:B------:R-:W-:Y:S08]  /*38a0*/  HMMA.16816.F32.BF16 R60, R32, R42, R60 ;  /* 0x0000002a203c723c */ /* 0x000ff0000004183c */
[----:B------:R-:W-:Y:S01]  /*38b0*/  HMMA.16816.F32.BF16 R16, R72, R14, R16 ;  /* 0x0000000e4810723c */ /* 0x000fe20000041810 */
[----:B------:R-:W-:-:S05]  /*38c0*/  IMAD.U32 R15, RZ, RZ, UR22 ;  /* 0x00000016ff0f7e24 */ /* 0x000fca000f8e00ff */
[----:B------:R-:W-:Y:S01]  /*38d0*/  VIADDMNMX R0, R0, 0x8, R15, PT ;  /* 0x0000000800007846 */ /* 0x000fe2000380010f */
[C---:B------:R-:W-:Y:S01]  /*38e0*/  VIADD R15, R3.reuse, 0x1 ;  /* 0x00000001030f7836 */ /* 0x040fe20000000000 */
[----:B------:R-:W-:Y:S01]  /*38f0*/  HMMA.16816.F32.BF16 R92, R72, R12, R92 ;  /* 0x0000000c485c723c */ /* 0x000fe2000004185c */
[----:B------:R-:W-:-:S03]  /*3900*/  VIADD R13, R3, 0x38 ;  /* 0x00000038030d7836 */ /* 0x000fc60000000000 */
[----:B------:R-:W-:Y:S02]  /*3910*/  I2FP.F32.U32 R12, R15 ;  /* 0x0000000f000c7245 */ /* 0x000fe40000201000 */
[C---:B------:R-:W-:Y:S02]  /*3920*/  ISETP.GE.AND P4, PT, R13.reuse, R2, PT ;  /* 0x000000020d00720c */ /* 0x040fe40003f86270 */
[C---:B------:R-:W-:Y:S01]  /*3930*/  HMMA.16816.F32.BF16 R28, R8.reuse, R80, R28 ;  /* 0x00000050081c723c */ /* 0x040fe2000004181c */
[----:B------:R-:W-:Y:S02]  /*3940*/  ISETP.GE.AND P5, PT, R13, R0, PT ;  /* 0x000000000d00720c */ /* 0x000fe40003fa6270 */
[----:B------:R-:W-:Y:S02]  /*3950*/  I2FP.F32.U32 R13, R13 ;  /* 0x0000000d000d7245 */ /* 0x000fe40000201000 */
[C---:B------:R-:W-:Y:S02]  /*3960*/  ISETP.GE.AND P3, PT, R15.reuse, R2, PT ;  /* 0x000000020f00720c */ /* 0x040fe40003f66270 */
[----:B------:R-:W-:Y:S01]  /*3970*/  ISETP.GE.AND P1, PT, R15, R0, PT ;  /* 0x000000000f00720c */ /* 0x000fe20003f26270 */
[----:B------:R-:W-:Y:S01]  /*3980*/  HMMA.16816.F32.BF16 R24, R8, R82, R24 ;  /* 0x000000520818723c */ /* 0x000fe20000041818 */
[C---:B------:R-:W-:Y:S01]  /*3990*/  FFMA.FTZ R68, R13.reuse, UR5, R68 ;  /* 0x000000050d447c23 */ /* 0x040fe20008010044 */
[----:B------:R-:W-:Y:S01]  /*39a0*/  FFMA.FTZ R70, R13, UR5, R70 ;  /* 0x000000050d467c23 */ /* 0x000fe20008010046 */
[----:B------:R-:W-:-:S02]  /*39b0*/  VIADD R15, R3, 0x9 ;  /* 0x00000009030f7836 */ /* 0x000fc40000000000 */
[----:B------:R-:W-:Y:S01]  /*39c0*/  VIADD R13, R3, 0x10 ;  /* 0x00000010030d7836 */ /* 0x000fe20000000000 */
[----:B------:R-:W-:Y:S02]  /*39d0*/  FSEL R176, R68, -INF , !P4 ;  /* 0xff80000044b07808 */ /* 0x000fe40006000000 */
[----:B------:R-:W-:Y:S01]  /*39e0*/  HMMA.16816.F32.BF16 R56, R32, R36, R56 ;  /* 0x000000242038723c */ /* 0x000fe20000041838 */
[----:B------:R-:W-:Y:S01]  /*39f0*/  FSEL R169, R70, -INF , !P5 ;  /* 0xff80000046a97808 */ /* 0x000fe20006800000 */
[----:B------:R-:W-:Y:S01]  /*3a00*/  BAR.SYNC.DEFER_BLOCKING 0x0 ;  /* 0x0000000000007b1d */ /* 0x000fe20000010000 */
[----:B------:R-:W-:-:S05]  /*3a10*/  ISETP.GE.AND P5, PT, R15, R2, PT ;  /* 0x000000020f00720c */ /* 0x000fca0003fa6270 */
[----:B---3--:R-:W-:Y:S01]  /*3a20*/  HMMA.16816.F32.BF16 R64, R8, R4, R64 ;  /* 0x000000040840723c */ /* 0x008fe20000041840 */
[----:B------:R-:W-:Y:S01]  /*3a30*/  VIADD R5, R3, 0x8 ;  /* 0x0000000803057836 */ /* 0x000fe20000000000 */
[----:B------:R-:W-:-:S04]  /*3a40*/  I2FP.F32.U32 R4, R15 ;  /* 0x0000000f00047245 */ /* 0x000fc80000201000 */
[C---:B------:R-:W-:Y:S02]  /*3a50*/  ISETP.GE.AND P2, PT, R5.reuse, R2, PT ;  /* 0x000000020500720c */ /* 0x040fe40003f46270 */
[----:B------:R-:W-:Y:S01]  /*3a60*/  HMMA.16816.F32.BF16 R60, R72, R78, R60 ;  /* 0x0000004e483c723c */ /* 0x000fe2000004183c */
[----:B------:R-:W-:Y:S02]  /*3a70*/  ISETP.GE.AND P4, PT, R5, R0, PT ;  /* 0x000000000500720c */ /* 0x000fe40003f86270 */
[----:B------:R-:W-:-:S05]  /*3a80*/  I2FP.F32.U32 R5, R5 ;  /* 0x0000000500057245 */ /* 0x000fca0000201000 */
[C---:B------:R-:W-:Y:S01]  /*3a90*/  HMMA.16816.F32.BF16 R92, R8.reuse, R20, R92 ;  /* 0x00000014085c723c */ /* 0x040fe2000004185c */
[C---:B------:R-:W-:Y:S01]  /*3aa0*/  FFMA.FTZ R24, R5.reuse, UR5, R24 ;  /* 0x0000000505187c23 */ /* 0x040fe20008010018 */
[----:B------:R-:W-:Y:S01]  /*3ab0*/  FFMA.FTZ R5, R5, UR5, R26 ;  /* 0x0000000505057c23 */ /* 0x000fe2000801001a */
[----:B------:R-:W-:Y:S01]  /*3ac0*/  FFMA.FTZ R20, R4, UR5, R25 ;  /* 0x0000000504147c23 */ /* 0x000fe20008010019 */
[----:B------:R-:W-:Y:S02]  /*3ad0*/  VIADD R25, R3, 0x19 ;  /* 0x0000001903197836 */ /* 0x000fe40000000000 */
[----:B------:R-:W-:Y:S02]  /*3ae0*/  FSEL R24, R24, -INF , !P2 ;  /* 0xff80000018187808 */ /* 0x000fe40005000000 */
[----:B------:R-:W-:Y:S01]  /*3af0*/  HMMA.16816.F32.BF16 R16, R8, R22, R16 ;  /* 0x000000160810723c */ /* 0x000fe20000041810 */
[C---:B------:R-:W-:Y:S01]  /*3b00*/  FFMA.FTZ R22, R12.reuse, UR5, R29 ;  /* 0x000000050c167c23 */ /* 0x040fe2000801001d */
[----:B------:R-:W-:Y:S01]  /*3b10*/  FFMA.FTZ R23, R12, UR5, R31 ;  /* 0x000000050c177c23 */ /* 0x000fe2000801001f */
[----:B------:R-:W-:-:S02]  /*3b20*/  ISETP.GE.AND P2, PT, R13, R0, PT ;  /* 0x000000000d00720c */ /* 0x000fc40003f46270 */
[----:B------:R-:W-:Y:S02]  /*3b30*/  FSEL R5, R5, -INF , !P4 ;  /* 0xff80000005057808 */ /* 0x000fe40006000000 */
[----:B------:R-:W-:Y:S01]  /*3b40*/  FSEL R22, R22, -INF , !P3 ;  /* 0xff80000016167808 */ /* 0x000fe20005800000 */
[----:B------:R-:W-:Y:S01]  /*3b50*/  HMMA.16816.F32.BF16 R56, R72, R44, R56 ;  /* 0x0000002c4838723c */ /* 0x000fe20000041838 */
[----:B------:R-:W-:Y:S01]  /*3b60*/  ISETP.GE.AND P3, PT, R15, R0, PT ;  /* 0x000000000f00720c */ /* 0x000fe20003f66270 */
[----:B------:R-:W-:Y:S01]  /*3b70*/  VIADD R15, R3, 0x11 ;  /* 0x00000011030f7836 */ /* 0x000fe20000000000 */
[----:B------:R-:W-:Y:S02]  /*3b80*/  FSEL R23, R23, -INF , !P1 ;  /* 0xff80000017177808 */ /* 0x000fe40004800000 */
[----:B------:R-:W-:Y:S02]  /*3b90*/  ISETP.GE.AND P1, PT, R13, R2, PT ;  /* 0x000000020d00720c */ /* 0x000fe40003f26270 */
[----:B------:R-:W-:Y:S01]  /*3ba0*/  I2FP.F32.U32 R13, R13 ;  /* 0x0000000d000d7245 */ /* 0x000fe20000201000 */
[----:B------:R-:W-:Y:S01]  /*3bb0*/  HMMA.16816.F32.BF16 R60, R8, R6, R60 ;  /* 0x00000006083c723c */ /* 0x000fe2000004183c */
[----:B------:R-:W-:Y:S01]  /*3bc0*/  I2FP.F32.U32 R12, R15 ;  /* 0x0000000f000c7245 */ /* 0x000fe20000201000 */
[----:B------:R-:W-:Y:S01]  /*3bd0*/  FFMA.FTZ R7, R4, UR5, R27 ;  /* 0x0000000504077c23 */ /* 0x000fe2000801001b */
[----:B------:R-:W-:-:S02]  /*3be0*/  VIADD R27, R3, 0x18 ;  /* 0x00000018031b7836 */ /* 0x000fc40000000000 */
[C---:B------:R-:W-:Y:S01]  /*3bf0*/  FFMA.FTZ R14, R13.reuse, UR5, R92 ;  /* 0x000000050d0e7c23 */ /* 0x040fe2000801005c */
[----:B------:R-:W-:Y:S01]  /*3c00*/  FFMA.FTZ R21, R13, UR5, R94 ;  /* 0x000000050d157c23 */ /* 0x000fe2000801005e */
[----:B------:R-:W-:Y:S01]  /*3c10*/  FFMA.FTZ R6, R12, UR5, R93 ;  /* 0x000000050c067c23 */ /* 0x000fe2000801005d */
[-C--:B------:R-:W-:Y:S01]  /*3c20*/  ISETP.GE.AND P4, PT, R15, R2.reuse, PT ;  /* 0x000000020f00720c */ /* 0x080fe20003f86270 */
[----:B------:R-:W-:Y:S01]  /*3c30*/  VIADD R13, R3, 0x20 ;  /* 0x00000020030d7836 */ /* 0x000fe20000000000 */
[----:B------:R-:W-:Y:S02]  /*3c40*/  FSEL R7, R7, -INF , !P3 ;  /* 0xff80000007077808 */ /* 0x000fe40005800000 */
[----:B------:R-:W-:Y:S01]  /*3c50*/  FSEL R14, R14, -INF , !P1 ;  /* 0xff8000000e0e7808 */ /* 0x000fe20004800000 */
[----:B------:R-:W-:Y:S01]  /*3c60*/  HMMA.16816.F32.BF16 R56, R8, R52, R56 ;  /* 0x000000340838723c */ /* 0x000fe20000041838 */
[----:B------:R-:W-:Y:S01]  /*3c70*/  ISETP.GE.AND P3, PT, R27, R2, PT ;  /* 0x000000021b00720c */ /* 0x000fe20003f66270 */
[----:B------:R-:W-:Y:S01]  /*3c80*/  VIADD R11, R3, 0x30 ;  /* 0x00000030030b7836 */ /* 0x000fe20000000000 */
[----:B------:R-:W-:-:S02]  /*3c90*/  ISETP.GE.AND P1, PT, R27, R0, PT ;  /* 0x000000001b00720c */ /* 0x000fc40003f26270 */
[----:B------:R-:W-:Y:S02]  /*3ca0*/  I2FP.F32.U32 R27, R27 ;  /* 0x0000001b001b7245 */ /* 0x000fe40000201000 */
[----:B------:R-:W-:Y:S02]  /*3cb0*/  FSEL R21, R21, -INF , !P2 ;  /* 0xff80000015157808 */ /* 0x000fe40005000000 */
[----:B------:R-:W-:Y:S01]  /*3cc0*/  FSEL R6, R6, -INF , !P4 ;  /* 0xff80000006067808 */ /* 0x000fe20006000000 */
[----:B------:R-:W-:Y:S01]  /*3cd0*/  FFMA.FTZ R4, R27, UR5, R16 ;  /* 0x000000051b047c23 */ /* 0x000fe20008010010 */
[----:B------:R-:W-:Y:S01]  /*3ce0*/  ISETP.GE.AND P2, PT, R25, R2, PT ;  /* 0x000000021900720c */ /* 0x000fe20003f46270 */
[----:B------:R-:W-:Y:S01]  /*3cf0*/  FFMA.FTZ R18, R27, UR5, R18 ;  /* 0x000000051b127c23 */ /* 0x000fe20008010012 */
[----:B------:R-:W-:Y:S02]  /*3d00*/  ISETP.GE.AND P4, PT, R25, R0, PT ;  /* 0x000000001900720c */ /* 0x000fe40003f86270 */
[----:B------:R-:W-:Y:S01]  /*3d10*/  I2FP.F32.U32 R26, R25 ;  /* 0x00000019001a7245 */ /* 0x000fe20000201000 */
[----:B------:R-:W-:Y:S01]  /*3d20*/  VIADD R25, R3, 0x21 ;  /* 0x0000002103197836 */ /* 0x000fe20000000000 */
[----:B------:R-:W-:-:S02]  /*3d30*/  FSEL R20, R20, -INF , !P5 ;  /* 0xff80000014147808 */ /* 0x000fc40006800000 */
[----:B------:R-:W-:Y:S01]  /*3d40*/  ISETP.GE.AND P5, PT, R15, R0, PT ;  /* 0x000000000f00720c */ /* 0x000fe20003fa6270 */
[----:B------:R-:W-:Y:S01]  /*3d50*/  FFMA.FTZ R15, R12, UR5, R95 ;  /* 0x000000050c0f7c23 */ /* 0x000fe2000801005f */
[C---:B------:R-:W-:Y:S01]  /*3d60*/  FFMA.FTZ R12, R26.reuse, UR5, R17 ;  /* 0x000000051a0c7c23 */ /* 0x040fe20008010011 */
[----:B------:R-:W-:Y:S01]  /*3d70*/  I2FP.F32.U32 R17, R13 ;  /* 0x0000000d00117245 */ /* 0x000fe20000201000 */
[----:B------:R-:W-:Y:S01]  /*3d80*/  FFMA.FTZ R9, R26, UR5, R19 ;  /* 0x000000051a097c23 */ /* 0x000fe20008010013 */
[----:B------:R-:W-:Y:S01]  /*3d90*/  I2FP.F32.U32 R16, R25 ;  /* 0x0000001900107245 */ /* 0x000fe20000201000 */
[----:B------:R-:W-:Y:S01]  /*3da0*/  VIADD R19, R3, 0x28 ;  /* 0x0000002803137836 */ /* 0x000fe20000000000 */
[----:B------:R-:W-:Y:S01]  /*3db0*/  FSEL R15, R15, -INF , !P5 ;  /* 0xff8000000f0f7808 */ /* 0x000fe20006800000 */
[C---:B------:R-:W-:Y:S01]  /*3dc0*/  FFMA.FTZ R64, R17.reuse, UR5, R64 ;  /* 0x0000000511407c23 */ /* 0x040fe20008010040 */
[----:B------:R-:W-:Y:S01]  /*3dd0*/  FSEL R4, R4, -INF , !P3 ;  /* 0xff80000004047808 */ /* 0x000fe20005800000 */
[----:B------:R-:W-:Y:S01]  /*3de0*/  FFMA.FTZ R66, R17, UR5, R66 ;  /* 0x0000000511427c23 */ /* 0x000fe20008010042 */
[C---:B------:R-:W-:Y:S01]  /*3df0*/  ISETP.GE.AND P5, PT, R13.reuse, R2, PT ;  /* 0x000000020d00720c */ /* 0x040fe20003fa6270 */
[----:B------:R-:W-:Y:S01]  /*3e00*/  FFMA.FTZ R65, R16, UR5, R65 ;  /* 0x0000000510417c23 */ /* 0x000fe20008010041 */
[----:B------:R-:W-:Y:S01]  /*3e10*/  ISETP.GE.AND P3, PT, R13, R0, PT ;  /* 0x000000000d00720c */ /* 0x000fe20003f66270 */
[----:B------:R-:W-:Y:S01]  /*3e20*/  VIADD R17, R3, 0x29 ;  /* 0x0000002903117836 */ /* 0x000fe20000000000 */
[----:B------:R-:W-:Y:S01]  /*3e30*/  FSEL R13, R18, -INF , !P1 ;  /* 0xff800000120d7808 */ /* 0x000fe20004800000 */
[----:B------:R-:W-:Y:S01]  /*3e40*/  FFMA.FTZ R67, R16, UR5, R67 ;  /* 0x0000000510437c23 */ /* 0x000fe20008010043 */
[----:B------:R-:W-:-:S02]  /*3e50*/  ISETP.GE.AND P1, PT, R25, R2, PT ;  /* 0x000000021900720c */ /* 0x000fc40003f26270 */
[----:B------:R-:W-:Y:S02]  /*3e60*/  FSEL R143, R66, -INF , !P3 ;  /* 0xff800000428f7808 */ /* 0x000fe40005800000 */
[----:B------:R-:W-:Y:S02]  /*3e70*/  FSEL R160, R65, -INF , !P1 ;  /* 0xff80000041a07808 */ /* 0x000fe40004800000 */
[----:B------:R-:W-:Y:S02]  /*3e80*/  FSEL R9, R9, -INF , !P4 ;  /* 0xff80000009097808 */ /* 0x000fe40006000000 */
[----:B------:R-:W-:Y:S02]  /*3e90*/  FSEL R164, R64, -INF , !P5 ;  /* 0xff80000040a47808 */ /* 0x000fe40006800000 */
[C---:B------:R-:W-:Y:S02]  /*3ea0*/  ISETP.GE.AND P3, PT, R17.reuse, R2, PT ;  /* 0x000000021100720c */ /* 0x040fe40003f66270 */
[----:B------:R-:W-:-:S02]  /*3eb0*/  ISETP.GE.AND P1, PT, R17, R0, PT ;  /* 0x000000001100720c */ /* 0x000fc40003f26270 */
[----:B------:R-:W-:Y:S02]  /*3ec0*/  I2FP.F32.U32 R8, R17 ;  /* 0x0000001100087245 */ /* 0x000fe40000201000 */
[C---:B------:R-:W-:Y:S02]  /*3ed0*/  ISETP.GE.AND P4, PT, R19.reuse, R2, PT ;  /* 0x000000021300720c */ /* 0x040fe40003f86270 */
[-C--:B------:R-:W-:Y:S01]  /*3ee0*/  ISETP.GE.AND P5, PT, R19, R0.reuse, PT ;  /* 0x000000001300720c */ /* 0x080fe20003fa6270 */
[C---:B------:R-:W-:Y:S01]  /*3ef0*/  FFMA.FTZ R61, R8.reuse, UR5, R61 ;  /* 0x00000005083d7c23 */ /* 0x040fe2000801003d */
[----:B------:R-:W-:Y:S01]  /*3f00*/  I2FP.F32.U32 R17, R11 ;  /* 0x0000000b00117245 */ /* 0x000fe20000201000 */
[----:B------:R-:W-:Y:S01]  /*3f10*/  FFMA.FTZ R63, R8, UR5, R63 ;  /* 0x00000005083f7c23 */ /* 0x000fe2000801003f */
[----:B------:R-:W-:Y:S02]  /*3f20*/  I2FP.F32.U32 R19, R19 ;  /* 0x0000001300137245 */ /* 0x000fe40000201000 */
[----:B------:R-:W-:Y:S01]  /*3f30*/  FSEL R12, R12, -INF , !P2 ;  /* 0xff8000000c0c7808 */ /* 0x000fe20005000000 */
[C---:B------:R-:W-:Y:S01]  /*3f40*/  FFMA.FTZ R56, R17.reuse, UR5, R56 ;  /* 0x0000000511387c23 */ /* 0x040fe20008010038 */
[----:B------:R-:W-:Y:S01]  /*3f50*/  FFMA.FTZ R58, R17, UR5, R58 ;  /* 0x00000005113a7c23 */ /* 0x000fe2000801003a */
[----:B------:R-:W-:Y:S01]  /*3f60*/  FFMA.FTZ R60, R19, UR5, R60 ;  /* 0x00000005133c7c23 */ /* 0x000fe2000801003c */
[----:B------:R-:W-:Y:S01]  /*3f70*/  VIADD R17, R3, 0x31 ;  /* 0x0000003103117836 */ /* 0x000fe20000000000 */
[----:B------:R-:W-:Y:S01]  /*3f80*/  ISETP.GE.AND P2, PT, R25, R0, PT ;  /* 0x000000001900720c */ /* 0x000fe20003f46270 */
[----:B------:R-:W-:Y:S01]  /*3f90*/  FFMA.FTZ R62, R19, UR5, R62 ;  /* 0x00000005133e7c23 */ /* 0x000fe2000801003e */
[----:B------:R-:W-:-:S02]  /*3fa0*/  FSEL R140, R61, -INF , !P3 ;  /* 0xff8000003d8c7808 */ /* 0x000fc40005800000 */
[----:B------:R-:W-:Y:S02]  /*3fb0*/  FSEL R141, R67, -INF , !P2 ;  /* 0xff800000438d7808 */ /* 0x000fe40005000000 */
[----:B------:R-:W-:Y:S02]  /*3fc0*/  FSEL R142, R60, -INF , !P4 ;  /* 0xff8000003c8e7808 */ /* 0x000fe40006000000 */
[----:B------:R-:W-:Y:S02]  /*3fd0*/  I2FP.F32.U32 R8, R17 ;  /* 0x0000001100087245 */ /* 0x000fe40000201000 */
[C---:B------:R-:W-:Y:S02]  /*3fe0*/  ISETP.GE.AND P2, PT, R11.reuse, R2, PT ;  /* 0x000000020b00720c */ /* 0x040fe40003f46270 */
[----:B------:R-:W-:Y:S01]  /*3ff0*/  ISETP.GE.AND P4, PT, R11, R0, PT ;  /* 0x000000000b00720c */ /* 0x000fe20003f86270 */
[----:B------:R-:W-:Y:S01]  /*4000*/  VIADD R11, R3, 0x39 ;  /* 0x00000039030b7836 */ /* 0x000fe20000000000 */
[----:B------:R-:W-:Y:S01]  /*4010*/  FSEL R167, R62, -INF , !P5 ;  /* 0xff8000003ea77808 */ /* 0x000fe20006800000 */
[C---:B------:R-:W-:Y:S01]  /*4020*/  FFMA.FTZ R57, R8.reuse, UR5, R57 ;  /* 0x0000000508397c23 */ /* 0x040fe20008010039 */
[----:B------:R-:W-:Y:S01]  /*4030*/  FSEL R177, R63, -INF , !P1 ;  /* 0xff8000003fb17808 */ /* 0x000fe20004800000 */
[----:B------:R-:W-:Y:S01]  /*4040*/  FFMA.FTZ R59, R8, UR5, R59 ;  /* 0x00000005083b7c23 */ /* 0x000fe2000801003b */
[----:B------:R-:W-:-:S02]  /*4050*/  ISETP.GE.AND P5, PT, R3, R2, PT ;  /* 0x000000020300720c */ /* 0x000fc40003fa6270 */
[----:B------:R-:W-:Y:S02]  /*4060*/  ISETP.GE.AND P3, PT, R3, R0, PT ;  /* 0x000000000300720c */ /* 0x000fe40003f66270 */
[-C--:B------:R-:W-:Y:S02]  /*4070*/  ISETP.GE.AND P1, PT, R17, R2.reuse, PT ;  /* 0x000000021100720c */ /* 0x080fe40003f26270 */
[----:B------:R-:W-:Y:S02]  /*4080*/  I2FP.F32.U32 R3, R3 ;  /* 0x0000000300037245 */ /* 0x000fe40000201000 */
[----:B------:R-:W-:Y:S02]  /*4090*/  I2FP.F32.U32 R10, R11 ;  /* 0x0000000b000a7245 */ /* 0x000fe40000201000 */
[----:B------:R-:W-:Y:S01]  /*40a0*/  FSEL R173, R58, -INF , !P4 ;  /* 0xff8000003aad7808 */ /* 0x000fe20006000000 */
[----:B------:R-:W-:Y:S01]  /*40b0*/  FFMA.FTZ R8, R3, UR5, R28 ;  /* 0x0000000503087c23 */ /* 0x000fe2000801001c */
[----:B------:R-:W-:Y:S01]  /*40c0*/  FSEL R178, R57, -INF , !P1 ;  /* 0xff80000039b27808 */ /* 0x000fe20004800000 */
[C---:B------:R-:W-:Y:S01]  /*40d0*/  FFMA.FTZ R69, R10.reuse, UR5, R69 ;  /* 0x000000050a457c23 */ /* 0x040fe20008010045 */
[C---:B------:R-:W-:Y:S01]  /*40e0*/  ISETP.GE.AND P4, PT, R11.reuse, R2, PT ;  /* 0x000000020b00720c */ /* 0x040fe20003f86270 */
[----:B------:R-:W-:Y:S01]  /*40f0*/  FFMA.FTZ R71, R10, UR5, R71 ;  /* 0x000000050a477c23 */ /* 0x000fe20008010047 */
[----:B------:R-:W-:Y:S01]  /*4100*/  ISETP.GE.AND P1, PT, R11, R0, PT ;  /* 0x000000000b00720c */ /* 0x000fe20003f26270 */
[----:B------:R-:W-:Y:S01]  /*4110*/  FFMA.FTZ R11, R3, UR5, R30 ;  /* 0x00000005030b7c23 */ /* 0x000fe2000801001e */
[----:B------:R-:W-:-:S02]  /*4120*/  FSEL R180, R56, -INF , !P2 ;  /* 0xff80000038b47808 */ /* 0x000fc40005000000 */
[----:B------:R-:W-:Y:S02]  /*4130*/  ISETP.GE.AND P2, PT, R17, R0, PT ;  /* 0x000000001100720c */ /* 0x000fe40003f46270 */
[----:B------:R-:W-:Y:S02]  /*4140*/  FSEL R8, R8, -INF , !P5 ;  /* 0xff80000008087808 */ /* 0x000fe40006800000 */
[----:B------:R-:W-:Y:S02]  /*4150*/  FSEL R171, R59, -INF , !P2 ;  /* 0xff8000003bab7808 */ /* 0x000fe40005000000 */
[----:B------:R-:W-:Y:S02]  /*4160*/  FSEL R11, R11, -INF , !P3 ;  /* 0xff8000000b0b7808 */ /* 0x000fe40005800000 */
[----:B------:R-:W-:Y:S02]  /*4170*/  FSEL R174, R69, -INF , !P4 ;  /* 0xff80000045ae7808 */ /* 0x000fe40006000000 */
[----:B------:R-:W-:Y:S01]  /*4180*/  FSEL R165, R71, -INF , !P1 ;  /* 0xff80000047a57808 */ /* 0x000fe20004800000 */
[----:B------:R-:W-:Y:S06]  /*4190*/  BRA.U !UP1, `(.L_x_270) ;  /* 0x0000000109d87547 */ /* 0x000fec000b800000 */
        /* <DEDUP_REMOVED lines=51> */
.L_x_272:
[----:B------:R3:W-:Y:S02]  /*44d0*/  STS.128 [R202+0x11000], RZ ;  /* 0x011000ffca007388 */ /* 0x0007e40000000c00 */
.L_x_273:
[----:B------:R-:W-:Y:S05]  /*44e0*/  BSYNC.RECONVERGENT B0 ;  /* 0x0000000000007941 */ /* 0x000fea0003800200 */
.L_x_271:
[----:B------:R-:W0:Y:S02]  /*44f0*/  LDGDEPBAR ;  /* 0x00000000000079af */ /* 0x000e240000000000 */
.L_x_270:
[----:B------:R-:W-:Y:S01]  /*4500*/  FMNMX3.FTZ R3, R8, R22, R24, !PT ;  /* 0x0000001608037276 */ /* 0x000fe20007810018 */
[----:B------:R-:W4:Y:S01]  /*4510*/  LDCU UR4, c[0x0][0x45c] ;  /* 0x00008b80ff0477ac */ /* 0x000f220008000800 */
[----:B------:R-:W-:Y:S02]  /*4520*/  FMNMX3.FTZ R10, R11, R23, R5, !PT ;  /* 0x000000170b0a7276 */ /* 0x000fe40007810005 */
[----:B------:R-:W-:Y:S01]  /*4530*/  FMNMX3.FTZ R3, R3, R20, R14, !PT ;  /* 0x0000001403037276 */ /* 0x000fe2000781000e */
[----:B------:R-:W-:Y:S01]  /*4540*/  UMOV UR12, 0xffffffff ;  /* 0xffffffff000c7882 */ /* 0x000fe20000000000 */
        /* <DEDUP_REMOVED lines=11> */
[----:B------:R-:W-:Y:S02]  /*4600*/  FMNMX.FTZ R16, R174, R3, !PT ;  /* 0x00000003ae107209 */ /* 0x000fe40007810000 */
[----:B-12---:R-:W-:Y:S02]  /*4610*/  FMNMX.FTZ R19, R165, R10, !PT ;  /* 0x0000000aa5137209 */ /* 0x006fe40007810000 */
[----:B------:R-:W-:Y:S01]  /*4620*/  LOP3.LUT R184, R87, 0x200, R196, 0xf8, !PT ;  /* 0x0000020057b87812 */ /* 0x000fe200078ef8c4 */
[----:B------:R-:W1:Y:S03]  /*4630*/  SHFL.BFLY PT, R17, R16, 0x2, 0x1f ;  /* 0x0c401f0010117f89 */ /* 0x000e6600000e0000 */
[----:B------:R-:W-:Y:S01]  /*4640*/  LEA R184, R184, UR6, 0x1 ;  /* 0x00000006b8b87c11 */ /* 0x000fe2000f8e08ff */
[----:B------:R-:W2:Y:S03]  /*4650*/  SHFL.BFLY PT, R10, R19, 0x2, 0x1f ;  /* 0x0c401f00130a7f89 */ /* 0x000ea600000e0000 */
[-C--:B------:R-:W-:Y:S01]  /*4660*/  IADD3 R162, PT, PT, R133, R184.reuse, RZ ;  /* 0x000000b885a27210 */ /* 0x080fe20007ffe0ff */
[----:B------:R-:W-:Y:S01]  /*4670*/  LDSM.16.MT88.4 R64, [R184+0x14000] ;  /* 0x01400000b840783b */ /* 0x000fe20000004200 */
[----:B------:R-:W-:-:S02]  /*4680*/  IADD3 R166, PT, PT, R85, R184, RZ ;  /* 0x000000b855a67210 */ /* 0x000fc40007ffe0ff */
[----:B------:R-:W-:Y:S01]  /*4690*/  IADD3 R158, PT, PT, R85, R162, RZ ;  /* 0x000000a2559e7210 */ /* 0x000fe20007ffe0ff */
[----:B------:R-:W-:Y:S04]  /*46a0*/  LDSM.16.MT88.4 R48, [R162+0x12000] ;  /* 0x01200000a230783b */ /* 0x000fe80000004200 */
[----:B------:R-:W-:Y:S04]  /*46b0*/  LDSM.16.MT88.4 R80, [R162+0x14000] ;  /* 0x01400000a250783b */ /* 0x000fe80000004200 */
[----:B------:R-:W-:Y:S01]  /*46c0*/  LDSM.16.MT88.4 R40, [R166+0x12000] ;  /* 0x01200000a628783b */ /* 0x000fe20000004200 */
[----:B-1----:R-:W-:-:S03]  /*46d0*/  FMNMX.FTZ R17, R16, R17, !PT ;  /* 0x0000001110117209 */ /* 0x002fc60007810000 */
[----:B------:R-:W-:Y:S01]  /*46e0*/  LDSM.16.MT88.4 R72, [R166+0x14000] ;  /* 0x01400000a648783b */ /* 0x000fe20000004200 */
[----:B--2---:R-:W-:-:S03]  /*46f0*/  FMNMX.FTZ R10, R19, R10, !PT ;  /* 0x0000000a130a7209 */ /* 0x004fc60007810000 */
[----:B------:R-:W1:Y:S04]  /*4700*/  SHFL.BFLY PT, R132, R17, 0x1, 0x1f ;  /* 0x0c201f0011847f89 */ /* 0x000e6800000e0000 */
[----:B------:R-:W2:Y:S04]  /*4710*/  SHFL.BFLY PT, R3, R10, 0x1, 0x1f ;  /* 0x0c201f000a037f89 */ /* 0x000ea800000e0000 */
[----:B------:R-:W5:Y:S04]  /*4720*/  LDSM.16.MT88.4 R104, [R166+0x16000] ;  /* 0x01600000a668783b */ /* 0x000f680000004200 */
[----:B------:R-:W3:Y:S04]  /*4730*/  LDSM.16.MT88.4 R124, [R184+0x12000] ;  /* 0x01200000b87c783b */ /* 0x000ee80000004200 */
[----:B------:R-:W3:Y:S04]  /*4740*/  LDSM.16.MT88.4 R56, [R158+0x12000] ;  /* 0x012000009e38783b */ /* 0x000ee80000004200 */
[----:B------:R-:W3:Y:S01]  /*4750*/  LDSM.16.MT88.4 R88, [R158+0x14000] ;  /* 0x014000009e58783b */ /* 0x000ee20000004200 */
[----:B-1----:R-:W-:-:S03]  /*4760*/  FMNMX.FTZ R132, R17, R132, !PT ;  /* 0x0000008411847209 */ /* 0x002fc60007810000 */
[----:B------:R-:W1:Y:S01]  /*4770*/  LDSM.16.MT88.4 R96, [R184+0x16000] ;  /* 0x01600000b860783b */ /* 0x000e620000004200 */
[----:B--2---:R-:W-:Y:S01]  /*4780*/  FMNMX.FTZ R3, R10, R3, !PT ;  /* 0x000000030a037209 */ /* 0x004fe20007810000 */
[C---:B----4-:R-:W-:Y:S01]  /*4790*/  FMUL.FTZ R175, R132.reuse, UR4 ;  /* 0x0000000484af7c20 */ /* 0x050fe20008410000 */
[----:B------:R-:W-:Y:S01]  /*47a0*/  FSETP.NEU.FTZ.AND P1, PT, R132, -INF , PT ;  /* 0xff8000008400780b */ /* 0x000fe20003f3d000 */
[----:B------:R-:W2:Y:S02]  /*47b0*/  LDSM.16.MT88.4 R120, [R162+0x16000] ;  /* 0x01600000a278783b */ /* 0x000ea40000004200 */
[----:B------:R-:W-:Y:S01]  /*47c0*/  FMUL.FTZ R170, R3, UR4 ;  /* 0x0000000403aa7c20 */ /* 0x000fe20008410000 */
[----:B------:R-:W-:Y:S01]  /*47d0*/  FSEL R175, R175, RZ, P1 ;  /* 0x000000ffafaf7208 */ /* 0x000fe20000800000 */
[----:B------:R-:W-:Y:S01]  /*47e0*/  LDSM.16.MT88.4 R16, [R162+0x14800] ;  /* 0x01480000a210783b */ /* 0x000fe20000004200 */
[----:B------:R-:W-:-:S03]  /*47f0*/  FSETP.NEU.FTZ.AND P1, PT, R3, -INF , PT ;  /* 0xff8000000300780b */ /* 0x000fc60003f3d000 */
[--C-:B------:R-:W-:Y:S01]  /*4800*/  FFMA.FTZ R157, R8, UR4, -R175.reuse ;  /* 0x00000004089d7c23 */ /* 0x100fe200080108af */
[----:B------:R-:W-:Y:S01]  /*4810*/  FSEL R170, R170, RZ, P1 ;  /* 0x000000ffaaaa7208 */ /* 0x000fe20000800000 */
        /* <DEDUP_REMOVED lines=10> */
[----:B------:R-:W4:Y:S01]  /*48c0*/  LDSM.16.MT88.4 R4, [R158+0x16000] ;  /* 0x016000009e04783b */ /* 0x000f220000004200 */
[--C-:B------:R-:W-:Y:S01]  /*48d0*/  FFMA.FTZ R149, R14, UR4, -R175.reuse ;  /* 0x000000040e957c23 */ /* 0x100fe200080108af */
[--C-:B------:R-:W-:Y:S01]  /*48e0*/  FFMA.FTZ R144, R12, UR4, -R175.reuse ;  /* 0x000000040c907c23 */ /* 0x100fe200080108af */
[--C-:B------:R-:W-:Y:S01]  /*48f0*/  FFMA.FTZ R146, R15, UR4, -R170.reuse ;  /* 0x000000040f927c23 */ /* 0x100fe200080108aa */
[--C-:B------:R-:W-:Y:S01]  /*4900*/  FFMA.FTZ R135, R13, UR4, -R170.reuse ;  /* 0x000000040d877c23 */ /* 0x100fe200080108aa */
[--C-:B------:R-:W-:Y:S01]  /*4910*/  FFMA.FTZ R134, R9, UR4, -R170.reuse ;  /* 0x0000000409867c23 */ /* 0x100fe200080108aa */
[----:B------:R-:W4:Y:S01]  /*4920*/  LDSM.16.MT88.4 R12, [R162+0x12800] ;  /* 0x01280000a20c783b */ /* 0x000f220000004200 */
[----:B------:R-:W5:Y:S01]  /*4930*/  MUFU.EX2 R156, R156 ;  /* 0x0000009c009c7308 */ /* 0x000f620000000800 */
[--C-:B------:R-:W-:Y:S01]  /*4940*/  FFMA.FTZ R147, R21, UR4, -R170.reuse ;  /* 0x0000000415937c23 */ /* 0x100fe200080108aa */
[--C-:B------:R-:W-:Y:S01]  /*4950*/  FFMA.FTZ R159, R164, UR4, -R175.reuse ;  /* 0x00000004a49f7c23 */ /* 0x100fe200080108af */
[----:B------:R-:W4:Y:S01]  /*4960*/  LDSM.16.MT88.4 R8, [R184+0x14800] ;  /* 0x01480000b808783b */ /* 0x000f220000004200 */
[--C-:B------:R-:W-:Y:S01]  /*4970*/  FFMA.FTZ R160, R160, UR4, -R175.reuse ;  /* 0x00000004a0a07c23 */ /* 0x100fe200080108af */
[--C-:B------:R-:W-:Y:S01]  /*4980*/  FFMA.FTZ R161, R142, UR4, -R175.reuse ;  /* 0x000000048ea17c23 */ /* 0x100fe200080108af */
[--C-:B------:R-:W-:Y:S01]  /*4990*/  FFMA.FTZ R164, R140, UR4, -R175.reuse ;  /* 0x000000048ca47c23 */ /* 0x100fe200080108af */
[----:B------:R-:W4:Y:S01]  /*49a0*/  LDSM.16.MT88.4 R20, [R166+0x14800] ;  /* 0x01480000a614783b */ /* 0x000f220000004200 */
        /* <DEDUP_REMOVED lines=8> */
[----:B------:R-:W3:Y:S01]  /*4a30*/  MUFU.EX2 R152, R152 ;  /* 0x0000009800987308 */ /* 0x000ee20000000800 */
[----:B-----5:R-:W-:Y:S01]  /*4a40*/  F2FP.BF16.F32.PACK_AB R116, R156, R157 ;  /* 0x0000009d9c74723e */ /* 0x020fe200000010ff */
[--C-:B------:R-:W-:Y:S01]  /*4a50*/  FFMA.FTZ R173, R173, UR4, -R170.reuse ;  /* 0x00000004adad7c23 */ /* 0x100fe200080108aa */
[----:B------:R-:W-:Y:S01]  /*4a60*/  LDSM.16.MT88.4 R28, [R184+0x12800] ;  /* 0x01280000b81c783b */ /* 0x000fe20000004200 */
[--C-:B------:R-:W-:Y:S01]  /*4a70*/  FFMA.FTZ R174, R171, UR4, -R170.reuse ;  /* 0x00000004abae7c23 */ /* 0x100fe200080108aa */
[--C-:B------:R-:W-:Y:S01]  /*4a80*/  FFMA.FTZ R169, R169, UR4, -R170.reuse ;  /* 0x00000004a9a97c23 */ /* 0x100fe200080108aa */
[--C-:B------:R-:W-:Y:S01]  /*4a90*/  FFMA.FTZ R177, R180, UR4, -R175.reuse ;  /* 0x00000004b4b17c23 */ /* 0x100fe200080108af */
[----:B------:R-:W-:Y:S01]  /*4aa0*/  LDSM.16.MT88.4 R24, [R158+0x12800] ;  /* 0x012800009e18783b */ /* 0x000fe20000004200 */
[----:B------:R-:W-:Y:S01]  /*4ab0*/  MUFU.EX2 R155, R155 ;  /* 0x0000009b009b7308 */ /* 0x000fe20000000800 */
[--C-:B------:R-:W-:Y:S01]  /*4ac0*/  FFMA.FTZ R178, R178, UR4, -R175.reuse ;  /* 0x00000004b2b27c23 */ /* 0x100fe200080108af */
[----:B------:R-:W-:Y:S01]  /*4ad0*/  FFMA.FTZ R176, R176, UR4, -R175 ;  /* 0x00000004b0b07c23 */ /* 0x000fe200080108af */
[----:B------:R-:W-:Y:S01]  /*4ae0*/  LDSM.16.MT88.4 R140, [R166+0x13000] ;  /* 0x01300000a68c783b */ /* 0x000fe20000004200 */
[----:B------:R-:W-:Y:S01]  /*4af0*/  FFMA.FTZ R170, R165, UR4, -R170 ;  /* 0x00000004a5aa7c23 */ /* 0x000fe200080108aa */
[----:B------:R-:W-:-:S03]  /*4b00*/  FADD.FTZ R156, R157, R156 ;  /* 0x0000009c9d9c7221 */ /* 0x000fc60000010000 */
[----:B------:R-:W5:Y:S01]  /*4b10*/  MUFU.EX2 R154, R154 ;  /* 0x0000009a009a7308 */ /* 0x000f620000000800 */
[----:B---3--:R-:W-:Y:S01]  /*4b20*/  F2FP.BF16.F32.PACK_AB R118, R152, R153 ;  /* 0x000000999876723e */ /* 0x008fe200000010ff */
[----:B------:R-:W-:-:S04]  /*4b30*/  FADD.FTZ R153, R153, R156 ;  /* 0x0000009c99997221 */ /* 0x000fc80000010000 */
[----:B------:R-:W-:Y:S02]  /*4b40*/  FADD.FTZ R152, R152, R153 ;  /* 0x0000009998987221 */ /* 0x000fe40000010000 */
[----:B------:R-:W-:Y:S08]  /*4b50*/  MUFU.EX2 R151, R151 ;  /* 0x0000009700977308 */ /* 0x000ff00000000800 */
[----:B------:R-:W3:Y:S01]  /*4b60*/  MUFU.EX2 R150, R150 ;  /* 0x0000009600967308 */ /* 0x000ee20000000800 */
[----:B-----5:R-:W-:Y:S01]  /*4b70*/  F2FP.BF16.F32.PACK_AB R117, R154, R155 ;  /* 0x0000009b9a75723e */ /* 0x020fe200000010ff */
[----:B------:R-:W-:-:S06]  /*4b80*/  FADD.FTZ R154, R155, R154 ;  /* 0x0000009a9b9a7221 */ /* 0x000fcc0000010000 */
[----:B------:R-:W-:Y:S08]  /*4b90*/  MUFU.EX2 R149, R149 ;  /* 0x0000009500957308 */ /* 0x000ff00000000800 */
[----:B------:R-:W5:Y:S01]  /*4ba0*/  MUFU.EX2 R148, R148 ;  /* 0x0000009400947308 */ /* 0x000f620000000800 */
[----:B---3--:R-:W-:Y:S01]  /*4bb0*/  F2FP.BF16.F32.PACK_AB R119, R150, R151 ;  /* 0x000000979677723e */ /* 0x008fe200000010ff */
        /* <DEDUP_REMOVED lines=8> */
[----:B------:R-:W3:Y:S01]  /*4c40*/  MUFU.EX2 R146, R146 ;  /* 0x0000009200927308 */ /* 0x000ee20000000800 */
        /* <DEDUP_REMOVED lines=18> */
[C---:B-1----:R-:W-:Y:S07]  /*4d70*/  HMMA.16816.F32.BF16 R92, R116.reuse, R96, RZ ;  /* 0x00000060745c723c */ /* 0x042fee00000418ff */
[----:B------:R-:W1:Y:S01]  /*4d80*/  MUFU.EX2 R172, R172 ;  /* 0x000000ac00ac7308 */ /* 0x000e620000000800 */
[C---:B--2---:R-:W-:Y:S07]  /*4d90*/  HMMA.16816.F32.BF16 R108, R116.reuse, R120, RZ ;  /* 0x00000078746c723c */ /* 0x044fee00000418ff */
        /* <DEDUP_REMOVED lines=16> */
[----:B----4-:R-:W-:Y:S01]  /*4ea0*/  HMMA.16816.F32.BF16 R112, R116, R4, RZ ;  /* 0x000000047470723c */ /* 0x010fe200000418ff */
[----:B-----5:R-:W-:Y:S01]  /*4eb0*/  F2FP.BF16.F32.PACK_AB R4, R148, R149 ;  /* 0x000000959404723e */ /* 0x020fe200000010ff */
[----:B------:R-:W-:Y:S01]  /*4ec0*/  FADD.FTZ R149, R149, R152 ;  /* 0x0000009895957221 */ /* 0x000fe20000010000 */
[----:B---3--:R-:W-:Y:S01]  /*4ed0*/  F2FP.BF16.F32.PACK_AB R5, R146, R147 ;  /* 0x000000939205723e */ /* 0x008fe200000010ff */
[----:B------:R-:W-:-:S02]  /*4ee0*/  FADD.FTZ R147, R147, R150 ;  /* 0x0000009693937221 */ /* 0x000fc40000010000 */
[----:B------:R-:W-:Y:S02]  /*4ef0*/  FADD.FTZ R148, R148, R149 ;  /* 0x0000009594947221 */ /* 0x000fe40000010000 */
[----:B------:R-:W-:Y:S01]  /*4f00*/  HMMA.16816.F32.BF16 R116, R116, R6, RZ ;  /* 0x000000067474723c */ /* 0x000fe200000418ff */
[----:B------:R-:W-:Y:S01]  /*4f10*/  F2FP.BF16.F32.PACK_AB R6, R144, R145 ;  /* 0x000000919006723e */ /* 0x000fe200000010ff */
[----:B------:R-:W-:Y:S01]  /*4f20*/  FADD.FTZ R146, R146, R147 ;  /* 0x0000009392927221 */ /* 0x000fe20000010000 */
[----:B------:R-:W-:Y:S01]  /*4f30*/  F2FP.BF16.F32.PACK_AB R7, R134, R135 ;  /* 0x000000878607723e */ /* 0x000fe200000010ff */
[----:B------:R-:W-:Y:S02]  /*4f40*/  FADD.FTZ R145, R145, R148 ;  /* 0x0000009491917221 */ /* 0x000fe40000010000 */
[----:B------:R-:W-:Y:S02]  /*4f50*/  FADD.FTZ R135, R135, R146 ;  /* 0x0000009287877221 */ /* 0x000fe40000010000 */
[----:B------:R-:W-:-:S02]  /*4f60*/  FADD.FTZ R144, R144, R145 ;  /* 0x0000009190907221 */ /* 0x000fc40000010000 */
[----:B------:R-:W-:Y:S01]  /*4f70*/  HMMA.16816.F32.BF16 R44, R4, R12, R44 ;  /* 0x0000000c042c723c */ /* 0x000fe2000004182c */
[----:B------:R-:W-:-:S07]  /*4f80*/  FADD.FTZ R134, R134, R135 ;  /* 0x0000008786867221 */ /* 0x000fce0000010000 */
[C---:B------:R-:W-:Y:S01]  /*4f90*/  HMMA.16816.F32.BF16 R48, R4.reuse, R14, R48 ;  /* 0x0000000e0430723c */ /* 0x040fe20000041830 */
[----:B------:R-:W3:Y:S07]  /*4fa0*/  LDSM.16.MT88.4 R12, [R184+0x16800] ;  /* 0x01680000b80c783b */ /* 0x000eee0000004200 */
        /* <DEDUP_REMOVED lines=15> */
[C---:B-----5:R-:W-:Y:S08]  /*50a0*/  HMMA.16816.F32.BF16 R112, R4.reuse, R16, R112 ;  /* 0x000000100470723c */ /* 0x060ff00000041870 */
[C---:B------:R-:W-:Y:S01]  /*50b0*/  HMMA.16816.F32.BF16 R116, R4.reuse, R18, R116 ;  /* 0x000000120474723c */ /* 0x040fe20000041874 */
[----:B------:R-:W5:Y:S07]  /*50c0*/  LDSM.16.MT88.4 R16, [R158+0x15000] ;  /* 0x015000009e10783b */ /* 0x000f6e0000004200 */
        /* <DEDUP_REMOVED lines=33> */
[C---:B-----5:R-:W-:Y:S08]  /*52e0*/  HMMA.16816.F32.BF16 R84, R4.reuse, R16, R84 ;  /* 0x000000100454723c */ /* 0x060ff00000041854 */
[C---:B------:R-:W-:Y:S01]  /*52f0*/  HMMA.16816.F32.BF16 R88, R4.reuse, R18, R88 ;  /* 0x000000120458723c */ /* 0x040fe20000041858 */
[----:B------:R-:W4:Y:S07]  /*5300*/  LDSM.16.MT88.4 R16, [R158+0x17000] ;  /* 0x017000009e10783b */ /* 0x000f2e0000004200 */
[C---:B------:R-:W-:Y:S08]  /*5310*/  HMMA.16816.F32.BF16 R36, R4.reuse, R140, R36 ;  /* 0x0000008c0424723c */ /* 0x040ff00000041824 */
        /* <DEDUP_REMOVED lines=20> */
[C---:B------:R-:W-:Y:S08]  /*5460*/  HMMA.16816.F32.BF16 R128, R4.reuse, R28, R128 ;  /* 0x0000001c0480723c */ /* 0x040ff00000041880 */
[C---:B------:R-:W-:Y:S01]  /*5470*/  HMMA.16816.F32.BF16 R124, R4.reuse, R30, R124 ;  /* 0x0000001e047c723c */ /* 0x040fe2000004187c */
[----:B------:R-:W5:Y:S07]  /*5480*/  LDSM.16.MT88.4 R28, [R162+0x17800] ;  /* 0x01780000a21c783b */ /* 0x000f6e0000004200 */
[C---:B------:R-:W-:Y:S08]  /*5490*/  HMMA.16816.F32.BF16 R52, R4.reuse, R24, R52 ;  /* 0x000000180434723c */ /* 0x040ff00000041834 */
[----:B------:R-:W-:Y:S01]  /*54a0*/  HMMA.16816.F32.BF16 R56, R4, R26, R56 ;  /* 0x0000001a0438723c */ /* 0x000fe20000041838 */
[----:B--2---:R-:W-:Y:S01]  /*54b0*/  F2FP.BF16.F32.PACK_AB R4, R178, R177 ;  /* 0x000000b1b204723e */ /* 0x004fe200000010ff */
[----:B------:R-:W2:Y:S01]  /*54c0*/  LDSM.16.MT88.4 R24, [R184+0x13800] ;  /* 0x01380000b818783b */ /* 0x000ea20000004200 */
        /* <DEDUP_REMOVED lines=9> */
[----:B------:R-:W-:Y:S01]  /*5560*/  FADD.FTZ R169, R169, R174 ;  /* 0x000000aea9a97221 */ /* 0x000fe20000010000 */
[----:B------:R-:W-:-:S03]  /*5570*/  FADD.FTZ R211, R211, R176 ;  /* 0x000000b0d3d37221 */ /* 0x000fc60000010000 */
[----:B------:R-:W-:-:S03]  /*5580*/  FADD.FTZ R209, R170, R169 ;  /* 0x000000a9aad17221 */ /* 0x000fc60000010000 */
        /* <DEDUP_REMOVED lines=35> */
[----:B------:R-:W-:Y:S01]  /*57c0*/  UIMAD UR15, UR15, UR9, UR17 ;  /* 0x000000090f0f72a4 */ /* 0x000fe2000f8e0211 */
[----:B------:R-:W-:Y:S01]  /*57d0*/  IMAD.U32 R14, RZ, RZ, UR16 ;  /* 0x00000010ff0e7e24 */ /* 0x000fe2000f8e00ff */
[----:B------:R-:W-:Y:S01]  /*57e0*/  USHF.L.U32 UR13, UR16, 0x6, URZ ;  /* 0x00000006100d7899 */ /* 0x000fe200080006ff */
[----:B------:R-:W-:Y:S01]  /*57f0*/  LOP3.LUT R189, R189, 0x7c00, RZ, 0xc0, !PT ;  /* 0x00007c00bdbd7812 */ /* 0x000fe200078ec0ff */
[----:B------:R-:W-:Y:S01]  /*5800*/  USHF.L.U64.HI UR14, UR16, 0x6, UR15 ;  /* 0x00000006100e7899 */ /* 0x000fe2000801020f */
[----:B------:R-:W-:Y:S01]  /*5810*/  LOP3.LUT R6, R190, 0x8, RZ, 0xc0, !PT ;  /* 0x00000008be067812 */ /* 0x000fe200078ec0ff */
[----:B------:R-:W-:Y:S01]  /*5820*/  ULEA UR13, UP0, UR8, UR13, 0x5 ;  /* 0x0000000d080d7291 */ /* 0x000fe2000f8028ff */
[----:B------:R-:W-:Y:S01]  /*5830*/  IMAD.U32 R7, RZ, RZ, UR15 ;  /* 0x0000000fff077e24 */ /* 0x000fe2000f8e00ff */
[CC--:B------:R-:W-:Y:S01]  /*5840*/  LEA R12, P2, R14.reuse, R199.reuse, 0x7 ;  /* 0x000000c70e0c7211 */ /* 0x0c0fe200078438ff */
[----:B------:R-:W-:Y:S01]  /*5850*/  VIADD R134, R191, UR6 ;  /* 0x00000006bf867c36 */ /* 0x000fe20008000000 */
[----:B------:R-:W-:Y:S01]  /*5860*/  ULEA.HI.X UR14, UR8, UR14, UR9, 0x5, UP0 ;  /* 0x0000000e080e7291 */ /* 0x000fe200080f2c09 */
[----:B------:R-:W-:Y:S01]  /*5870*/  LOP3.LUT R8, R189, 0x200, R196, 0xf8, !PT ;  /* 0x00000200bd087812 */ /* 0x000fe200078ef8c4 */
[----:B------:R-:W-:Y:S01]  /*5880*/  IMAD.U32 R4, RZ, RZ, UR13 ;  /* 0x0000000dff047e24 */ /* 0x000fe2000f8e00ff */
[----:B------:R-:W-:Y:S01]  /*5890*/  LEA.HI.X R13, R14, R198, R7, 0x7, P2 ;  /* 0x000000c60e0d7211 */ /* 0x000fe200010f3c07 */
[----:B------:R-:W-:Y:S01]  /*58a0*/  IMAD.U32 R15, RZ, RZ, UR17 ;  /* 0x00000011ff0f7e24 */ /* 0x000fe2000f8e00ff */
[----:B------:R-:W-:Y:S01]  /*58b0*/  BAR.SYNC.DEFER_BLOCKING 0x0 ;  /* 0x0000000000007b1d */ /* 0x000fe20000010000 */
[----:B------:R-:W-:Y:S01]  /*58c0*/  IMAD.U32 R5, RZ, RZ, UR14 ;  /* 0x0000000eff057e24 */ /* 0x000fe2000f8e00ff */
[----:B------:R-:W-:Y:S01]  /*58d0*/  LEA R10, P1, R4, R199, 0x1 ;  /* 0x000000c7040a7211 */ /* 0x000fe200078208ff */
[----:B------:R-:W-:Y:S01]  /*58e0*/  UISETP.GE.U32.AND UP0, UPT, UR19, 0x3, UPT ;  /* 0x000000031300788c */ /* 0x000fe2000bf06070 */
[----:B-1----:R-:W-:-:S02]  /*58f0*/  ISETP.GE.AND P3, PT, R187, UR4, PT ;  /* 0x00000004bb007c0c */ /* 0x002fc4000bf66270 */
[----:B------:R-:W-:Y:S02]  /*5900*/  ISETP.GE.AND P2, PT, R207, UR4, PT ;  /* 0x00000004cf007c0c */ /* 0x000fe4000bf46270 */
[----:B------:R-:W-:Y:S02]  /*5910*/  LEA.HI.X R11, R4, R198, R5, 0x1, P1 ;  /* 0x000000c6040b7211 */ /* 0x000fe400008f0c05 */
[----:B------:R-:W-:Y:S02]  /*5920*/  ISETP.GE.AND P1, PT, R206, UR4, PT ;  /* 0x00000004ce007c0c */ /* 0x000fe4000bf26270 */
[----:B------:R-:W-:Y:S02]  /*5930*/  LOP3.LUT R6, R8, R185, R6, 0xf6, !PT ;  /* 0x000000b908067212 */ /* 0x000fe400078ef606 */
[----:B------:R-:W-:Y:S02]  /*5940*/  SEL R135, R135, 0xffffffe0, !P6 ;  /* 0xffffffe087877807 */ /* 0x000fe40007000000 */
[----:B------:R-:W-:-:S03]  /*5950*/  LEA R210, R6, UR6, 0x1 ;  /* 0x0000000606d27c11 */ /* 0x000fc6000f8e08ff */
[C---:B------:R-:W-:Y:S02]  /*5960*/  IMAD.IADD R197, R134.reuse, 0x1, R135 ;  /* 0x0000000186c57824 */ /* 0x040fe400078e0287 */
[--C-:B------:R-:W-:Y:S02]  /*5970*/  IMAD.IADD R205, R135, 0x1, R210.reuse ;  /* 0x0000000187cd7824 */ /* 0x100fe400078e02d2 */
[----:B------:R-:W-:Y:S01]  /*5980*/  IMAD.IADD R203, R133, 0x1, R210 ;  /* 0x0000000185cb7824 */ /* 0x000fe200078e02d2 */
[----:B------:R-:W-:Y:S01]  /*5990*/  @!PT LDS RZ, [RZ] ;  /* 0x00000000fffff984 */ /* 0x000fe20000000800 */
[----:B------:R-:W-:Y:S01]  /*59a0*/  @!PT LDS RZ, [RZ] ;  /* 0x00000000fffff984 */ /* 0x000fe20000000800 */
[----:B------:R-:W-:Y:S01]  /*59b0*/  @!PT LDS RZ, [RZ] ;  /* 0x00000000fffff984 */ /* 0x000fe20000000800 */
[----:B------:R-:W-:Y:S01]  /*59c0*/  @!P3 LDGSTS.E.BYPASS.LTC128B.128 [R202+0x12000], desc[UR20][R12.64] ;  /* 0x120000000ccabfae */ /* 0x000fe2000b981a14 */
[----:B------:R-:W-:Y:S02]  /*59d0*/  IMAD.IADD R134, R134, 0x1, R133 ;  /* 0x0000000186867824 */ /* 0x000fe400078e0285 */
[C---:B------:R-:W-:Y:S01]  /*59e0*/  IMAD.IADD R204, R135.reuse, 0x1, R203 ;  /* 0x0000000187cc7824 */ /* 0x040fe200078e02cb */
[----:B------:R-:W-:Y:S01]  /*59f0*/  @P3 STS.128 [R202+0x12000], RZ ;  /* 0x012000ffca003388 */ /* 0x000fe20000000c00 */
[----:B------:R-:W-:-:S03]  /*5a00*/  IMAD.IADD R135, R135, 0x1, R134 ;  /* 0x0000000187877824 */ /* 0x000fc600078e0286 */
        /* <DEDUP_REMOVED lines=30> */
[----:B------:R-:W-:Y:S04]  /*5bf0*/  LDSM.16.M88.4 R32, [R205] ;  /* 0x00000000cd20783b */ /* 0x000fe80000000200 */
[----:B------:R-:W5:Y:S04]  /*5c00*/  LDSM.16.M88.4 R160, [R197+0xc000] ;  /* 0x00c00000c5a0783b */ /* 0x000f680000000200 */
[----:B-1----:R-:W1:Y:S04]  /*5c10*/  LDSM.16.M88.4 R12, [R197+0xc800] ;  /* 0x00c80000c50c783b */ /* 0x002e680000000200 */
[----:B--2---:R-:W2:Y:S04]  /*5c20*/  LDSM.16.M88.4 R8, [R197+0xd000] ;  /* 0x00d00000c508783b */ /* 0x004ea80000000200 */
[----:B------:R-:W2:Y:S04]  /*5c30*/  LDSM.16.M88.4 R156, [R197+0xd800] ;  /* 0x00d80000c59c783b */ /* 0x000ea80000000200 */
[----:B------:R-:W-:Y:S01]  /*5c40*/  LDSM.16.M88.4 R24, [R203] ;  /* 0x00000000cb18783b */ /* 0x000fe20000000200 */
[C---:B---3--:R-:W-:Y:S03]  /*5c50*/  HMMA.16816.F32.BF16 R20, R16.reuse, R152, RZ ;  /* 0x000000981014723c */ /* 0x048fe600000418ff */
[----:B------:R-:W3:Y:S04]  /*5c60*/  LDSM.16.M88.4 R28, [R134+0xc000] ;  /* 0x00c00000861c783b */ /* 0x000ee80000000200 */
[----:B------:R-:W3:Y:S01]  /*5c70*/  LDSM.16.M88.4 R4, [R134+0xc800] ;  /* 0x00c800008604783b */ /* 0x000ee20000000200 */
[C---:B----4-:R-:W-:Y:S03]  /*5c80*/  HMMA.16816.F32.BF16 R148, R16.reuse, R144, RZ ;  /* 0x000000901094723c */ /* 0x050fe600000418ff */
[----:B------:R-:W-:Y:S04]  /*5c90*/  LDSM.16.M88.4 R180, [R191+UR6+0xe000] ;  /* 0x00e00006bfb4783b */ /* 0x000fe80008000200 */
[----:B------:R-:W-:Y:S01]  /*5ca0*/  LDSM.16.M88.4 R176, [R191+UR6+0xe800] ;  /* 0x00e80006bfb0783b */ /* 0x000fe20008000200 */
[C---:B-----5:R-:W-:Y:S03]  /*5cb0*/  HMMA.16816.F32.BF16 R140, R16.reuse, R136, RZ ;  /* 0x00000088108c723c */ /* 0x060fe600000418ff */
[----:B------:R-:W-:Y:S04]  /*5cc0*/  LDSM.16.M88.4 R172, [R191+UR6+0xf000] ;  /* 0x00f00006bfac783b */ /* 0x000fe80008000200 */
[----:B------:R-:W-:Y:S01]  /*5cd0*/  LDSM.16.M88.4 R192, [R191+UR6+0x11800] ;  /* 0x01180006bfc0783b */ /* 0x000fe20008000200 */
[C---:B------:R-:W-:Y:S03]  /*5ce0*/  HMMA.16816.F32.BF16 R152, R16.reuse, R154, RZ ;  /* 0x0000009a1098723c */ /* 0x040fe600000418ff */
[----:B------:R-:W0:Y:S05]  /*5cf0*/  LDGDEPBAR ;  /* 0x00000000000079af */ /* 0x000e2a0000000000 */
[C---:B------:R-:W-:Y:S08]  /*5d00*/  HMMA.16816.F32.BF16 R144, R16.reuse, R146, RZ ;  /* 0x000000921090723c */ /* 0x040ff000000418ff */
[C---:B------:R-:W-:Y:S08]  /*5d10*/  HMMA.16816.F32.BF16 R136, R16.reuse, R138, RZ ;  /* 0x0000008a1088723c */ /* 0x040ff000000418ff */
[C---:B------:R-:W-:Y:S08]  /*5d20*/  HMMA.16816.F32.BF16 R168, R16.reuse, R164, RZ ;  /* 0x000000a410a8723c */ /* 0x040ff000000418ff */
[----:B------:R-:W-:Y:S01]  /*5d30*/  HMMA.16816.F32.BF16 R16, R16, R166, RZ ;  /* 0x000000a61010723c */ /* 0x000fe200000418ff */
[----:B------:R-:W4:Y:S07]  /*5d40*/  LDSM.16.M88.4 R164, [R134+0xd000] ;  /* 0x00d0000086a4783b */ /* 0x000f2e0000000200 */
[C---:B------:R-:W-:Y:S08]  /*5d50*/  HMMA.16816.F32.BF16 R20, R32.reuse, R160, R20 ;  /* 0x000000a02014723c */ /* 0x040ff00000041814 */
[C---:B------:R-:W-:Y:S01]  /*5d60*/  HMMA.16816.F32.BF16 R152, R32.reuse, R162, R152 ;  /* 0x000000a22098723c */ /* 0x040fe20000041898 */
[----:B------:R-:W5:Y:S07]  /*5d70*/  LDSM.16.M88.4 R160, [R134+0xd800] ;  /* 0x00d8000086a0783b */ /* 0x000f6e0000000200 */
[C---:B-1----:R-:W-:Y:S08]  /*5d80*/  HMMA.16816.F32.BF16 R148, R32.reuse, R12, R148 ;  /* 0x0000000c2094723c */ /* 0x042ff00000041894 */
[C---:B------:R-:W-:Y:S01]  /*5d90*/  HMMA.16816.F32.BF16 R144, R32.reuse, R14, R144 ;  /* 0x0000000e2090723c */ /* 0x040fe20000041890 */
[----:B------:R-:W-:Y:S07]  /*5da0*/  LDSM.16.M88.4 R12, [R204] ;  /* 0x00000000cc0c783b */ /* 0x000fee0000000200 */
[C---:B--2---:R-:W-:Y:S08]  /*5db0*/  HMMA.16816.F32.BF16 R140, R32.reuse, R8, R140 ;  /* 0x00000008208c723c */ /* 0x044ff0000004188c */
[C---:B------:R-:W-:Y:S01]  /*5dc0*/  HMMA.16816.F32.BF16 R136, R32.reuse, R10, R136 ;  /* 0x0000000a2088723c */ /* 0x040fe20000041888 */
[----:B------:R-:W1:Y:S07]  /*5dd0*/  LDSM.16.M88.4 R8, [R135+0xc000] ;  /* 0x00c000008708783b */ /* 0x000e6e0000000200 */
[C---:B------:R-:W-:Y:S08]  /*5de0*/  HMMA.16816.F32.BF16 R168, R32.reuse, R156, R168 ;  /* 0x0000009c20a8723c */ /* 0x040ff000000418a8 */
[----:B------:R-:W-:Y:S01]  /*5df0*/  HMMA.16816.F32.BF16 R16, R32, R158, R16 ;  /* 0x0000009e2010723c */ /* 0x000fe20000041810 */
[----:B------:R-:W2:Y:S04]  /*5e00*/  LDSM.16.M88.4 R156, [R135+0xc800] ;  /* 0x00c80000879c783b */ /* 0x000ea80000000200 */
[----:B------:R-:W2:Y:S03]  /*5e10*/  LDSM.16.M88.4 R32, [R135+0xd000] ;  /* 0x00d000008720783b */ /* 0x000ea60000000200 */
[C---:B---3--:R-:W-:Y:S08]  /*5e20*/  HMMA.16816.F32.BF16 R20, R24.reuse, R28, R20 ;  /* 0x0000001c1814723c */ /* 0x048ff00000041814 */
[C---:B------:R-:W-:Y:S01]  /*5e30*/  HMMA.16816.F32.BF16 R152, R24.reuse, R30, R152 ;  /* 0x0000001e1898723c */ /* 0x040fe20000041898 */
[----:B------:R-:W3:Y:S07]  /*5e40*/  LDSM.16.M88.4 R28, [R135+0xd800] ;  /* 0x00d80000871c783b */ /* 0x000eee0000000200 */
[C---:B------:R-:W-:Y:S08]  /*5e50*/  HMMA.16816.F32.BF16 R148, R24.reuse, R4, R148 ;  /* 0x000000041894723c */ /* 0x040ff00000041894 */
[C---:B------:R-:W-:Y:S01]  /*5e60*/  HMMA.16816.F32.BF16 R144, R24.reuse, R6, R144 ;  /* 0x000000061890723c */ /* 0x040fe20000041890 */
[----:B------:R-:W3:Y:S07]  /*5e70*/  LDSM.16.M88.4 R4, [R210+0x4000] ;  /* 0x00400000d204783b */ /* 0x000eee0000000200 */
[C---:B----4-:R-:W-:Y:S08]  /*5e80*/  HMMA.16816.F32.BF16 R140, R24.reuse, R164, R140 ;  /* 0x000000a4188c723c */ /* 0x050ff0000004188c */
[C---:B------:R-:W-:Y:S01]  /*5e90*/  HMMA.16816.F32.BF16 R136, R24.reuse, R166, R136 ;  /* 0x000000a61888723c */ /* 0x040fe20000041888 */
[----:B------:R-:W-:Y:S07]  /*5ea0*/  LDSM.16.M88.4 R164, [R203+0x4000] ;  /* 0x00400000cba4783b */ /* 0x000fee0000000200 */
[C---:B-----5:R-:W-:Y:S08]  /*5eb0*/  HMMA.16816.F32.BF16 R168, R24.reuse, R160, R168 ;  /* 0x000000a018a8723c */ /* 0x060ff000000418a8 */
[----:B------:R-:W-:Y:S01]  /*5ec0*/  HMMA.16816.F32.BF16 R16, R24, R162, R16 ;  /* 0x000000a21810723c */ /* 0x000fe20000041810 */
[----:B------:R-:W-:Y:S04]  /*5ed0*/  LDSM.16.M88.4 R24, [R205+0x4000] ;  /* 0x00400000cd18783b */ /* 0x000fe80000000200 */
[----:B------:R-:W-:Y:S03]  /*5ee0*/  LDSM.16.M88.4 R160, [R197+0xe000] ;  /* 0x00e00000c5a0783b */ /* 0x000fe60000000200 */
[C---:B-1----:R-:W-:Y:S08]  /*5ef0*/  HMMA.16816.F32.BF16 R20, R12.reuse, R8, R20 ;  /* 0x000000080c14723c */ /* 0x042ff00000041814 */
[C---:B------:R-:W-:Y:S01]  /*5f00*/  HMMA.16816.F32.BF16 R152, R12.reuse, R10, R152 ;  /* 0x0000000a0c98723c */ /* 0x040fe20000041898 */
[----:B------:R-:W1:Y:S07]  /*5f10*/  LDSM.16.M88.4 R8, [R191+UR6+0xf800] ;  /* 0x00f80006bf08783b */ /* 0x000e6e0008000200 */
[C---:B--2---:R-:W-:Y:S08]  /*5f20*/  HMMA.16816.F32.BF16 R148, R12.reuse, R156, R148 ;  /* 0x0000009c0c94723c */ /* 0x044ff00000041894 */
[C---:B------:R-:W-:Y:S01]  /*5f30*/  HMMA.16816.F32.BF16 R144, R12.reuse, R158, R144 ;  /* 0x0000009e0c90723c */ /* 0x040fe20000041890 */
[----:B------:R-:W2:Y:S07]  /*5f40*/  LDSM.16.M88.4 R156, [R197+0xe800] ;  /* 0x00e80000c59c783b */ /* 0x000eae0000000200 */
[C---:B------:R-:W-:Y:S08]  /*5f50*/  HMMA.16816.F32.BF16 R140, R12.reuse, R32, R140 ;  /* 0x000000200c8c723c */ /* 0x040ff0000004188c */
[C---:B------:R-:W-:Y:S01]  /*5f60*/  HMMA.16816.F32.BF16 R136, R12.reuse, R34, R136 ;  /* 0x000000220c88723c */ /* 0x040fe20000041888 */
[----:B------:R-:W4:Y:S07]  /*5f70*/  LDSM.16.M88.4 R32, [R197+0xf000] ;  /* 0x00f00000c520783b */ /* 0x000f2e0000000200 */
[C---:B---3--:R-:W-:Y:S08]  /*5f80*/  HMMA.16816.F32.BF16 R168, R12.reuse, R28, R168 ;  /* 0x0000001c0ca8723c */ /* 0x048ff000000418a8 */
[----:B------:R-:W-:Y:S01]  /*5f90*/  HMMA.16816.F32.BF16 R16, R12, R30, R16 ;  /* 0x0000001e0c10723c */ /* 0x000fe20000041810 */
[----:B------:R-:W3:Y:S04]  /*5fa0*/  LDSM.16.M88.4 R28, [R197+0xf800] ;  /* 0x00f80000c51c783b */ /* 0x000ee80000000200 */
[----:B------:R-:W5:Y:S03]  /*5fb0*/  LDSM.16.M88.4 R12, [R134+0xe000] ;  /* 0x00e00000860c783b */ /* 0x000f660000000200 */
[C---:B------:R-:W-:Y:S08]  /*5fc0*/  HMMA.16816.F32.BF16 R20, R4.reuse, R180, R20 ;  /* 0x000000b40414723c */ /* 0x040ff00000041814 */
[C---:B------:R-:W-:Y:S01]  /*5fd0*/  HMMA.16816.F32.BF16 R152, R4.reuse, R182, R152 ;  /* 0x000000b60498723c */ /* 0x040fe20000041898 */
[----:B------:R-:W-:Y:S07]  /*5fe0*/  LDSM.16.M88.4 R180, [R197+0x10000] ;  /* 0x01000000c5b4783b */ /* 0x000fee0000000200 */
[C---:B------:R-:W-:Y:S08]  /*5ff0*/  HMMA.16816.F32.BF16 R148, R4.reuse, R176, R148 ;  /* 0x000000b00494723c */ /* 0x040ff00000041894 */
        /* <DEDUP_REMOVED lines=8> */
[----:B------:R-:W1:Y:S03]  /*6080*/  LDSM.16.M88.4 R4, [R134+0xf000] ;  /* 0x00f000008604783b */ /* 0x000e660000000200 */
[C---:B------:R-:W-:Y:S08]  /*6090*/  HMMA.16816.F32.BF16 R20, R24.reuse, R160, R20 ;  /* 0x000000a01814723c */ /* 0x040ff00000041814 */
[C---:B------:R-:W-:Y:S01]  /*60a0*/  HMMA.16816.F32.BF16 R152, R24.reuse, R162, R152 ;  /* 0x000000a21898723c */ /* 0x040fe20000041898 */
[----:B------:R-:W-:Y:S07]  /*60b0*/  LDSM.16.M88.4 R160, [R135+0xe000] ;  /* 0x00e0000087a0783b */ /* 0x000fee0000000200 */
[C---:B--2---:R-:W-:Y:S08]  /*60c0*/  HMMA.16816.F32.BF16 R148, R24.reuse, R156, R148 ;  /* 0x0000009c1894723c */ /* 0x044ff00000041894 */
[C---:B------:R-:W-:Y:S01]  /*60d0*/  HMMA.16816.F32.BF16 R144, R24.reuse, R158, R144 ;  /* 0x0000009e1890723c */ /* 0x040fe20000041890 */
[----:B------:R-:W-:Y:S07]  /*60e0*/  LDSM.16.M88.4 R156, [R135+0xe800] ;  /* 0x00e80000879c783b */ /* 0x000fee0000000200 */
[C---:B----4-:R-:W-:Y:S08]  /*60f0*/  HMMA.16816.F32.BF16 R140, R24.reuse, R32, R140 ;  /* 0x00000020188c723c */ /* 0x050ff0000004188c */
[C---:B------:R-:W-:Y:S01]  /*6100*/  HMMA.16816.F32.BF16 R136, R24.reuse, R34, R136 ;  /* 0x000000221888723c */ /* 0x040fe20000041888 */
[----:B------:R-:W-:Y:S07]  /*6110*/  LDSM.16.M88.4 R32, [R135+0xf000] ;  /* 0x00f000008720783b */ /* 0x000fee0000000200 */
[C---:B---3--:R-:W-:Y:S08]  /*6120*/  HMMA.16816.F32.BF16 R168, R24.reuse, R28, R168 ;  /* 0x0000001c18a8723c */ /* 0x048ff000000418a8 */
[----:B------:R-:W-:Y:S01]  /*6130*/  HMMA.16816.F32.BF16 R16, R24, R30, R16 ;  /* 0x0000001e1810723c */ /* 0x000fe20000041810 */
[----:B------:R-:W2:Y:S04]  /*6140*/  LDSM.16.M88.4 R24, [R204+0x4000] ;  /* 0x00400000cc18783b */ /* 0x000ea80000000200 */
[----:B------:R-:W3:Y:S03]  /*6150*/  LDSM.16.M88.4 R28, [R135+0xf800] ;  /* 0x00f80000871c783b */ /* 0x000ee60000000200 */
[C---:B-----5:R-:W-:Y:S08]  /*6160*/  HMMA.16816.F32.BF16 R20, R164.reuse, R12, R20 ;  /* 0x0000000ca414723c */ /* 0x060ff00000041814 */
[C---:B------:R-:W-:Y:S01]  /*6170*/  HMMA.16816.F32.BF16 R152, R164.reuse, R14, R152 ;  /* 0x0000000ea498723c */ /* 0x040fe20000041898 */
[----:B------:R-:W4:Y:S07]  /*6180*/  LDSM.16.M88.4 R12, [R191+UR6+0x10000] ;  /* 0x01000006bf0c783b */ /* 0x000f2e0008000200 */
[C---:B------:R-:W-:Y:S08]  /*6190*/  HMMA.16816.F32.BF16 R16, R164.reuse, R178, R16 ;  /* 0x000000b2a410723c */ /* 0x040ff00000041810 */
[C---:B-1----:R-:W-:Y:S08]  /*61a0*/  HMMA.16816.F32.BF16 R148, R164.reuse, R8, R148 ;  /* 0x00000008a494723c */ /* 0x042ff00000041894 */
[C---:B------:R-:W-:Y:S01]  /*61b0*/  HMMA.16816.F32.BF16 R144, R164.reuse, R10, R144 ;  /* 0x0000000aa490723c */ /* 0x040fe20000041890 */
[----:B------:R-:W1:Y:S07]  /*61c0*/  LDSM.16.M88.4 R8, [R191+UR6+0x10800] ;  /* 0x01080006bf08783b */ /* 0x000e6e0008000200 */
[C---:B------:R-:W-:Y:S08]  /*61d0*/  HMMA.16816.F32.BF16 R140, R164.reuse, R4, R140 ;  /* 0x00000004a48c723c */ /* 0x040ff0000004188c */
[C---:B------:R-:W-:Y:S01]  /*61e0*/  HMMA.16816.F32.BF16 R136, R164.reuse, R6, R136 ;  /* 0x00000006a488723c */ /* 0x040fe20000041888 */
[----:B------:R-:W-:Y:S07]  /*61f0*/  LDSM.16.M88.4 R4, [R191+UR6+0x11000] ;  /* 0x01100006bf04783b */ /* 0x000fee0008000200 */
[----:B------:R-:W-:Y:S01]  /*6200*/  HMMA.16816.F32.BF16 R168, R164, R176, R168 ;  /* 0x000000b0a4a8723c */ /* 0x000fe200000418a8 */
[----:B------:R-:W5:Y:S04]  /*6210*/  LDSM.16.M88.4 R164, [R205+0x8000] ;  /* 0x00800000cda4783b */ /* 0x000f680000000200 */
[----:B------:R-:W5:Y:S03]  /*6220*/  LDSM.16.M88.4 R176, [R197+0x11800] ;  /* 0x01180000c5b0783b */ /* 0x000f660000000200 */
[C---:B--2---:R-:W-:Y:S08]  /*6230*/  HMMA.16816.F32.BF16 R20, R24.reuse, R160, R20 ;  /* 0x000000a01814723c */ /* 0x044ff00000041814 */
[C---:B---3--:R-:W-:Y:S08]  /*6240*/  HMMA.16816.F32.BF16 R16, R24.reuse, R30, R16 ;  /* 0x0000001e1810723c */ /* 0x048ff00000041810 */
[C---:B------:R-:W-:Y:S01]  /*6250*/  HMMA.16816.F32.BF16 R152, R24.reuse, R162, R152 ;  /* 0x000000a21898723c */ /* 0x040fe20000041898 */
[----:B------:R-:W-:Y:S07]  /*6260*/  LDSM.16.M88.4 R160, [R197+0x10800] ;  /* 0x01080000c5a0783b */ /* 0x000fee0000000200 */
[C---:B------:R-:W-:Y:S08]  /*6270*/  HMMA.16816.F32.BF16 R148, R24.reuse, R156, R148 ;  /* 0x0000009c1894723c */ /* 0x040ff00000041894 */
[C---:B------:R-:W-:Y:S01]  /*6280*/  HMMA.16816.F32.BF16 R144, R24.reuse, R158, R144 ;  /* 0x0000009e1890723c */ /* 0x040fe20000041890 */
[----:B------:R-:W-:Y:S07]  /*6290*/  LDSM.16.M88.4 R156, [R197+0x11000] ;  /* 0x01100000c59c783b */ /* 0x000fee0000000200 */
[C---:B------:R-:W-:Y:S08]  /*62a0*/  HMMA.16816.F32.BF16 R140, R24.reuse, R32, R140 ;  /* 0x00000020188c723c */ /* 0x040ff0000004188c */
[C---:B------:R-:W-:Y:S01]  /*62b0*/  HMMA.16816.F32.BF16 R136, R24.reuse, R34, R136 ;  /* 0x000000221888723c */ /* 0x040fe20000041888 */
[----:B------:R-:W-:Y:S07]  /*62c0*/  LDSM.16.M88.4 R32, [R203+0x8000] ;  /* 0x00800000cb20783b */ /* 0x000fee0000000200 */
[----:B------:R-:W-:Y:S01]  /*62d0*/  HMMA.16816.F32.BF16 R168, R24, R28, R168 ;  /* 0x0000001c18a8723c */ /* 0x000fe200000418a8 */
[----:B------:R-:W2:Y:S04]  /*62e0*/  LDSM.16.M88.4 R28, [R134+0x10000] ;  /* 0x01000000861c783b */ /* 0x000ea80000000200 */
[----:B------:R-:W3:Y:S03]  /*62f0*/  LDSM.16.M88.4 R24, [R134+0x11800] ;  /* 0x011800008618783b */ /* 0x000ee60000000200 */
[C---:B----4-:R-:W-:Y:S08]  /*6300*/  HMMA.16816.F32.BF16 R20, R172.reuse, R12, R20 ;  /* 0x0000000cac14723c */ /* 0x050ff00000041814 */
[C---:B------:R-:W-:Y:S08]  /*6310*/  HMMA.16816.F32.BF16 R16, R172.reuse, R194, R16 ;  /* 0x000000c2ac10723c */ /* 0x040ff00000041810 */
[C---:B------:R-:W-:Y:S01]  /*6320*/  HMMA.16816.F32.BF16 R152, R172.reuse, R14, R152 ;  /* 0x0000000eac98723c */ /* 0x040fe20000041898 */
[----:B------:R-:W-:Y:S07]  /*6330*/  LDSM.16.M88.4 R12, [R204+0x8000] ;  /* 0x00800000cc0c783b */ /* 0x000fee0000000200 */
[C---:B-1----:R-:W-:Y:S08]  /*6340*/  HMMA.16816.F32.BF16 R148, R172.reuse, R8, R148 ;  /* 0x00000008ac94723c */ /* 0x042ff00000041894 */
[----:B------:R-:W-:Y:S01]  /*6350*/  HMMA.16816.F32.BF16 R144, R172, R10, R144 ;  /* 0x0000000aac90723c */ /* 0x000fe20000041890 */
[----:B------:R-:W1:Y:S07]  /*6360*/  LDSM.16.M88.4 R8, [R135+0x10000] ;  /* 0x010000008708783b */ /* 0x000e6e0000000200 */
[----:B-----5:R-:W-:Y:S08]  /*6370*/  HMMA.16816.F32.BF16 R20, R164, R180, R20 ;  /* 0x000000b4a414723c */ /* 0x020ff00000041814 */
[C---:B------:R-:W-:Y:S08]  /*6380*/  HMMA.16816.F32.BF16 R140, R172.reuse, R4, R140 ;  /* 0x00000004ac8c723c */ /* 0x040ff0000004188c */
[----:B------:R-:W-:Y:S01]  /*6390*/  HMMA.16816.F32.BF16 R136, R172, R6, R136 ;  /* 0x00000006ac88723c */ /* 0x000fe20000041888 */
[----:B------:R-:W4:Y:S07]  /*63a0*/  LDSM.16.M88.4 R4, [R135+0x11800] ;  /* 0x011800008704783b */ /* 0x000f2e0000000200 */
[----:B------:R-:W-:Y:S08]  /*63b0*/  HMMA.16816.F32.BF16 R16, R164, R178, R16 ;  /* 0x000000b2a410723c */ /* 0x000ff00000041810 */
[----:B--2---:R-:W-:Y:S08]  /*63c0*/  HMMA.16816.F32.BF16 R20, R32, R28, R20 ;  /* 0x0000001c2014723c */ /* 0x004ff00000041814 */
[----:B------:R-:W-:Y:S01]  /*63d0*/  HMMA.16816.F32.BF16 R172, R172, R192, R168 ;  /* 0x000000c0acac723c */ /* 0x000fe200000418a8 */
[----:B------:R-:W2:Y:S07]  /*63e0*/  LDSM.16.M88.4 R168, [R134+0x10800] ;  /* 0x0108000086a8783b */ /* 0x000eae0000000200 */
[----:B------:R-:W-:Y:S08]  /*63f0*/  HMMA.16816.F32.BF16 R152, R164, R182, R152 ;  /* 0x000000b6a498723c */ /* 0x000ff00000041898 */
[----:B---3--:R-:W-:Y:S08]  /*6400*/  HMMA.16816.F32.BF16 R16, R32, R26, R16 ;  /* 0x0000001a2010723c */ /* 0x008ff00000041810 */
[----:B-1----:R-:W-:Y:S01]  /*6410*/  HMMA.16816.F32.BF16 R20, R12, R8, R20 ;  /* 0x000000080c14723c */ /* 0x002fe20000041814 */
[----:B------:R-:W-:-:S07]  /*6420*/  IMAD.SHL.U32 R8, R188, 0x2, RZ ;  /* 0x00000002bc087824 */ /* 0x000fce00078e00ff */
[----:B------:R-:W-:Y:S01]  /*6430*/  HMMA.16816.F32.BF16 R152, R32, R30, R152 ;  /* 0x0000001e2098723c */ /* 0x000fe20000041898 */
[----:B------:R-:W1:Y:S07]  /*6440*/  LDSM.16.M88.4 R28, [R135+0x10800] ;  /* 0x01080000871c783b */ /* 0x000e6e0000000200 */
[----:B------:R-:W-:Y:S08]  /*6450*/  HMMA.16816.F32.BF16 R148, R164, R160, R148 ;  /* 0x000000a0a494723c */ /* 0x000ff00000041894 */
[----:B----4-:R-:W-:Y:S01]  /*6460*/  HMMA.16816.F32.BF16 R16, R12, R6, R16 ;  /* 0x000000060c10723c */ /* 0x010fe20000041810 */
[----:B------:R-:W-:Y:S01]  /*6470*/  LOP3.LUT R7, R8, 0x6, RZ, 0xc0, !PT ;  /* 0x0000000608077812 */ /* 0x000fe200078ec0ff */
[----:B------:R-:W-:-:S04]  /*6480*/  IMAD.U32 R6, RZ, RZ, UR19 ;  /* 0x00000013ff067e24 */ /* 0x000fc8000f8e00ff */
[----:B------:R-:W-:Y:S02]  /*6490*/  IMAD R6, R6, 0x40, R7 ;  /* 0x0000004006067824 */ /* 0x000fe400078e0207 */
[C---:B------:R-:W-:Y:S02]  /*64a0*/  HMMA.16816.F32.BF16 R140, R164.reuse, R156, R140 ;  /* 0x0000009ca48c723c */ /* 0x040fe4000004188c */
[C---:B------:R-:W-:Y:S02]  /*64b0*/  VIADD R27, R6.reuse, 0xffffff80 ;  /* 0xffffff80061b7836 */ /* 0x040fe40000000000 */
[C---:B------:R-:W-:Y:S02]  /*64c0*/  VIADD R9, R6.reuse, 0xffffffb8 ;  /* 0xffffffb806097836 */ /* 0x040fe40000000000 */
[----:B------:R-:W-:Y:S01]  /*64d0*/  VIADD R161, R6, 0xffffff81 ;  /* 0xffffff8106a17836 */ /* 0x000fe20000000000 */
[----:B------:R-:W-:Y:S01]  /*64e0*/  I2FP.F32.U32 R7, R27 ;  /* 0x0000001b00077245 */ /* 0x000fe20000201000 */
[----:B------:R-:W-:Y:S01]  /*64f0*/  HMMA.16816.F32.BF16 R136, R164, R158, R136 ;  /* 0x0000009ea488723c */ /* 0x000fe20000041888 */
[----:B------:R3:W4:Y:S01]  /*6500*/  LDSM.16.M88.4 R156, [R134+0x11000] ;  /* 0x01100000869c783b */ /* 0x0007220000000200 */
[----:B------:R-:W-:-:S02]  /*6510*/  ISETP.GE.AND P5, PT, R27, R2, PT ;  /* 0x000000021b00720c */ /* 0x000fc40003fa6270 */
[C---:B------:R-:W-:Y:S01]  /*6520*/  FFMA.FTZ R20, R7.reuse, UR5, R20 ;  /* 0x0000000507147c23 */ /* 0x040fe20008010014 */
[----:B------:R-:W-:Y:S01]  /*6530*/  FFMA.FTZ R7, R7, UR5, R22 ;  /* 0x0000000507077c23 */ /* 0x000fe20008010016 */
[----:B------:R-:W-:Y:S02]  /*6540*/  ISETP.GE.AND P4, PT, R27, R0, PT ;  /* 0x000000001b00720c */ /* 0x000fe40003f86270 */
[----:B------:R-:W-:Y:S01]  /*6550*/  HMMA.16816.F32.BF16 R144, R164, R162, R144 ;  /* 0x000000a2a490723c */ /* 0x000fe20000041890 */
[----:B------:R-:W-:Y:S01]  /*6560*/  FSEL R27, R20, -INF , !P5 ;  /* 0xff800000141b7808 */ /* 0x000fe20006800000 */
[----:B------:R-:W-:Y:S01]  /*6570*/  VIADD R163, R6, 0xffffff89 ;  /* 0xffffff8906a37836 */ /* 0x000fe20000000000 */
[----:B------:R-:W-:Y:S02]  /*6580*/  FSEL R7, R7, -INF , !P4 ;  /* 0xff80000007077808 */ /* 0x000fe40006000000 */
[C---:B------:R-:W-:Y:S02]  /*6590*/  ISETP.GE.AND P5, PT, R9.reuse, R2, PT ;  /* 0x000000020900720c */ /* 0x040fe40003fa6270 */
[----:B------:R-:W-:Y:S01]  /*65a0*/  ISETP.GE.AND P4, PT, R9, R0, PT ;  /* 0x000000000900720c */ /* 0x000fe20003f86270 */
[----:B--2---:R-:W-:Y:S08]  /*65b0*/  HMMA.16816.F32.BF16 R148, R32, R168, R148 ;  /* 0x000000a82094723c */ /* 0x004ff00000041894 */
[----:B------:R-:W-:Y:S01]  /*65c0*/  HMMA.16816.F32.BF16 R152, R12, R10, R152 ;  /* 0x0000000a0c98723c */ /* 0x000fe20000041898 */
[----:B------:R-:W-:-:S05]  /*65d0*/  I2FP.F32.U32 R11, R9 ;  /* 0x00000009000b7245 */ /* 0x000fca0000201000 */
[C---:B------:R-:W-:Y:S01]  /*65e0*/  FFMA.FTZ R16, R11.reuse, UR5, R16 ;  /* 0x000000050b107c23 */ /* 0x040fe20008010010 */
[----:B------:R-:W-:Y:S01]  /*65f0*/  FFMA.FTZ R18, R11, UR5, R18 ;  /* 0x000000050b127c23 */ /* 0x000fe20008010012 */
[----:B------:R-:W-:Y:S01]  /*6600*/  HMMA.16816.F32.BF16 R144, R32, R170, R144 ;  /* 0x000000aa2090723c */ /* 0x000fe20000041890 */
[----:B------:R2:W5:Y:S01]  /*6610*/  LDSM.16.M88.4 R8, [R135+0x11000] ;  /* 0x011000008708783b */ /* 0x0005620000000200 */
[----:B------:R-:W-:-:S04]  /*6620*/  DEPBAR.LE SB0, 0x0 ;  /* 0x000080000000791a */ /* 0x000fc80000000000 */
[----:B------:R-:W-:Y:S02]  /*6630*/  FSEL R160, R16, -INF , !P5 ;  /* 0xff80000010a07808 */ /* 0x000fe40006800000 */
[----:B------:R-:W-:Y:S01]  /*6640*/  I2FP.F32.U32 R16, R161 ;  /* 0x000000a100107245 */ /* 0x000fe20000201000 */
[----:B-1----:R-:W-:Y:S01]  /*6650*/  HMMA.16816.F32.BF16 R148, R12, R28, R148 ;  /* 0x0000001c0c94723c */ /* 0x002fe20000041894 */
[----:B---3--:R-:W-:Y:S01]  /*6660*/  FSEL R134, R18, -INF , !P4 ;  /* 0xff80000012867808 */ /* 0x008fe20006000000 */
[----:B------:R-:W-:Y:S01]  /*6670*/  BAR.SYNC.DEFER_BLOCKING 0x0 ;  /* 0x0000000000007b1d */ /* 0x000fe20000010000 */
[C---:B------:R-:W-:Y:S01]  /*6680*/  ISETP.GE.AND P5, PT, R161.reuse, R2, PT ;  /* 0x00000002a100720c */ /* 0x040fe20003fa6270 */
[----:B------:R-:W-:Y:S01]  /*6690*/  FFMA.FTZ R21, R16, UR5, R21 ;  /* 0x0000000510157c23 */ /* 0x000fe20008010015 */
[----:B------:R-:W-:Y:S01]  /*66a0*/  ISETP.GE.AND P4, PT, R161, R0, PT ;  /* 0x00000000a100720c */ /* 0x000fe20003f86270 */
[----:B------:R-:W-:Y:S02]  /*66b0*/  VIADD R161, R6, 0xffffff88 ;  /* 0xffffff8806a17836 */ /* 0x000fe40000000000 */
[----:B------:R-:W-:Y:S01]  /*66c0*/  FFMA.FTZ R16, R16, UR5, R23 ;  /* 0x0000000510107c23 */ /* 0x000fe20008010017 */
[----:B----4-:R-:W-:Y:S01]  /*66d0*/  HMMA.16816.F32.BF16 R140, R32, R156, R140 ;  /* 0x0000009c208c723c */ /* 0x010fe2000004188c */
[----:B------:R-:W-:Y:S01]  /*66e0*/  FSEL R23, R21, -INF , !P5 ;  /* 0xff80000015177808 */ /* 0x000fe20006800000 */
[----:B------:R-:W-:Y:S01]  /*66f0*/  VIADD R157, R6, 0xffffff90 ;  /* 0xffffff90069d7836 */ /* 0x000fe20000000000 */
[----:B------:R-:W-:-:S02]  /*6700*/  I2FP.F32.U32 R29, R161 ;  /* 0x000000a1001d7245 */ /* 0x000fc40000201000 */
[----:B------:R-:W-:Y:S02]  /*6710*/  FSEL R21, R16, -INF , !P4 ;  /* 0xff80000010157808 */ /* 0x000fe40006000000 */
[----:B------:R-:W-:Y:S01]  /*6720*/  I2FP.F32.U32 R16, R163 ;  /* 0x000000a300107245 */ /* 0x000fe20000201000 */
[----:B--2---:R-:W-:Y:S01]  /*6730*/  FFMA.FTZ R135, R29, UR5, R152 ;  /* 0x000000051d877c23 */ /* 0x004fe20008010098 */
[----:B------:R-:W-:Y:S01]  /*6740*/  ISETP.GE.AND P5, PT, R161, R2, PT ;  /* 0x00000002a100720c */ /* 0x000fe20003fa6270 */
[----:B------:R-:W-:Y:S01]  /*6750*/  FFMA.FTZ R29, R29, UR5, R154 ;  /* 0x000000051d1d7c23 */ /* 0x000fe2000801009a */
[----:B------:R-:W-:Y:S01]  /*6760*/  ISETP.GE.AND P4, PT, R161, R0, PT ;  /* 0x00000000a100720c */ /* 0x000fe20003f86270 */
[C---:B------:R-:W-:Y:S01]  /*6770*/  FFMA.FTZ R153, R16.reuse, UR5, R153 ;  /* 0x0000000510997c23 */ /* 0x040fe20008010099 */
[----:B------:R-:W-:Y:S01]  /*6780*/  FSEL R135, R135, -INF , !P5 ;  /* 0xff80000087877808 */ /* 0x000fe20006800000 */
[----:B------:R-:W-:Y:S01]  /*6790*/  HMMA.16816.F32.BF16 R144, R12, R30, R144 ;  /* 0x0000001e0c90723c */ /* 0x000fe20000041890 */
[----:B------:R-:W-:Y:S01]  /*67a0*/  ISETP.GE.AND P5, PT, R163, R2, PT ;  /* 0x00000002a300720c */ /* 0x000fe20003fa6270 */
[----:B------:R-:W-:Y:S01]  /*67b0*/  FFMA.FTZ R155, R16, UR5, R155 ;  /* 0x00000005109b7c23 */ /* 0x000fe2000801009b */
[----:B------:R-:W-:-:S02]  /*67c0*/  FSEL R29, R29, -INF , !P4 ;  /* 0xff8000001d1d7808 */ /* 0x000fc40006000000 */
[----:B------:R-:W-:Y:S02]  /*67d0*/  I2FP.F32.U32 R161, R157 ;  /* 0x0000009d00a17245 */ /* 0x000fe40000201000 */
[----:B------:R-:W-:Y:S01]  /*67e0*/  ISETP.GE.AND P4, PT, R163, R0, PT ;  /* 0x00000000a300720c */ /* 0x000fe20003f86270 */
[----:B------:R-:W-:Y:S01]  /*67f0*/  HMMA.16816.F32.BF16 R172, R164, R176, R172 ;  /* 0x000000b0a4ac723c */ /* 0x000fe200000418ac */
[----:B------:R-:W-:Y:S01]  /*6800*/  FSEL R169, R153, -INF , !P5 ;  /* 0xff80000099a97808 */ /* 0x000fe20006800000 */
[C---:B------:R-:W-:Y:S01]  /*6810*/  VIADD R153, R6.reuse, 0xffffff91 ;  /* 0xffffff9106997836 */ /* 0x040fe20000000000 */
[----:B------:R-:W-:Y:S01]  /*6820*/  FSEL R31, R155, -INF , !P4 ;  /* 0xff8000009b1f7808 */ /* 0x000fe20006000000 */
[C---:B------:R-:W-:Y:S01]  /*6830*/  FFMA.FTZ R148, R161.reuse, UR5, R148 ;  /* 0x00000005a1947c23 */ /* 0x040fe20008010094 */
[----:B------:R-:W-:Y:S01]  /*6840*/  FFMA.FTZ R150, R161, UR5, R150 ;  /* 0x00000005a1967c23 */ /* 0x000fe20008010096 */
[C---:B------:R-:W-:Y:S01]  /*6850*/  ISETP.GE.AND P5, PT, R157.reuse, R2, PT ;  /* 0x000000029d00720c */ /* 0x040fe20003fa6270 */
[----:B------:R-:W-:Y:S01]  /*6860*/  VIADD R155, R6, 0xffffff98 ;  /* 0xffffff98069b7836 */ /* 0x000fe20000000000 */
[----:B------:R-:W-:Y:S01]  /*6870*/  ISETP.GE.AND P4, PT, R157, R0, PT ;  /* 0x000000009d00720c */ /* 0x000fe20003f86270 */
[----:B------:R-:W-:Y:S01]  /*6880*/  HMMA.16816.F32.BF16 R136, R32, R158, R136 ;  /* 0x0000009e2088723c */ /* 0x000fe20000041888 */
[----:B------:R-:W-:-:S02]  /*6890*/  I2FP.F32.U32 R16, R153 ;  /* 0x0000009900107245 */ /* 0x000fc40000201000 */
[----:B------:R-:W-:Y:S02]  /*68a0*/  FSEL R177, R148, -INF , !P5 ;  /* 0xff80000094b17808 */ /* 0x000fe40006800000 */
[----:B------:R-:W-:Y:S01]  /*68b0*/  FSEL R181, R150, -INF , !P4 ;  /* 0xff80000096b57808 */ /* 0x000fe20006000000 */
[C---:B------:R-:W-:Y:S01]  /*68c0*/  FFMA.FTZ R149, R16.reuse, UR5, R149 ;  /* 0x0000000510957c23 */ /* 0x040fe20008010095 */
[C---:B------:R-:W-:Y:S01]  /*68d0*/  ISETP.GE.AND P5, PT, R153.reuse, R2, PT ;  /* 0x000000029900720c */ /* 0x040fe20003fa6270 */
[----:B------:R-:W-:Y:S01]  /*68e0*/  FFMA.FTZ R151, R16, UR5, R151 ;  /* 0x0000000510977c23 */ /* 0x000fe20008010097 */
[----:B------:R-:W-:Y:S01]  /*68f0*/  ISETP.GE.AND P4, PT, R153, R0, PT ;  /* 0x000000009900720c */ /* 0x000fe20003f86270 */
[----:B-----5:R-:W-:Y:S01]  /*6900*/  HMMA.16816.F32.BF16 R140, R12, R8, R140 ;  /* 0x000000080c8c723c */ /* 0x020fe2000004188c */
[----:B------:R-:W-:Y:S01]  /*6910*/  I2FP.F32.U32 R153, R155 ;  /* 0x0000009b00997245 */ /* 0x000fe20000201000 */
[----:B------:R-:W-:Y:S01]  /*6920*/  VIADD R9, R6, 0xffffff99 ;  /* 0xffffff9906097836 */ /* 0x000fe20000000000 */
[----:B------:R-:W-:-:S02]  /*6930*/  FSEL R179, R149, -INF , !P5 ;  /* 0xff80000095b37808 */ /* 0x000fc40006800000 */
[----:B------:R-:W-:Y:S01]  /*6940*/  FSEL R203, R151, -INF , !P4 ;  /* 0xff80000097cb7808 */ /* 0x000fe20006000000 */
[C---:B------:R-:W-:Y:S01]  /*6950*/  FFMA.FTZ R144, R153.reuse, UR5, R144 ;  /* 0x0000000599907c23 */ /* 0x040fe20008010090 */
[----:B------:R-:W-:Y:S01]  /*6960*/  FFMA.FTZ R146, R153, UR5, R146 ;  /* 0x0000000599927c23 */ /* 0x000fe20008010092 */
[C---:B------:R-:W-:Y:S01]  /*6970*/  ISETP.GE.AND P5, PT, R155.reuse, R2, PT ;  /* 0x000000029b00720c */ /* 0x040fe20003fa6270 */
[----:B------:R-:W-:Y:S01]  /*6980*/  HMMA.16816.F32.BF16 R172, R32, R24, R172 ;  /* 0x0000001820ac723c */ /* 0x000fe200000418ac */
[----:B------:R-:W-:Y:S02]  /*6990*/  ISETP.GE.AND P4, PT, R155, R0, PT ;  /* 0x000000009b00720c */ /* 0x000fe40003f86270 */
[----:B------:R-:W-:Y:S02]  /*69a0*/  FSEL R215, R144, -INF , !P5 ;  /* 0xff80000090d77808 */ /* 0x000fe40006800000 */
[----:B------:R-:W-:Y:S02]  /*69b0*/  FSEL R183, R146, -INF , !P4 ;  /* 0xff80000092b77808 */ /* 0x000fe40006000000 */
[----:B------:R-:W-:Y:S01]  /*69c0*/  I2FP.F32.U32 R8, R9 ;  /* 0x0000000900087245 */ /* 0x000fe20000201000 */
[----:B------:R-:W-:Y:S01]  /*69d0*/  HMMA.16816.F32.BF16 R136, R12, R10, R136 ;  /* 0x0000000a0c88723c */ /* 0x000fe20000041888 */
[C---:B------:R-:W-:Y:S01]  /*69e0*/  ISETP.GE.AND P5, PT, R9.reuse, R2, PT ;  /* 0x000000020900720c */ /* 0x040fe20003fa6270 */
[C---:B------:R-:W-:Y:S01]  /*69f0*/  VIADD R11, R6.reuse, 0xffffffa1 ;  /* 0xffffffa1060b7836 */ /* 0x040fe20000000000 */
[----:B------:R-:W-:Y:S01]  /*6a00*/  ISETP.GE.AND P4, PT, R9, R0, PT ;  /* 0x000000000900720c */ /* 0x000fe20003f86270 */
[----:B------:R-:W-:-:S02]  /*6a10*/  VIADD R9, R6, 0xffffffa0 ;  /* 0xffffffa006097836 */ /* 0x000fc40000000000 */
[C---:B------:R-:W-:Y:S01]  /*6a20*/  FFMA.FTZ R145, R8.reuse, UR5, R145 ;  /* 0x0000000508917c23 */ /* 0x040fe20008010091 */
[----:B------:R-:W-:Y:S01]  /*6a30*/  FFMA.FTZ R147, R8, UR5, R147 ;  /* 0x0000000508937c23 */ /* 0x000fe20008010093 */
[----:B------:R-:W-:Y:S02]  /*6a40*/  I2FP.F32.U32 R8, R11 ;  /* 0x0000000b00087245 */ /* 0x000fe40000201000 */
[----:B------:R-:W-:Y:S02]  /*6a50*/  I2FP.F32.U32 R25, R9 ;  /* 0x0000000900197245 */ /* 0x000fe40000201000 */
[----:B------:R-:W-:Y:S01]  /*6a60*/  FSEL R213, R145, -INF , !P5 ;  /* 0xff80000091d57808 */ /* 0x000fe20006800000 */
[C---:B------:R-:W-:Y:S01]  /*6a70*/  FFMA.FTZ R141, R8.reuse, UR5, R141 ;  /* 0x00000005088d7c23 */ /* 0x040fe2000801008d */
[----:B------:R-:W-:Y:S01]  /*6a80*/  FSEL R205, R147, -INF , !P4 ;  /* 0xff80000093cd7808 */ /* 0x000fe20006000000 */
[C---:B------:R-:W-:Y:S01]  /*6a90*/  FFMA.FTZ R140, R25.reuse, UR5, R140 ;  /* 0x00000005198c7c23 */ /* 0x040fe2000801008c */
[----:B------:R-:W-:Y:S01]  /*6aa0*/  FFMA.FTZ R142, R25, UR5, R142 ;  /* 0x00000005198e7c23 */ /* 0x000fe2000801008e */
[C---:B------:R-:W-:Y:S01]  /*6ab0*/  ISETP.GE.AND P5, PT, R9.reuse, R2, PT ;  /* 0x000000020900720c */ /* 0x040fe20003fa6270 */
[----:B------:R-:W-:Y:S01]  /*6ac0*/  FFMA.FTZ R143, R8, UR5, R143 ;  /* 0x00000005088f7c23 */ /* 0x000fe2000801008f */
[----:B------:R-:W-:Y:S01]  /*6ad0*/  ISETP.GE.AND P4, PT, R9, R0, PT ;  /* 0x000000000900720c */ /* 0x000fe20003f86270 */
[----:B------:R-:W-:Y:S01]  /*6ae0*/  VIADD R9, R6, 0xffffffa8 ;  /* 0xffffffa806097836 */ /* 0x000fe20000000000 */
[----:B------:R-:W-:Y:S01]  /*6af0*/  FSEL R195, R140, -INF , !P5 ;  /* 0xff8000008cc37808 */ /* 0x000fe20006800000 */
[----:B------:R-:W-:Y:S01]  /*6b00*/  HMMA.16816.F32.BF16 R172, R12, R4, R172 ;  /* 0x000000040cac723c */ /* 0x000fe200000418ac */
[----:B------:R-:W-:Y:S01]  /*6b10*/  FSEL R151, R142, -INF , !P4 ;  /* 0xff8000008e977808 */ /* 0x000fe20006000000 */
[----:B------:R-:W-:Y:S01]  /*6b20*/  VIADD R5, R6, 0xffffffb0 ;  /* 0xffffffb006057836 */ /* 0x000fe20000000000 */
[----:B------:R-:W-:-:S02]  /*6b30*/  ISETP.GE.AND P5, PT, R11, R2, PT ;  /* 0x000000020b00720c */ /* 0x000fc40003fa6270 */
[----:B------:R-:W-:Y:S02]  /*6b40*/  ISETP.GE.AND P4, PT, R11, R0, PT ;  /* 0x000000000b00720c */ /* 0x000fe40003f86270 */
[----:B------:R-:W-:Y:S02]  /*6b50*/  FSEL R165, R141, -INF , !P5 ;  /* 0xff8000008da57808 */ /* 0x000fe40006800000 */
[----:B------:R-:W-:Y:S02]  /*6b60*/  FSEL R149, R143, -INF , !P4 ;  /* 0xff8000008f957808 */ /* 0x000fe40006000000 */
[C---:B------:R-:W-:Y:S02]  /*6b70*/  ISETP.GE.AND P5, PT, R9.reuse, R2, PT ;  /* 0x000000020900720c */ /* 0x040fe40003fa6270 */
[----:B------:R-:W-:Y:S02]  /*6b80*/  I2FP.F32.U32 R11, R9 ;  /* 0x00000009000b7245 */ /* 0x000fe40000201000 */
[----:B------:R-:W-:Y:S01]  /*6b90*/  ISETP.GE.AND P4, PT, R9, R0, PT ;  /* 0x000000000900720c */ /* 0x000fe20003f86270 */
[----:B------:R-:W-:-:S02]  /*6ba0*/  VIADD R9, R6, 0xffffffa9 ;  /* 0xffffffa906097836 */ /* 0x000fc40000000000 */
[C---:B------:R-:W-:Y:S01]  /*6bb0*/  FFMA.FTZ R136, R11.reuse, UR5, R136 ;  /* 0x000000050b887c23 */ /* 0x040fe20008010088 */
[----:B------:R-:W-:Y:S01]  /*6bc0*/  FFMA.FTZ R138, R11, UR5, R138 ;  /* 0x000000050b8a7c23 */ /* 0x000fe2000801008a */
        /* <DEDUP_REMOVED lines=9> */
[----:B------:R-:W-:Y:S01]  /*6c60*/  VIADD R9, R6, 0xffffffb1 ;  /* 0xffffffb106097836 */ /* 0x000fe20000000000 */
[----:B------:R-:W-:Y:S01]  /*6c70*/  FSEL R167, R137, -INF , !P5 ;  /* 0xff80000089a77808 */ /* 0x000fe20006800000 */
[----:B------:R-:W-:Y:S01]  /*6c80*/  FFMA.FTZ R157, R11, UR5, R174 ;  /* 0x000000050b9d7c23 */ /* 0x000fe200080100ae */
[----:B------:R-:W-:-:S02]  /*6c90*/  FSEL R145, R139, -INF , !P4 ;  /* 0xff8000008b917808 */ /* 0x000fc40006000000 */
[C---:B------:R-:W-:Y:S02]  /*6ca0*/  ISETP.GE.AND P5, PT, R5.reuse, R2, PT ;  /* 0x000000020500720c */ /* 0x040fe40003fa6270 */
[----:B------:R-:W-:Y:S02]  /*6cb0*/  I2FP.F32.U32 R4, R9 ;  /* 0x0000000900047245 */ /* 0x000fe40000201000 */
[----:B------:R-:W-:Y:S01]  /*6cc0*/  ISETP.GE.AND P4, PT, R5, R0, PT ;  /* 0x000000000500720c */ /* 0x000fe20003f86270 */
[----:B------:R-:W-:Y:S01]  /*6cd0*/  VIADD R5, R6, 0xffffffb9 ;  /* 0xffffffb906057836 */ /* 0x000fe20000000000 */
[----:B------:R-:W-:Y:S01]  /*6ce0*/  FSEL R163, R163, -INF , !P5 ;  /* 0xff800000a3a37808 */ /* 0x000fe20006800000 */
[C---:B------:R-:W-:Y:S01]  /*6cf0*/  FFMA.FTZ R161, R4.reuse, UR5, R173 ;  /* 0x0000000504a17c23 */ /* 0x040fe200080100ad */
[----:B------:R-:W-:Y:S01]  /*6d00*/  FFMA.FTZ R155, R4, UR5, R175 ;  /* 0x00000005049b7c23 */ /* 0x000fe200080100af */
[----:B------:R-:W-:Y:S02]  /*6d10*/  FSEL R157, R157, -INF , !P4 ;  /* 0xff8000009d9d7808 */ /* 0x000fe40006000000 */
[----:B------:R-:W-:-:S02]  /*6d20*/  I2FP.F32.U32 R4, R5 ;  /* 0x0000000500047245 */ /* 0x000fc40000201000 */
[C---:B------:R-:W-:Y:S02]  /*6d30*/  ISETP.GE.AND P5, PT, R9.reuse, R2, PT ;  /* 0x000000020900720c */ /* 0x040fe40003fa6270 */
[----:B------:R-:W-:Y:S01]  /*6d40*/  ISETP.GE.AND P4, PT, R9, R0, PT ;  /* 0x000000000900720c */ /* 0x000fe20003f86270 */
[C---:B------:R-:W-:Y:S01]  /*6d50*/  FFMA.FTZ R17, R4.reuse, UR5, R17 ;  /* 0x0000000504117c23 */ /* 0x040fe20008010011 */
[----:B------:R-:W-:Y:S01]  /*6d60*/  FSEL R161, R161, -INF , !P5 ;  /* 0xff800000a1a17808 */ /* 0x000fe20006800000 */
[----:B------:R-:W-:Y:S01]  /*6d70*/  FFMA.FTZ R19, R4, UR5, R19 ;  /* 0x0000000504137c23 */ /* 0x000fe20008010013 */
[----:B------:R-:W-:Y:S02]  /*6d80*/  FSEL R155, R155, -INF , !P4 ;  /* 0xff8000009b9b7808 */ /* 0x000fe40006000000 */
[C---:B------:R-:W-:Y:S02]  /*6d90*/  ISETP.GE.AND P5, PT, R5.reuse, R2, PT ;  /* 0x000000020500720c */ /* 0x040fe40003fa6270 */
[----:B------:R-:W-:-:S02]  /*6da0*/  ISETP.GE.AND P4, PT, R5, R0, PT ;  /* 0x000000000500720c */ /* 0x000fc40003f86270 */
        /* <DEDUP_REMOVED lines=51> */
.L_x_277:
[----:B------:R2:W-:Y:S02]  /*70e0*/  STS.128 [R202+0x11000], RZ ;  /* 0x011000ffca007388 */ /* 0x0005e40000000c00 */
.L_x_278:
[----:B------:R-:W-:Y:S05]  /*70f0*/  BSYNC.RECONVERGENT B0 ;  /* 0x0000000000007941 */ /* 0x000fea0003800200 */
.L_x_276:
[----:B------:R-:W0:Y:S02]  /*7100*/  LDGDEPBAR ;  /* 0x00000000000079af */ /* 0x000e240000000000 */
.L_x_275:
[----:B------:R-:W-:Y:S01]  /*7110*/  FMNMX3.FTZ R4, R132, R27, R23, !PT ;  /* 0x0000001b84047276 */ /* 0x000fe20007810017 */
[----:B------:R-:W4:Y:S01]  /*7120*/  LDCU UR4, c[0x0][0x45c] ;  /* 0x00008b80ff0477ac */ /* 0x000f220008000800 */
[----:B------:R-:W-:Y:S01]  /*7130*/  FMNMX3.FTZ R6, R3, R7, R21, !PT ;  /* 0x0000000703067276 */ /* 0x000fe20007810015 */
[----:B-1----:R-:W-:Y:S01]  /*7140*/  LDSM.16.MT88.4 R12, [R184+0x12000] ;  /* 0x01200000b80c783b */ /* 0x002fe20000004200 */
[----:B------:R-:W-:Y:S02]  /*7150*/  FMNMX3.FTZ R4, R4, R135, R169, !PT ;  /* 0x0000008704047276 */ /* 0x000fe400078100a9 */
[----:B------:R-:W-:Y:S01]  /*7160*/  FMNMX3.FTZ R6, R6, R29, R31, !PT ;  /* 0x0000001d06067276 */ /* 0x000fe2000781001f */
[----:B------:R-:W-:Y:S01]  /*7170*/  LDSM.16.MT88.4 R140, [R184+0x12800] ;  /* 0x01280000b88c783b */ /* 0x000fe20000004200 */
        /* <DEDUP_REMOVED lines=16> */
[----:B------:R-:W5:Y:S01]  /*7280*/  SHFL.BFLY PT, R5, R6, 0x2, 0x1f ;  /* 0x0c401f0006057f89 */ /* 0x000f6200000e0000 */
[----:B------:R-:W-:Y:S02]  /*7290*/  IADD3 R175, PT, PT, R184, 0x12040, RZ ;  /* 0x00012040b8af7810 */ /* 0x000fe40007ffe0ff */
[----:B------:R-:W-:Y:S01]  /*72a0*/  @P0 IADD3 R175, PT, PT, R16, -0x40, RZ ;  /* 0xffffffc010af0810 */ /* 0x000fe20007ffe0ff */
[----:B------:R-:W-:Y:S03]  /*72b0*/  LDSM.16.MT88.4 R136, [R154+0x12800] ;  /* 0x012800009a88783b */ /* 0x000fe60000004200 */
[----:B------:R-:W-:Y:S02]  /*72c0*/  IADD3 R144, PT, PT, R144, R175, RZ ;  /* 0x000000af90907210 */ /* 0x000fe40007ffe0ff */
[----:B-1----:R-:W-:-:S02]  /*72d0*/  FMNMX.FTZ R4, R9, R4, !PT ;  /* 0x0000000409047209 */ /* 0x002fc40007810000 */
[----:B-----5:R-:W-:-:S03]  /*72e0*/  FMNMX.FTZ R5, R6, R5, !PT ;  /* 0x0000000506057209 */ /* 0x020fc60007810000 */
[----:B------:R-:W1:Y:S04]  /*72f0*/  SHFL.BFLY PT, R193, R4, 0x1, 0x1f ;  /* 0x0c201f0004c17f89 */ /* 0x000e6800000e0000 */
[----:B------:R-:W5:Y:S01]  /*7300*/  SHFL.BFLY PT, R192, R5, 0x1, 0x1f ;  /* 0x0c201f0005c07f89 */ /* 0x000f6200000e0000 */
[----:B-1----:R-:W-:Y:S02]  /*7310*/  FMNMX.FTZ R193, R4, R193, !PT ;  /* 0x000000c104c17209 */ /* 0x002fe40007810000 */
[----:B-----5:R-:W-:-:S03]  /*7320*/  FMNMX.FTZ R192, R5, R192, !PT ;  /* 0x000000c005c07209 */ /* 0x020fc60007810000 */
[C---:B----4-:R-:W-:Y:S01]  /*7330*/  FMUL.FTZ R156, R193.reuse, UR4 ;  /* 0x00000004c19c7c20 */ /* 0x050fe20008410000 */
[C---:B------:R-:W-:Y:S02]  /*7340*/  FSETP.NEU.FTZ.AND P5, PT, R193.reuse, -INF , PT ;  /* 0xff800000c100780b */ /* 0x040fe40003fbd000 */
[C---:B------:R-:W-:Y:S01]  /*7350*/  FSETP.NEU.FTZ.AND P4, PT, R192.reuse, -INF , PT ;  /* 0xff800000c000780b */ /* 0x040fe20003f9d000 */
[----:B------:R-:W-:Y:S01]  /*7360*/  FMUL.FTZ R152, R192, UR4 ;  /* 0x00000004c0987c20 */ /* 0x000fe20008410000 */
[----:B------:R-:W-:Y:S02]  /*7370*/  FSEL R156, R156, RZ, P5 ;  /* 0x000000ff9c9c7208 */ /* 0x000fe40002800000 */
[----:B------:R-:W-:Y:S02]  /*7380*/  FSEL R5, R193, RZ, P5 ;  /* 0x000000ffc1057208 */ /* 0x000fe40002800000 */
[----:B------:R-:W-:Y:S01]  /*7390*/  FSEL R152, R152, RZ, P4 ;  /* 0x000000ff98987208 */ /* 0x000fe20002000000 */
[--C-:B------:R-:W-:Y:S01]  /*73a0*/  FFMA.FTZ R171, R23, UR4, -R156.reuse ;  /* 0x0000000417ab7c23 */ /* 0x100fe2000801089c */
[----:B------:R-:W-:Y:S01]  /*73b0*/  FSEL R6, R192, RZ, P4 ;  /* 0x000000ffc0067208 */ /* 0x000fe20002000000 */
[----:B------:R-:W-:Y:S01]  /*73c0*/  FADD.FTZ R4, R132, -R5 ;  /* 0x8000000584047221 */ /* 0x000fe20000010000 */
[----:B------:R-:W-:Y:S01]  /*73d0*/  FFMA.FTZ R170, R135, UR4, -R156 ;  /* 0x0000000487aa7c23 */ /* 0x000fe2000801089c */
[----:B------:R-:W-:Y:S01]  /*73e0*/  FFMA.FTZ R168, R21, UR4, -R152 ;  /* 0x0000000415a87c23 */ /* 0x000fe20008010898 */
[----:B------:R-:W-:Y:S01]  /*73f0*/  FFMA.FTZ R174, R27, UR4, -R156 ;  /* 0x000000041bae7c23 */ /* 0x000fe2000801089c */
[----:B------:R-:W1:Y:S01]  /*7400*/  LDSM.16.MT88.4 R20, [R154+0x12000] ;  /* 0x012000009a14783b */ /* 0x000e620000004200 */
[----:B------:R-:W-:Y:S01]  /*7410*/  FADD.FTZ R3, R3, -R6 ;  /* 0x8000000603037221 */ /* 0x000fe20000010000 */
[----:B------:R-:W-:Y:S01]  /*7420*/  FFMA.FTZ R169, R169, UR4, -R156 ;  /* 0x00000004a9a97c23 */ /* 0x000fe2000801089c */
[--C-:B------:R-:W-:Y:S01]  /*7430*/  FFMA.FTZ R172, R7, UR4, -R152.reuse ;  /* 0x0000000407ac7c23 */ /* 0x100fe20008010898 */
[--C-:B------:R-:W-:Y:S01]  /*7440*/  FFMA.FTZ R135, R29, UR4, -R152.reuse ;  /* 0x000000041d877c23 */ /* 0x100fe20008010898 */
[----:B------:R-:W-:Y:S01]  /*7450*/  FFMA.FTZ R132, R31, UR4, -R152 ;  /* 0x000000041f847c23 */ /* 0x000fe20008010898 */
[----:B------:R-:W-:Y:S01]  /*7460*/  FMUL.FTZ R173, R4, UR4 ;  /* 0x0000000404ad7c20 */ /* 0x000fe20008410000 */
[----:B------:R-:W-:Y:S01]  /*7470*/  FMUL.FTZ R3, R3, UR4 ;  /* 0x0000000403037c20 */ /* 0x000fe20008410000 */
[----:B------:R-:W-:Y:S01]  /*7480*/  MUFU.EX2 R174, R174 ;  /* 0x000000ae00ae7308 */ /* 0x000fe20000000800 */
[----:B------:R-:W4:Y:S01]  /*7490*/  LDSM.16.MT88.4 R28, [R175] ;  /* 0x00000000af1c783b */ /* 0x000f220000004200 */
[----:B------:R-:W-:Y:S01]  /*74a0*/  FFMA.FTZ R176, R179, UR4, -R156 ;  /* 0x00000004b3b07c23 */ /* 0x000fe2000801089c */
[--C-:B------:R-:W-:Y:S01]  /*74b0*/  FFMA.FTZ R180, R181, UR4, -R152.reuse ;  /* 0x00000004b5b47c23 */ /* 0x100fe20008010898 */
[----:B------:R-:W-:Y:S01]  /*74c0*/  FFMA.FTZ R182, R183, UR4, -R152 ;  /* 0x00000004b7b67c23 */ /* 0x000fe20008010898 */
[--C-:B------:R-:W-:Y:S01]  /*74d0*/  FFMA.FTZ R177, R177, UR4, -R156.reuse ;  /* 0x00000004b1b17c23 */ /* 0x100fe2000801089c */
[--C-:B------:R-:W-:Y:S01]  /*74e0*/  FFMA.FTZ R178, R215, UR4, -R156.reuse ;  /* 0x00000004d7b27c23 */ /* 0x100fe2000801089c */
[----:B------:R-:W-:Y:S01]  /*74f0*/  FFMA.FTZ R179, R213, UR4, -R156 ;  /* 0x00000004d5b37c23 */ /* 0x000fe2000801089c */
[----:B------:R-:W5:Y:S01]  /*7500*/  MUFU.EX2 R171, R171 ;  /* 0x000000ab00ab7308 */ /* 0x000f620000000800 */
[--C-:B------:R-:W-:Y:S01]  /*7510*/  FFMA.FTZ R181, R203, UR4, -R152.reuse ;  /* 0x00000004cbb57c23 */ /* 0x100fe20008010898 */
[----:B------:R-:W-:Y:S01]  /*7520*/  FFMA.FTZ R183, R205, UR4, -R152 ;  /* 0x00000004cdb77c23 */ /* 0x000fe20008010898 */
[--C-:B------:R-:W-:Y:S01]  /*7530*/  FFMA.FTZ R194, R195, UR4, -R156.reuse ;  /* 0x00000004c3c27c23 */ /* 0x100fe2000801089c */
[--C-:B------:R-:W-:Y:S01]  /*7540*/  FFMA.FTZ R195, R165, UR4, -R156.reuse ;  /* 0x00000004a5c37c23 */ /* 0x100fe2000801089c */
[--C-:B------:R-:W-:Y:S01]  /*7550*/  FFMA.FTZ R197, R197, UR4, -R156.reuse ;  /* 0x00000004c5c57c23 */ /* 0x100fe2000801089c */
[----:B------:R-:W-:Y:S01]  /*7560*/  FFMA.FTZ R204, R167, UR4, -R156 ;  /* 0x00000004a7cc7c23 */ /* 0x000fe2000801089c */
[--C-:B------:R-:W-:Y:S01]  /*7570*/  FFMA.FTZ R203, R151, UR4, -R152.reuse ;  /* 0x0000000497cb7c23 */ /* 0x100fe20008010898 */
[----:B------:R-:W-:Y:S01]  /*7580*/  MUFU.EX2 R170, R170 ;  /* 0x000000aa00aa7308 */ /* 0x000fe20000000800 */
[--C-:B------:R-:W-:Y:S01]  /*7590*/  FFMA.FTZ R210, R149, UR4, -R152.reuse ;  /* 0x0000000495d27c23 */ /* 0x100fe20008010898 */
[--C-:B------:R-:W-:Y:S01]  /*75a0*/  FFMA.FTZ R205, R147, UR4, -R152.reuse ;  /* 0x0000000493cd7c23 */ /* 0x100fe20008010898 */
[----:B------:R-:W-:Y:S01]  /*75b0*/  FFMA.FTZ R212, R145, UR4, -R152 ;  /* 0x0000000491d47c23 */ /* 0x000fe20008010898 */
[----:B------:R-:W-:Y:S01]  /*75c0*/  LDSM.16.MT88.4 R164, [R175+0x1800] ;  /* 0x00180000afa4783b */ /* 0x000fe20000004200 */
[--C-:B------:R-:W-:Y:S01]  /*75d0*/  FFMA.FTZ R214, R163, UR4, -R156.reuse ;  /* 0x00000004a3d67c23 */ /* 0x100fe2000801089c */
[--C-:B------:R-:W-:Y:S01]  /*75e0*/  FFMA.FTZ R215, R161, UR4, -R156.reuse ;  /* 0x00000004a1d77c23 */ /* 0x100fe2000801089c */
[--C-:B------:R-:W-:Y:S01]  /*75f0*/  FFMA.FTZ R216, R160, UR4, -R156.reuse ;  /* 0x00000004a0d87c23 */ /* 0x100fe2000801089c */
[----:B------:R-:W3:Y:S01]  /*7600*/  MUFU.EX2 R169, R169 ;  /* 0x000000a900a97308 */ /* 0x000ee20000000800 */
[----:B-----5:R-:W-:Y:S01]  /*7610*/  F2FP.BF16.F32.PACK_AB R4, R171, R174 ;  /* 0x000000aeab04723e */ /* 0x020fe200000010ff */
[----:B------:R-:W-:Y:S01]  /*7620*/  FFMA.FTZ R217, R159, UR4, -R156 ;  /* 0x000000049fd97c23 */ /* 0x000fe2000801089c */
[--C-:B------:R-:W-:Y:S01]  /*7630*/  FFMA.FTZ R218, R157, UR4, -R152.reuse ;  /* 0x000000049dda7c23 */ /* 0x100fe20008010898 */
[--C-:B------:R-:W-:Y:S01]  /*7640*/  FFMA.FTZ R219, R155, UR4, -R152.reuse ;  /* 0x000000049bdb7c23 */ /* 0x100fe20008010898 */
[--C-:B------:R-:W-:Y:S01]  /*7650*/  FFMA.FTZ R134, R134, UR4, -R152.reuse ;  /* 0x0000000486867c23 */ /* 0x100fe20008010898 */
[----:B------:R-:W-:Y:S01]  /*7660*/  FFMA.FTZ R221, R153, UR4, -R152 ;  /* 0x0000000499dd7c23 */ /* 0x000fe20008010898 */
[----:B------:R-:W-:Y:S01]  /*7670*/  LDSM.16.MT88.4 R156, [R175+0x5800] ;  /* 0x00580000af9c783b */ /* 0x000fe20000004200 */
[----:B------:R-:W-:Y:S03]  /*7680*/  MUFU.EX2 R172, R172 ;  /* 0x000000ac00ac7308 */ /* 0x000fe60000000800 */
[----:B------:R-:W-:Y:S05]  /*7690*/  LDSM.16.MT88.4 R160, [R184+0x13800] ;  /* 0x01380000b8a0783b */ /* 0x000fea0000004200 */
[----:B------:R-:W5:Y:S01]  /*76a0*/  MUFU.EX2 R168, R168 ;  /* 0x000000a800a87308 */ /* 0x000f620000000800 */
[----:B---3--:R-:W-:-:S07]  /*76b0*/  F2FP.BF16.F32.PACK_AB R6, R169, R170 ;  /* 0x000000aaa906723e */ /* 0x008fce00000010ff */
[----:B------:R-:W-:Y:S08]  /*76c0*/  MUFU.EX2 R135, R135 ;  /* 0x0000008700877308 */ /* 0x000ff00000000800 */
[----:B------:R-:W3:Y:S01]  /*76d0*/  MUFU.EX2 R132, R132 ;  /* 0x0000008400847308 */ /* 0x000ee20000000800 */
[----:B-----5:R-:W-:-:S07]  /*76e0*/  F2FP.BF16.F32.PACK_AB R5, R168, R172 ;  /* 0x000000aca805723e */ /* 0x020fce00000010ff */
[----:B------:R-:W5:Y:S08]  /*76f0*/  MUFU.EX2 R173, R173 ;  /* 0x000000ad00ad7308 */ /* 0x000f700000000800 */
[----:B------:R-:W2:Y:S01]  /*7700*/  MUFU.EX2 R3, R3 ;  /* 0x0000000300037308 */ /* 0x000ea20000000800 */
[----:B---3--:R-:W-:-:S07]  /*7710*/  F2FP.BF16.F32.PACK_AB R7, R132, R135 ;  /* 0x000000878407723e */ /* 0x008fce00000010ff */
[----:B------:R-:W-:Y:S01]  /*7720*/  MUFU.EX2 R177, R177 ;  /* 0x000000b100b17308 */ /* 0x000fe20000000800 */
[-C--:B-----5:R-:W-:Y:S01]  /*7730*/  FMUL.FTZ R16, R36, R173.reuse ;  /* 0x000000ad24107220 */ /* 0x0a0fe20000410000 */
[-C--:B------:R-:W-:Y:S01]  /*7740*/  FMUL.FTZ R17, R37, R173.reuse ;  /* 0x000000ad25117220 */ /* 0x080fe20000410000 */
[-C--:B------:R-:W-:Y:S01]  /*7750*/  FMUL.FTZ R40, R40, R173.reuse ;  /* 0x000000ad28287220 */ /* 0x080fe20000410000 */
[-C--:B------:R-:W-:Y:S01]  /*7760*/  FMUL.FTZ R41, R41, R173.reuse ;  /* 0x000000ad29297220 */ /* 0x080fe20000410000 */
[-C--:B------:R-:W-:Y:S01]  /*7770*/  FMUL.FTZ R24, R44, R173.reuse ;  /* 0x000000ad2c187220 */ /* 0x080fe20000410000 */
[-C--:B------:R-:W-:Y:S01]  /*7780*/  FMUL.FTZ R25, R45, R173.reuse ;  /* 0x000000ad2d197220 */ /* 0x080fe20000410000 */
[-C--:B------:R-:W-:Y:S01]  /*7790*/  FMUL.FTZ R32, R52, R173.reuse ;  /* 0x000000ad34207220 */ /* 0x080fe20000410000 */
[----:B------:R-:W-:Y:S01]  /*77a0*/  FMUL.FTZ R33, R53, R173 ;  /* 0x000000ad35217220 */ /* 0x000fe20000410000 */
[-C--:B--2---:R-:W-:Y:S01]  /*77b0*/  FMUL.FTZ R18, R38, R3.reuse ;  /* 0x0000000326127220 */ /* 0x084fe20000410000 */
[-C--:B------:R-:W-:Y:S01]  /*77c0*/  FMUL.FTZ R19, R39, R3.reuse ;  /* 0x0000000327137220 */ /* 0x080fe20000410000 */
[-C--:B------:R-:W-:Y:S01]  /*77d0*/  FMUL.FTZ R42, R42, R3.reuse ;  /* 0x000000032a2a7220 */ /* 0x080fe20000410000 */
[----:B------:R-:W2:Y:S01]  /*77e0*/  LDSM.16.MT88.4 R36, [R144] ;  /* 0x000000009024783b */ /* 0x000ea20000004200 */
[-C--:B------:R-:W-:Y:S01]  /*77f0*/  FMUL.FTZ R43, R43, R3.reuse ;  /* 0x000000032b2b7220 */ /* 0x080fe20000410000 */
[-C--:B------:R-:W-:Y:S01]  /*7800*/  FMUL.FTZ R26, R46, R3.reuse ;  /* 0x000000032e1a7220 */ /* 0x080fe20000410000 */
[-C--:B------:R-:W-:Y:S01]  /*7810*/  FMUL.FTZ R27, R47, R3.reuse ;  /* 0x000000032f1b7220 */ /* 0x080fe20000410000 */
[-C--:B------:R-:W-:Y:S01]  /*7820*/  FMUL.FTZ R34, R54, R3.reuse ;  /* 0x0000000336227220 */ /* 0x080fe20000410000 */
[----:B------:R-:W3:Y:S01]  /*7830*/  LDSM.16.MT88.4 R44, [R184+0x14000] ;  /* 0x01400000b82c783b */ /* 0x000ee20000004200 */
[----:B------:R-:W-:Y:S01]  /*7840*/  FMUL.FTZ R35, R55, R3 ;  /* 0x0000000337237220 */ /* 0x000fe20000410000 */
[C---:B-1----:R-:W-:Y:S01]  /*7850*/  HMMA.16816.F32.BF16 R16, R4.reuse, R20, R16 ;  /* 0x000000140410723c */ /* 0x042fe20000041810 */
[-C--:B------:R-:W-:Y:S01]  /*7860*/  FMUL.FTZ R48, R48, R173.reuse ;  /* 0x000000ad30307220 */ /* 0x080fe20000410000 */
[----:B------:R-:W1:Y:S01]  /*7870*/  LDSM.16.MT88.4 R52, [R154+0x14000] ;  /* 0x014000009a34783b */ /* 0x000e620000004200 */
        /* <DEDUP_REMOVED lines=11> */
[----:B------:R-:W5:Y:S01]  /*7930*/  LDSM.16.MT88.4 R60, [R175+0x2000] ;  /* 0x00200000af3c783b */ /* 0x000f620000004200 */
[----:B------:R-:W-:Y:S01]  /*7940*/  FMUL.FTZ R59, R59, R3 ;  /* 0x000000033b3b7220 */ /* 0x000fe20000410000 */
[-C--:B------:R-:W-:Y:S01]  /*7950*/  FMUL.FTZ R64, R64, R173.reuse ;  /* 0x000000ad40407220 */ /* 0x080fe20000410000 */
[----:B------:R-:W-:Y:S01]  /*7960*/  FMUL.FTZ R65, R65, R173 ;  /* 0x000000ad41417220 */ /* 0x000fe20000410000 */
[-C--:B------:R-:W-:Y:S01]  /*7970*/  FMUL.FTZ R66, R66, R3.reuse ;  /* 0x0000000342427220 */ /* 0x080fe20000410000 */
[----:B------:R-:W-:Y:S01]  /*7980*/  FMUL.FTZ R67, R67, R3 ;  /* 0x0000000343437220 */ /* 0x000fe20000410000 */
[C---:B----4-:R-:W-:Y:S01]  /*7990*/  HMMA.16816.F32.BF16 R24, R4.reuse, R28, R24 ;  /* 0x0000001c0418723c */ /* 0x050fe20000041818 */
        /* <DEDUP_REMOVED lines=13> */
[----:B------:R-:W4:Y:S01]  /*7a70*/  LDSM.16.MT88.4 R68, [R144+0x2000] ;  /* 0x002000009044783b */ /* 0x000f220000004200 */
[-C--:B------:R-:W-:Y:S01]  /*7a80*/  FMUL.FTZ R8, R128, R173.reuse ;  /* 0x000000ad80087220 */ /* 0x080fe20000410000 */
[C---:B--2---:R-:W-:Y:S01]  /*7a90*/  HMMA.16816.F32.BF16 R32, R4.reuse, R36, R32 ;  /* 0x000000240420723c */ /* 0x044fe20000041820 */
        /* <DEDUP_REMOVED lines=13> */
[----:B------:R-:W2:Y:S01]  /*7b70*/  LDSM.16.MT88.4 R76, [R184+0x16000] ;  /* 0x01600000b84c783b */ /* 0x000ea20000004200 */
        /* <DEDUP_REMOVED lines=15> */
[----:B------:R-:W3:Y:S01]  /*7c70*/  LDSM.16.MT88.4 R84, [R154+0x16000] ;  /* 0x016000009a54783b */ /* 0x000ee20000004200 */
[-C--:B------:R-:W-:Y:S01]  /*7c80*/  FMUL.FTZ R106, R106, R3.reuse ;  /* 0x000000036a6a7220 */ /* 0x080fe20000410000 */
[C---:B-1----:R-:W-:Y:S01]  /*7c90*/  HMMA.16816.F32.BF16 R48, R4.reuse, R52, R48 ;  /* 0x000000340430723c */ /* 0x042fe20000041830 */
[----:B------:R-:W-:Y:S01]  /*7ca0*/  FMUL.FTZ R107, R107, R3 ;  /* 0x000000036b6b7220 */ /* 0x000fe20000410000 */
[----:B------:R-:W1:Y:S01]  /*7cb0*/  MUFU.EX2 R176, R176 ;  /* 0x000000b000b07308 */ /* 0x000e620000000800 */
[-C--:B------:R-:W-:Y:S01]  /*7cc0*/  FMUL.FTZ R120, R120, R173.reuse ;  /* 0x000000ad78787220 */ /* 0x080fe20000410000 */
[----:B------:R-:W-:Y:S01]  /*7cd0*/  FMUL.FTZ R121, R121, R173 ;  /* 0x000000ad79797220 */ /* 0x000fe20000410000 */
[-C--:B------:R-:W-:Y:S01]  /*7ce0*/  FMUL.FTZ R122, R122, R3.reuse ;  /* 0x000000037a7a7220 */ /* 0x080fe20000410000 */
[----:B------:R-:W-:Y:S01]  /*7cf0*/  FMUL.FTZ R123, R123, R3 ;  /* 0x000000037b7b7220 */ /* 0x000fe20000410000 */
[----:B------:R-:W-:Y:S01]  /*7d00*/  LDSM.16.MT88.4 R128, [R175+0x800] ;  /* 0x00080000af80783b */ /* 0x000fe20000004200 */
[C---:B------:R-:W-:Y:S01]  /*7d10*/  HMMA.16816.F32.BF16 R52, R4.reuse, R54, R72 ;  /* 0x000000360434723c */ /* 0x040fe20000041848 */
[-C--:B------:R-:W-:Y:S01]  /*7d20*/  FMUL.FTZ R72, R92, R173.reuse ;  /* 0x000000ad5c487220 */ /* 0x080fe20000410000 */
[----:B------:R-:W-:Y:S01]  /*7d30*/  FMUL.FTZ R73, R93, R173 ;  /* 0x000000ad5d497220 */ /* 0x000fe20000410000 */
[-C--:B------:R-:W-:Y:S01]  /*7d40*/  FMUL.FTZ R74, R94, R3.reuse ;  /* 0x000000035e4a7220 */ /* 0x080fe20000410000 */
[----:B------:R-:W-:Y:S01]  /*7d50*/  FMUL.FTZ R75, R95, R3 ;  /* 0x000000035f4b7220 */ /* 0x000fe20000410000 */
[----:B------:R-:W-:Y:S01]  /*7d60*/  MUFU.EX2 R178, R178 ;  /* 0x000000b200b27308 */ /* 0x000fe20000000800 */
[----:B------:R-:W1:Y:S01]  /*7d70*/  LDSM.16.MT88.4 R92, [R175+0x4000] ;  /* 0x00400000af5c783b */ /* 0x000e620000004200 */
[----:B------:R-:W-:Y:S01]  /*7d80*/  FFMA.FTZ R174, R211, R173, R174 ;  /* 0x000000add3ae7223 */ /* 0x000fe200000100ae */
[----:B-----5:R-:W-:Y:S03]  /*7d90*/  HMMA.16816.F32.BF16 R56, R4, R60, R56 ;  /* 0x0000003c0438723c */ /* 0x020fe60000041838 */
[----:B------:R-:W-:-:S02]  /*7da0*/  FADD.FTZ R171, R171, R174 ;  /* 0x000000aeabab7221 */ /* 0x000fc40000010000 */
[----:B------:R-:W-:Y:S02]  /*7db0*/  MUFU.EX2 R179, R179 ;  /* 0x000000b300b37308 */ /* 0x000fe40000000800 */
[----:B------:R-:W-:Y:S01]  /*7dc0*/  FADD.FTZ R170, R170, R171 ;  /* 0x000000abaaaa7221 */ /* 0x000fe20000010000 */
        /* <DEDUP_REMOVED lines=8> */
[C---:B------:R-:W-:Y:S05]  /*7e50*/  HMMA.16816.F32.BF16 R8, R4.reuse, R12, R8 ;  /* 0x0000000c0408723c */ /* 0x040fea0000041808 */
[----:B------:R-:W5:Y:S03]  /*7e60*/  MUFU.EX2 R181, R181 ;  /* 0x000000b500b57308 */ /* 0x000f660000000800 */
[C---:B------:R-:W-:Y:S01]  /*7e70*/  HMMA.16816.F32.BF16 R12, R4.reuse, R14, R124 ;  /* 0x0000000e040c723c */ /* 0x040fe2000004187c */
[----:B------:R-:W5:Y:S04]  /*7e80*/  LDSM.16.MT88.4 R124, [R144+0x800] ;  /* 0x00080000907c783b */ /* 0x000f680000004200 */
[----:B------:R-:W-:Y:S03]  /*7e90*/  MUFU.EX2 R182, R182 ;  /* 0x000000b600b67308 */ /* 0x000fe60000000800 */
[C---:B----4-:R-:W-:Y:S05]  /*7ea0*/  HMMA.16816.F32.BF16 R64, R4.reuse, R68, R64 ;  /* 0x000000440440723c */ /* 0x050fea0000041840 */
[----:B------:R-:W4:Y:S03]  /*7eb0*/  MUFU.EX2 R183, R183 ;  /* 0x000000b700b77308 */ /* 0x000f260000000800 */
[C---:B------:R-:W-:Y:S01]  /*7ec0*/  HMMA.16816.F32.BF16 R68, R4.reuse, R70, R88 ;  /* 0x000000460444723c */ /* 0x040fe20000041858 */
[-C--:B------:R-:W-:Y:S01]  /*7ed0*/  FMUL.FTZ R88, R108, R173.reuse ;  /* 0x000000ad6c587220 */ /* 0x080fe20000410000 */
[----:B------:R-:W-:Y:S01]  /*7ee0*/  FMUL.FTZ R89, R109, R173 ;  /* 0x000000ad6d597220 */ /* 0x000fe20000410000 */
[-C--:B------:R-:W-:Y:S01]  /*7ef0*/  FMUL.FTZ R90, R110, R3.reuse ;  /* 0x000000036e5a7220 */ /* 0x080fe20000410000 */
[----:B------:R-:W-:Y:S01]  /*7f00*/  FMUL.FTZ R91, R111, R3 ;  /* 0x000000036f5b7220 */ /* 0x000fe20000410000 */
[----:B------:R-:W-:Y:S01]  /*7f10*/  MUFU.EX2 R194, R194 ;  /* 0x000000c200c27308 */ /* 0x000fe20000000800 */
[----:B------:R-:W4:Y:S02]  /*7f20*/  LDSM.16.MT88.4 R108, [R175+0x2800] ;  /* 0x00280000af6c783b */ /* 0x000f240000004200 */
[C---:B--2---:R-:W-:Y:S05]  /*7f30*/  HMMA.16816.F32.BF16 R72, R4.reuse, R76, R72 ;  /* 0x0000004c0448723c */ /* 0x044fea0000041848 */
        /* <DEDUP_REMOVED lines=8> */
[C---:B---3--:R-:W-:Y:S05]  /*7fc0*/  HMMA.16816.F32.BF16 R80, R4.reuse, R84, R80 ;  /* 0x000000540450723c */ /* 0x048fea0000041850 */
[----:B------:R-:W-:Y:S03]  /*7fd0*/  MUFU.EX2 R204, R204 ;  /* 0x000000cc00cc7308 */ /* 0x000fe60000000800 */
[C---:B------:R-:W-:Y:S01]  /*7fe0*/  HMMA.16816.F32.BF16 R84, R4.reuse, R86, R104 ;  /* 0x000000560454723c */ /* 0x040fe20000041868 */
[-C--:B------:R-:W-:Y:S01]  /*7ff0*/  FMUL.FTZ R104, R116, R173.reuse ;  /* 0x000000ad74687220 */ /* 0x080fe20000410000 */
[----:B------:R-:W-:Y:S01]  /*8000*/  FMUL.FTZ R105, R117, R173 ;  /* 0x000000ad75697220 */ /* 0x000fe20000410000 */
[-C--:B------:R-:W-:Y:S01]  /*8010*/  FMUL.FTZ R106, R118, R3.reuse ;  /* 0x00000003766a7220 */ /* 0x080fe20000410000 */
[-C--:B------:R-:W-:Y:S01]  /*8020*/  FMUL.FTZ R107, R119, R3.reuse ;  /* 0x00000003776b7220 */ /* 0x080fe20000410000 */
[----:B------:R-:W-:Y:S01]  /*8030*/  MUFU.EX2 R203, R203 ;  /* 0x000000cb00cb7308 */ /* 0x000fe20000000800 */
[----:B------:R-:W-:Y:S01]  /*8040*/  LDSM.16.MT88.4 R116, [R154+0x14800] ;  /* 0x014800009a74783b */ /* 0x000fe20000004200 */
[----:B------:R-:W-:Y:S01]  /*8050*/  FFMA.FTZ R3, R209, R3, R172 ;  /* 0x00000003d1037223 */ /* 0x000fe200000100ac */
[C---:B-1----:R-:W-:Y:S03]  /*8060*/  HMMA.16816.F32.BF16 R88, R4.reuse, R92, R88 ;  /* 0x0000005c0458723c */ /* 0x042fe60000041858 */
[----:B------:R-:W-:Y:S01]  /*8070*/  FADD.FTZ R168, R168, R3 ;  /* 0x00000003a8a87221 */ /* 0x000fe20000010000 */
[----:B------:R-:W-:Y:S01]  /*8080*/  MOV R3, R192 ;  /* 0x000000c000037202 */ /* 0x000fe20000000f00 */
[----:B------:R-:W-:Y:S02]  /*8090*/  MUFU.EX2 R210, R210 ;  /* 0x000000d200d27308 */ /* 0x000fe40000000800 */
[----:B------:R-:W-:Y:S01]  /*80a0*/  FADD.FTZ R135, R135, R168 ;  /* 0x000000a887877221 */ /* 0x000fe20000010000 */
[C---:B------:R-:W-:Y:S01]  /*80b0*/  HMMA.16816.F32.BF16 R92, R4.reuse, R94, R120 ;  /* 0x0000005e045c723c */ /* 0x040fe20000041878 */
[----:B------:R-:W1:Y:S02]  /*80c0*/  LDSM.16.MT88.4 R120, [R184+0x14800] ;  /* 0x01480000b878783b */ /* 0x000e640000004200 */
[----:B------:R-:W-:Y:S01]  /*80d0*/  FADD.FTZ R135, R132, R135 ;  /* 0x0000008784877221 */ /* 0x000fe20000010000 */
[----:B------:R-:W-:Y:S01]  /*80e0*/  MOV R132, R193 ;  /* 0x000000c100847202 */ /* 0x000fe20000000f00 */
[----:B------:R-:W-:Y:S03]  /*80f0*/  MUFU.EX2 R205, R205 ;  /* 0x000000cd00cd7308 */ /* 0x000fe60000000800 */
[----:B-----5:R-:W-:Y:S01]  /*8100*/  HMMA.16816.F32.BF16 R96, R4, R100, R96 ;  /* 0x000000640460723c */ /* 0x020fe20000041860 */
[----:B------:R-:W-:Y:S01]  /*8110*/  F2FP.BF16.F32.PACK_AB R100, R176, R177 ;  /* 0x000000b1b064723e */ /* 0x000fe200000010ff */
[----:B------:R-:W-:Y:S01]  /*8120*/  FADD.FTZ R177, R177, R170 ;  /* 0x000000aab1b17221 */ /* 0x000fe20000010000 */
[----:B------:R-:W-:Y:S01]  /*8130*/  F2FP.BF16.F32.PACK_AB R101, R181, R180 ;  /* 0x000000b4b565723e */ /* 0x000fe200000010ff */
[----:B------:R-:W-:Y:S01]  /*8140*/  FADD.FTZ R180, R180, R135 ;  /* 0x00000087b4b47221 */ /* 0x000fe20000010000 */
[----:B------:R-:W-:Y:S01]  /*8150*/  MUFU.EX2 R212, R212 ;  /* 0x000000d400d47308 */ /* 0x000fe20000000800 */
[----:B------:R-:W-:-:S02]  /*8160*/  FADD.FTZ R177, R176, R177 ;  /* 0x000000b1b0b17221 */ /* 0x000fc40000010000 */
[----:B------:R-:W-:Y:S01]  /*8170*/  HMMA.16816.F32.BF16 R4, R4, R102, R104 ;  /* 0x000000660404723c */ /* 0x000fe20000041868 */
[----:B------:R-:W2:Y:S01]  /*8180*/  LDSM.16.MT88.4 R104, [R144+0x2800] ;  /* 0x002800009068783b */ /* 0x000ea20000004200 */
[----:B------:R-:W-:Y:S01]  /*8190*/  F2FP.BF16.F32.PACK_AB R102, R179, R178 ;  /* 0x000000b2b366723e */ /* 0x000fe200000010ff */
[----:B------:R-:W-:Y:S01]  /*81a0*/  FADD.FTZ R181, R181, R180 ;  /* 0x000000b4b5b57221 */ /* 0x000fe20000010000 */
[----:B----4-:R-:W-:Y:S01]  /*81b0*/  F2FP.BF16.F32.PACK_AB R103, R183, R182 ;  /* 0x000000b6b767723e */ /* 0x010fe200000010ff */
[----:B------:R-:W-:Y:S01]  /*81c0*/  MUFU.EX2 R214, R214 ;  /* 0x000000d600d67308 */ /* 0x000fe20000000800 */
[----:B------:R-:W-:Y:S01]  /*81d0*/  FADD.FTZ R178, R178, R177 ;  /* 0x000000b1b2b27221 */ /* 0x000fe20000010000 */
[----:B------:R-:W-:-:S03]  /*81e0*/  FADD.FTZ R182, R182, R181 ;  /* 0x000000b5b6b67221 */ /* 0x000fc60000010000 */
[----:B------:R-:W-:Y:S01]  /*81f0*/  FADD.FTZ R179, R179, R178 ;  /* 0x000000b2b3b37221 */ /* 0x000fe20000010000 */
[C---:B------:R-:W-:Y:S01]  /*8200*/  HMMA.16816.F32.BF16 R32, R100.reuse, R124, R32 ;  /* 0x0000007c6420723c */ /* 0x040fe20000041820 */
[----:B------:R-:W-:Y:S01]  /*8210*/  FADD.FTZ R182, R183, R182 ;  /* 0x000000b6b7b67221 */ /* 0x000fe20000010000 */
[----:B------:R-:W3:Y:S06]  /*8220*/  MUFU.EX2 R215, R215 ;  /* 0x000000d700d77308 */ /* 0x000eec0000000800 */
[C---:B------:R-:W-:Y:S01]  /*8230*/  HMMA.16816.F32.BF16 R36, R100.reuse, R126, R36 ;  /* 0x0000007e6424723c */ /* 0x040fe20000041824 */
[----:B------:R-:W4:Y:S01]  /*8240*/  LDSM.16.MT88.4 R124, [R154+0x16800] ;  /* 0x016800009a7c783b */ /* 0x000f220000004200 */
[----:B------:R-:W-:Y:S06]  /*8250*/  MUFU.EX2 R216, R216 ;  /* 0x000000d800d87308 */ /* 0x000fec0000000800 */
[----:B------:R-:W-:Y:S02]  /*8260*/  HMMA.16816.F32.BF16 R56, R100, R108, R56 ;  /* 0x0000006c6438723c */ /* 0x000fe40000041838 */
[----:B------:R-:W-:Y:S01]  /*8270*/  MUFU.EX2 R217, R217 ;  /* 0x000000d900d97308 */ /* 0x000fe20000000800 */
[----:B---3--:R-:W-:-:S05]  /*8280*/  F2FP.BF16.F32.PACK_AB R152, R215, R214 ;  /* 0x000000d6d798723e */ /* 0x008fca00000010ff */
[C---:B------:R-:W-:Y:S01]  /*8290*/  HMMA.16816.F32.BF16 R60, R100.reuse, R110, R60 ;  /* 0x0000006e643c723c */ /* 0x040fe2000004183c */
[----:B------:R-:W3:Y:S01]  /*82a0*/  LDSM.16.MT88.4 R108, [R175+0x4800] ;  /* 0x00480000af6c783b */ /* 0x000ee20000004200 */
[----:B------:R-:W-:Y:S06]  /*82b0*/  MUFU.EX2 R218, R218 ;  /* 0x000000da00da7308 */ /* 0x000fec0000000800 */
[C---:B-1----:R-:W-:Y:S02]  /*82c0*/  HMMA.16816.F32.BF16 R40, R100.reuse, R120, R40 ;  /* 0x000000786428723c */ /* 0x042fe40000041828 */
[----:B------:R-:W1:Y:S06]  /*82d0*/  MUFU.EX2 R219, R219 ;  /* 0x000000db00db7308 */ /* 0x000e6c0000000800 */
[C---:B------:R-:W-:Y:S01]  /*82e0*/  HMMA.16816.F32.BF16 R44, R100.reuse, R122, R44 ;  /* 0x0000007a642c723c */ /* 0x040fe2000004182c */
[----:B------:R-:W5:Y:S01]  /*82f0*/  LDSM.16.MT88.4 R120, [R144+0x4800] ;  /* 0x004800009078783b */ /* 0x000f620000004200 */
[----:B------:R-:W-:Y:S06]  /*8300*/  MUFU.EX2 R134, R134 ;  /* 0x0000008600867308 */ /* 0x000fec0000000800 */
[----:B--2---:R-:W-:Y:S01]  /*8310*/  HMMA.16816.F32.BF16 R64, R100, R104, R64 ;  /* 0x000000686440723c */ /* 0x004fe20000041840 */
[----:B------:R-:W-:Y:S01]  /*8320*/  SEL R104, R186, 0xffffffe0, !P6 ;  /* 0xffffffe0ba687807 */ /* 0x000fe20007000000 */
[----:B------:R-:W2:Y:S01]  /*8330*/  MUFU.EX2 R221, R221 ;  /* 0x000000dd00dd7308 */ /* 0x000ea20000000800 */
[----:B-1----:R-:W-:-:S02]  /*8340*/  F2FP.BF16.F32.PACK_AB R153, R219, R218 ;  /* 0x000000dadb99723e */ /* 0x002fc400000010ff */
[----:B------:R-:W-:-:S03]  /*8350*/  IADD3 R213, PT, PT, R104, R175, RZ ;  /* 0x000000af68d57210 */ /* 0x000fc60007ffe0ff */
[C---:B------:R-:W-:Y:S02]  /*8360*/  HMMA.16816.F32.BF16 R48, R100.reuse, R116, R48 ;  /* 0x000000746430723c */ /* 0x040fe40000041830 */
[----:B------:R-:W-:Y:S06]  /*8370*/  LDSM.16.MT88.4 R148, [R213+0x1000] ;  /* 0x00100000d594783b */ /* 0x000fec0000004200 */
[----:B------:R-:W-:Y:S01]  /*8380*/  HMMA.16816.F32.BF16 R52, R100, R118, R52 ;  /* 0x000000766434723c */ /* 0x000fe20000041834 */
[----:B------:R-:W1:Y:S01]  /*8390*/  LDSM.16.MT88.4 R116, [R184+0x13000] ;  /* 0x01300000b874783b */ /* 0x000e620000004200 */
[----:B--2---:R-:W-:-:S06]  /*83a0*/  F2FP.BF16.F32.PACK_AB R155, R221, R134 ;  /* 0x00000086dd9b723e */ /* 0x004fcc00000010ff */
[C---:B------:R-:W-:Y:S08]  /*83b0*/  HMMA.16816.F32.BF16 R72, R100.reuse, R112, R72 ;  /* 0x000000706448723c */ /* 0x040ff00000041848 */
[C---:B------:R-:W-:Y:S01]  /*83c0*/  HMMA.16816.F32.BF16 R76, R100.reuse, R114, R76 ;  /* 0x00000072644c723c */ /* 0x040fe2000004184c */
[----:B------:R-:W2:Y:S07]  /*83d0*/  LDSM.16.MT88.4 R112, [R175+0x1000] ;  /* 0x00100000af70783b */ /* 0x000eae0000004200 */
        /* <DEDUP_REMOVED lines=8> */
[----:B------:R-:W4:Y:S07]  /*8460*/  LDSM.16.MT88.4 R128, [R184+0x15000] ;  /* 0x01500000b880783b */ /* 0x000f2e0000004200 */
[C---:B------:R-:W-:Y:S08]  /*8470*/  HMMA.16816.F32.BF16 R68, R100.reuse, R106, R68 ;  /* 0x0000006a6444723c */ /* 0x040ff00000041844 */
[C---:B---3--:R-:W-:Y:S08]  /*8480*/  HMMA.16816.F32.BF16 R88, R100.reuse, R108, R88 ;  /* 0x0000006c6458723c */ /* 0x048ff00000041858 */
[C---:B------:R-:W-:Y:S01]  /*8490*/  HMMA.16816.F32.BF16 R104, R100.reuse, R110, R92 ;  /* 0x0000006e6468723c */ /* 0x040fe2000004185c */
[----:B------:R-:W3:Y:S07]  /*84a0*/  LDSM.16.MT88.4 R92, [R154+0x15000] ;  /* 0x015000009a5c783b */ /* 0x000eee0000004200 */
[C---:B------:R-:W-:Y:S08]  /*84b0*/  HMMA.16816.F32.BF16 R16, R100.reuse, R136, R16 ;  /* 0x000000886410723c */ /* 0x040ff00000041810 */
[C---:B------:R-:W-:Y:S01]  /*84c0*/  HMMA.16816.F32.BF16 R20, R100.reuse, R138, R20 ;  /* 0x0000008a6414723c */ /* 0x040fe20000041814 */
[----:B------:R-:W-:Y:S07]  /*84d0*/  LDSM.16.MT88.4 R136, [R175+0x3000] ;  /* 0x00300000af88783b */ /* 0x000fee0000004200 */
[----:B-----5:R-:W-:Y:S01]  /*84e0*/  HMMA.16816.F32.BF16 R108, R100, R120, R96 ;  /* 0x00000078646c723c */ /* 0x020fe20000041860 */
        /* <DEDUP_REMOVED lines=12> */
[----:B-1----:R-:W-:Y:S01]  /*85b0*/  HMMA.16816.F32.BF16 R8, R120, R116, R8 ;  /* 0x000000747808723c */ /* 0x002fe20000041808 */
        /* <DEDUP_REMOVED lines=8> */
[----:B--2---:R-:W-:Y:S02]  /*8640*/  HMMA.16816.F32.BF16 R116, R120, R112, R24 ;  /* 0x000000707874723c */ /* 0x004fe40000041818 */
[----:B------:R-:W-:-:S06]  /*8650*/  FADD.FTZ R209, R221, R134 ;  /* 0x00000086ddd17221 */ /* 0x000fcc0000010000 */
[C---:B------:R-:W-:Y:S08]  /*8660*/  HMMA.16816.F32.BF16 R112, R120.reuse, R114, R28 ;  /* 0x000000727870723c */ /* 0x040ff0000004181c */
[C---:B----4-:R-:W-:Y:S01]  /*8670*/  HMMA.16816.F32.BF16 R28, R120.reuse, R124, R64 ;  /* 0x0000007c781c723c */ /* 0x050fe20000041840 */
        /* <DEDUP_REMOVED lines=23> */
[----:B------:R-:W-:Y:S01]  /*87f0*/  HMMA.16816.F32.BF16 R44, R120, R46, R84 ;  /* 0x0000002e782c723c */ /* 0x000fe20000041854 */
[----:B---3--:R-:W-:Y:S01]  /*8800*/  F2FP.BF16.F32.PACK_AB R154, R217, R216 ;  /* 0x000000d8d99a723e */ /* 0x008fe200000010ff */
[----:B------:R-:W3:Y:S01]  /*8810*/  LDSM.16.MT88.4 R84, [R213+0x1800] ;  /* 0x00180000d554783b */ /* 0x000ee20000004200 */
        /* <DEDUP_REMOVED lines=102> */
[----:B-1----:R-:W1:Y:S04]  /*8e80*/  LDSM.16.M88.4 R8, [R191+UR6+0xd000] ;  /* 0x00d00006bf08783b */ /* 0x002e680008000200 */
[----:B------:R-:W5:Y:S04]  /*8e90*/  LDSM.16.M88.4 R168, [R191+UR6+0xd800] ;  /* 0x00d80006bfa8783b */ /* 0x000f680008000200 */
[----:B------:R-:W-:Y:S04]  /*8ea0*/  LDSM.16.M88.4 R16, [R204] ;  /* 0x00000000cc10783b */ /* 0x000fe80000000200 */
[----:B------:R-:W5:Y:S04]  /*8eb0*/  LDSM.16.M88.4 R160, [R195+0xc000] ;  /* 0x00c00000c3a0783b */ /* 0x000f680000000200 */
[----:B------:R-:W5:Y:S04]  /*8ec0*/  LDSM.16.M88.4 R156, [R195+0xc800] ;  /* 0x00c80000c39c783b */ /* 0x000f680000000200 */
        /* <DEDUP_REMOVED lines=9> */
[C---:B-1----:R-:W-:Y:S03]  /*8f60*/  HMMA.16816.F32.BF16 R136, R32.reuse, R8, RZ ;  /* 0x000000082088723c */ /* 0x042fe600000418ff */
[----:B------:R-:W-:Y:S04]  /*8f70*/  LDSM.16.M88.4 R180, [R191+UR6+0x11800] ;  /* 0x01180006bfb4783b */ /* 0x000fe80008000200 */
[----:B------:R-:W0:Y:S01]  /*8f80*/  LDGDEPBAR ;  /* 0x00000000000079af */ /* 0x000e220000000000 */
[C---:B------:R-:W-:Y:S08]  /*8f90*/  HMMA.16816.F32.BF16 R148, R32.reuse, R150, RZ ;  /* 0x000000962094723c */ /* 0x040ff000000418ff */
[C---:B------:R-:W-:Y:S08]  /*8fa0*/  HMMA.16816.F32.BF16 R140, R32.reuse, R142, RZ ;  /* 0x0000008e208c723c */ /* 0x040ff000000418ff */
[C---:B------:R-:W-:Y:S08]  /*8fb0*/  HMMA.16816.F32.BF16 R8, R32.reuse, R10, RZ ;  /* 0x0000000a2008723c */ /* 0x040ff000000418ff */
[C---:B-----5:R-:W-:Y:S08]  /*8fc0*/  HMMA.16816.F32.BF16 R164, R32.reuse, R168, RZ ;  /* 0x000000a820a4723c */ /* 0x060ff000000418ff */
[----:B------:R-:W-:Y:S01]  /*8fd0*/  HMMA.16816.F32.BF16 R32, R32, R170, RZ ;  /* 0x000000aa2020723c */ /* 0x000fe200000418ff */
        /* <DEDUP_REMOVED lines=8> */
[C---:B------:R-:W-:Y:S01]  /*9060*/  HMMA.16816.F32.BF16 R132, R16.reuse, R14, R8 ;  /* 0x0000000e1084723c */ /* 0x040fe20000041808 */
[----:B------:R-:W-:Y:S04]  /*9070*/  LDSM.16.M88.4 R12, [R203] ;  /* 0x00000000cb0c783b */ /* 0x000fe80000000200 */
[----:B------:R-:W2:Y:S03]  /*9080*/  LDSM.16.M88.4 R8, [R194+0xc000] ;  /* 0x00c00000c208783b */ /* 0x000ea60000000200 */
[C---:B------:R-:W-:Y:S08]  /*9090*/  HMMA.16816.F32.BF16 R164, R16.reuse, R152, R164 ;  /* 0x0000009810a4723c */ /* 0x040ff000000418a4 */
[----:B------:R-:W-:Y:S01]  /*90a0*/  HMMA.16816.F32.BF16 R16, R16, R154, R32 ;  /* 0x0000009a1010723c */ /* 0x000fe20000041820 */
[----:B------:R-:W5:Y:S04]  /*90b0*/  LDSM.16.M88.4 R152, [R194+0xc800] ;  /* 0x00c80000c298783b */ /* 0x000f680000000200 */
[----:B------:R-:W5:Y:S03]  /*90c0*/  LDSM.16.M88.4 R32, [R194+0xd000] ;  /* 0x00d00000c220783b */ /* 0x000f660000000200 */
[C---:B---3--:R-:W-:Y:S08]  /*90d0*/  HMMA.16816.F32.BF16 R20, R24.reuse, R28, R20 ;  /* 0x0000001c1814723c */ /* 0x048ff00000041814 */
[C---:B------:R-:W-:Y:S01]  /*90e0*/  HMMA.16816.F32.BF16 R148, R24.reuse, R30, R148 ;  /* 0x0000001e1894723c */ /* 0x040fe20000041894 */
[----:B------:R-:W3:Y:S07]  /*90f0*/  LDSM.16.M88.4 R28, [R194+0xd800] ;  /* 0x00d80000c21c783b */ /* 0x000eee0000000200 */
[C---:B------:R-:W-:Y:S08]  /*9100*/  HMMA.16816.F32.BF16 R144, R24.reuse, R4, R144 ;  /* 0x000000041890723c */ /* 0x040ff00000041890 */
[C---:B------:R-:W-:Y:S01]  /*9110*/  HMMA.16816.F32.BF16 R140, R24.reuse, R6, R140 ;  /* 0x00000006188c723c */ /* 0x040fe2000004188c */
[----:B------:R-:W3:Y:S07]  /*9120*/  LDSM.16.M88.4 R4, [R210+0x4000] ;  /* 0x00400000d204783b */ /* 0x000eee0000000200 */
[C---:B-1----:R-:W-:Y:S08]  /*9130*/  HMMA.16816.F32.BF16 R136, R24.reuse, R160, R136 ;  /* 0x000000a01888723c */ /* 0x042ff00000041888 */
[C---:B------:R-:W-:Y:S01]  /*9140*/  HMMA.16816.F32.BF16 R132, R24.reuse, R162, R132 ;  /* 0x000000a21884723c */ /* 0x040fe20000041884 */
[----:B------:R-:W-:Y:S07]  /*9150*/  LDSM.16.M88.4 R160, [R197+0x4000] ;  /* 0x00400000c5a0783b */ /* 0x000fee0000000200 */
[C---:B----4-:R-:W-:Y:S08]  /*9160*/  HMMA.16816.F32.BF16 R164, R24.reuse, R156, R164 ;  /* 0x0000009c18a4723c */ /* 0x050ff000000418a4 */
[----:B------:R-:W-:Y:S01]  /*9170*/  HMMA.16816.F32.BF16 R16, R24, R158, R16 ;  /* 0x0000009e1810723c */ /* 0x000fe20000041810 */
[----:B------:R-:W-:Y:S04]  /*9180*/  LDSM.16.M88.4 R24, [R204+0x4000] ;  /* 0x00400000cc18783b */ /* 0x000fe80000000200 */
[----:B------:R-:W-:Y:S03]  /*9190*/  LDSM.16.M88.4 R156, [R195+0xe000] ;  /* 0x00e00000c39c783b */ /* 0x000fe60000000200 */
[C---:B--2---:R-:W-:Y:S08]  /*91a0*/  HMMA.16816.F32.BF16 R20, R12.reuse, R8, R20 ;  /* 0x000000080c14723c */ /* 0x044ff00000041814 */
[C---:B------:R-:W-:Y:S01]  /*91b0*/  HMMA.16816.F32.BF16 R148, R12.reuse, R10, R148 ;  /* 0x0000000a0c94723c */ /* 0x040fe20000041894 */
[----:B------:R-:W1:Y:S07]  /*91c0*/  LDSM.16.M88.4 R8, [R191+UR6+0xf800] ;  /* 0x00f80006bf08783b */ /* 0x000e6e0008000200 */
[C---:B-----5:R-:W-:Y:S08]  /*91d0*/  HMMA.16816.F32.BF16 R144, R12.reuse, R152, R144 ;  /* 0x000000980c90723c */ /* 0x060ff00000041890 */
        /* <DEDUP_REMOVED lines=87> */
[----:B------:R-:W-:Y:S02]  /*9750*/  HMMA.16816.F32.BF16 R136, R160, R152, R136 ;  /* 0x00000098a088723c */ /* 0x000fe40000041888 */
[C---:B------:R-:W-:Y:S02]  /*9760*/  VIADD R27, R6.reuse, 0xffffff40 ;  /* 0xffffff40061b7836 */ /* 0x040fe40000000000 */
[----:B------:R-:W-:-:S03]  /*9770*/  VIADD R9, R6, 0xffffff78 ;  /* 0xffffff7806097836 */ /* 0x000fc60000000000 */
[----:B------:R-:W-:Y:S01]  /*9780*/  I2FP.F32.U32 R7, R27 ;  /* 0x0000001b00077245 */ /* 0x000fe20000201000 */
[C---:B------:R-:W-:Y:S01]  /*9790*/  HMMA.16816.F32.BF16 R132, R160.reuse, R154, R132 ;  /* 0x0000009aa084723c */ /* 0x040fe20000041884 */
[----:B------:R3:W4:Y:S01]  /*97a0*/  LDSM.16.M88.4 R152, [R3+0x11000] ;  /* 0x011000000398783b */ /* 0x0007220000000200 */
[----:B------:R-:W-:Y:S02]  /*97b0*/  ISETP.GE.AND P5, PT, R27, R2, PT ;  /* 0x000000021b00720c */ /* 0x000fe40003fa6270 */
[C---:B------:R-:W-:Y:S01]  /*97c0*/  FFMA.FTZ R20, R7.reuse, UR5, R20 ;  /* 0x0000000507147c23 */ /* 0x040fe20008010014 */
[----:B------:R-:W-:Y:S01]  /*97d0*/  FFMA.FTZ R7, R7, UR5, R22 ;  /* 0x0000000507077c23 */ /* 0x000fe20008010016 */
[----:B------:R-:W-:Y:S02]  /*97e0*/  ISETP.GE.AND P4, PT, R27, R0, PT ;  /* 0x000000001b00720c */ /* 0x000fe40003f86270 */
[----:B------:R-:W-:Y:S01]  /*97f0*/  HMMA.16816.F32.BF16 R140, R160, R158, R140 ;  /* 0x0000009ea08c723c */ /* 0x000fe2000004188c */
[----:B------:R-:W-:Y:S01]  /*9800*/  FSEL R27, R20, -INF , !P5 ;  /* 0xff800000141b7808 */ /* 0x000fe20006800000 */
[----:B------:R-:W-:Y:S01]  /*9810*/  VIADD R159, R6, 0xffffff49 ;  /* 0xffffff49069f7836 */ /* 0x000fe20000000000 */
[----:B------:R-:W-:-:S02]  /*9820*/  FSEL R7, R7, -INF , !P4 ;  /* 0xff80000007077808 */ /* 0x000fc40006000000 */
[C---:B------:R-:W-:Y:S02]  /*9830*/  ISETP.GE.AND P5, PT, R9.reuse, R2, PT ;  /* 0x000000020900720c */ /* 0x040fe40003fa6270 */
[----:B------:R-:W-:Y:S01]  /*9840*/  ISETP.GE.AND P4, PT, R9, R0, PT ;  /* 0x000000000900720c */ /* 0x000fe20003f86270 */
[----:B--2---:R-:W-:Y:S08]  /*9850*/  HMMA.16816.F32.BF16 R144, R32, R164, R144 ;  /* 0x000000a42090723c */ /* 0x004ff00000041890 */
[----:B------:R-:W-:Y:S01]  /*9860*/  HMMA.16816.F32.BF16 R148, R12, R10, R148 ;  /* 0x0000000a0c94723c */ /* 0x000fe20000041894 */
[----:B------:R-:W-:Y:S01]  /*9870*/  I2FP.F32.U32 R11, R9 ;  /* 0x00000009000b7245 */ /* 0x000fe20000201000 */
[----:B---3--:R-:W-:-:S04]  /*9880*/  VIADD R3, R6, 0xffffff41 ;  /* 0xffffff4106037836 */ /* 0x008fc80000000000 */
[C---:B------:R-:W-:Y:S01]  /*9890*/  FFMA.FTZ R16, R11.reuse, UR5, R16 ;  /* 0x000000050b107c23 */ /* 0x040fe20008010010 */
[----:B------:R-:W-:Y:S01]  /*98a0*/  FFMA.FTZ R18, R11, UR5, R18 ;  /* 0x000000050b127c23 */ /* 0x000fe20008010012 */
[----:B------:R-:W-:Y:S01]  /*98b0*/  HMMA.16816.F32.BF16 R140, R32, R166, R140 ;  /* 0x000000a6208c723c */ /* 0x000fe2000004188c */
[----:B------:R-:W2:Y:S01]  /*98c0*/  LDSM.16.M88.4 R8, [R194+0x11000] ;  /* 0x01100000c208783b */ /* 0x000ea20000000200 */
[----:B------:R-:W-:-:S04]  /*98d0*/  DEPBAR.LE SB0, 0x0 ;  /* 0x000080000000791a */ /* 0x000fc80000000000 */
[----:B------:R-:W-:Y:S02]  /*98e0*/  FSEL R157, R16, -INF , !P5 ;  /* 0xff800000109d7808 */ /* 0x000fe40006800000 */
[----:B------:R-:W-:Y:S01]  /*98f0*/  FSEL R156, R18, -INF , !P4 ;  /* 0xff800000129c7808 */ /* 0x000fe20006000000 */
[----:B-1----:R-:W-:Y:S01]  /*9900*/  HMMA.16816.F32.BF16 R144, R12, R28, R144 ;  /* 0x0000001c0c90723c */ /* 0x002fe20000041890 */
[----:B------:R-:W-:Y:S01]  /*9910*/  BAR.SYNC.DEFER_BLOCKING 0x0 ;  /* 0x0000000000007b1d */ /* 0x000fe20000010000 */
[C---:B------:R-:W-:Y:S02]  /*9920*/  ISETP.GE.AND P5, PT, R3.reuse, R2, PT ;  /* 0x000000020300720c */ /* 0x040fe40003fa6270 */
[----:B------:R-:W-:Y:S02]  /*9930*/  I2FP.F32.U32 R16, R3 ;  /* 0x0000000300107245 */ /* 0x000fe40000201000 */
[----:B------:R-:W-:Y:S01]  /*9940*/  ISETP.GE.AND P4, PT, R3, R0, PT ;  /* 0x000000000300720c */ /* 0x000fe20003f86270 */
[----:B------:R-:W-:Y:S01]  /*9950*/  VIADD R3, R6, 0xffffff48 ;  /* 0xffffff4806037836 */ /* 0x000fe20000000000 */
[----:B----4-:R-:W-:Y:S01]  /*9960*/  HMMA.16816.F32.BF16 R136, R32, R152, R136 ;  /* 0x000000982088723c */ /* 0x010fe20000041888 */
[C---:B------:R-:W-:Y:S01]  /*9970*/  FFMA.FTZ R21, R16.reuse, UR5, R21 ;  /* 0x0000000510157c23 */ /* 0x040fe20008010015 */
[----:B------:R-:W-:-:S02]  /*9980*/  FFMA.FTZ R16, R16, UR5, R23 ;  /* 0x0000000510107c23 */ /* 0x000fc40008010017 */
[----:B------:R-:W-:Y:S02]  /*9990*/  I2FP.F32.U32 R29, R3 ;  /* 0x00000003001d7245 */ /* 0x000fe40000201000 */
[----:B------:R-:W-:Y:S02]  /*99a0*/  FSEL R23, R21, -INF , !P5 ;  /* 0xff80000015177808 */ /* 0x000fe40006800000 */
[----:B------:R-:W-:Y:S01]  /*99b0*/  FSEL R21, R16, -INF , !P4 ;  /* 0xff80000010157808 */ /* 0x000fe20006000000 */
[C---:B------:R-:W-:Y:S01]  /*99c0*/  FFMA.FTZ R148, R29.reuse, UR5, R148 ;  /* 0x000000051d947c23 */ /* 0x040fe20008010094 */
[----:B------:R-:W-:Y:S01]  /*99d0*/  I2FP.F32.U32 R16, R159 ;  /* 0x0000009f00107245 */ /* 0x000fe20000201000 */
[----:B------:R-:W-:Y:S01]  /*99e0*/  FFMA.FTZ R29, R29, UR5, R150 ;  /* 0x000000051d1d7c23 */ /* 0x000fe20008010096 */
[C---:B------:R-:W-:Y:S01]  /*99f0*/  ISETP.GE.AND P5, PT, R3.reuse, R2, PT ;  /* 0x000000020300720c */ /* 0x040fe20003fa6270 */
[----:B------:R-:W-:Y:S01]  /*9a00*/  HMMA.16816.F32.BF16 R140, R12, R30, R140 ;  /* 0x0000001e0c8c723c */ /* 0x000fe2000004188c */
[----:B------:R-:W-:Y:S01]  /*9a10*/  ISETP.GE.AND P4, PT, R3, R0, PT ;  /* 0x000000000300720c */ /* 0x000fe20003f86270 */
[----:B------:R-:W-:Y:S01]  /*9a20*/  FFMA.FTZ R149, R16, UR5, R149 ;  /* 0x0000000510957c23 */ /* 0x000fe20008010095 */
[----:B------:R-:W-:Y:S01]  /*9a30*/  FSEL R165, R148, -INF , !P5 ;  /* 0xff80000094a57808 */ /* 0x000fe20006800000 */
[----:B------:R-:W-:Y:S01]  /*9a40*/  FFMA.FTZ R151, R16, UR5, R151 ;  /* 0x0000000510977c23 */ /* 0x000fe20008010097 */
[----:B------:R-:W-:Y:S01]  /*9a50*/  FSEL R29, R29, -INF , !P4 ;  /* 0xff8000001d1d7808 */ /* 0x000fe20006000000 */
[----:B------:R-:W-:Y:S01]  /*9a60*/  VIADD R3, R6, 0xffffff50 ;  /* 0xffffff5006037836 */ /* 0x000fe20000000000 */
[C---:B------:R-:W-:Y:S01]  /*9a70*/  ISETP.GE.AND P5, PT, R159.reuse, R2, PT ;  /* 0x000000029f00720c */ /* 0x040fe20003fa6270 */
[----:B------:R-:W-:Y:S01]  /*9a80*/  HMMA.16816.F32.BF16 R168, R160, R172, R168 ;  /* 0x000000aca0a8723c */ /* 0x000fe200000418a8 */
[----:B------:R-:W-:-:S02]  /*9a90*/  ISETP.GE.AND P4, PT, R159, R0, PT ;  /* 0x000000009f00720c */ /* 0x000fc40003f86270 */
[----:B------:R-:W-:Y:S01]  /*9aa0*/  FSEL R167, R149, -INF , !P5 ;  /* 0xff80000095a77808 */ /* 0x000fe20006800000 */
[C---:B------:R-:W-:Y:S01]  /*9ab0*/  VIADD R149, R6.reuse, 0xffffff58 ;  /* 0xffffff5806957836 */ /* 0x040fe20000000000 */
[----:B------:R-:W-:Y:S02]  /*9ac0*/  FSEL R31, R151, -INF , !P4 ;  /* 0xff800000971f7808 */ /* 0x000fe40006000000 */
[----:B------:R-:W-:Y:S01]  /*9ad0*/  I2FP.F32.U32 R153, R3 ;  /* 0x0000000300997245 */ /* 0x000fe20000201000 */
[----:B------:R-:W-:Y:S01]  /*9ae0*/  HMMA.16816.F32.BF16 R132, R32, R154, R132 ;  /* 0x0000009a2084723c */ /* 0x000fe20000041884 */
[C---:B------:R-:W-:Y:S02]  /*9af0*/  ISETP.GE.AND P5, PT, R3.reuse, R2, PT ;  /* 0x000000020300720c */ /* 0x040fe40003fa6270 */
[----:B------:R-:W-:Y:S01]  /*9b00*/  ISETP.GE.AND P4, PT, R3, R0, PT ;  /* 0x000000000300720c */ /* 0x000fe20003f86270 */
[----:B------:R-:W-:Y:S02]  /*9b10*/  VIADD R3, R6, 0xffffff51 ;  /* 0xffffff5106037836 */ /* 0x000fe40000000000 */
[C---:B------:R-:W-:Y:S01]  /*9b20*/  FFMA.FTZ R144, R153.reuse, UR5, R144 ;  /* 0x0000000599907c23 */ /* 0x040fe20008010090 */
[----:B------:R-:W-:Y:S01]  /*9b30*/  FFMA.FTZ R146, R153, UR5, R146 ;  /* 0x0000000599927c23 */ /* 0x000fe20008010092 */
[----:B--2---:R-:W-:Y:S01]  /*9b40*/  HMMA.16816.F32.BF16 R136, R12, R8, R136 ;  /* 0x000000080c88723c */ /* 0x004fe20000041888 */
[----:B------:R-:W-:-:S02]  /*9b50*/  I2FP.F32.U32 R16, R3 ;  /* 0x0000000300107245 */ /* 0x000fc40000201000 */
        /* <DEDUP_REMOVED lines=12> */
[C---:B------:R-:W-:Y:S01]  /*9c20*/  VIADD R3, R6.reuse, 0xffffff59 ;  /* 0xffffff5906037836 */ /* 0x040fe20000000000 */
[C---:B------:R-:W-:Y:S01]  /*9c30*/  ISETP.GE.AND P5, PT, R149.reuse, R2, PT ;  /* 0x000000029500720c */ /* 0x040fe20003fa6270 */
[----:B------:R-:W-:Y:S01]  /*9c40*/  HMMA.16816.F32.BF16 R132, R12, R10, R132 ;  /* 0x0000000a0c84723c */ /* 0x000fe20000041884 */
[----:B------:R-:W-:Y:S01]  /*9c50*/  ISETP.GE.AND P4, PT, R149, R0, PT ;  /* 0x000000009500720c */ /* 0x000fe20003f86270 */
[----:B------:R-:W-:Y:S01]  /*9c60*/  VIADD R9, R6, 0xffffff61 ;  /* 0xffffff6106097836 */ /* 0x000fe20000000000 */
[----:B------:R-:W-:-:S02]  /*9c70*/  FSEL R205, R140, -INF , !P5 ;  /* 0xff8000008ccd7808 */ /* 0x000fc40006800000 */
[----:B------:R-:W-:Y:S02]  /*9c80*/  FSEL R203, R142, -INF , !P4 ;  /* 0xff8000008ecb7808 */ /* 0x000fe40006000000 */
[----:B------:R-:W-:Y:S02]  /*9c90*/  I2FP.F32.U32 R8, R3 ;  /* 0x0000000300087245 */ /* 0x000fe40000201000 */
[C---:B------:R-:W-:Y:S02]  /*9ca0*/  ISETP.GE.AND P5, PT, R3.reuse, R2, PT ;  /* 0x000000020300720c */ /* 0x040fe40003fa6270 */
[----:B------:R-:W-:Y:S01]  /*9cb0*/  ISETP.GE.AND P4, PT, R3, R0, PT ;  /* 0x000000000300720c */ /* 0x000fe20003f86270 */
[----:B------:R-:W-:Y:S02]  /*9cc0*/  VIADD R3, R6, 0xffffff60 ;  /* 0xffffff6006037836 */ /* 0x000fe40000000000 */
[C---:B------:R-:W-:Y:S01]  /*9cd0*/  FFMA.FTZ R141, R8.reuse, UR5, R141 ;  /* 0x00000005088d7c23 */ /* 0x040fe2000801008d */
[----:B------:R-:W-:Y:S01]  /*9ce0*/  FFMA.FTZ R143, R8, UR5, R143 ;  /* 0x00000005088f7c23 */ /* 0x000fe2000801008f */
[----:B------:R-:W-:Y:S01]  /*9cf0*/  I2FP.F32.U32 R8, R9 ;  /* 0x0000000900087245 */ /* 0x000fe20000201000 */
[----:B------:R-:W-:Y:S01]  /*9d00*/  HMMA.16816.F32.BF16 R168, R12, R4, R168 ;  /* 0x000000040ca8723c */ /* 0x000fe200000418a8 */
[----:B------:R-:W-:Y:S01]  /*9d10*/  I2FP.F32.U32 R11, R3 ;  /* 0x00000003000b7245 */ /* 0x000fe20000201000 */
[----:B------:R-:W-:Y:S01]  /*9d20*/  VIADD R5, R6, 0xffffff70 ;  /* 0xffffff7006057836 */ /* 0x000fe20000000000 */
        /* <DEDUP_REMOVED lines=9> */
[----:B------:R-:W-:-:S02]  /*9dc0*/  FSEL R195, R136, -INF , !P5 ;  /* 0xff80000088c37808 */ /* 0x000fc40006800000 */
[----:B------:R-:W-:Y:S02]  /*9dd0*/  FSEL R147, R138, -INF , !P4 ;  /* 0xff8000008a937808 */ /* 0x000fe40006000000 */
[C---:B------:R-:W-:Y:S02]  /*9de0*/  ISETP.GE.AND P5, PT, R9.reuse, R2, PT ;  /* 0x000000020900720c */ /* 0x040fe40003fa6270 */
[----:B------:R-:W-:Y:S02]  /*9df0*/  ISETP.GE.AND P4, PT, R9, R0, PT ;  /* 0x000000000900720c */ /* 0x000fe40003f86270 */
[----:B------:R-:W-:Y:S02]  /*9e00*/  FSEL R181, R137, -INF , !P5 ;  /* 0xff80000089b57808 */ /* 0x000fe40006800000 */
[----:B------:R-:W-:Y:S02]  /*9e10*/  FSEL R145, R139, -INF , !P4 ;  /* 0xff8000008b917808 */ /* 0x000fe40006000000 */
[----:B------:R-:W-:-:S02]  /*9e20*/  ISETP.GE.AND P5, PT, R3, R2, PT ;  /* 0x000000020300720c */ /* 0x000fc40003fa6270 */
[----:B------:R-:W-:Y:S02]  /*9e30*/  I2FP.F32.U32 R9, R3 ;  /* 0x0000000300097245 */ /* 0x000fe40000201000 */
[----:B------:R-:W-:Y:S01]  /*9e40*/  ISETP.GE.AND P4, PT, R3, R0, PT ;  /* 0x000000000300720c */ /* 0x000fe20003f86270 */
[----:B------:R-:W-:Y:S02]  /*9e50*/  VIADD R3, R6, 0xffffff69 ;  /* 0xffffff6906037836 */ /* 0x000fe40000000000 */
        /* <DEDUP_REMOVED lines=83> */
.L_x_281:
[----:B------:R3:W-:Y:S02]  /*a390*/  STS.128 [R202+0x11000], RZ ;  /* 0x011000ffca007388 */ /* 0x0007e40000000c00 */
.L_x_282:
[----:B------:R-:W-:Y:S05]  /*a3a0*/  BSYNC.RECONVERGENT B0 ;  /* 0x0000000000007941 */ /* 0x000fea0003800200 */
.L_x_280:
[----:B------:R-:W0:Y:S02]  /*a3b0*/  LDGDEPBAR ;  /* 0x00000000000079af */ /* 0x000e240000000000 */
.L_x_279:
[----:B------:R-:W-:Y:S01]  /*a3c0*/  FMNMX3.FTZ R2, R193, R27, R23, !PT ;  /* 0x0000001bc1027276 */ /* 0x000fe20007810017 */
[----:B------:R-:W4:Y:S01]  /*a3d0*/  LDCU UR4, c[0x0][0x45c] ;  /* 0x00008b80ff0477ac */ /* 0x000f220008000800 */
[----:B------:R-:W-:Y:S01]  /*a3e0*/  FMNMX3.FTZ R0, R192, R7, R21, !PT ;  /* 0x00000007c0007276 */ /* 0x000fe20007810015 */
        /* <DEDUP_REMOVED lines=13> */
[----:B-1----:R-:W-:Y:S02]  /*a4c0*/  FMNMX3.FTZ R9, R0, R151, R153, !PT ;  /* 0x0000009700097276 */ /* 0x002fe40007810099 */
[----:B------:R-:W-:Y:S02]  /*a4d0*/  FMNMX3.FTZ R2, R2, R157, R150, !PT ;  /* 0x0000009d02027276 */ /* 0x000fe40007810096 */
[----:B------:R-:W-:Y:S02]  /*a4e0*/  FMNMX3.FTZ R9, R9, R156, R149, !PT ;  /* 0x0000009c09097276 */ /* 0x000fe40007810095 */
[----:B------:R-:W-:Y:S01]  /*a4f0*/  SEL R169, R186, 0xffffffe0, !P6 ;  /* 0xffffffe0baa97807 */ /* 0x000fe20007000000 */
[----:B--2---:R-:W1:Y:S01]  /*a500*/  SHFL.BFLY PT, R5, R2, 0x2, 0x1f ;  /* 0x0c401f0002057f89 */ /* 0x004e6200000e0000 */
[----:B------:R-:W-:-:S02]  /*a510*/  IADD3 R16, PT, PT, R184, 0x12000, RZ ;  /* 0x00012000b8107810 */ /* 0x000fc40007ffe0ff */
[C---:B------:R-:W-:Y:S01]  /*a520*/  IADD3 R171, PT, PT, R169.reuse, R184, RZ ;  /* 0x000000b8a9ab7210 */ /* 0x040fe20007ffe0ff */
[----:B------:R-:W2:Y:S01]  /*a530*/  SHFL.BFLY PT, R0, R9, 0x2, 0x1f ;  /* 0x0c401f0009007f89 */ /* 0x000ea200000e0000 */
[----:B------:R-:W-:Y:S02]  /*a540*/  IADD3 R170, PT, PT, R184, 0x12040, RZ ;  /* 0x00012040b8aa7810 */ /* 0x000fe40007ffe0ff */
[----:B------:R-:W-:Y:S01]  /*a550*/  @P0 IADD3 R170, PT, PT, R16, -0x40, RZ ;  /* 0xffffffc010aa0810 */ /* 0x000fe20007ffe0ff */
[----:B------:R-:W-:Y:S03]  /*a560*/  LDSM.16.MT88.4 R136, [R171+0x12800] ;  /* 0x01280000ab88783b */ /* 0x000fe60000004200 */
[----:B------:R-:W-:Y:S02]  /*a570*/  IADD3 R169, PT, PT, R169, R170, RZ ;  /* 0x000000aaa9a97210 */ /* 0x000fe40007ffe0ff */
        /* <DEDUP_REMOVED lines=17> */
[----:B------:R-:W-:Y:S01]  /*a690*/  FFMA.FTZ R2, R21, UR4, -R148 ;  /* 0x0000000415027c23 */ /* 0x000fe20008010894 */
[--C-:B------:R-:W-:Y:S01]  /*a6a0*/  FFMA.FTZ R133, R167, UR4, -R152.reuse ;  /* 0x00000004a7857c23 */ /* 0x100fe20008010898 */
        /* <DEDUP_REMOVED lines=9> */
[----:B------:R-:W2:Y:S01]  /*a740*/  LDSM.16.MT88.4 R28, [R170] ;  /* 0x00000000aa1c783b */ /* 0x000ea20000004200 */
[----:B------:R-:W-:Y:S01]  /*a750*/  FFMA.FTZ R172, R175, UR4, -R152 ;  /* 0x00000004afac7c23 */ /* 0x000fe20008010898 */
[----:B------:R-:W-:Y:S01]  /*a760*/  FFMA.FTZ R176, R177, UR4, -R148 ;  /* 0x00000004b1b07c23 */ /* 0x000fe20008010894 */
[--C-:B------:R-:W-:Y:S01]  /*a770*/  FFMA.FTZ R173, R173, UR4, -R152.reuse ;  /* 0x00000004adad7c23 */ /* 0x100fe20008010898 */
[--C-:B------:R-:W-:Y:S01]  /*a780*/  FFMA.FTZ R174, R205, UR4, -R152.reuse ;  /* 0x00000004cdae7c23 */ /* 0x100fe20008010898 */
[----:B------:R-:W-:Y:S01]  /*a790*/  FFMA.FTZ R175, R141, UR4, -R152 ;  /* 0x000000048daf7c23 */ /* 0x000fe20008010898 */
[--C-:B------:R-:W-:Y:S01]  /*a7a0*/  FFMA.FTZ R177, R197, UR4, -R148.reuse ;  /* 0x00000004c5b17c23 */ /* 0x100fe20008010894 */
[----:B------:R-:W4:Y:S01]  /*a7b0*/  MUFU.EX2 R135, R135 ;  /* 0x0000008700877308 */ /* 0x000f220000000800 */
[--C-:B------:R-:W-:Y:S01]  /*a7c0*/  FFMA.FTZ R178, R203, UR4, -R148.reuse ;  /* 0x00000004cbb27c23 */ /* 0x100fe20008010894 */
[----:B------:R-:W-:Y:S01]  /*a7d0*/  FFMA.FTZ R179, R179, UR4, -R148 ;  /* 0x00000004b3b37c23 */ /* 0x000fe20008010894 */
[----:B------:R-:W-:Y:S01]  /*a7e0*/  LDSM.16.MT88.4 R140, [R184+0x12800] ;  /* 0x01280000b88c783b */ /* 0x000fe20000004200 */
[--C-:B------:R-:W-:Y:S01]  /*a7f0*/  FFMA.FTZ R182, R191, UR4, -R152.reuse ;  /* 0x00000004bfb67c23 */ /* 0x100fe20008010898 */
[--C-:B------:R-:W-:Y:S01]  /*a800*/  FFMA.FTZ R180, R195, UR4, -R152.reuse ;  /* 0x00000004c3b47c23 */ /* 0x100fe20008010898 */
[--C-:B------:R-:W-:Y:S01]  /*a810*/  FFMA.FTZ R181, R181, UR4, -R152.reuse ;  /* 0x00000004b5b57c23 */ /* 0x100fe20008010898 */
[----:B------:R-:W-:Y:S01]  /*a820*/  FFMA.FTZ R183, R183, UR4, -R152 ;  /* 0x00000004b7b77c23 */ /* 0x000fe20008010898 */
[----:B------:R-:W-:Y:S01]  /*a830*/  MUFU.EX2 R164, R164 ;  /* 0x000000a400a47308 */ /* 0x000fe20000000800 */
[--C-:B------:R-:W-:Y:S01]  /*a840*/  FFMA.FTZ R191, R147, UR4, -R148.reuse ;  /* 0x0000000493bf7c23 */ /* 0x100fe20008010894 */
[--C-:B------:R-:W-:Y:S01]  /*a850*/  FFMA.FTZ R192, R145, UR4, -R148.reuse ;  /* 0x0000000491c07c23 */ /* 0x100fe20008010894 */
[--C-:B------:R-:W-:Y:S01]  /*a860*/  FFMA.FTZ R193, R163, UR4, -R148.reuse ;  /* 0x00000004a3c17c23 */ /* 0x100fe20008010894 */
[----:B------:R-:W-:Y:S01]  /*a870*/  FFMA.FTZ R194, R161, UR4, -R148 ;  /* 0x00000004a1c27c23 */ /* 0x000fe20008010894 */
[----:B------:R-:W-:Y:S01]  /*a880*/  LDSM.16.MT88.4 R144, [R184+0x13000] ;  /* 0x01300000b890783b */ /* 0x000fe20000004200 */
[--C-:B------:R-:W-:Y:S01]  /*a890*/  FFMA.FTZ R195, R159, UR4, -R152.reuse ;  /* 0x000000049fc37c23 */ /* 0x100fe20008010898 */
[--C-:B------:R-:W-:Y:S01]  /*a8a0*/  FFMA.FTZ R204, R155, UR4, -R152.reuse ;  /* 0x000000049bcc7c23 */ /* 0x100fe20008010898 */
[----:B------:R-:W5:Y:S01]  /*a8b0*/  MUFU.EX2 R133, R133 ;  /* 0x0000008500857308 */ /* 0x000f620000000800 */
[----:B----4-:R-:W-:Y:S01]  /*a8c0*/  F2FP.BF16.F32.PACK_AB R4, R135, R168 ;  /* 0x000000a88704723e */ /* 0x010fe200000010ff */
[----:B------:R-:W-:Y:S01]  /*a8d0*/  LDSM.16.MT88.4 R160, [R184+0x17800] ;  /* 0x01780000b8a0783b */ /* 0x000fe20000004200 */
[--C-:B------:R-:W-:Y:S01]  /*a8e0*/  FFMA.FTZ R197, R157, UR4, -R152.reuse ;  /* 0x000000049dc57c23 */ /* 0x100fe20008010898 */
[----:B------:R-:W-:Y:S01]  /*a8f0*/  FFMA.FTZ R210, R150, UR4, -R152 ;  /* 0x0000000496d27c23 */ /* 0x000fe20008010898 */
[--C-:B------:R-:W-:Y:S01]  /*a900*/  FFMA.FTZ R203, R151, UR4, -R148.reuse ;  /* 0x0000000497cb7c23 */ /* 0x100fe20008010894 */
[--C-:B------:R-:W-:Y:S01]  /*a910*/  FFMA.FTZ R212, R153, UR4, -R148.reuse ;  /* 0x0000000499d47c23 */ /* 0x100fe20008010894 */
[--C-:B------:R-:W-:Y:S01]  /*a920*/  FFMA.FTZ R205, R156, UR4, -R148.reuse ;  /* 0x000000049ccd7c23 */ /* 0x100fe20008010894 */
[----:B------:R-:W-:Y:S01]  /*a930*/  MUFU.EX2 R134, R134 ;  /* 0x0000008600867308 */ /* 0x000fe20000000800 */
[----:B------:R-:W-:Y:S01]  /*a940*/  FFMA.FTZ R214, R149, UR4, -R148 ;  /* 0x0000000495d67c23 */ /* 0x000fe20008010894 */
[----:B------:R-:W-:Y:S04]  /*a950*/  LDSM.16.MT88.4 R156, [R171+0x15800] ;  /* 0x01580000ab9c783b */ /* 0x000fe80000004200 */
[----:B------:R-:W-:Y:S02]  /*a960*/  LDSM.16.MT88.4 R148, [R170+0x3800] ;  /* 0x00380000aa94783b */ /* 0x000fe40000004200 */
[----:B------:R-:W4:Y:S01]  /*a970*/  MUFU.EX2 R2, R2 ;  /* 0x0000000200027308 */ /* 0x000f220000000800 */
[----:B-----5:R-:W-:Y:S01]  /*a980*/  F2FP.BF16.F32.PACK_AB R6, R133, R164 ;  /* 0x000000a48506723e */ /* 0x020fe200000010ff */
[----:B------:R-:W-:Y:S06]  /*a990*/  LDSM.16.MT88.4 R152, [R170+0x1800] ;  /* 0x00180000aa98783b */ /* 0x000fec0000004200 */
[----:B------:R-:W-:Y:S08]  /*a9a0*/  MUFU.EX2 R0, R0 ;  /* 0x0000000000007308 */ /* 0x000ff00000000800 */
[----:B------:R-:W5:Y:S01]  /*a9b0*/  MUFU.EX2 R165, R165 ;  /* 0x000000a500a57308 */ /* 0x000f620000000800 */
[----:B----4-:R-:W-:-:S07]  /*a9c0*/  F2FP.BF16.F32.PACK_AB R5, R2, R134 ;  /* 0x000000860205723e */ /* 0x010fce00000010ff */
[----:B------:R-:W4:Y:S08]  /*a9d0*/  MUFU.EX2 R167, R167 ;  /* 0x000000a700a77308 */ /* 0x000f300000000800 */
[----:B------:R-:W3:Y:S01]  /*a9e0*/  MUFU.EX2 R166, R166 ;  /* 0x000000a600a67308 */ /* 0x000ee20000000800 */
[----:B-----5:R-:W-:-:S07]  /*a9f0*/  F2FP.BF16.F32.PACK_AB R7, R165, R0 ;  /* 0x00000000a507723e */ /* 0x020fce00000010ff */
        /* <DEDUP_REMOVED lines=13> */
[----:B------:R-:W3:Y:S01]  /*aad0*/  LDSM.16.MT88.4 R36, [R169] ;  /* 0x00000000a924783b */ /* 0x000ee20000004200 */
        /* <DEDUP_REMOVED lines=101> */
[----:B--2---:R-:W-:Y:S03]  /*b130*/  HMMA.16816.F32.BF16 R64, R4, R68, R64 ;  /* 0x000000440440723c */ /* 0x004fe60000041840 */
        /* <DEDUP_REMOVED lines=10> */
[C---:B---3--:R-:W-:Y:S05]  /*b1e0*/  HMMA.16816.F32.BF16 R72, R4.reuse, R76, R72 ;  /* 0x0000004c0448723c */ /* 0x048fea0000041848 */
        /* <DEDUP_REMOVED lines=111> */
[----:B------:R-:W5:Y:S07]  /*b8e0*/  LDSM.16.MT88.4 R144, [R170+0x5800] ;  /* 0x00580000aa90783b */ /* 0x000f6e0000004200 */
        /* <DEDUP_REMOVED lines=56> */
[C---:B------:R-:W-:Y:S08]  /*bc70*/  HMMA.16816.F32.BF16 R88, R136.reuse, R14, R88 ;  /* 0x0000000e8858723c */ /* 0x040ff00000041858 */
[C---:B---3--:R-:W-:Y:S08]  /*bc80*/  HMMA.16816.F32.BF16 R112, R136.reuse, R16, R112 ;  /* 0x000000108870723c */ /* 0x048ff00000041870 */
[----:B------:R-:W-:-:S15]  /*bc90*/  HMMA.16816.F32.BF16 R116, R136, R18, R116 ;  /* 0x000000128874723c */ /* 0x000fde0000041874 */
[----:B------:R-:W-:-:S05]  /*bca0*/  NOP ;  /* 0x0000000000007918 */ /* 0x000fca0000000000 */
.L_x_274:
[----:B------:R-:W-:-:S09]  /*bcb0*/  UISETP.GE.AND UP0, UPT, UR12, URZ, UPT ;  /* 0x000000ff0c00728c */ /* 0x000fd2000bf06270 */
[----:B------:R-:W-:Y:S05]  /*bcc0*/  BRA.U !UP0, `(.L_x_283) ;  /* 0x0000002d08f07547 */ /* 0x000fea000b800000 */
[----:B------:R-:W-:Y:S01]  /*bcd0*/  SHF.R.U32.HI R0, RZ, 0x1, R188 ;  /* 0x00000001ff007819 */ /* 0x000fe200000116bc */
[----:B------:R-:W-:Y:S01]  /*bce0*/  IMAD.SHL.U32 R194, R188, 0x2, RZ ;  /* 0x00000002bcc27824 */ /* 0x000fe200078e00ff */
[----:B------:R-:W1:Y:S01]  /*bcf0*/  S2UR UR8, SR_CgaCtaId ;  /* 0x00000000000879c3 */ /* 0x000e620000008800 */
[----:B------:R-:W2:Y:S01]  /*bd00*/  S2R R188, SR_TID.X ;  /* 0x0000000000bc7919 */ /* 0x000ea20000002100 */
[----:B------:R-:W-:Y:S01]  /*bd10*/  LOP3.LUT R185, R185, 0x8, R0, 0x78, !PT ;  /* 0x00000008b9b97812 */ /* 0x000fe200078e7800 */
[----:B------:R-:W3:Y:S01]  /*bd20*/  LDCU UR4, c[0x0][0x440] ;  /* 0x00008800ff0477ac */ /* 0x000ee20008000800 */
[----:B------:R-:W-:Y:S01]  /*bd30*/  IMAD.MOV.U32 R184, RZ, RZ, 0x20 ;  /* 0x00000020ffb87424 */ /* 0x000fe200078e00ff */
[----:B------:R-:W-:Y:S01]  /*bd40*/  LOP3.LUT R194, R194, 0x6, RZ, 0xc0, !PT ;  /* 0x00000006c2c27812 */ /* 0x000fe200078ec0ff */
[----:B------:R-:W-:Y:S01]  /*bd50*/  IMAD.MOV.U32 R0, RZ, RZ, R3 ;  /* 0x000000ffff007224 */ /* 0x000fe200078e0003 */
[----:B------:R-:W-:Y:S01]  /*bd60*/  LOP3.LUT R185, R185, 0x200, R196, 0xf8, !PT ;  /* 0x00000200b9b97812 */ /* 0x000fe200078ef8c4 */
[----:B------:R-:W-:Y:S01]  /*bd70*/  IMAD.MOV.U32 R133, RZ, RZ, R132 ;  /* 0x000000ffff857224 */ /* 0x000fe200078e0084 */
[----:B------:R-:W4:Y:S01]  /*bd80*/  LDC.64 R196, c[0x0][0x3c0] ;  /* 0x0000f000ffc47b82 */ /* 0x000f220000000a00 */
[----:B------:R-:W-:Y:S01]  /*bd90*/  SEL R184, R184, 0xffffffe0, !P6 ;  /* 0xffffffe0b8b87807 */ /* 0x000fe20007000000 */
[----:B------:R-:W-:Y:S01]  /*bda0*/  IMAD.MOV.U32 R183, RZ, RZ, 0x40 ;  /* 0x00000040ffb77424 */ /* 0x000fe200078e00ff */
[----:B------:R-:W-:Y:S01]  /*bdb0*/  LEA R185, R185, UR6, 0x1 ;  /* 0x00000006b9b97c11 */ /* 0x000fe2000f8e08ff */
[----:B------:R-:W-:Y:S01]  /*bdc0*/  UMOV UR9, 0x400 ;  /* 0x0000040000097882 */ /* 0x000fe20000000000 */
[----:B------:R-:W2:Y:S03]  /*bdd0*/  LDCU UR10, c[0x0][0x440] ;  /* 0x00008800ff0a77ac */ /* 0x000ea60008000800 */
        /* <DEDUP_REMOVED lines=12> */
.L_x_286:
        /* <DEDUP_REMOVED lines=44> */
.L_x_284:
        /* <DEDUP_REMOVED lines=27> */
[C---:B------:R-:W-:Y:S02]  /*c310*/  LEA R2, P0, R164.reuse, R199, 0x1 ;  /* 0x000000c7a4027211 */ /* 0x040fe400078008ff */
        /* <DEDUP_REMOVED lines=16> */
[----:B------:R-:W-:Y:S01]  /*c420*/  IMAD R192, R192, 0x2, R181 ;  /* 0x00000002c0c07824 */ /* 0x000fe200078e02b5 */
[----:B------:R-:W-:Y:S03]  /*c430*/  LEA R195, R132, UR6, 0x1 ;  /* 0x0000000684c37c11 */ /* 0x000fe6000f8e08ff */
[----:B------:R-:W-:Y:S01]  /*c440*/  @!PT LDS RZ, [RZ] ;  /* 0x00000000fffff984 */ /* 0x000fe20000000800 */
[----:B------:R-:W-:Y:S01]  /*c450*/  @!PT LDS RZ, [RZ] ;  /* 0x00000000fffff984 */ /* 0x000fe20000000800 */
[----:B------:R-:W-:Y:S01]  /*c460*/  @!PT LDS RZ, [RZ] ;  /* 0x00000000fffff984 */ /* 0x000fe20000000800 */
[----:B------:R-:W-:Y:S01]  /*c470*/  @!P1 LDGSTS.E.BYPASS.LTC128B.128 [R202+0x13000], desc[UR20][R2.64] ;  /* 0x1300000002ca9fae */ /* 0x000fe2000b981a14 */
[----:B------:R-:W-:Y:S02]  /*c480*/  VIADD R191, R192, UR6 ;  /* 0x00000006c0bf7c36 */ /* 0x000fe40008000000 */
[--C-:B------:R-:W-:Y:S02]  /*c490*/  IMAD.IADD R134, R180, 0x1, R195.reuse ;  /* 0x00000001b4867824 */ /* 0x100fe400078e02c3 */
[----:B------:R-:W-:Y:S01]  /*c4a0*/  @P1 STS.128 [R202+0x13000], RZ ;  /* 0x013000ffca001388 */ /* 0x000fe20000000c00 */
[----:B------:R-:W-:Y:S04]  /*c4b0*/  IADD3 R132, PT, PT, R191, R180, RZ ;  /* 0x000000b4bf847210 */ /* 0x000fe80007ffe0ff */
[----:B------:R-:W-:Y:S01]  /*c4c0*/  @!PT LDS RZ, [RZ] ;  /* 0x00000000fffff984 */ /* 0x000fe20000000800 */
[----:B------:R-:W-:Y:S01]  /*c4d0*/  @!PT LDS RZ, [RZ] ;  /* 0x00000000fffff984 */ /* 0x000fe20000000800 */
[----:B------:R-:W-:Y:S01]  /*c4e0*/  @!PT LDS RZ, [RZ] ;  /* 0x00000000fffff984 */ /* 0x000fe20000000800 */
[----:B------:R-:W-:Y:S05]  /*c4f0*/  @!P3 LDGSTS.E.BYPASS.LTC128B.128 [R202+0x15000], desc[UR20][R2.64+0x80] ;  /* 0x1500008002cabfae */ /* 0x000fea000b981a14 */
[----:B------:R-:W-:Y:S05]  /*c500*/  @P3 STS.128 [R202+0x15000], RZ ;  /* 0x015000ffca003388 */ /* 0x000fea0000000c00 */
[----:B------:R-:W-:Y:S01]  /*c510*/  @!PT LDS RZ, [RZ] ;  /* 0x00000000fffff984 */ /* 0x000fe20000000800 */
[----:B------:R-:W-:Y:S01]  /*c520*/  @!PT LDS RZ, [RZ] ;  /* 0x00000000fffff984 */ /* 0x000fe20000000800 */
[----:B------:R-:W-:Y:S01]  /*c530*/  @!PT LDS RZ, [RZ] ;  /* 0x00000000fffff984 */ /* 0x000fe20000000800 */
[----:B------:R1:W-:Y:S05]  /*c540*/  @!P2 LDGSTS.E.BYPASS.LTC128B.128 [R202+0x17000], desc[UR20][R2.64+0x100] ;  /* 0x1700010002caafae */ /* 0x0003ea000b981a14 */
        /* <DEDUP_REMOVED lines=9> */
[----:B------:R-:W-:Y:S05]  /*c5e0*/  LDSM.16.M88.4 R168, [R192+UR6+0xe000] ;  /* 0x00e00006c0a8783b */ /* 0x000fea0008000200 */
[----:B------:R-:W-:Y:S01]  /*c5f0*/  LDSM.16.M88.4 R172, [R192+UR6+0xe800] ;  /* 0x00e80006c0ac783b */ /* 0x000fe20008000200 */
[C---:B--2---:R-:W-:Y:S08]  /*c600*/  HMMA.16816.F32.BF16 R4, R136.reuse, R140, RZ ;  /* 0x0000008c8804723c */ /* 0x044ff000000418ff */
[C---:B------:R-:W-:Y:S01]  /*c610*/  HMMA.16816.F32.BF16 R8, R136.reuse, R142, RZ ;  /* 0x0000008e8808723c */ /* 0x040fe200000418ff */
[----:B------:R-:W2:Y:S07]  /*c620*/  LDSM.16.M88.4 R140, [R132+0xc800] ;  /* 0x00c80000848c783b */ /* 0x000eae0000000200 */
[C---:B---3--:R-:W-:Y:S08]  /*c630*/  HMMA.16816.F32.BF16 R12, R136.reuse, R144, RZ ;  /* 0x00000090880c723c */ /* 0x048ff000000418ff */
[C---:B------:R-:W-:Y:S01]  /*c640*/  HMMA.16816.F32.BF16 R16, R136.reuse, R146, RZ ;  /* 0x000000928810723c */ /* 0x040fe200000418ff */
[----:B------:R-:W3:Y:S07]  /*c650*/  LDSM.16.M88.4 R144, [R132+0xd000] ;  /* 0x00d000008490783b */ /* 0x000eee0000000200 */
[C---:B----4-:R-:W-:Y:S01]  /*c660*/  HMMA.16816.F32.BF16 R20, R136.reuse, R148, RZ ;  /* 0x000000948814723c */ /* 0x050fe200000418ff */
[----:B------:R-:W-:Y:S05]  /*c670*/  SEL R148, R183, 0xffffffc0, !P0 ;  /* 0xffffffc0b7947807 */ /* 0x000fea0004000000 */
[----:B------:R-:W-:Y:S02]  /*c680*/  IMAD.IADD R193, R148, 0x1, R195 ;  /* 0x0000000194c17824 */ /* 0x000fe400078e02c3 */
[C---:B------:R-:W-:Y:S01]  /*c690*/  HMMA.16816.F32.BF16 R24, R136.reuse, R150, RZ ;  /* 0x000000968818723c */ /* 0x040fe200000418ff */
[----:B------:R-:W-:Y:S02]  /*c6a0*/  IMAD.IADD R191, R191, 0x1, R148 ;  /* 0x00000001bfbf7824 */ /* 0x000fe400078e0294 */
[----:B------:R-:W-:Y:S01]  /*c6b0*/  LDSM.16.M88.4 R148, [R193] ;  /* 0x00000000c194783b */ /* 0x000fe20000000200 */
[C---:B-1----:R-:W-:Y:S02]  /*c6c0*/  IMAD.IADD R3, R180.reuse, 0x1, R193 ;  /* 0x00000001b4037824 */ /* 0x042fe400078e02c1 */
[----:B------:R-:W-:Y:S02]  /*c6d0*/  IMAD.IADD R2, R180, 0x1, R191 ;  /* 0x00000001b4027824 */ /* 0x000fe400078e02bf */
[C---:B-----5:R-:W-:Y:S01]  /*c6e0*/  HMMA.16816.F32.BF16 R28, R136.reuse, R152, RZ ;  /* 0x00000098881c723c */ /* 0x060fe200000418ff */
[----:B------:R-:W-:Y:S05]  /*c6f0*/  LDSM.16.M88.4 R176, [R191+0xe000] ;  /* 0x00e00000bfb0783b */ /* 0x000fea0000000200 */
[----:B------:R-:W-:Y:S02]  /*c700*/  LDSM.16.M88.4 R164, [R2+0xc800] ;  /* 0x00c8000002a4783b */ /* 0x000fe40000000200 */
[----:B------:R-:W-:Y:S03]  /*c710*/  HMMA.16816.F32.BF16 R32, R136, R154, RZ ;  /* 0x0000009a8820723c */ /* 0x000fe600000418ff */
[----:B------:R-:W1:Y:S05]  /*c720*/  LDSM.16.M88.4 R136, [R132+0xd800] ;  /* 0x00d800008488783b */ /* 0x000e6a0000000200 */
[C---:B------:R-:W-:Y:S01]  /*c730*/  HMMA.16816.F32.BF16 R4, R156.reuse, R160, R4 ;  /* 0x000000a09c04723c */ /* 0x040fe20000041804 */
[----:B------:R-:W4:Y:S07]  /*c740*/  LDSM.16.M88.4 R152, [R191+0xc000] ;  /* 0x00c00000bf98783b */ /* 0x000f2e0000000200 */
[C---:B------:R-:W-:Y:S01]  /*c750*/  HMMA.16816.F32.BF16 R8, R156.reuse, R162, R8 ;  /* 0x000000a29c08723c */ /* 0x040fe20000041808 */
[----:B------:R-:W-:Y:S07]  /*c760*/  LDSM.16.M88.4 R160, [R191+0xd800] ;  /* 0x00d80000bfa0783b */ /* 0x000fee0000000200 */
[C---:B--2---:R-:W-:Y:S08]  /*c770*/  HMMA.16816.F32.BF16 R12, R156.reuse, R140, R12 ;  /* 0x0000008c9c0c723c */ /* 0x044ff0000004180c */
[C---:B------:R-:W-:Y:S01]  /*c780*/  HMMA.16816.F32.BF16 R16, R156.reuse, R142, R16 ;  /* 0x0000008e9c10723c */ /* 0x040fe20000041810 */
[----:B------:R-:W2:Y:S07]  /*c790*/  LDSM.16.M88.4 R140, [R191+0xc800] ;  /* 0x00c80000bf8c783b */ /* 0x000eae0000000200 */
[C---:B---3--:R-:W-:Y:S08]  /*c7a0*/  HMMA.16816.F32.BF16 R20, R156.reuse, R144, R20 ;  /* 0x000000909c14723c */ /* 0x048ff00000041814 */
[C---:B------:R-:W-:Y:S01]  /*c7b0*/  HMMA.16816.F32.BF16 R24, R156.reuse, R146, R24 ;  /* 0x000000929c18723c */ /* 0x040fe20000041818 */
[----:B------:R-:W3:Y:S07]  /*c7c0*/  LDSM.16.M88.4 R144, [R191+0xd000] ;  /* 0x00d00000bf90783b */ /* 0x000eee0000000200 */
[C---:B-1----:R-:W-:Y:S08]  /*c7d0*/  HMMA.16816.F32.BF16 R28, R156.reuse, R136, R28 ;  /* 0x000000889c1c723c */ /* 0x042ff0000004181c */
[----:B------:R-:W-:Y:S01]  /*c7e0*/  HMMA.16816.F32.BF16 R32, R156, R138, R32 ;  /* 0x0000008a9c20723c */ /* 0x000fe20000041820 */
[----:B------:R-:W-:Y:S05]  /*c7f0*/  LDSM.16.M88.4 R136, [R3] ;  /* 0x000000000388783b */ /* 0x000fea0000000200 */
[----:B------:R-:W1:Y:S02]  /*c800*/  LDSM.16.M88.4 R156, [R2+0xc000] ;  /* 0x00c00000029c783b */ /* 0x000e640000000200 */
[C---:B----4-:R-:W-:Y:S08]  /*c810*/  HMMA.16816.F32.BF16 R4, R148.reuse, R152, R4 ;  /* 0x000000989404723c */ /* 0x050ff00000041804 */
[C---:B------:R-:W-:Y:S01]  /*c820*/  HMMA.16816.F32.BF16 R8, R148.reuse, R154, R8 ;  /* 0x0000009a9408723c */ /* 0x040fe20000041808 */
[----:B------:R-:W4:Y:S07]  /*c830*/  LDSM.16.M88.4 R152, [R2+0xd000] ;  /* 0x00d000000298783b */ /* 0x000f2e0000000200 */
[C---:B--2---:R-:W-:Y:S08]  /*c840*/  HMMA.16816.F32.BF16 R12, R148.reuse, R140, R12 ;  /* 0x0000008c940c723c */ /* 0x044ff0000004180c */
[C---:B------:R-:W-:Y:S01]  /*c850*/  HMMA.16816.F32.BF16 R16, R148.reuse, R142, R16 ;  /* 0x0000008e9410723c */ /* 0x040fe20000041810 */
[----:B------:R-:W2:Y:S07]  /*c860*/  LDSM.16.M88.4 R140, [R2+0xd800] ;  /* 0x00d80000028c783b */ /* 0x000eae0000000200 */
[C---:B---3--:R-:W-:Y:S08]  /*c870*/  HMMA.16816.F32.BF16 R20, R148.reuse, R144, R20 ;  /* 0x000000909414723c */ /* 0x048ff00000041814 */
[C---:B------:R-:W-:Y:S01]  /*c880*/  HMMA.16816.F32.BF16 R24, R148.reuse, R146, R24 ;  /* 0x000000929418723c */ /* 0x040fe20000041818 */
[----:B------:R-:W3:Y:S07]  /*c890*/  LDSM.16.M88.4 R144, [R195+0x4000] ;  /* 0x00400000c390783b */ /* 0x000eee0000000200 */
[C---:B------:R-:W-:Y:S08]  /*c8a0*/  HMMA.16816.F32.BF16 R28, R148.reuse, R160, R28 ;  /* 0x000000a0941c723c */ /* 0x040ff0000004181c */
[----:B------:R-:W-:Y:S01]  /*c8b0*/  HMMA.16816.F32.BF16 R32, R148, R162, R32 ;  /* 0x000000a29420723c */ /* 0x000fe20000041820 */
[----:B------:R-:W5:Y:S05]  /*c8c0*/  LDSM.16.M88.4 R148, [R192+UR6+0xf000] ;  /* 0x00f00006c094783b */ /* 0x000f6a0008000200 */
[----:B------:R-:W-:Y:S02]  /*c8d0*/  LDSM.16.M88.4 R160, [R134+0x4000] ;  /* 0x0040000086a0783b */ /* 0x000fe40000000200 */
[C---:B-1----:R-:W-:Y:S08]  /*c8e0*/  HMMA.16816.F32.BF16 R4, R136.reuse, R156, R4 ;  /* 0x0000009c8804723c */ /* 0x042ff00000041804 */
[C---:B------:R-:W-:Y:S01]  /*c8f0*/  HMMA.16816.F32.BF16 R8, R136.reuse, R158, R8 ;  /* 0x0000009e8808723c */ /* 0x040fe20000041808 */
[----:B------:R-:W1:Y:S07]  /*c900*/  LDSM.16.M88.4 R156, [R192+UR6+0xf800] ;  /* 0x00f80006c09c783b */ /* 0x000e6e0008000200 */
[C---:B------:R-:W-:Y:S08]  /*c910*/  HMMA.16816.F32.BF16 R12, R136.reuse, R164, R12 ;  /* 0x000000a4880c723c */ /* 0x040ff0000004180c */
[C---:B------:R-:W-:Y:S01]  /*c920*/  HMMA.16816.F32.BF16 R16, R136.reuse, R166, R16 ;  /* 0x000000a68810723c */ /* 0x040fe20000041810 */
[----:B------:R-:W1:Y:S07]  /*c930*/  LDSM.16.M88.4 R164, [R132+0xe000] ;  /* 0x00e0000084a4783b */ /* 0x000e6e0000000200 */
[C---:B----4-:R-:W-:Y:S08]  /*c940*/  HMMA.16816.F32.BF16 R20, R136.reuse, R152, R20 ;  /* 0x000000988814723c */ /* 0x050ff00000041814 */
[C---:B------:R-:W-:Y:S01]  /*c950*/  HMMA.16816.F32.BF16 R24, R136.reuse, R154, R24 ;  /* 0x0000009a8818723c */ /* 0x040fe20000041818 */
[----:B------:R-:W-:Y:S07]  /*c960*/  LDSM.16.M88.4 R152, [R132+0xf800] ;  /* 0x00f800008498783b */ /* 0x000fee0000000200 */
[C---:B--2---:R-:W-:Y:S08]  /*c970*/  HMMA.16816.F32.BF16 R28, R136.reuse, R140, R28 ;  /* 0x0000008c881c723c */ /* 0x044ff0000004181c */
[----:B------:R-:W-:Y:S01]  /*c980*/  HMMA.16816.F32.BF16 R32, R136, R142, R32 ;  /* 0x0000008e8820723c */ /* 0x000fe20000041820 */
[----:B------:R-:W2:Y:S05]  /*c990*/  LDSM.16.M88.4 R136, [R132+0xe800] ;  /* 0x00e800008488783b */ /* 0x000eaa0000000200 */
[----:B------:R-:W4:Y:S02]  /*c9a0*/  LDSM.16.M88.4 R140, [R132+0xf000] ;  /* 0x00f00000848c783b */ /* 0x000f240000000200 */
[C---:B---3--:R-:W-:Y:S08]  /*c9b0*/  HMMA.16816.F32.BF16 R4, R144.reuse, R168, R4 ;  /* 0x000000a89004723c */ /* 0x048ff00000041804 */
[C---:B------:R-:W-:Y:S01]  /*c9c0*/  HMMA.16816.F32.BF16 R8, R144.reuse, R170, R8 ;  /* 0x000000aa9008723c */ /* 0x040fe20000041808 */
[----:B------:R-:W3:Y:S07]  /*c9d0*/  LDSM.16.M88.4 R168, [R193+0x4000] ;  /* 0x00400000c1a8783b */ /* 0x000eee0000000200 */
        /* <DEDUP_REMOVED lines=8> */
[----:B------:R-:W1:Y:S05]  /*ca60*/  LDSM.16.M88.4 R144, [R191+0xe800] ;  /* 0x00e80000bf90783b */ /* 0x000e6a0000000200 */
[----:B------:R-:W5:Y:S02]  /*ca70*/  LDSM.16.M88.4 R156, [R191+0xf800] ;  /* 0x00f80000bf9c783b */ /* 0x000f640000000200 */
[C---:B------:R-:W-:Y:S08]  /*ca80*/  HMMA.16816.F32.BF16 R4, R160.reuse, R164, R4 ;  /* 0x000000a4a004723c */ /* 0x040ff00000041804 */
[C---:B------:R-:W-:Y:S01]  /*ca90*/  HMMA.16816.F32.BF16 R8, R160.reuse, R166, R8 ;  /* 0x000000a6a008723c */ /* 0x040fe20000041808 */
[----:B------:R-:W-:Y:S07]  /*caa0*/  LDSM.16.M88.4 R164, [R192+UR6+0x10000] ;  /* 0x01000006c0a4783b */ /* 0x000fee0008000200 */
[C---:B--2---:R-:W-:Y:S08]  /*cab0*/  HMMA.16816.F32.BF16 R12, R160.reuse, R136, R12 ;  /* 0x00000088a00c723c */ /* 0x044ff0000004180c */
[C---:B------:R-:W-:Y:S01]  /*cac0*/  HMMA.16816.F32.BF16 R16, R160.reuse, R138, R16 ;  /* 0x0000008aa010723c */ /* 0x040fe20000041810 */
[----:B------:R-:W-:Y:S07]  /*cad0*/  LDSM.16.M88.4 R136, [R3+0x4000] ;  /* 0x004000000388783b */ /* 0x000fee0000000200 */
[C---:B----4-:R-:W-:Y:S08]  /*cae0*/  HMMA.16816.F32.BF16 R20, R160.reuse, R140, R20 ;  /* 0x0000008ca014723c */ /* 0x050ff00000041814 */
[C---:B------:R-:W-:Y:S01]  /*caf0*/  HMMA.16816.F32.BF16 R24, R160.reuse, R142, R24 ;  /* 0x0000008ea018723c */ /* 0x040fe20000041818 */
[----:B------:R-:W2:Y:S07]  /*cb00*/  LDSM.16.M88.4 R140, [R2+0xe000] ;  /* 0x00e00000028c783b */ /* 0x000eae0000000200 */
[C---:B------:R-:W-:Y:S08]  /*cb10*/  HMMA.16816.F32.BF16 R28, R160.reuse, R152, R28 ;  /* 0x00000098a01c723c */ /* 0x040ff0000004181c */
[----:B------:R-:W-:Y:S01]  /*cb20*/  HMMA.16816.F32.BF16 R32, R160, R154, R32 ;  /* 0x0000009aa020723c */ /* 0x000fe20000041820 */
[----:B------:R-:W4:Y:S05]  /*cb30*/  LDSM.16.M88.4 R152, [R2+0xe800] ;  /* 0x00e800000298783b */ /* 0x000f2a0000000200 */
[----:B------:R-:W-:Y:S02]  /*cb40*/  LDSM.16.M88.4 R160, [R195+0x8000] ;  /* 0x00800000c3a0783b */ /* 0x000fe40000000200 */
[C---:B---3--:R-:W-:Y:S08]  /*cb50*/  HMMA.16816.F32.BF16 R4, R168.reuse, R176, R4 ;  /* 0x000000b0a804723c */ /* 0x048ff00000041804 */
[C---:B------:R-:W-:Y:S08]  /*cb60*/  HMMA.16816.F32.BF16 R8, R168.reuse, R178, R8 ;  /* 0x000000b2a808723c */ /* 0x040ff00000041808 */
[C---:B-1----:R-:W-:Y:S08]  /*cb70*/  HMMA.16816.F32.BF16 R12, R168.reuse, R144, R12 ;  /* 0x00000090a80c723c */ /* 0x042ff0000004180c */
[C---:B------:R-:W-:Y:S01]  /*cb80*/  HMMA.16816.F32.BF16 R16, R168.reuse, R146, R16 ;  /* 0x00000092a810723c */ /* 0x040fe20000041810 */
[----:B------:R-:W1:Y:S07]  /*cb90*/  LDSM.16.M88.4 R144, [R2+0xf000] ;  /* 0x00f000000290783b */ /* 0x000e6e0000000200 */
[C---:B------:R-:W-:Y:S08]  /*cba0*/  HMMA.16816.F32.BF16 R20, R168.reuse, R148, R20 ;  /* 0x00000094a814723c */ /* 0x040ff00000041814 */
[C---:B------:R-:W-:Y:S01]  /*cbb0*/  HMMA.16816.F32.BF16 R24, R168.reuse, R150, R24 ;  /* 0x00000096a818723c */ /* 0x040fe20000041818 */
[----:B------:R-:W3:Y:S07]  /*cbc0*/  LDSM.16.M88.4 R148, [R2+0xf800] ;  /* 0x00f800000294783b */ /* 0x000eee0000000200 */
[C---:B-----5:R-:W-:Y:S08]  /*cbd0*/  HMMA.16816.F32.BF16 R28, R168.reuse, R156, R28 ;  /* 0x0000009ca81c723c */ /* 0x060ff0000004181c */
[----:B------:R-:W-:Y:S01]  /*cbe0*/  HMMA.16816.F32.BF16 R32, R168, R158, R32 ;  /* 0x0000009ea820723c */ /* 0x000fe20000041820 */
[----:B------:R-:W5:Y:S05]  /*cbf0*/  LDSM.16.M88.4 R156, [R192+UR6+0x10800] ;  /* 0x01080006c09c783b */ /* 0x000f6a0008000200 */
[----:B------:R-:W-:Y:S02]  /*cc00*/  LDSM.16.M88.4 R168, [R192+UR6+0x11800] ;  /* 0x01180006c0a8783b */ /* 0x000fe40008000200 */
[C---:B--2---:R-:W-:Y:S08]  /*cc10*/  HMMA.16816.F32.BF16 R4, R136.reuse, R140, R4 ;  /* 0x0000008c8804723c */ /* 0x044ff00000041804 */
[C---:B------:R-:W-:Y:S01]  /*cc20*/  HMMA.16816.F32.BF16 R8, R136.reuse, R142, R8 ;  /* 0x0000008e8808723c */ /* 0x040fe20000041808 */
[----:B------:R-:W2:Y:S07]  /*cc30*/  LDSM.16.M88.4 R140, [R192+UR6+0x11000] ;  /* 0x01100006c08c783b */ /* 0x000eae0008000200 */
[C---:B----4-:R-:W-:Y:S08]  /*cc40*/  HMMA.16816.F32.BF16 R12, R136.reuse, R152, R12 ;  /* 0x00000098880c723c */ /* 0x050ff0000004180c */
[C---:B------:R-:W-:Y:S01]  /*cc50*/  HMMA.16816.F32.BF16 R16, R136.reuse, R154, R16 ;  /* 0x0000009a8810723c */ /* 0x040fe20000041810 */
[----:B------:R-:W4:Y:S07]  /*cc60*/  LDSM.16.M88.4 R152, [R134+0x8000] ;  /* 0x008000008698783b */ /* 0x000f2e0000000200 */
[C---:B-1----:R-:W-:Y:S08]  /*cc70*/  HMMA.16816.F32.BF16 R20, R136.reuse, R144, R20 ;  /* 0x000000908814723c */ /* 0x042ff00000041814 */
[C---:B------:R-:W-:Y:S01]  /*cc80*/  HMMA.16816.F32.BF16 R24, R136.reuse, R146, R24 ;  /* 0x000000928818723c */ /* 0x040fe20000041818 */
[----:B------:R-:W-:Y:S07]  /*cc90*/  LDSM.16.M88.4 R144, [R132+0x11800] ;  /* 0x011800008490783b */ /* 0x000fee0000000200 */
[C---:B---3--:R-:W-:Y:S08]  /*cca0*/  HMMA.16816.F32.BF16 R28, R136.reuse, R148, R28 ;  /* 0x00000094881c723c */ /* 0x048ff0000004181c */
[----:B------:R-:W-:Y:S01]  /*ccb0*/  HMMA.16816.F32.BF16 R32, R136, R150, R32 ;  /* 0x000000968820723c */ /* 0x000fe20000041820 */
[----:B------:R-:W1:Y:S05]  /*ccc0*/  LDSM.16.M88.4 R136, [R132+0x10800] ;  /* 0x010800008488783b */ /* 0x000e6a0000000200 */
[----:B------:R-:W-:Y:S02]  /*ccd0*/  LDSM.16.M88.4 R148, [R193+0x8000] ;  /* 0x00800000c194783b */ /* 0x000fe40000000200 */
[C---:B------:R-:W-:Y:S08]  /*cce0*/  HMMA.16816.F32.BF16 R4, R160.reuse, R164, R4 ;  /* 0x000000a4a004723c */ /* 0x040ff00000041804 */
[C---:B------:R-:W-:Y:S01]  /*ccf0*/  HMMA.16816.F32.BF16 R8, R160.reuse, R166, R8 ;  /* 0x000000a6a008723c */ /* 0x040fe20000041808 */
[----:B------:R-:W-:Y:S07]  /*cd00*/  LDSM.16.M88.4 R164, [R191+0x11000] ;  /* 0x01100000bfa4783b */ /* 0x000fee0000000200 */
[C---:B-----5:R-:W-:Y:S08]  /*cd10*/  HMMA.16816.F32.BF16 R12, R160.reuse, R156, R12 ;  /* 0x0000009ca00c723c */ /* 0x060ff0000004180c */
[C---:B------:R-:W-:Y:S01]  /*cd20*/  HMMA.16816.F32.BF16 R16, R160.reuse, R158, R16 ;  /* 0x0000009ea010723c */ /* 0x040fe20000041810 */
[----:B------:R-:W-:Y:S07]  /*cd30*/  LDSM.16.M88.4 R156, [R191+0x10000] ;  /* 0x01000000bf9c783b */ /* 0x000fee0000000200 */
[C---:B--2---:R-:W-:Y:S08]  /*cd40*/  HMMA.16816.F32.BF16 R20, R160.reuse, R140, R20 ;  /* 0x0000008ca014723c */ /* 0x044ff00000041814 */
[C---:B------:R-:W-:Y:S01]  /*cd50*/  HMMA.16816.F32.BF16 R24, R160.reuse, R142, R24 ;  /* 0x0000008ea018723c */ /* 0x040fe20000041818 */
[----:B------:R-:W2:Y:S07]  /*cd60*/  LDSM.16.M88.4 R140, [R132+0x11000] ;  /* 0x01100000848c783b */ /* 0x000eae0000000200 */
[C---:B------:R-:W-:Y:S08]  /*cd70*/  HMMA.16816.F32.BF16 R28, R160.reuse, R168, R28 ;  /* 0x000000a8a01c723c */ /* 0x040ff0000004181c */
[----:B------:R-:W-:Y:S01]  /*cd80*/  HMMA.16816.F32.BF16 R32, R160, R170, R32 ;  /* 0x000000aaa020723c */ /* 0x000fe20000041820 */
[----:B------:R-:W3:Y:S05]  /*cd90*/  LDSM.16.M88.4 R160, [R191+0x10800] ;  /* 0x01080000bfa0783b */ /* 0x000eea0000000200 */
[----:B------:R5:W-:Y:S02]  /*cda0*/  LDSM.16.M88.4 R168, [R3+0x8000] ;  /* 0x0080000003a8783b */ /* 0x000be40000000200 */
[C---:B----4-:R-:W-:Y:S08]  /*cdb0*/  HMMA.16816.F32.BF16 R4, R152.reuse, R172, R4 ;  /* 0x000000ac9804723c */ /* 0x050ff00000041804 */
[C---:B------:R-:W-:Y:S01]  /*cdc0*/  HMMA.16816.F32.BF16 R8, R152.reuse, R174, R8 ;  /* 0x000000ae9808723c */ /* 0x040fe20000041808 */
[----:B------:R-:W-:Y:S07]  /*cdd0*/  LDSM.16.M88.4 R172, [R2+0x10000] ;  /* 0x0100000002ac783b */ /* 0x000fee0000000200 */
[C---:B-1----:R-:W-:Y:S01]  /*cde0*/  HMMA.16816.F32.BF16 R12, R152.reuse, R136, R12 ;  /* 0x00000088980c723c */ /* 0x042fe2000004180c */
[----:B-----5:R-:W-:Y:S07]  /*cdf0*/  MOV R3, UR12 ;  /* 0x0000000c00037c02 */ /* 0x020fee0008000f00 */
[C---:B------:R-:W-:Y:S01]  /*ce00*/  HMMA.16816.F32.BF16 R16, R152.reuse, R138, R16 ;  /* 0x0000008a9810723c */ /* 0x040fe20000041810 */
[----:B------:R-:W1:Y:S02]  /*ce10*/  LDSM.16.M88.4 R136, [R191+0x11800] ;  /* 0x01180000bf88783b */ /* 0x000e640000000200 */
[----:B------:R-:W-:Y:S04]  /*ce20*/  IMAD R3, R3, 0x40, R194 ;  /* 0x0000004003037824 */ /* 0x000fe800078e02c2 */
[C---:B------:R-:W-:Y:S01]  /*ce30*/  VIADD R135, R3.reuse, 0x8 ;  /* 0x0000000803877836 */ /* 0x040fe20000000000 */
[C---:B--2---:R-:W-:Y:S08]  /*ce40*/  HMMA.16816.F32.BF16 R20, R152.reuse, R140, R20 ;  /* 0x0000008c9814723c */ /* 0x044ff00000041814 */
[C---:B------:R-:W-:Y:S01]  /*ce50*/  HMMA.16816.F32.BF16 R24, R152.reuse, R142, R24 ;  /* 0x0000008e9818723c */ /* 0x040fe20000041818 */
[----:B------:R-:W2:Y:S07]  /*ce60*/  LDSM.16.M88.4 R140, [R2+0x10800] ;  /* 0x01080000028c783b */ /* 0x000eae0000000200 */
[C---:B------:R-:W-:Y:S08]  /*ce70*/  HMMA.16816.F32.BF16 R28, R152.reuse, R144, R28 ;  /* 0x00000090981c723c */ /* 0x040ff0000004181c */
[----:B------:R-:W-:Y:S01]  /*ce80*/  HMMA.16816.F32.BF16 R32, R152, R146, R32 ;  /* 0x000000929820723c */ /* 0x000fe20000041820 */
[----:B------:R-:W4:Y:S07]  /*ce90*/  LDSM.16.M88.4 R144, [R2+0x11000] ;  /* 0x011000000290783b */ /* 0x000f2e0000000200 */
[C---:B------:R-:W-:Y:S08]  /*cea0*/  HMMA.16816.F32.BF16 R4, R148.reuse, R156, R4 ;  /* 0x0000009c9404723c */ /* 0x040ff00000041804 */
[C---:B------:R-:W-:Y:S08]  /*ceb0*/  HMMA.16816.F32.BF16 R8, R148.reuse, R158, R8 ;  /* 0x0000009e9408723c */ /* 0x040ff00000041808 */
[C---:B---3--:R-:W-:Y:S08]  /*cec0*/  HMMA.16816.F32.BF16 R12, R148.reuse, R160, R12 ;  /* 0x000000a0940c723c */ /* 0x048ff0000004180c */
[C---:B------:R-:W-:Y:S08]  /*ced0*/  HMMA.16816.F32.BF16 R16, R148.reuse, R162, R16 ;  /* 0x000000a29410723c */ /* 0x040ff00000041810 */
[C---:B------:R-:W-:Y:S03]  /*cee0*/  HMMA.16816.F32.BF16 R20, R148.reuse, R164, R20 ;  /* 0x000000a49414723c */ /* 0x040fe60000041814 */
[----:B------:R-:W-:Y:S01]  /*cef0*/  I2FP.F32.U32 R165, R3 ;  /* 0x0000000300a57245 */ /* 0x000fe20000201000 */
[C---:B------:R-:W-:Y:S04]  /*cf00*/  VIADD R164, R3.reuse, 0x1 ;  /* 0x0000000103a47836 */ /* 0x040fe80000000000 */
[C---:B------:R-:W-:Y:S03]  /*cf10*/  HMMA.16816.F32.BF16 R24, R148.reuse, R166, R24 ;  /* 0x000000a69418723c */ /* 0x040fe60000041818 */
[----:B------:R-:W-:Y:S01]  /*cf20*/  I2FP.F32.U32 R164, R164 ;  /* 0x000000a400a47245 */ /* 0x000fe20000201000 */
[C---:B------:R-:W-:Y:S04]  /*cf30*/  VIADD R166, R3.reuse, 0x9 ;  /* 0x0000000903a67836 */ /* 0x040fe80000000000 */
[C---:B-1----:R-:W-:Y:S08]  /*cf40*/  HMMA.16816.F32.BF16 R28, R148.reuse, R136, R28 ;  /* 0x00000088941c723c */ /* 0x042ff0000004181c */
[----:B------:R-:W-:Y:S01]  /*cf50*/  HMMA.16816.F32.BF16 R32, R148, R138, R32 ;  /* 0x0000008a9420723c */ /* 0x000fe20000041820 */
[----:B------:R1:W3:Y:S01]  /*cf60*/  LDSM.16.M88.4 R136, [R2+0x11800] ;  /* 0x011800000288783b */ /* 0x0002e20000000200 */
[----:B------:R-:W-:Y:S04]  /*cf70*/  DEPBAR.LE SB0, 0x0 ;  /* 0x000080000000791a */ /* 0x000fe80000000000 */
[----:B------:R-:W-:Y:S02]  /*cf80*/  BAR.SYNC.DEFER_BLOCKING 0x0 ;  /* 0x0000000000007b1d */ /* 0x000fe40000010000 */
[C---:B------:R-:W-:Y:S08]  /*cf90*/  HMMA.16816.F32.BF16 R4, R168.reuse, R172, R4 ;  /* 0x000000aca804723c */ /* 0x040ff00000041804 */
[C---:B------:R-:W-:Y:S03]  /*cfa0*/  HMMA.16816.F32.BF16 R8, R168.reuse, R174, R8 ;  /* 0x000000aea808723c */ /* 0x040fe60000041808 */
[----:B-1----:R-:W-:Y:S05]  /*cfb0*/  I2FP.F32.U32 R2, R166 ;  /* 0x000000a600027245 */ /* 0x002fea0000201000 */
[C---:B--2---:R-:W-:Y:S03]  /*cfc0*/  HMMA.16816.F32.BF16 R12, R168.reuse, R140, R12 ;  /* 0x0000008ca80c723c */ /* 0x044fe6000004180c */
[----:B------:R-:W-:Y:S01]  /*cfd0*/  IADD3 R166, PT, PT, R3, 0x31, RZ ;  /* 0x0000003103a67810 */ /* 0x000fe20007ffe0ff */
[C---:B------:R-:W-:Y:S01]  /*cfe0*/  FFMA.FTZ R4, R165.reuse, UR5, R4 ;  /* 0x00000005a5047c23 */ /* 0x040fe20008010004 */
[----:B------:R-:W-:Y:S01]  /*cff0*/  FFMA.FTZ R6, R165, UR5, R6 ;  /* 0x00000005a5067c23 */ /* 0x000fe20008010006 */
[----:B------:R-:W-:Y:S01]  /*d000*/  I2FP.F32.U32 R165, R135 ;  /* 0x0000008700a57245 */ /* 0x000fe20000201000 */
[C---:B------:R-:W-:Y:S01]  /*d010*/  FFMA.FTZ R5, R164.reuse, UR5, R5 ;  /* 0x00000005a4057c23 */ /* 0x040fe20008010005 */
[----:B------:R-:W-:Y:S01]  /*d020*/  IADD3 R135, PT, PT, R3, 0x10, RZ ;  /* 0x0000001003877810 */ /* 0x000fe20007ffe0ff */
[C---:B------:R-:W-:Y:S03]  /*d030*/  HMMA.16816.F32.BF16 R16, R168.reuse, R142, R16 ;  /* 0x0000008ea810723c */ /* 0x040fe60000041810 */
[----:B------:R-:W-:Y:S01]  /*d040*/  I2FP.F32.U32 R166, R166 ;  /* 0x000000a600a67245 */ /* 0x000fe20000201000 */
[C---:B------:R-:W-:Y:S01]  /*d050*/  FFMA.FTZ R8, R165.reuse, UR5, R8 ;  /* 0x00000005a5087c23 */ /* 0x040fe20008010008 */
[----:B------:R-:W-:Y:S01]  /*d060*/  FFMA.FTZ R10, R165, UR5, R10 ;  /* 0x00000005a50a7c23 */ /* 0x000fe2000801000a */
[----:B------:R-:W-:Y:S01]  /*d070*/  I2FP.F32.U32 R165, R135 ;  /* 0x0000008700a57245 */ /* 0x000fe20000201000 */
[C---:B------:R-:W-:Y:S01]  /*d080*/  VIADD R135, R3.reuse, 0x18 ;  /* 0x0000001803877836 */ /* 0x040fe20000000000 */
[C---:B----4-:R-:W-:Y:S03]  /*d090*/  HMMA.16816.F32.BF16 R20, R168.reuse, R144, R20 ;  /* 0x00000090a814723c */ /* 0x050fe60000041814 */
[----:B------:R-:W-:Y:S01]  /*d0a0*/  FFMA.FTZ R7, R164, UR5, R7 ;  /* 0x00000005a4077c23 */ /* 0x000fe20008010007 */
[----:B------:R-:W-:Y:S02]  /*d0b0*/  VIADD R164, R3, 0x11 ;  /* 0x0000001103a47836 */ /* 0x000fe40000000000 */
[C---:B------:R-:W-:Y:S01]  /*d0c0*/  FFMA.FTZ R12, R165.reuse, UR5, R12 ;  /* 0x00000005a50c7c23 */ /* 0x040fe2000801000c */
[----:B------:R-:W-:Y:S01]  /*d0d0*/  FFMA.FTZ R14, R165, UR5, R14 ;  /* 0x00000005a50e7c23 */ /* 0x000fe2000801000e */
[----:B------:R-:W-:Y:S01]  /*d0e0*/  I2FP.F32.U32 R165, R135 ;  /* 0x0000008700a57245 */ /* 0x000fe20000201000 */
[C---:B------:R-:W-:Y:S03]  /*d0f0*/  HMMA.16816.F32.BF16 R24, R168.reuse, R146, R24 ;  /* 0x00000092a818723c */ /* 0x040fe60000041818 */
[C---:B------:R-:W-:Y:S01]  /*d100*/  FFMA.FTZ R9, R2.reuse, UR5, R9 ;  /* 0x0000000502097c23 */ /* 0x040fe20008010009 */
[----:B------:R-:W-:Y:S01]  /*d110*/  FFMA.FTZ R11, R2, UR5, R11 ;  /* 0x00000005020b7c23 */ /* 0x000fe2000801000b */
[----:B------:R-:W-:Y:S01]  /*d120*/  I2FP.F32.U32 R2, R164 ;  /* 0x000000a400027245 */ /* 0x000fe20000201000 */
[----:B------:R-:W-:Y:S02]  /*d130*/  VIADD R135, R3, 0x20 ;  /* 0x0000002003877836 */ /* 0x000fe40000000000 */
[----:B------:R-:W-:Y:S01]  /*d140*/  FFMA.FTZ R16, R165, UR5, R16 ;  /* 0x00000005a5107c23 */ /* 0x000fe20008010010 */
[----:B------:R-:W-:Y:S01]  /*d150*/  VIADD R164, R3, 0x19 ;  /* 0x0000001903a47836 */ /* 0x000fe20000000000 */
[C---:B---3--:R-:W-:Y:S03]  /*d160*/  HMMA.16816.F32.BF16 R28, R168.reuse, R136, R28 ;  /* 0x00000088a81c723c */ /* 0x048fe6000004181c */
[----:B------:R-:W-:Y:S01]  /*d170*/  I2FP.F32.U32 R135, R135 ;  /* 0x0000008700877245 */ /* 0x000fe20000201000 */
[C---:B------:R-:W-:Y:S01]  /*d180*/  FFMA.FTZ R13, R2.reuse, UR5, R13 ;  /* 0x00000005020d7c23 */ /* 0x040fe2000801000d */
[----:B------:R-:W-:Y:S01]  /*d190*/  FFMA.FTZ R15, R2, UR5, R15 ;  /* 0x00000005020f7c23 */ /* 0x000fe2000801000f */
[----:B------:R-:W-:Y:S01]  /*d1a0*/  I2FP.F32.U32 R2, R164 ;  /* 0x000000a400027245 */ /* 0x000fe20000201000 */
[----:B------:R-:W-:Y:S01]  /*d1b0*/  FFMA.FTZ R18, R165, UR5, R18 ;  /* 0x00000005a5127c23 */ /* 0x000fe20008010012 */
[----:B------:R-:W-:Y:S01]  /*d1c0*/  IADD3 R164, PT, PT, R3, 0x21, RZ ;  /* 0x0000002103a47810 */ /* 0x000fe20007ffe0ff */
[C---:B------:R-:W-:Y:S01]  /*d1d0*/  FFMA.FTZ R20, R135.reuse, UR5, R20 ;  /* 0x0000000587147c23 */ /* 0x040fe20008010014 */
[----:B------:R-:W-:Y:S01]  /*d1e0*/  FFMA.FTZ R22, R135, UR5, R22 ;  /* 0x0000000587167c23 */ /* 0x000fe20008010016 */
[C---:B------:R-:W-:Y:S01]  /*d1f0*/  VIADD R135, R3.reuse, 0x30 ;  /* 0x0000003003877836 */ /* 0x040fe20000000000 */
[----:B------:R-:W-:Y:S01]  /*d200*/  I2FP.F32.U32 R164, R164 ;  /* 0x000000a400a47245 */ /* 0x000fe20000201000 */
[C---:B------:R-:W-:Y:S01]  /*d210*/  FFMA.FTZ R17, R2.reuse, UR5, R17 ;  /* 0x0000000502117c23 */ /* 0x040fe20008010011 */
[----:B------:R-:W-:Y:S01]  /*d220*/  FFMA.FTZ R19, R2, UR5, R19 ;  /* 0x0000000502137c23 */ /* 0x000fe20008010013 */
[----:B------:R-:W-:Y:S01]  /*d230*/  VIADD R165, R3, 0x28 ;  /* 0x0000002803a57836 */ /* 0x000fe20000000000 */
[----:B------:R-:W-:Y:S01]  /*d240*/  I2FP.F32.U32 R135, R135 ;  /* 0x0000008700877245 */ /* 0x000fe20000201000 */
[C---:B------:R-:W-:Y:S01]  /*d250*/  FFMA.FTZ R21, R164.reuse, UR5, R21 ;  /* 0x00000005a4157c23 */ /* 0x040fe20008010015 */
[----:B------:R-:W-:Y:S01]  /*d260*/  FFMA.FTZ R23, R164, UR5, R23 ;  /* 0x00000005a4177c23 */ /* 0x000fe20008010017 */
[----:B------:R-:W-:Y:S01]  /*d270*/  FMNMX3.FTZ R164, R133, R4, R5, !PT ;  /* 0x0000000485a47276 */ /* 0x000fe20007810005 */
[----:B------:R-:W-:Y:S01]  /*d280*/  VIADD R2, R3, 0x29 ;  /* 0x0000002903027836 */ /* 0x000fe20000000000 */
[----:B------:R-:W-:Y:S01]  /*d290*/  I2FP.F32.U32 R165, R165 ;  /* 0x000000a500a57245 */ /* 0x000fe20000201000 */
[C---:B------:R-:W-:Y:S01]  /*d2a0*/  FFMA.FTZ R28, R135.reuse, UR5, R28 ;  /* 0x00000005871c7c23 */ /* 0x040fe2000801001c */
[----:B------:R-:W-:Y:S01]  /*d2b0*/  FMNMX3.FTZ R164, R164, R8, R9, !PT ;  /* 0x00000008a4a47276 */ /* 0x000fe20007810009 */
[----:B------:R-:W-:Y:S01]  /*d2c0*/  FFMA.FTZ R30, R135, UR5, R30 ;  /* 0x00000005871e7c23 */ /* 0x000fe2000801001e */
[----:B------:R-:W-:Y:S01]  /*d2d0*/  FMNMX3.FTZ R135, R0, R6, R7, !PT ;  /* 0x0000000600877276 */ /* 0x000fe20007810007 */
[----:B------:R-:W-:Y:S03]  /*d2e0*/  HMMA.16816.F32.BF16 R32, R168, R138, R32 ;  /* 0x0000008aa820723c */ /* 0x000fe60000041820 */
[----:B------:R-:W-:Y:S01]  /*d2f0*/  I2FP.F32.U32 R2, R2 ;  /* 0x0000000200027245 */ /* 0x000fe20000201000 */
[----:B------:R-:W-:Y:S01]  /*d300*/  FFMA.FTZ R24, R165, UR5, R24 ;  /* 0x00000005a5187c23 */ /* 0x000fe20008010018 */
[----:B------:R-:W-:Y:S01]  /*d310*/  FMNMX3.FTZ R135, R135, R10, R11, !PT ;  /* 0x0000000a87877276 */ /* 0x000fe2000781000b */
[----:B------:R-:W-:Y:S01]  /*d320*/  FFMA.FTZ R26, R165, UR5, R26 ;  /* 0x00000005a51a7c23 */ /* 0x000fe2000801001a */
[----:B------:R-:W-:Y:S01]  /*d330*/  FMNMX3.FTZ R164, R164, R12, R13, !PT ;  /* 0x0000000ca4a47276 */ /* 0x000fe2000781000d */
[C---:B------:R-:W-:Y:S01]  /*d340*/  FFMA.FTZ R25, R2.reuse, UR5, R25 ;  /* 0x0000000502197c23 */ /* 0x040fe20008010019 */
[----:B------:R-:W-:Y:S01]  /*d350*/  FMNMX3.FTZ R135, R135, R14, R15, !PT ;  /* 0x0000000e87877276 */ /* 0x000fe2000781000f */
[----:B------:R-:W-:Y:S01]  /*d360*/  FFMA.FTZ R27, R2, UR5, R27 ;  /* 0x00000005021b7c23 */ /* 0x000fe2000801001b */
[----:B------:R-:W-:Y:S01]  /*d370*/  FMNMX3.FTZ R164, R164, R16, R17, !PT ;  /* 0x00000010a4a47276 */ /* 0x000fe20007810011 */
[----:B------:R-:W-:Y:S01]  /*d380*/  VIADD R165, R3, 0x38 ;  /* 0x0000003803a57836 */ /* 0x000fe20000000000 */
[----:B------:R-:W-:Y:S01]  /*d390*/  FMNMX3.FTZ R135, R135, R18, R19, !PT ;  /* 0x0000001287877276 */ /* 0x000fe20007810013 */
[----:B------:R-:W-:Y:S01]  /*d3a0*/  VIADD R2, R3, 0x39 ;  /* 0x0000003903027836 */ /* 0x000fe20000000000 */
[----:B------:R-:W-:Y:S01]  /*d3b0*/  FMNMX3.FTZ R164, R164, R20, R21, !PT ;  /* 0x00000014a4a47276 */ /* 0x000fe20007810015 */
[C---:B------:R-:W-:Y:S01]  /*d3c0*/  FFMA.FTZ R29, R166.reuse, UR5, R29 ;  /* 0x00000005a61d7c23 */ /* 0x040fe2000801001d */
[----:B------:R-:W-:Y:S01]  /*d3d0*/  I2FP.F32.U32 R3, R165 ;  /* 0x000000a500037245 */ /* 0x000fe20000201000 */
[----:B------:R-:W-:Y:S01]  /*d3e0*/  FFMA.FTZ R31, R166, UR5, R31 ;  /* 0x00000005a61f7c23 */ /* 0x000fe2000801001f */
[----:B------:R-:W-:Y:S02]  /*d3f0*/  I2FP.F32.U32 R2, R2 ;  /* 0x0000000200027245 */ /* 0x000fe40000201000 */
[----:B------:R-:W-:Y:S01]  /*d400*/  FMNMX3.FTZ R135, R135, R22, R23, !PT ;  /* 0x0000001687877276 */ /* 0x000fe20007810017 */
[----:B------:R-:W-:Y:S01]  /*d410*/  FFMA.FTZ R32, R3, UR5, R32 ;  /* 0x0000000503207c23 */ /* 0x000fe20008010020 */
[----:B------:R-:W-:Y:S01]  /*d420*/  FMNMX3.FTZ R164, R164, R24, R25, !PT ;  /* 0x00000018a4a47276 */ /* 0x000fe20007810019 */
[----:B------:R-:W-:Y:S01]  /*d430*/  FFMA.FTZ R33, R2, UR5, R33 ;  /* 0x0000000502217c23 */ /* 0x000fe20008010021 */
[----:B------:R-:W-:Y:S01]  /*d440*/  FMNMX3.FTZ R135, R135, R26, R27, !PT ;  /* 0x0000001a87877276 */ /* 0x000fe2000781001b */
[----:B------:R-:W-:Y:S01]  /*d450*/  FFMA.FTZ R34, R3, UR5, R34 ;  /* 0x0000000503227c23 */ /* 0x000fe20008010022 */
[----:B------:R-:W-:Y:S01]  /*d460*/  FMNMX3.FTZ R164, R164, R28, R29, !PT ;  /* 0x0000001ca4a47276 */ /* 0x000fe2000781001d */
[----:B------:R-:W-:Y:S01]  /*d470*/  FFMA.FTZ R35, R2, UR5, R35 ;  /* 0x0000000502237c23 */ /* 0x000fe20008010023 */
[----:B------:R-:W-:Y:S02]  /*d480*/  FMNMX3.FTZ R135, R135, R30, R31, !PT ;  /* 0x0000001e87877276 */ /* 0x000fe4000781001f */
[----:B------:R-:W-:Y:S01]  /*d490*/  FMNMX3.FTZ R164, R164, R32, R33, !PT ;  /* 0x00000020a4a47276 */ /* 0x000fe20007810021 */
[----:B------:R-:W-:Y:S06]  /*d4a0*/  BRA.U.ANY UP0, `(.L_x_286) ;  /* 0xffffffe9007c7547 */ /* 0x000fec000b93ffff */
.L_x_285:
[----:B------:R-:W-:Y:S01]  /*d4b0*/  FMNMX3.FTZ R135, R135, R34, R35, !PT ;  /* 0x0000002287877276 */ /* 0x000fe20007810023 */
[----:B------:R-:W2:Y:S01]  /*d4c0*/  SHFL.BFLY PT, R3, R164, 0x2, 0x1f ;  /* 0x0c401f00a4037f89 */ /* 0x000ea200000e0000 */
[----:B------:R-:W-:Y:S02]  /*d4d0*/  UISETP.NE.AND UP0, UPT, UR12, URZ, UPT ;  /* 0x000000ff0c00728c */ /* 0x000fe4000bf05270 */
[----:B------:R-:W-:Y:S05]  /*d4e0*/  UIADD3 UR12, UPT, UPT, UR12, -0x1, URZ ;  /* 0xffffffff0c0c7890 */ /* 0x000fea000fffe0ff */
[----:B------:R-:W3:Y:S08]  /*d4f0*/  SHFL.BFLY PT, R2, R135, 0x2, 0x1f ;  /* 0x0c401f0087027f89 */ /* 0x000ef000000e0000 */
[----:B-1----:R-:W-:Y:S08]  /*d500*/  LDSM.16.MT88.4 R140, [R184+0x12000] ;  /* 0x01200000b88c783b */ /* 0x002ff00000004200 */
        /* <DEDUP_REMOVED lines=11> */
[C---:B------:R-:W-:Y:S01]  /*d5c0*/  FADD.FTZ R0, -R3.reuse, R0 ;  /* 0x0000000003007221 */ /* 0x040fe20000010100 */
[----:B------:R-:W-:Y:S01]  /*d5d0*/  FSEL R164, R164, RZ, P2 ;  /* 0x000000ffa4a47208 */ /* 0x000fe20001000000 */
[C---:B------:R-:W-:Y:S01]  /*d5e0*/  FMUL.FTZ R162, R3.reuse, UR4 ;  /* 0x0000000403a27c20 */ /* 0x040fe20008410000 */
[----:B------:R-:W-:Y:S01]  /*d5f0*/  FSETP.NEU.FTZ.AND P2, PT, R3, -INF , PT ;  /* 0xff8000000300780b */ /* 0x000fe20003f5d000 */
[----:B------:R-:W-:Y:S01]  /*d600*/  FMUL.FTZ R135, R0, UR4 ;  /* 0x0000000400877c20 */ /* 0x000fe20008410000 */
[----:B------:R-:W-:Y:S01]  /*d610*/  FMUL.FTZ R133, R2, UR4 ;  /* 0x0000000402857c20 */ /* 0x000fe20008410000 */
[--C-:B------:R-:W-:Y:S01]  /*d620*/  FFMA.FTZ R163, R4, UR4, -R164.reuse ;  /* 0x0000000404a37c23 */ /* 0x100fe200080108a4 */
[----:B------:R-:W-:Y:S01]  /*d630*/  FSEL R162, R162, RZ, P2 ;  /* 0x000000ffa2a27208 */ /* 0x000fe20001000000 */
[----:B------:R2:W3:Y:S01]  /*d640*/  MUFU.EX2 R0, R135 ;  /* 0x0000008700007308 */ /* 0x0004e20000000800 */
[--C-:B------:R-:W-:Y:S01]  /*d650*/  FFMA.FTZ R160, R5, UR4, -R164.reuse ;  /* 0x0000000405a07c23 */ /* 0x100fe200080108a4 */
[--C-:B------:R-:W-:Y:S01]  /*d660*/  FFMA.FTZ R159, R8, UR4, -R164.reuse ;  /* 0x00000004089f7c23 */ /* 0x100fe200080108a4 */
[----:B------:R-:W-:Y:S01]  /*d670*/  FFMA.FTZ R158, R9, UR4, -R164 ;  /* 0x00000004099e7c23 */ /* 0x000fe200080108a4 */
[--C-:B------:R-:W-:Y:S01]  /*d680*/  FFMA.FTZ R161, R6, UR4, -R162.reuse ;  /* 0x0000000406a17c23 */ /* 0x100fe200080108a2 */
[--C-:B------:R-:W-:Y:S01]  /*d690*/  FFMA.FTZ R157, R7, UR4, -R162.reuse ;  /* 0x00000004079d7c23 */ /* 0x100fe200080108a2 */
[----:B------:R-:W-:Y:S01]  /*d6a0*/  FFMA.FTZ R156, R10, UR4, -R162 ;  /* 0x000000040a9c7c23 */ /* 0x000fe200080108a2 */
[--C-:B------:R-:W-:Y:S03]  /*d6b0*/  FFMA.FTZ R177, R24, UR4, -R164.reuse ;  /* 0x0000000418b17c23 */ /* 0x100fe600080108a4 */
[----:B------:R4:W5:Y:S01]  /*d6c0*/  MUFU.EX2 R2, R133 ;  /* 0x0000008500027308 */ /* 0x0009620000000800 */
[----:B------:R-:W-:Y:S01]  /*d6d0*/  FFMA.FTZ R178, R25, UR4, -R164 ;  /* 0x0000000419b27c23 */ /* 0x000fe200080108a4 */
[--C-:B------:R-:W-:Y:S01]  /*d6e0*/  FFMA.FTZ R179, R26, UR4, -R162.reuse ;  /* 0x000000041ab37c23 */ /* 0x100fe200080108a2 */
[----:B------:R-:W-:Y:S01]  /*d6f0*/  FFMA.FTZ R192, R27, UR4, -R162 ;  /* 0x000000041bc07c23 */ /* 0x000fe200080108a2 */
[--C-:B------:R-:W-:Y:S01]  /*d700*/  FFMA.FTZ R165, R12, UR4, -R164.reuse ;  /* 0x000000040ca57c23 */ /* 0x100fe200080108a4 */
[----:B------:R-:W-:Y:S01]  /*d710*/  LDSM.16.MT88.4 R24, [R184+0x15000] ;  /* 0x01500000b818783b */ /* 0x000fe20000004200 */
[----:B------:R-:W-:Y:S01]  /*d720*/  FFMA.FTZ R166, R13, UR4, -R164 ;  /* 0x000000040da67c23 */ /* 0x000fe200080108a4 */
[--C-:B------:R-:W-:Y:S03]  /*d730*/  FFMA.FTZ R168, R14, UR4, -R162.reuse ;  /* 0x000000040ea87c23 */ /* 0x100fe600080108a2 */
[----:B------:R-:W-:Y:S01]  /*d740*/  MUFU.EX2 R163, R163 ;  /* 0x000000a300a37308 */ /* 0x000fe20000000800 */
[--C-:B--2---:R-:W-:Y:S01]  /*d750*/  FFMA.FTZ R135, R11, UR4, -R162.reuse ;  /* 0x000000040b877c23 */ /* 0x104fe200080108a2 */
[C---:B---3--:R-:W-:Y:S01]  /*d760*/  FMUL.FTZ R6, R0.reuse, R130 ;  /* 0x0000008200067220 */ /* 0x048fe20000410000 */
[C---:B------:R-:W-:Y:S01]  /*d770*/  FMUL.FTZ R7, R0.reuse, R131 ;  /* 0x0000008300077220 */ /* 0x040fe20000410000 */
[C---:B------:R-:W-:Y:S01]  /*d780*/  FMUL.FTZ R10, R0.reuse, R126 ;  /* 0x0000007e000a7220 */ /* 0x040fe20000410000 */
[C---:B------:R-:W-:Y:S01]  /*d790*/  FMUL.FTZ R11, R0.reuse, R127 ;  /* 0x0000007f000b7220 */ /* 0x040fe20000410000 */
[C---:B------:R-:W-:Y:S01]  /*d7a0*/  FMUL.FTZ R38, R0.reuse, R38 ;  /* 0x0000002600267220 */ /* 0x040fe20000410000 */
[----:B------:R-:W-:Y:S03]  /*d7b0*/  FMUL.FTZ R39, R0, R39 ;  /* 0x0000002700277220 */ /* 0x000fe60000410000 */
[----:B------:R-:W2:Y:S01]  /*d7c0*/  MUFU.EX2 R160, R160 ;  /* 0x000000a000a07308 */ /* 0x000ea20000000800 */
[----:B----4-:R-:W-:Y:S01]  /*d7d0*/  MOV R133, R204 ;  /* 0x000000cc00857202 */ /* 0x010fe20000000f00 */
[C---:B-----5:R-:W-:Y:S01]  /*d7e0*/  FMUL.FTZ R4, R2.reuse, R128 ;  /* 0x0000008002047220 */ /* 0x060fe20000410000 */
[----:B------:R-:W-:Y:S01]  /*d7f0*/  @P0 IADD3 R133, PT, PT, R205, -0x40, RZ ;  /* 0xffffffc0cd850810 */ /* 0x000fe20007ffe0ff */
[C---:B------:R-:W-:Y:S01]  /*d800*/  FMUL.FTZ R5, R2.reuse, R129 ;  /* 0x0000008102057220 */ /* 0x040fe20000410000 */
[C---:B------:R-:W-:Y:S01]  /*d810*/  FMUL.FTZ R8, R2.reuse, R124 ;  /* 0x0000007c02087220 */ /* 0x040fe20000410000 */
[----:B------:R-:W-:Y:S01]  /*d820*/  FMUL.FTZ R9, R2, R125 ;  /* 0x0000007d02097220 */ /* 0x000fe20000410000 */
[----:B------:R-:W-:Y:S03]  /*d830*/  IADD3 R134, PT, PT, R180, R133, RZ ;  /* 0x00000085b4867210 */ /* 0x000fe60007ffe0ff */
[----:B------:R-:W-:Y:S01]  /*d840*/  MUFU.EX2 R161, R161 ;  /* 0x000000a100a17308 */ /* 0x000fe20000000800 */
[----:B------:R-:W3:Y:S01]  /*d850*/  LDSM.16.MT88.4 R144, [R133] ;  /* 0x000000008590783b */ /* 0x000ee20000004200 */
[C---:B------:R-:W-:Y:S01]  /*d860*/  FMUL.FTZ R36, R2.reuse, R36 ;  /* 0x0000002402247220 */ /* 0x040fe20000410000 */
[C---:B------:R-:W-:Y:S01]  /*d870*/  FMUL.FTZ R37, R2.reuse, R37 ;  /* 0x0000002502257220 */ /* 0x040fe20000410000 */
[C---:B------:R-:W-:Y:S01]  /*d880*/  FMUL.FTZ R12, R2.reuse, R120 ;  /* 0x00000078020c7220 */ /* 0x040fe20000410000 */
[----:B------:R-:W-:Y:S01]  /*d890*/  FMUL.FTZ R13, R2, R121 ;  /* 0x00000079020d7220 */ /* 0x000fe20000410000 */
[----:B------:R-:W-:Y:S01]  /*d8a0*/  FMUL.FTZ R14, R0, R122 ;  /* 0x0000007a000e7220 */ /* 0x000fe20000410000 */
[----:B------:R-:W-:Y:S03]  /*d8b0*/  FMUL.FTZ R40, R2, R40 ;  /* 0x0000002802287220 */ /* 0x000fe60000410000 */
[----:B------:R-:W4:Y:S01]  /*d8c0*/  MUFU.EX2 R157, R157 ;  /* 0x0000009d009d7308 */ /* 0x000f220000000800 */
[----:B--2---:R-:W-:Y:S01]  /*d8d0*/  F2FP.BF16.F32.PACK_AB R128, R160, R163 ;  /* 0x000000a3a080723e */ /* 0x004fe200000010ff */
[----:B------:R-:W2:Y:S01]  /*d8e0*/  LDSM.16.MT88.4 R124, [R134] ;  /* 0x00000000867c783b */ /* 0x000ea20000004200 */
[----:B------:R-:W-:Y:S01]  /*d8f0*/  FMUL.FTZ R41, R2, R41 ;  /* 0x0000002902297220 */ /* 0x000fe20000410000 */
[C---:B------:R-:W-:Y:S01]  /*d900*/  FMUL.FTZ R42, R0.reuse, R42 ;  /* 0x0000002a002a7220 */ /* 0x040fe20000410000 */
[----:B------:R-:W-:Y:S01]  /*d910*/  FMUL.FTZ R43, R0, R43 ;  /* 0x0000002b002b7220 */ /* 0x000fe20000410000 */
[C---:B------:R-:W-:Y:S01]  /*d920*/  FMUL.FTZ R44, R2.reuse, R44 ;  /* 0x0000002c022c7220 */ /* 0x040fe20000410000 */
[----:B------:R-:W-:Y:S03]  /*d930*/  FMUL.FTZ R45, R2, R45 ;  /* 0x0000002d022d7220 */ /* 0x000fe60000410000 */
[----:B------:R-:W-:Y:S01]  /*d940*/  MUFU.EX2 R159, R159 ;  /* 0x0000009f009f7308 */ /* 0x000fe20000000800 */
[C---:B------:R-:W-:Y:S01]  /*d950*/  FMUL.FTZ R46, R0.reuse, R46 ;  /* 0x0000002e002e7220 */ /* 0x040fe20000410000 */
[----:B------:R-:W-:Y:S01]  /*d960*/  LDSM.16.MT88.4 R152, [R134+0x2800] ;  /* 0x002800008698783b */ /* 0x000fe20000004200 */
[----:B------:R-:W-:Y:S01]  /*d970*/  FMUL.FTZ R47, R0, R47 ;  /* 0x0000002f002f7220 */ /* 0x000fe20000410000 */
[C---:B------:R-:W-:Y:S01]  /*d980*/  FMUL.FTZ R48, R2.reuse, R48 ;  /* 0x0000003002307220 */ /* 0x040fe20000410000 */
[----:B------:R-:W-:Y:S01]  /*d990*/  FMUL.FTZ R49, R2, R49 ;  /* 0x0000003102317220 */ /* 0x000fe20000410000 */
[C---:B------:R-:W-:Y:S01]  /*d9a0*/  FMUL.FTZ R50, R0.reuse, R50 ;  /* 0x0000003200327220 */ /* 0x040fe20000410000 */
[----:B------:R-:W-:Y:S03]  /*d9b0*/  FMUL.FTZ R51, R0, R51 ;  /* 0x0000003300337220 */ /* 0x000fe60000410000 */
[----:B------:R-:W5:Y:S01]  /*d9c0*/  MUFU.EX2 R158, R158 ;  /* 0x0000009e009e7308 */ /* 0x000f620000000800 */
[----:B----4-:R-:W-:Y:S01]  /*d9d0*/  F2FP.BF16.F32.PACK_AB R129, R157, R161 ;  /* 0x000000a19d81723e */ /* 0x010fe200000010ff */
        /* <DEDUP_REMOVED lines=14> */
[----:B------:R-:W4:Y:S01]  /*dac0*/  MUFU.EX2 R135, R135 ;  /* 0x0000008700877308 */ /* 0x000f220000000800 */
        /* <DEDUP_REMOVED lines=16> */
[----:B----4-:R-:W-:Y:S01]  /*dbd0*/  F2FP.BF16.F32.PACK_AB R131, R135, R156 ;  /* 0x0000009c8783723e */ /* 0x010fe200000010ff */
        /* <DEDUP_REMOVED lines=13> */
[----:B------:R-:W4:Y:S01]  /*dcb0*/  MUFU.EX2 R166, R166 ;  /* 0x000000a600a67308 */ /* 0x000f220000000800 */
        /* <DEDUP_REMOVED lines=13> */
[----:B------:R-:W5:Y:S03]  /*dd90*/  LDSM.16.MT88.4 R140, [R184+0x14000] ;  /* 0x01400000b88c783b */ /* 0x000f660000004200 */
        /* <DEDUP_REMOVED lines=11> */
[C---:B------:R-:W-:Y:S01]  /*de50*/  FMUL.FTZ R107, R0.reuse, R107 ;  /* 0x0000006b006b7220 */ /* 0x040fe20000410000 */
[----:B------:R-:W-:Y:S01]  /*de60*/  FFMA.FTZ R167, R15, UR4, -R162 ;  /* 0x000000040fa77c23 */ /* 0x000fe200080108a2 */
[C---:B------:R-:W-:Y:S01]  /*de70*/  HMMA.16816.F32.BF16 R48, R128.reuse, R146, R48 ;  /* 0x000000928030723c */ /* 0x040fe20000041830 */
[----:B------:R-:W-:Y:S03]  /*de80*/  LDSM.16.MT88.4 R144, [R134+0x800] ;  /* 0x000800008690783b */ /* 0x000fe60000004200 */
[----:B------:R-:W-:Y:S01]  /*de90*/  MUFU.EX2 R179, R179 ;  /* 0x000000b300b37308 */ /* 0x000fe20000000800 */
[----:B------:R-:W-:Y:S01]  /*dea0*/  FMUL.FTZ R15, R0, R123 ;  /* 0x0000007b000f7220 */ /* 0x000fe20000410000 */
[C---:B------:R-:W-:Y:S01]  /*deb0*/  FMUL.FTZ R108, R2.reuse, R108 ;  /* 0x0000006c026c7220 */ /* 0x040fe20000410000 */
[----:B------:R-:W-:Y:S01]  /*dec0*/  FMUL.FTZ R109, R2, R109 ;  /* 0x0000006d026d7220 */ /* 0x000fe20000410000 */
[C---:B------:R-:W-:Y:S01]  /*ded0*/  FMUL.FTZ R110, R0.reuse, R110 ;  /* 0x0000006e006e7220 */ /* 0x040fe20000410000 */
[----:B------:R-:W-:Y:S01]  /*dee0*/  FMUL.FTZ R111, R0, R111 ;  /* 0x0000006f006f7220 */ /* 0x000fe20000410000 */
[C---:B--2---:R-:W-:Y:S01]  /*def0*/  HMMA.16816.F32.BF16 R52, R128.reuse, R124, R52 ;  /* 0x0000007c8034723c */ /* 0x044fe20000041834 */
[----:B------:R-:W-:Y:S03]  /*df00*/  LDSM.16.MT88.4 R120, [R185+0x12800] ;  /* 0x01280000b978783b */ /* 0x000fe60000004200 */
[----:B------:R-:W2:Y:S01]  /*df10*/  MUFU.EX2 R167, R167 ;  /* 0x000000a700a77308 */ /* 0x000ea20000000800 */
[--C-:B------:R-:W-:Y:S01]  /*df20*/  FFMA.FTZ R170, R16, UR4, -R164.reuse ;  /* 0x0000000410aa7c23 */ /* 0x100fe200080108a4 */
[----:B------:R-:W-:Y:S01]  /*df30*/  FFMA.FTZ R169, R17, UR4, -R164 ;  /* 0x0000000411a97c23 */ /* 0x000fe200080108a4 */
[--C-:B------:R-:W-:Y:S01]  /*df40*/  FFMA.FTZ R172, R18, UR4, -R162.reuse ;  /* 0x0000000412ac7c23 */ /* 0x100fe200080108a2 */
[----:B------:R-:W-:Y:S01]  /*df50*/  FFMA.FTZ R171, R19, UR4, -R162 ;  /* 0x0000000413ab7c23 */ /* 0x000fe200080108a2 */
[C---:B------:R-:W-:Y:S01]  /*df60*/  FMUL.FTZ R112, R2.reuse, R112 ;  /* 0x0000007002707220 */ /* 0x040fe20000410000 */
[C---:B------:R-:W-:Y:S01]  /*df70*/  HMMA.16816.F32.BF16 R56, R128.reuse, R126, R56 ;  /* 0x0000007e8038723c */ /* 0x040fe20000041838 */
[----:B------:R-:W3:Y:S03]  /*df80*/  LDSM.16.MT88.4 R124, [R133+0x2000] ;  /* 0x00200000857c783b */ /* 0x000ee60000004200 */
[----:B------:R-:W-:Y:S01]  /*df90*/  MUFU.EX2 R170, R170 ;  /* 0x000000aa00aa7308 */ /* 0x000fe20000000800 */
[----:B------:R-:W-:Y:S01]  /*dfa0*/  FMUL.FTZ R113, R2, R113 ;  /* 0x0000007102717220 */ /* 0x000fe20000410000 */
[C---:B------:R-:W-:Y:S01]  /*dfb0*/  FMUL.FTZ R114, R0.reuse, R114 ;  /* 0x0000007200727220 */ /* 0x040fe20000410000 */
[----:B------:R-:W-:Y:S01]  /*dfc0*/  FMUL.FTZ R115, R0, R115 ;  /* 0x0000007300737220 */ /* 0x000fe20000410000 */
[----:B------:R-:W-:Y:S01]  /*dfd0*/  FMUL.FTZ R16, R2, R116 ;  /* 0x0000007402107220 */ /* 0x000fe20000410000 */
[----:B----4-:R-:W-:Y:S01]  /*dfe0*/  F2FP.BF16.F32.PACK_AB R116, R166, R165 ;  /* 0x000000a5a674723e */ /* 0x010fe200000010ff */
[C---:B-1----:R-:W-:Y:S04]  /*dff0*/  HMMA.16816.F32.BF16 R60, R128.reuse, R136, R60 ;  /* 0x00000088803c723c */ /* 0x042fe8000004183c */
[----:B------:R-:W1:Y:S01]  /*e000*/  MUFU.EX2 R169, R169 ;  /* 0x000000a900a97308 */ /* 0x000e620000000800 */
[----:B------:R-:W-:Y:S01]  /*e010*/  FMUL.FTZ R17, R2, R117 ;  /* 0x0000007502117220 */ /* 0x000fe20000410000 */
[----:B--2---:R-:W-:Y:S01]  /*e020*/  F2FP.BF16.F32.PACK_AB R117, R167, R168 ;  /* 0x000000a8a775723e */ /* 0x004fe200000010ff */
[C---:B------:R-:W-:Y:S01]  /*e030*/  FMUL.FTZ R18, R0.reuse, R118 ;  /* 0x0000007600127220 */ /* 0x040fe20000410000 */
[----:B------:R-:W-:Y:S01]  /*e040*/  FMUL.FTZ R19, R0, R119 ;  /* 0x0000007700137220 */ /* 0x000fe20000410000 */
[--C-:B------:R-:W-:Y:S01]  /*e050*/  FFMA.FTZ R173, R20, UR4, -R164.reuse ;  /* 0x0000000414ad7c23 */ /* 0x100fe200080108a4 */
[C---:B------:R-:W-:Y:S01]  /*e060*/  HMMA.16816.F32.BF16 R64, R128.reuse, R138, R64 ;  /* 0x0000008a8040723c */ /* 0x040fe20000041840 */
[----:B------:R-:W2:Y:S03]  /*e070*/  LDSM.16.MT88.4 R136, [R134+0x2000] ;  /* 0x002000008688783b */ /* 0x000ea60000004200 */
[----:B------:R-:W-:Y:S01]  /*e080*/  MUFU.EX2 R172, R172 ;  /* 0x000000ac00ac7308 */ /* 0x000fe20000000800 */
[----:B------:R-:W-:Y:S01]  /*e090*/  FFMA.FTZ R174, R21, UR4, -R164 ;  /* 0x0000000415ae7c23 */ /* 0x000fe200080108a4 */
[--C-:B------:R-:W-:Y:S01]  /*e0a0*/  FFMA.FTZ R175, R22, UR4, -R162.reuse ;  /* 0x0000000416af7c23 */ /* 0x100fe200080108a2 */
[----:B------:R-:W-:Y:S01]  /*e0b0*/  F2FP.BF16.F32.PACK_AB R22, R178, R177 ;  /* 0x000000b1b216723e */ /* 0x000fe200000010ff */
[----:B------:R-:W-:Y:S01]  /*e0c0*/  FFMA.FTZ R176, R23, UR4, -R162 ;  /* 0x0000000417b07c23 */ /* 0x000fe200080108a2 */
[----:B------:R-:W-:Y:S01]  /*e0d0*/  FFMA.FTZ R163, R2, R211, R163 ;  /* 0x000000d302a37223 */ /* 0x000fe200000100a3 */
[C---:B-----5:R-:W-:Y:S04]  /*e0e0*/  HMMA.16816.F32.BF16 R68, R128.reuse, R140, R68 ;  /* 0x0000008c8044723c */ /* 0x060fe80000041844 */
[----:B------:R-:W4:Y:S01]  /*e0f0*/  MUFU.EX2 R171, R171 ;  /* 0x000000ab00ab7308 */ /* 0x000f220000000800 */
[----:B-1----:R-:W-:Y:S01]  /*e100*/  F2FP.BF16.F32.PACK_AB R118, R169, R170 ;  /* 0x000000aaa976723e */ /* 0x002fe200000010ff */
[----:B------:R-:W-:Y:S01]  /*e110*/  FFMA.FTZ R161, R0, R209, R161 ;  /* 0x000000d100a17223 */ /* 0x000fe200000100a1 */
[----:B------:R-:W-:Y:S01]  /*e120*/  MOV R0, R3 ;  /* 0x0000000300007202 */ /* 0x000fe20000000f00 */
[----:B------:R-:W-:Y:S01]  /*e130*/  FADD.FTZ R160, R160, R163 ;  /* 0x000000a3a0a07221 */ /* 0x000fe20000010000 */
[C---:B------:R-:W-:Y:S01]  /*e140*/  HMMA.16816.F32.BF16 R72, R128.reuse, R142, R72 ;  /* 0x0000008e8048723c */ /* 0x040fe20000041848 */
[----:B------:R-:W1:Y:S04]  /*e150*/  LDSM.16.MT88.4 R140, [R185+0x16000] ;  /* 0x01600000b98c783b */ /* 0x000e680000004200 */
[----:B------:R-:W-:Y:S01]  /*e160*/  MUFU.EX2 R173, R173 ;  /* 0x000000ad00ad7308 */ /* 0x000fe20000000800 */
[----:B------:R-:W-:Y:S01]  /*e170*/  FADD.FTZ R161, R157, R161 ;  /* 0x000000a19da17221 */ /* 0x000fe20000010000 */
[----:B------:R-:W-:Y:S03]  /*e180*/  FADD.FTZ R159, R159, R160 ;  /* 0x000000a09f9f7221 */ /* 0x000fe60000010000 */
[----:B------:R-:W-:Y:S01]  /*e190*/  FADD.FTZ R156, R156, R161 ;  /* 0x000000a19c9c7221 */ /* 0x000fe20000010000 */
[----:B------:R-:W-:Y:S01]  /*e1a0*/  FADD.FTZ R158, R158, R159 ;  /* 0x0000009f9e9e7221 */ /* 0x000fe20000010000 */
[C---:B---3--:R-:W-:Y:S03]  /*e1b0*/  HMMA.16816.F32.BF16 R76, R128.reuse, R124, R76 ;  /* 0x0000007c804c723c */ /* 0x048fe6000004184c */
[----:B------:R-:W3:Y:S01]  /*e1c0*/  MUFU.EX2 R174, R174 ;  /* 0x000000ae00ae7308 */ /* 0x000ee20000000800 */
[----:B----4-:R-:W-:Y:S01]  /*e1d0*/  F2FP.BF16.F32.PACK_AB R119, R171, R172 ;  /* 0x000000acab77723e */ /* 0x010fe200000010ff */
[----:B------:R-:W-:Y:S01]  /*e1e0*/  FADD.FTZ R135, R135, R156 ;  /* 0x0000009c87877221 */ /* 0x000fe20000010000 */
[----:B------:R-:W-:Y:S02]  /*e1f0*/  FADD.FTZ R165, R165, R158 ;  /* 0x0000009ea5a57221 */ /* 0x000fe40000010000 */
[C---:B------:R-:W-:Y:S01]  /*e200*/  HMMA.16816.F32.BF16 R80, R128.reuse, R126, R80 ;  /* 0x0000007e8050723c */ /* 0x040fe20000041850 */
[----:B------:R-:W4:Y:S04]  /*e210*/  LDSM.16.MT88.4 R124, [R184+0x16000] ;  /* 0x01600000b87c783b */ /* 0x000f280000004200 */
[----:B------:R-:W-:Y:S01]  /*e220*/  MUFU.EX2 R175, R175 ;  /* 0x000000af00af7308 */ /* 0x000fe20000000800 */
[----:B------:R-:W-:Y:S01]  /*e230*/  FADD.FTZ R168, R168, R135 ;  /* 0x00000087a8a87221 */ /* 0x000fe20000010000 */
[----:B------:R-:W-:Y:S03]  /*e240*/  FADD.FTZ R165, R166, R165 ;  /* 0x000000a5a6a57221 */ /* 0x000fe60000010000 */
[----:B------:R-:W-:Y:S01]  /*e250*/  FADD.FTZ R167, R167, R168 ;  /* 0x000000a8a7a77221 */ /* 0x000fe20000010000 */
[C---:B--2---:R-:W-:Y:S04]  /*e260*/  HMMA.16816.F32.BF16 R84, R128.reuse, R136, R84 ;  /* 0x000000888054723c */ /* 0x044fe80000041854 */
[----:B------:R-:W2:Y:S01]  /*e270*/  MUFU.EX2 R176, R176 ;  /* 0x000000b000b07308 */ /* 0x000ea20000000800 */
[----:B---3--:R-:W-:Y:S01]  /*e280*/  F2FP.BF16.F32.PACK_AB R20, R174, R173 ;  /* 0x000000adae14723e */ /* 0x008fe200000010ff */
[----:B------:R-:W-:Y:S01]  /*e290*/  FADD.FTZ R170, R170, R165 ;  /* 0x000000a5aaaa7221 */ /* 0x000fe20000010000 */
[----:B------:R-:W-:Y:S01]  /*e2a0*/  FADD.FTZ R172, R172, R167 ;  /* 0x000000a7acac7221 */ /* 0x000fe20000010000 */
[C---:B------:R-:W-:Y:S01]  /*e2b0*/  HMMA.16816.F32.BF16 R88, R128.reuse, R138, R88 ;  /* 0x0000008a8058723c */ /* 0x040fe20000041858 */
[----:B------:R-:W3:Y:S05]  /*e2c0*/  LDSM.16.MT88.4 R136, [R133+0x4000] ;  /* 0x004000008588783b */ /* 0x000eea0000004200 */
[----:B------:R-:W5:Y:S01]  /*e2d0*/  MUFU.EX2 R192, R192 ;  /* 0x000000c000c07308 */ /* 0x000f620000000800 */
[----:B------:R-:W-:Y:S01]  /*e2e0*/  FADD.FTZ R170, R169, R170 ;  /* 0x000000aaa9aa7221 */ /* 0x000fe20000010000 */
[----:B------:R-:W-:Y:S03]  /*e2f0*/  FADD.FTZ R172, R171, R172 ;  /* 0x000000acabac7221 */ /* 0x000fe60000010000 */
[----:B------:R-:W-:Y:S01]  /*e300*/  FADD.FTZ R173, R173, R170 ;  /* 0x000000aaadad7221 */ /* 0x000fe20000010000 */
[C---:B-1----:R-:W-:Y:S03]  /*e310*/  HMMA.16816.F32.BF16 R92, R128.reuse, R140, R92 ;  /* 0x0000008c805c723c */ /* 0x042fe6000004185c */
[----:B--2---:R-:W-:Y:S01]  /*e320*/  F2FP.BF16.F32.PACK_AB R21, R176, R175 ;  /* 0x000000afb015723e */ /* 0x004fe200000010ff */
[----:B------:R-:W-:Y:S01]  /*e330*/  FADD.FTZ R175, R175, R172 ;  /* 0x000000acafaf7221 */ /* 0x000fe20000010000 */
[----:B------:R-:W-:Y:S03]  /*e340*/  FADD.FTZ R174, R174, R173 ;  /* 0x000000adaeae7221 */ /* 0x000fe60000010000 */
[C---:B------:R-:W-:Y:S01]  /*e350*/  HMMA.16816.F32.BF16 R96, R128.reuse, R142, R96 ;  /* 0x0000008e8060723c */ /* 0x040fe20000041860 */
[----:B------:R-:W1:Y:S02]  /*e360*/  LDSM.16.MT88.4 R140, [R134+0x4000] ;  /* 0x00400000868c783b */ /* 0x000e640000004200 */
[----:B-----5:R-:W-:Y:S01]  /*e370*/  F2FP.BF16.F32.PACK_AB R23, R192, R179 ;  /* 0x000000b3c017723e */ /* 0x020fe200000010ff */
[----:B------:R-:W-:Y:S01]  /*e380*/  FADD.FTZ R176, R176, R175 ;  /* 0x000000afb0b07221 */ /* 0x000fe20000010000 */
[----:B------:R-:W-:Y:S03]  /*e390*/  FADD.FTZ R177, R177, R174 ;  /* 0x000000aeb1b17221 */ /* 0x000fe60000010000 */
[----:B------:R-:W-:Y:S01]  /*e3a0*/  FADD.FTZ R179, R179, R176 ;  /* 0x000000b0b3b37221 */ /* 0x000fe20000010000 */
[C---:B----4-:R-:W-:Y:S03]  /*e3b0*/  HMMA.16816.F32.BF16 R100, R128.reuse, R124, R100 ;  /* 0x0000007c8064723c */ /* 0x050fe60000041864 */
[----:B------:R-:W-:Y:S01]  /*e3c0*/  FADD.FTZ R177, R178, R177 ;  /* 0x000000b1b2b17221 */ /* 0x000fe20000010000 */
[----:B------:R-:W-:Y:S04]  /*e3d0*/  FADD.FTZ R179, R192, R179 ;  /* 0x000000b3c0b37221 */ /* 0x000fe80000010000 */
[C---:B------:R-:W-:Y:S01]  /*e3e0*/  HMMA.16816.F32.BF16 R104, R128.reuse, R126, R104 ;  /* 0x0000007e8068723c */ /* 0x040fe20000041868 */
[----:B------:R-:W2:Y:S07]  /*e3f0*/  LDSM.16.MT88.4 R124, [R184+0x12800] ;  /* 0x01280000b87c783b */ /* 0x000eae0000004200 */
[C---:B---3--:R-:W-:Y:S08]  /*e400*/  HMMA.16816.F32.BF16 R108, R128.reuse, R136, R108 ;  /* 0x00000088806c723c */ /* 0x048ff0000004186c */
[C---:B------:R-:W-:Y:S01]  /*e410*/  HMMA.16816.F32.BF16 R12, R128.reuse, R138, R12 ;  /* 0x0000008a800c723c */ /* 0x040fe2000004180c */
[----:B------:R-:W3:Y:S07]  /*e420*/  LDSM.16.MT88.4 R136, [R133+0x800] ;  /* 0x000800008588783b */ /* 0x000eee0000004200 */
[C---:B-1----:R-:W-:Y:S08]  /*e430*/  HMMA.16816.F32.BF16 R112, R128.reuse, R140, R112 ;  /* 0x0000008c8070723c */ /* 0x042ff00000041870 */
[----:B------:R-:W-:Y:S01]  /*e440*/  HMMA.16816.F32.BF16 R16, R128, R142, R16 ;  /* 0x0000008e8010723c */ /* 0x000fe20000041810 */
[----:B------:R-:W1:Y:S07]  /*e450*/  LDSM.16.MT88.4 R128, [R184+0x14800] ;  /* 0x01480000b880783b */ /* 0x000e6e0000004200 */
[C---:B------:R-:W-:Y:S01]  /*e460*/  HMMA.16816.F32.BF16 R4, R116.reuse, R120, R4 ;  /* 0x000000787404723c */ /* 0x040fe20000041804 */
[----:B------:R-:W4:Y:S07]  /*e470*/  LDSM.16.MT88.4 R140, [R133+0x2800] ;  /* 0x00280000858c783b */ /* 0x000f2e0000004200 */
[C---:B------:R-:W-:Y:S01]  /*e480*/  HMMA.16816.F32.BF16 R8, R116.reuse, R122, R8 ;  /* 0x0000007a7408723c */ /* 0x040fe20000041808 */
[----:B------:R-:W5:Y:S07]  /*e490*/  LDSM.16.MT88.4 R120, [R185+0x16800] ;  /* 0x01680000b978783b */ /* 0x000f6e0000004200 */
[C---:B--2---:R-:W-:Y:S08]  /*e4a0*/  HMMA.16816.F32.BF16 R36, R116.reuse, R124, R36 ;  /* 0x0000007c7424723c */ /* 0x044ff00000041824 */
        /* <DEDUP_REMOVED lines=30> */
[----:B------:R-:W-:Y:S01]  /*e690*/  HMMA.16816.F32.BF16 R16, R116, R138, R16 ;  /* 0x0000008a7410723c */ /* 0x000fe20000041810 */
[----:B------:R-:W4:Y:S07]  /*e6a0*/  LDSM.16.MT88.4 R116, [R185+0x17000] ;  /* 0x01700000b974783b */ /* 0x000f2e0000004200 */
[C---:B---3--:R-:W-:Y:S01]  /*e6b0*/  HMMA.16816.F32.BF16 R4, R20.reuse, R120, R4 ;  /* 0x000000781404723c */ /* 0x048fe20000041804 */
[----:B------:R-:W-:Y:S07]  /*e6c0*/  LDSM.16.MT88.4 R136, [R184+0x15800] ;  /* 0x01580000b888783b */ /* 0x000fee0000004200 */
[C---:B------:R-:W-:Y:S01]  /*e6d0*/  HMMA.16816.F32.BF16 R8, R20.reuse, R122, R8 ;  /* 0x0000007a1408723c */ /* 0x040fe20000041808 */
[----:B------:R-:W3:Y:S07]  /*e6e0*/  LDSM.16.MT88.4 R120, [R184+0x17000] ;  /* 0x01700000b878783b */ /* 0x000eee0000004200 */
[C---:B--2---:R-:W-:Y:S08]  /*e6f0*/  HMMA.16816.F32.BF16 R36, R20.reuse, R124, R36 ;  /* 0x0000007c1424723c */ /* 0x044ff00000041824 */
        /* <DEDUP_REMOVED lines=17> */
[----:B------:R-:W2:Y:S05]  /*e810*/  MUFU.EX2 R149, R149 ;  /* 0x0000009500957308 */ /* 0x000eaa0000000800 */
        /* <DEDUP_REMOVED lines=17> */
[----:B------:R-:W2:Y:S04]  /*e930*/  LDSM.16.MT88.4 R116, [R134+0x5000] ;  /* 0x005000008674783b */ /* 0x000ea80000004200 */
[----:B------:R-:W-:Y:S03]  /*e940*/  MUFU.EX2 R154, R154 ;  /* 0x0000009a009a7308 */ /* 0x000fe60000000800 */
[C---:B---3--:R-:W-:Y:S07]  /*e950*/  HMMA.16816.F32.BF16 R100, R20.reuse, R120, R100 ;  /* 0x000000781464723c */ /* 0x048fee0000041864 */
[----:B------:R-:W3:Y:S01]  /*e960*/  MUFU.EX2 R155, R162 ;  /* 0x000000a2009b7308 */ /* 0x000ee20000000800 */
[C---:B------:R-:W-:Y:S01]  /*e970*/  HMMA.16816.F32.BF16 R104, R20.reuse, R122, R104 ;  /* 0x0000007a1468723c */ /* 0x040fe20000041868 */
[----:B------:R-:W-:Y:S07]  /*e980*/  LDSM.16.MT88.4 R120, [R185+0x15800] ;  /* 0x01580000b978783b */ /* 0x000fee0000004200 */
[C---:B-----5:R-:W-:Y:S08]  /*e990*/  HMMA.16816.F32.BF16 R108, R20.reuse, R24, R108 ;  /* 0x00000018146c723c */ /* 0x060ff0000004186c */
[C---:B------:R-:W-:Y:S01]  /*e9a0*/  HMMA.16816.F32.BF16 R12, R20.reuse, R26, R12 ;  /* 0x0000001a140c723c */ /* 0x040fe2000004180c */
[----:B------:R-:W5:Y:S07]  /*e9b0*/  LDSM.16.MT88.4 R24, [R133+0x1800] ;  /* 0x001800008518783b */ /* 0x000f6e0000004200 */
[C---:B--2---:R-:W-:Y:S03]  /*e9c0*/  HMMA.16816.F32.BF16 R112, R20.reuse, R116, R112 ;  /* 0x000000741470723c */ /* 0x044fe60000041870 */
        /* <DEDUP_REMOVED lines=8> */
[----:B---3--:R-:W-:Y:S01]  /*ea50*/  F2FP.BF16.F32.PACK_AB R119, R155, R154 ;  /* 0x0000009a9b77723e */ /* 0x008fe200000010ff */
        /* <DEDUP_REMOVED lines=35> */
.L_x_283:
        /* <DEDUP_REMOVED lines=13> */
[----:B------:R-:W1:Y:S01]  /*ed60*/  S2UR UR10, SR_CTAID.X ;  /* 0x00000000000a79c3 */ /* 0x000e620000002500 */
[----:B---3--:R-:W-:-:S02]  /*ed70*/  FADD.FTZ R9, R0, R209 ;  /* 0x000000d100097221 */ /* 0x008fc40000010000 */
[----:B------:R-:W3:Y:S01]  /*ed80*/  SHFL.BFLY PT, R5, R8, 0x1, 0x1f ;  /* 0x0c201f0008057f89 */ /* 0x000ee200000e0000 */
[----:B------:R-:W-:Y:S01]  /*ed90*/  SHF.L.U32 R0, R188, 0x1, RZ ;  /* 0x00000001bc007819 */ /* 0x000fe200000006ff */
[----:B------:R-:W-:Y:S02]  /*eda0*/  UISETP.NE.AND UP2, UPT, UR18, -0x1, UPT ;  /* 0xffffffff1200788c */ /* 0x000fe4000bf45270 */
[----:B------:R-:W4:Y:S01]  /*edb0*/  SHFL.BFLY PT, R2, R9, 0x1, 0x1f ;  /* 0x0c201f0009027f89 */ /* 0x000f2200000e0000 */
[----:B------:R-:W-:Y:S01]  /*edc0*/  LOP3.LUT R189, R189, 0x6, R0, 0xf8, !PT ;  /* 0x00000006bdbd7812 */ /* 0x000fe200078ef800 */
[----:B--2---:R-:W-:Y:S01]  /*edd0*/  @!UP3 UIMAD.WIDE.U32 UR16, UR14, UR8, URZ ;  /* 0x000000080e10b2a5 */ /* 0x004fe2000f8e00ff */
[----:B------:R-:W2:Y:S01]  /*ede0*/  S2UR UR8, SR_CTAID.Z ;  /* 0x00000000000879c3 */ /* 0x000ea20000002700 */
[----:B------:R-:W1:Y:S01]  /*edf0*/  @UP1 LDCU UR11, c[0x0][0x430] ;  /* 0x00008600ff0b17ac */ /* 0x000e620008000800 */
[----:B-----5:R-:W-:Y:S02]  /*ee00*/  @UP3 UIMAD.WIDE.U32 UR22, UR18, UR4, URZ ;  /* 0x00000004121632a5 */ /* 0x020fe4000f8e00ff */
[----:B------:R-:W-:-:S02]  /*ee10*/  @!UP3 UIMAD UR9, UR14, UR9, UR17 ;  /* 0x000000090e09b2a4 */ /* 0x000fc4000f8e0211 */
[----:B------:R-:W-:Y:S02]  /*ee20*/  @UP3 UIMAD UR9, UR18, UR5, UR23 ;  /* 0x00000005120932a4 */ /* 0x000fe4000f8e0217 */
[----:B------:R-:W-:Y:S01]  /*ee30*/  @!UP2 UIMAD UR18, UR14, UR12, URZ ;  /* 0x0000000c0e12a2a4 */ /* 0x000fe2000f8e02ff */
[----:B------:R-:W1:Y:S01]  /*ee40*/  LDCU UR15, c[0x0][0x434] ;  /* 0x00008680ff0f77ac */ /* 0x000e620008000800 */
[----:B---3--:R-:W-:Y:S01]  /*ee50*/  FADD.FTZ R4, R8, R5 ;  /* 0x0000000508047221 */ /* 0x008fe20000010000 */
[----:B------:R-:W-:Y:S01]  /*ee60*/  SHF.L.U32 R5, R188, 0x4, RZ ;  /* 0x00000004bc057819 */ /* 0x000fe200000006ff */
[----:B------:R-:W-:Y:S01]  /*ee70*/  UISETP.NE.AND UP0, UPT, UR13, URZ, !UP1 ;  /* 0x000000ff0d00728c */ /* 0x000fe2000cf05270 */
[----:B----4-:R-:W-:Y:S01]  /*ee80*/  FADD.FTZ R2, R9, R2 ;  /* 0x0000000209027221 */ /* 0x010fe20000010000 */
[----:B------:R-:W3:Y:S01]  /*ee90*/  MUFU.RCP R7, R4 ;  /* 0x0000000400077308 */ /* 0x000ee20000001000 */
[----:B------:R-:W-:Y:S01]  /*eea0*/  LOP3.LUT R5, R5, 0x1c0, RZ, 0xc0, !PT ;  /* 0x000001c005057812 */ /* 0x000fe200078ec0ff */
[----:B------:R-:W4:Y:S01]  /*eeb0*/  @UP1 LDCU UR5, c[0x0][0x430] ;  /* 0x00008600ff0517ac */ /* 0x000f220008000800 */
[----:B------:R-:W-:-:S02]  /*eec0*/  FSETP.NE.FTZ.AND P3, PT, R4, RZ, PT ;  /* 0x000000ff0400720b */ /* 0x000fc40003f75000 */
[----:B------:R-:W-:Y:S01]  /*eed0*/  LOP3.LUT R0, R5, 0x38, R0, 0xf8, !PT ;  /* 0x0000003805007812 */ /* 0x000fe200078ef800 */
[----:B------:R-:W-:Y:S01]  /*eee0*/  @UP1 UMOV UR4, 0x1 ;  /* 0x0000000100041882 */ /* 0x000fe20000000000 */
[----:B------:R-:W-:Y:S01]  /*eef0*/  MOV R5, 0x10 ;  /* 0x0000001000057802 */ /* 0x000fe20000000f00 */
[----:B------:R-:W5:Y:S01]  /*ef00*/  MUFU.RCP R6, R2 ;  /* 0x0000000200067308 */ /* 0x000f620000001000 */
[----:B------:R-:W-:Y:S01]  /*ef10*/  FSETP.NE.FTZ.AND P2, PT, R2, RZ, PT ;  /* 0x000000ff0200720b */ /* 0x000fe20003f55000 */
[----:B-1----:R-:W-:Y:S01]  /*ef20*/  @UP1 UIMAD UR15, UR11, UR12, URZ ;  /* 0x0000000c0b0f12a4 */ /* 0x002fe2000f8e02ff */
[----:B------:R-:W-:Y:S01]  /*ef30*/  SEL R5, R5, 0xfffffff0, !P0 ;  /* 0xfffffff005057807 */ /* 0x000fe20004000000 */
[----:B------:R-:W-:Y:S01]  /*ef40*/  @UP3 UMOV UR16, UR22 ;  /* 0x0000001600103c82 */ /* 0x000fe20008000000 */
[----:B------:R-:W-:Y:S02]  /*ef50*/  LOP3.LUT P0, RZ, R188, 0x10, RZ, 0xc0, !PT ;  /* 0x00000010bcff7812 */ /* 0x000fe4000780c0ff */
[----:B------:R-:W-:-:S02]  /*ef60*/  LOP3.LUT R0, R189, R0, RZ, 0xfc, !PT ;  /* 0x00000000bd007212 */ /* 0x000fc400078efcff */
[----:B---3--:R-:W-:Y:S02]  /*ef70*/  FSEL R7, R7, 1, P3 ;  /* 0x3f80000007077808 */ /* 0x008fe40001800000 */
[----:B------:R-:W-:-:S03]  /*ef80*/  LEA R9, R0, UR6, 0x1 ;  /* 0x0000000600097c11 */ /* 0x000fc6000f8e08ff */
[C---:B------:R-:W-:Y:S01]  /*ef90*/  FMUL.FTZ R128, R7.reuse, R128 ;  /* 0x0000008007807220 */ /* 0x040fe20000410000 */
[C---:B------:R-:W-:Y:S01]  /*efa0*/  FMUL.FTZ R129, R7.reuse, R129 ;  /* 0x0000008107817220 */ /* 0x040fe20000410000 */
[C---:B------:R-:W-:Y:S01]  /*efb0*/  FMUL.FTZ R124, R7.reuse, R124 ;  /* 0x0000007c077c7220 */ /* 0x040fe20000410000 */
[----:B-----5:R-:W-:Y:S01]  /*efc0*/  FSEL R6, R6, 1, P2 ;  /* 0x3f80000006067808 */ /* 0x020fe20001000000 */
        /* <DEDUP_REMOVED lines=195> */
[----:B------:R-:W-:Y:S01]  /*fc00*/  LEA R0, R0, UR6, 0x1 ;  /* 0x0000000600007c11 */ /* 0x000fe2000f8e08ff */
[----:B------:R-:W-:Y:S02]  /*fc10*/  USHF.R.S32.HI UR6, URZ, 0x1f, UR18 ;  /* 0x0000001fff067899 */ /* 0x000fe40008011412 */
[----:B------:R3:W-:Y:S04]  /*fc20*/  STS [R19+0x8400], R122 ;  /* 0x0084007a13007388 */ /* 0x0007e80000000800 */
[----:B------:R3:W-:Y:S04]  /*fc30*/  STS [R21+0x8000], R112 ;  /* 0x0080007015007388 */ /* 0x0007e80000000800 */
[----:B------:R3:W-:Y:S04]  /*fc40*/  STS [R21+0x8400], R114 ;  /* 0x0084007215007388 */ /* 0x0007e80000000800 */
[----:B------:R3:W-:Y:S04]  /*fc50*/  STS [R5+0x8000], R7 ;  /* 0x0080000705007388 */ /* 0x0007e80000000800 */
[----:B------:R3:W-:Y:S01]  /*fc60*/  STS [R5+0x8400], R118 ;  /* 0x0084007605007388 */ /* 0x0007e20000000800 */
[----:B--2-4-:R-:W-:Y:S05]  /*fc70*/  BRA.U UP1, `(.L_x_287) ;  /* 0x0000000101207547 */ /* 0x014fea000b800000 */
[----:B------:R-:W-:Y:S01]  /*fc80*/  UISETP.NE.AND UP1, UPT, UR13, URZ, UPT ;  /* 0x000000ff0d00728c */ /* 0x000fe2000bf25270 */
[----:B------:R-:W1:Y:S10]  /*fc90*/  LDCU UR5, c[0x0][0x3e0] ;  /* 0x00007c00ff0577ac */ /* 0x000e740008000800 */
[----:B------:R-:W1:Y:S01]  /*fca0*/  @UP1 LDCU UR4, c[0x0][0x454] ;  /* 0x00008a80ff0417ac */ /* 0x000e620008000800 */
[----:B------:R-:W2:Y:S01]  /*fcb0*/  @UP1 LDCU UR15, c[0x0][0x454] ;  /* 0x00008a80ff0f17ac */ /* 0x000ea20008000800 */
[----:B-1----:R-:W-:-:S02]  /*fcc0*/  @UP1 UIMAD UR4, UR4, UR5, URZ ;  /* 0x00000005040412a4 */ /* 0x002fc4000f8e02ff */
[----:B------:R-:W-:-:S03]  /*fcd0*/  @!UP1 UIMAD UR4, UR12, UR5, URZ ;  /* 0x000000050c0492a4 */ /* 0x000fc6000f8e02ff */
[----:B------:R-:W-:Y:S01]  /*fce0*/  @UP1 UMOV UR5, 0x1 ;  /* 0x0000000100051882 */ /* 0x000fe20000000000 */
[----:B--2---:R-:W-:-:S08]  /*fcf0*/  @!UP1 UMOV UR5, 0x1 ;  /* 0x0000000100059882 */ /* 0x004fd00000000000 */
.L_x_287:
[----:B------:R-:W-:Y:S01]  /*fd00*/  BAR.SYNC.DEFER_BLOCKING 0x0 ;  /* 0x0000000000007b1d */ /* 0x000fe20000010000 */
[----:B------:R-:W-:Y:S01]  /*fd10*/  UIMAD UR15, UR8, UR15, URZ ;  /* 0x0000000f080f72a4 */ /* 0x000fe2000f8e02ff */
[----:B------:R-:W-:Y:S01]  /*fd20*/  LOP3.LUT P0, RZ, R188, 0x3, RZ, 0xc0, !PT ;  /* 0x00000003bcff7812 */ /* 0x000fe2000780c0ff */
[----:B------:R-:W-:Y:S01]  /*fd30*/  UIMAD UR12, UR10, UR5, URZ ;  /* 0x000000050a0c72a4 */ /* 0x000fe2000f8e02ff */
[----:B---3--:R-:W-:Y:S01]  /*fd40*/  LOP3.LUT R13, R190, 0x70, RZ, 0xc0, !PT ;  /* 0x00000070be0d7812 */ /* 0x008fe200078ec0ff */
        /* <DEDUP_REMOVED lines=40> */
.L_x_289:
[----:B------:R-:W-:Y:S05]  /*ffd0*/  BSYNC.RECONVERGENT B0 ;  /* 0x0000000000007941 */ /* 0x000fea0003800200 */
.L_x_288:
[----:B------:R-:W2:Y:S01]  /*ffe0*/  LDCU.64 UR4, c[0x0][0x410] ;  /* 0x00008200ff0477ac */ /* 0x000ea20008000a00 */
[----:B-1----:R-:W-:Y:S01]  /*fff0*/  SHF.R.U32.HI R2, RZ, 0x3, R188 ;  /* 0x00000003ff027819 */ /* 0x002fe200000116bc */
[----:B------:R1:W3:Y:S01]  /*10000*/  LDS.128 R16, [R0] ;  /* 0x0000000000107984 */ /* 0x0002e20000000c00 */
[----:B------:R-:W-:Y:S01]  /*10010*/  IADD3 R6, P0, PT, R187, UR16, RZ ;  /* 0x00000010bb067c10 */ /* 0x000fe2000ff1e0ff */
[----:B------:R-:W-:Y:S01]  /*10020*/  UIMAD.WIDE.U32 UR10, UR10, 0x80, URZ ;  /* 0x000000800a0a78a5 */ /* 0x000fe2000f8e00ff */
[C---:B------:R-:W-:Y:S01]  /*10030*/  ISETP.GE.AND P3, PT, R2.reuse, UR7, PT ;  /* 0x0000000702007c0c */ /* 0x040fe2000bf66270 */
[C---:B------:R-:W-:Y:S01]  /*10040*/  VIADD R4, R2.reuse, 0x20 ;  /* 0x0000002002047836 */ /* 0x040fe20000000000 */
[----:B------:R-:W-:Y:S01]  /*10050*/  IADD3.X R7, PT, PT, RZ, UR9, RZ, P0, !PT ;  /* 0x00000009ff077c10 */ /* 0x000fe200087fe4ff */
[----:B------:R1:W4:Y:S01]  /*10060*/  LDS.128 R12, [R0+0x4000] ;  /* 0x00400000000c7984 */ /* 0x0003220000000c00 */
[----:B------:R-:W-:Y:S01]  /*10070*/  VIADD R3, R2, 0x40 ;  /* 0x0000004002037836 */ /* 0x000fe20000000000 */
[----:B------:R-:W-:Y:S01]  /*10080*/  BSSY.RECONVERGENT B0, `(.L_x_290) ;  /* 0x000001d000007945 */ /* 0x000fe20003800200 */
        /* <DEDUP_REMOVED lines=28> */
.L_x_291:
[----:B------:R-:W-:Y:S05]  /*10250*/  BSYNC.RECONVERGENT B0 ;  /* 0x0000000000007941 */ /* 0x000fea0003800200 */
.L_x_290:
        /* <DEDUP_REMOVED lines=24> */
.L_x_293:
[----:B------:R-:W-:Y:S05]  /*103e0*/  BSYNC.RECONVERGENT B0 ;  /* 0x0000000000007941 */ /* 0x000fea0003800200 */
.L_x_292:
        /* <DEDUP_REMOVED lines=24> */
.L_x_295:
[----:B------:R-:W-:Y:S05]  /*10570*/  BSYNC.RECONVERGENT B0 ;  /* 0x0000000000007941 */ /* 0x000fea0003800200 */
.L_x_294:
        /* <DEDUP_REMOVED lines=24> */
.L_x_296:
        /* <DEDUP_REMOVED lines=16> */
.L_x_936:


//--------------------- .text._ZN5flash16flash_fwd_kernelI23Flash_fwd_kernel_traitsILi192ELi128ELi64ELi8ELb0ELb0EN7cutlass10bfloat16_tE19Flash_kernel_traitsILi192ELi128ELi64ELi8ES3_EELb0ELb1ELb0ELb1ELb0ELb0ELb1ELb0EEEvNS_16Flash_fwd_paramsE --------------------------
	.section	.text._ZN5flash16flash_fwd_kernelI23Flash_fwd_kernel_traitsILi192ELi128ELi64ELi8ELb0ELb0EN7cutlass10bfloat16_tE19Flash_kernel_traitsILi192ELi128ELi64ELi8ES3_EELb0ELb1ELb0ELb1ELb0ELb0ELb1ELb0EEEvNS_16Flash_fwd_paramsE,"ax",@progbits
	.align	128
        .global         _ZN5flash16flash_fwd_kernelI23Flash_fwd_kernel_traitsILi192ELi128ELi64ELi8ELb0ELb0EN7cutlass10bfloat16_tE19Flash_kernel_traitsILi192ELi128ELi64ELi8ES3_EELb0ELb1ELb0ELb1ELb0ELb0ELb1ELb0EEEvNS_16Flash_fwd_paramsE
        .type           _ZN5flash16flash_fwd_kernelI23Flash_fwd_kernel_traitsILi192ELi128ELi64ELi8ELb0ELb0EN7cutlass10bfloat16_tE19Flash_kernel_traitsILi192ELi128ELi64ELi8ES3_EELb0ELb1ELb0ELb1ELb0ELb0ELb1ELb0EEEvNS_16Flash_fwd_paramsE,@function
        .size           _ZN5flash16flash_fwd_kernelI23Flash_fwd_kernel_traitsILi192ELi128ELi64ELi8ELb0ELb0EN7cutlass10bfloat16_tE19Flash_kernel_traitsILi192ELi128ELi64ELi8ES3_EELb0ELb1ELb0ELb1ELb0ELb0ELb1ELb0EEEvNS_16Flash_fwd_paramsE,(.L_x_937 - _ZN5flash16flash_fwd_kernelI23Flash_fwd_kernel_traitsILi192ELi128ELi64ELi8ELb0ELb0EN7cutlass10bfloat16_tE19Flash_kernel_traitsILi192ELi128ELi64ELi8ES3_EELb0ELb1ELb0ELb1ELb0ELb0ELb1ELb0EEEvNS_16Flash_fwd_paramsE)
        .other          _ZN5flash16flash_fwd_kernelI23Flash_fwd_kernel_traitsILi192ELi128ELi64ELi8ELb0ELb0EN7cutlass10bfloat16_tE19Flash_kernel_traitsILi192ELi128ELi64ELi8ES3_EELb0ELb1ELb0ELb1ELb0ELb0ELb1ELb0EEEvNS_16Flash_fwd_paramsE,@"STO_CUDA_ENTRY STV_DEFAULT"
_ZN5flash16flash_fwd_kernelI23Flash_fwd_kernel_traitsILi192ELi128ELi64ELi8ELb0ELb0EN7cutlass10bfloat16_tE19Flash_kernel_traitsILi192ELi128ELi64ELi8ES3_EELb0ELb1ELb0ELb1ELb0ELb0ELb1ELb0EEEvNS_16Flash_fwd_paramsE:
.text._ZN5flash16flash_fwd_kernelI23Flash_fwd_kernel_traitsILi192ELi128ELi64ELi8ELb0ELb0EN7cutlass10bfloat16_tE19Flash_kernel_traitsILi192ELi128ELi64ELi8ES3_EELb0ELb1ELb0ELb1ELb0ELb0ELb1ELb0EEEvNS_16Flash_fwd_paramsE:
        /* <DEDUP_REMOVED lines=72> */
.L_x_297:
        /* <DEDUP_REMOVED lines=49> */
.L_x_299:
        /* <DEDUP_REMOVED lines=56> */
.L_x_301:
[----:B------:R-:W-:Y:S05]  /*0b10*/  BSYNC.RECONVERGENT B0 ;  /* 0x0000000000007941 */ /* 0x000fea0003800200 */
.L_x_300:
        /* <DEDUP_REMOVED lines=22> */
.L_x_303:
[----:B------:R-:W-:Y:S05]  /*0c80*/  BSYNC.RECONVERGENT B0 ;  /* 0x0000000000007941 */ /* 0x000fea0003800200 */
.L_x_302:
        /* <DEDUP_REMOVED lines=22> */
.L_x_305:
[----:B------:R-:W-:Y:S05]  /*0df0*/  BSYNC.RECONVERGENT B0 ;  /* 0x0000000000007941 */ /* 0x000fea0003800200 */
.L_x_304:
        /* <DEDUP_REMOVED lines=24> */
.L_x_307:
[----:B------:R-:W-:Y:S05]  /*0f80*/  BSYNC.RECONVERGENT B0 ;  /* 0x0000000000007941 */ /* 0x000fea0003800200 */
.L_x_306:
        /* <DEDUP_REMOVED lines=10> */
.L_x_309:
[----:B------:R-:W-:Y:S05]  /*1030*/  BSYNC.RECONVERGENT B0 ;  /* 0x0000000000007941 */ /* 0x000fea0003800200 */
.L_x_308:
        /* <DEDUP_REMOVED lines=10> */
.L_x_311:
[----:B------:R-:W-:Y:S05]  /*10e0*/  BSYNC.RECONVERGENT B0 ;  /* 0x0000000000007941 */ /* 0x000fea0003800200 */
.L_x_310:
        /* <DEDUP_REMOVED lines=10> */
.L_x_313:
[----:B------:R-:W-:Y:S05]  /*1190*/  BSYNC.RECONVERGENT B0 ;  /* 0x0000000000007941 */ /* 0x000fea0003800200 */
.L_x_312:
        /* <DEDUP_REMOVED lines=10> */
.L_x_298:
        /* <DEDUP_REMOVED lines=21> */
.L_x_314:
[----:B------:R-:W1:Y:S01]  /*1390*/  LDCU.64 UR10, c[0x0][0x3b8] ;  /* 0x00007700ff0a77ac */ /* 0x000e620008000a00 */
[----:B------:R-:W-:-:S04]  /*13a0*/  UIADD3 UR12, UPT, UPT, UR13, UR14, URZ ;  /* 0x0000000e0d0c7290 */ /* 0x000fc8000fffe0ff */
[----:B-1----:R-:W-:Y:S02]  /*13b0*/  UIMAD.WIDE.U32 UR6, UR12, UR10, URZ ;  /* 0x0000000a0c0672a5 */ /* 0x002fe4000f8e00ff */
[----:B------:R-:W-:-:S04]  /*13c0*/  UIMAD UR12, UR12, UR11, URZ ;  /* 0x0000000b0c0c72a4 */ /* 0x000fc8000f8e02ff */
[----:B------:R-:W-:Y:S02]  /*13d0*/  UIADD3 UR12, UPT, UPT, UR7, UR12, URZ ;  /* 0x0000000c070c7290 */ /* 0x000fe4000fffe0ff */
.L_x_315:
        /* <DEDUP_REMOVED lines=37> */
.L_x_316:
[----:B------:R-:W1:Y:S01]  /*1630*/  LDCU.64 UR8, c[0x0][0x3c0] ;  /* 0x00007800ff0877ac */ /* 0x000e620008000a00 */
[----:B------:R-:W-:-:S04]  /*1640*/  UIADD3 UR13, UPT, UPT, UR13, UR14, URZ ;  /* 0x0000000e0d0d7290 */ /* 0x000fc8000fffe0ff */
[----:B-1----:R-:W-:Y:S02]  /*1650*/  UIMAD.WIDE.U32 UR32, UR13, UR8, URZ ;  /* 0x000000080d2072a5 */ /* 0x002fe4000f8e00ff */
[----:B------:R-:W-:-:S04]  /*1660*/  UIMAD UR13, UR13, UR9, URZ ;  /* 0x000000090d0d72a4 */ /* 0x000fc8000f8e02ff */
[----:B------:R-:W-:-:S12]  /*1670*/  UIADD3 UR14, UPT, UPT, UR33, UR13, URZ ;  /* 0x0000000d210e7290 */ /* 0x000fd8000fffe0ff */
.L_x_317:
        /* <DEDUP_REMOVED lines=85> */
.L_x_320:
[----:B------:R2:W-:Y:S02]  /*1bd0*/  STS.128 [R206+0x8000], RZ ;  /* 0x008000ffce007388 */ /* 0x0005e40000000c00 */
.L_x_319:
[----:B------:R-:W-:Y:S05]  /*1be0*/  BSYNC.RECONVERGENT B0 ;  /* 0x0000000000007941 */ /* 0x000fea0003800200 */
.L_x_318:
        /* <DEDUP_REMOVED lines=36> */
.L_x_323:
[----:B------:R3:W-:Y:S02]  /*1e30*/  STS.128 [R206+0x9000], RZ ;  /* 0x009000ffce007388 */ /* 0x0007e40000000c00 */
.L_x_322:
[----:B------:R-:W-:Y:S05]  /*1e40*/  BSYNC.RECONVERGENT B0 ;  /* 0x0000000000007941 */ /* 0x000fea0003800200 */
.L_x_321:
        /* <DEDUP_REMOVED lines=36> */
.L_x_326:
[----:B------:R3:W-:Y:S02]  /*2090*/  STS.128 [R206+0xa000], RZ ;  /* 0x00a000ffce007388 */ /* 0x0007e40000000c00 */
.L_x_325:
[----:B------:R-:W-:Y:S05]  /*20a0*/  BSYNC.RECONVERGENT B0 ;  /* 0x0000000000007941 */ /* 0x000fea0003800200 */
.L_x_324:
        /* <DEDUP_REMOVED lines=37> */
.L_x_329:
[----:B------:R2:W-:Y:S02]  /*2300*/  STS.128 [R206+0xb000], RZ ;  /* 0x00b000ffce007388 */ /* 0x0005e40000000c00 */
.L_x_328:
[----:B------:R-:W-:Y:S05]  /*2310*/  BSYNC.RECONVERGENT B0 ;  /* 0x0000000000007941 */ /* 0x000fea0003800200 */
.L_x_327:
        /* <DEDUP_REMOVED lines=9> */
[----:B-12---:R-:W-:Y:S02]  /*23b0*/  IMAD.U32 R2, RZ, RZ, UR30 ;  /* 0x0000001eff027e24 */ /* 0x006fe4000f8e00ff */
        /* <DEDUP_REMOVED lines=23> */
.L_x_332:
[----:B------:R2:W-:Y:S02]  /*2530*/  STS.128 [R206+0x10000], RZ ;  /* 0x010000ffce007388 */ /* 0x0005e40000000c00 */
.L_x_331:
[----:B------:R-:W-:Y:S05]  /*2540*/  BSYNC.RECONVERGENT B0 ;  /* 0x0000000000007941 */ /* 0x000fea0003800200 */
.L_x_330:
        /* <DEDUP_REMOVED lines=31> */
.L_x_335:
[----:B------:R2:W-:Y:S02]  /*2740*/  STS.128 [R206+0x11000], RZ ;  /* 0x011000ffce007388 */ /* 0x0005e40000000c00 */
.L_x_334:
[----:B------:R-:W-:Y:S05]  /*2750*/  BSYNC.RECONVERGENT B0 ;  /* 0x0000000000007941 */ /* 0x000fea0003800200 */
.L_x_333:
[----:B------:R-:W5:Y:S01]  /*2760*/  LDCU.64 UR12, c[0x0][0x538] ;  /* 0x0000a700ff0c77ac */ /* 0x000f620008000a00 */
[----:B------:R-:W0:Y:S01]  /*2770*/  LDGDEPBAR ;  /* 0x00000000000079af */ /* 0x000e220000000000 */
[----:B-----5:R-:W-:-:S04]  /*2780*/  UISETP.NE.U32.AND UP1, UPT, UR12, URZ, UPT ;  /* 0x000000ff0c00728c */ /* 0x020fc8000bf25070 */
[----:B------:R-:W-:Y:S01]  /*2790*/  UISETP.NE.AND.EX UP1, UPT, UR13, URZ, UPT, UP1 ;  /* 0x000000ff0d00728c */ /* 0x000fe2000bf25310 */
[----:B-12---:R-:W-:Y:S01]  /*27a0*/  IMAD.U32 R3, RZ, RZ, UR26 ;  /* 0x0000001aff037e24 */ /* 0x006fe2000f8e00ff */
[----:B------:R-:W-:Y:S01]  /*27b0*/  LOP3.LUT R4, R194, 0x1f0, RZ, 0xc0, !PT ;  /* 0x000001f0c2047812 */ /* 0x000fe200078ec0ff */
        /* <DEDUP_REMOVED lines=13> */
[----:B------:R-:W2:Y:S01]  /*2890*/  @P0 LDG.E R5, desc[UR20][R6.64] ;  /* 0x0000001406050981 */ /* 0x000ea2000c1e1900 */
[----:B-1----:R-:W2:Y:S01]  /*28a0*/  @P0 MUFU.RCP R2, UR4 ;  /* 0x0000000400020d08 */ /* 0x002ea20008001000 */
        /* <DEDUP_REMOVED lines=12> */
[----:B--2---:R-:W-:-:S05]  /*2970*/  @P0 FMUL.FTZ R2, R5, R2 ;  /* 0x0000000205020220 */ /* 0x004fca0000410000 */
        /* <DEDUP_REMOVED lines=33> */
.L_x_338:
[----:B------:R2:W-:Y:S01]  /*2b90*/  STS.128 [R206+0x16000], RZ ;  /* 0x016000ffce007388 */ /* 0x0005e20000000c00 */
[----:B------:R-:W-:Y:S05]  /*2ba0*/  BRA `(.L_x_339) ;  /* 0x00000000000c7947 */ /* 0x000fea0003800000 */
.L_x_337:
[----:B------:R1:W-:Y:S04]  /*2bb0*/  STS.128 [R206+0x12000], RZ ;  /* 0x012000ffce007388 */ /* 0x0003e80000000c00 */
[----:B------:R1:W-:Y:S04]  /*2bc0*/  STS.128 [R206+0x14000], RZ ;  /* 0x014000ffce007388 */ /* 0x0003e80000000c00 */
[----:B------:R1:W-:Y:S02]  /*2bd0*/  STS.128 [R206+0x16000], RZ ;  /* 0x016000ffce007388 */ /* 0x0003e40000000c00 */
.L_x_339:
[----:B------:R-:W-:Y:S05]  /*2be0*/  BSYNC.RECONVERGENT B0 ;  /* 0x0000000000007941 */ /* 0x000fea0003800200 */
.L_x_336:
        /* <DEDUP_REMOVED lines=35> */
.L_x_342:
[----:B------:R2:W-:Y:S02]  /*2e20*/  STS.128 [R206+0x17000], RZ ;  /* 0x017000ffce007388 */ /* 0x0005e40000000c00 */
.L_x_341:
[----:B------:R-:W-:Y:S05]  /*2e30*/  BSYNC.RECONVERGENT B0 ;  /* 0x0000000000007941 */ /* 0x000fea0003800200 */
.L_x_340:
[----:B------:R-:W-:Y:S01]  /*2e40*/  LOP3.LUT R4, R189, R4, RZ, 0x3c, !PT ;  /* 0x00000004bd047212 */ /* 0x000fe200078e3cff */
[----:B------:R-:W-:Y:S01]  /*2e50*/  IMAD.MOV.U32 R190, RZ, RZ, 0x20 ;  /* 0x00000020ffbe7424 */ /* 0x000fe200078e00ff */
[----:B------:R-:W-:Y:S01]  /*2e60*/  LOP3.LUT R195, R200, 0x400, RZ, 0xc0, !PT ;  /* 0x00000400c8c37812 */ /* 0x000fe200078ec0ff */
[----:B------:R-:W-:Y:S01]  /*2e70*/  IMAD.MOV.U32 R133, RZ, RZ, 0x40 ;  /* 0x00000040ff857424 */ /* 0x000fe200078e00ff */
[----:B------:R-:W-:Y:S01]  /*2e80*/  LEA R88, R88, UR6, 0x1 ;  /* 0x0000000658587c11 */ /* 0x000fe2000f8e08ff */
[----:B------:R-:W5:Y:S01]  /*2e90*/  LDCU UR4, c[0x0][0x50c] ;  /* 0x0000a180ff0477ac */ /* 0x000f620008000800 */
[----:B------:R-:W-:Y:S01]  /*2ea0*/  LOP3.LUT P6, RZ, R192, 0x2, RZ, 0xc0, !PT ;  /* 0x00000002c0ff7812 */ /* 0x000fe200078cc0ff */
[----:B------:R-:W-:Y:S01]  /*2eb0*/  IMAD R195, R4, 0x2, R195 ;  /* 0x0000000204c37824 */ /* 0x000fe200078e02c3 */
[----:B------:R-:W-:Y:S01]  /*2ec0*/  LOP3.LUT P0, RZ, R192, 0x4, RZ, 0xc0, !PT ;  /* 0x00000004c0ff7812 */ /* 0x000fe2000780c0ff */
[----:B------:R-:W-:Y:S01]  /*2ed0*/  LDSM.16.M88.4 R52, [R88] ;  /* 0x000000005834783b */ /* 0x000fe20000000200 */
[----:B------:R-:W-:Y:S01]  /*2ee0*/  SEL R81, R190, 0xffffffe0, !P6 ;  /* 0xffffffe0be517807 */ /* 0x000fe20007000000 */
[----:B------:R-:W-:Y:S01]  /*2ef0*/  VIADD R80, R195, UR6 ;  /* 0x00000006c3507c36 */ /* 0x000fe20008000000 */
[----:B------:R-:W-:Y:S01]  /*2f00*/  SEL R133, R133, 0xffffffc0, !P0 ;  /* 0xffffffc085857807 */ /* 0x000fe20004000000 */
[----:B------:R-:W3:Y:S01]  /*2f10*/  LDSM.16.M88.4 R36, [R195+UR6+0xc000] ;  /* 0x00c00006c324783b */ /* 0x000ee20008000200 */
        /* <DEDUP_REMOVED lines=8> */
[----:B------:R-:W5:Y:S02]  /*2fa0*/  LDSM.16.M88.4 R20, [R195+UR6+0xd800] ;  /* 0x00d80006c314783b */ /* 0x000f640008000200 */
[----:B------:R-:W-:-:S02]  /*2fb0*/  IADD3 R0, PT, PT, R81, R80, RZ ;  /* 0x0000005051007210 */ /* 0x000fc40007ffe0ff */
[----:B-12---:R-:W-:Y:S04]  /*2fc0*/  LDSM.16.M88.4 R4, [R85] ;  /* 0x000000005504783b */ /* 0x006fe80000000200 */
[----:B------:R-:W1:Y:S04]  /*2fd0*/  LDSM.16.M88.4 R16, [R3+0xc000] ;  /* 0x00c000000310783b */ /* 0x000e680000000200 */
[----:B------:R-:W2:Y:S04]  /*2fe0*/  LDSM.16.M88.4 R8, [R3+0xc800] ;  /* 0x00c800000308783b */ /* 0x000ea80000000200 */
[----:B------:R-:W2:Y:S04]  /*2ff0*/  LDSM.16.M88.4 R72, [R3+0xd000] ;  /* 0x00d000000348783b */ /* 0x000ea80000000200 */
[----:B------:R-:W2:Y:S04]  /*3000*/  LDSM.16.M88.4 R44, [R3+0xd800] ;  /* 0x00d80000032c783b */ /* 0x000ea80000000200 */
[----:B------:R-:W-:Y:S01]  /*3010*/  LDSM.16.M88.4 R40, [R80+0xc000] ;  /* 0x00c000005028783b */ /* 0x000fe20000000200 */
[C---:B---34-:R-:W-:Y:S03]  /*3020*/  HMMA.16816.F32.BF16 R12, R52.reuse, R36, RZ ;  /* 0x00000024340c723c */ /* 0x058fe600000418ff */
[----:B------:R-:W-:Y:S04]  /*3030*/  LDSM.16.M88.4 R68, [R80+0xc800] ;  /* 0x00c800005044783b */ /* 0x000fe80000000200 */
[----:B------:R-:W-:Y:S01]  /*3040*/  LDSM.16.M88.4 R64, [R80+0xd000] ;  /* 0x00d000005040783b */ /* 0x000fe20000000200 */
[C---:B-----5:R-:W-:Y:S03]  /*3050*/  HMMA.16816.F32.BF16 R32, R52.reuse, R28, RZ ;  /* 0x0000001c3420723c */ /* 0x060fe600000418ff */
[----:B------:R-:W-:Y:S04]  /*3060*/  LDSM.16.M88.4 R48, [R80+0xd800] ;  /* 0x00d800005030783b */ /* 0x000fe80000000200 */
[----:B------:R-:W-:Y:S01]  /*3070*/  LDSM.16.M88.4 R76, [R195+UR6+0x11000] ;  /* 0x01100006c34c783b */ /* 0x000fe20008000200 */
[C---:B------:R-:W-:Y:S03]  /*3080*/  HMMA.16816.F32.BF16 R24, R52.reuse, R60, RZ ;  /* 0x0000003c3418723c */ /* 0x040fe600000418ff */
[----:B------:R-:W0:Y:S05]  /*3090*/  LDGDEPBAR ;  /* 0x00000000000079af */ /* 0x000e2a0000000000 */
[C---:B------:R-:W-:Y:S08]  /*30a0*/  HMMA.16816.F32.BF16 R36, R52.reuse, R38, RZ ;  /* 0x000000263424723c */ /* 0x040ff000000418ff */
[C---:B------:R-:W-:Y:S08]  /*30b0*/  HMMA.16816.F32.BF16 R28, R52.reuse, R30, RZ ;  /* 0x0000001e341c723c */ /* 0x040ff000000418ff */
[C---:B------:R-:W-:Y:S08]  /*30c0*/  HMMA.16816.F32.BF16 R60, R52.reuse, R62, RZ ;  /* 0x0000003e343c723c */ /* 0x040ff000000418ff */
[C---:B------:R-:W-:Y:S08]  /*30d0*/  HMMA.16816.F32.BF16 R56, R52.reuse, R20, RZ ;  /* 0x000000143438723c */ /* 0x040ff000000418ff */
[----:B------:R-:W-:Y:S01]  /*30e0*/  HMMA.16816.F32.BF16 R52, R52, R22, RZ ;  /* 0x000000163434723c */ /* 0x000fe200000418ff */
[----:B------:R-:W3:Y:S07]  /*30f0*/  LDSM.16.M88.4 R20, [R86] ;  /* 0x000000005614783b */ /* 0x000eee0000000200 */
[C---:B-1----:R-:W-:Y:S08]  /*3100*/  HMMA.16816.F32.BF16 R12, R4.reuse, R16, R12 ;  /* 0x00000010040c723c */ /* 0x042ff0000004180c */
[C---:B------:R-:W-:Y:S01]  /*3110*/  HMMA.16816.F32.BF16 R36, R4.reuse, R18, R36 ;  /* 0x000000120424723c */ /* 0x040fe20000041824 */
[----:B------:R-:W-:Y:S07]  /*3120*/  LDSM.16.M88.4 R16, [R0+0xc000] ;  /* 0x00c000000010783b */ /* 0x000fee0000000200 */
[C---:B--2---:R-:W-:Y:S08]  /*3130*/  HMMA.16816.F32.BF16 R32, R4.reuse, R8, R32 ;  /* 0x000000080420723c */ /* 0x044ff00000041820 */
[C---:B------:R-:W-:Y:S01]  /*3140*/  HMMA.16816.F32.BF16 R28, R4.reuse, R10, R28 ;  /* 0x0000000a041c723c */ /* 0x040fe2000004181c */
[----:B------:R-:W1:Y:S07]  /*3150*/  LDSM.16.M88.4 R8, [R84] ;  /* 0x000000005408783b */ /* 0x000e6e0000000200 */
[C---:B------:R-:W-:Y:S08]  /*3160*/  HMMA.16816.F32.BF16 R24, R4.reuse, R72, R24 ;  /* 0x000000480418723c */ /* 0x040ff00000041818 */
[C---:B------:R-:W-:Y:S01]  /*3170*/  HMMA.16816.F32.BF16 R60, R4.reuse, R74, R60 ;  /* 0x0000004a043c723c */ /* 0x040fe2000004183c */
[----:B------:R-:W-:Y:S07]  /*3180*/  LDSM.16.M88.4 R72, [R3+0x10000] ;  /* 0x010000000348783b */ /* 0x000fee0000000200 */
[C---:B------:R-:W-:Y:S08]  /*3190*/  HMMA.16816.F32.BF16 R56, R4.reuse, R44, R56 ;  /* 0x0000002c0438723c */ /* 0x040ff00000041838 */
[----:B------:R-:W-:Y:S01]  /*31a0*/  HMMA.16816.F32.BF16 R52, R4, R46, R52 ;  /* 0x0000002e0434723c */ /* 0x000fe20000041834 */
[----:B------:R-:W2:Y:S04]  /*31b0*/  LDSM.16.M88.4 R4, [R0+0xc800] ;  /* 0x00c800000004783b */ /* 0x000ea80000000200 */
[----:B------:R-:W4:Y:S03]  /*31c0*/  LDSM.16.M88.4 R44, [R0+0xd000] ;  /* 0x00d00000002c783b */ /* 0x000f260000000200 */
[C---:B---3--:R-:W-:Y:S08]  /*31d0*/  HMMA.16816.F32.BF16 R12, R20.reuse, R40, R12 ;  /* 0x00000028140c723c */ /* 0x048ff0000004180c */
[C---:B------:R-:W-:Y:S01]  /*31e0*/  HMMA.16816.F32.BF16 R36, R20.reuse, R42, R36 ;  /* 0x0000002a1424723c */ /* 0x040fe20000041824 */
[----:B------:R-:W3:Y:S07]  /*31f0*/  LDSM.16.M88.4 R40, [R0+0xd800] ;  /* 0x00d800000028783b */ /* 0x000eee0000000200 */
        /* <DEDUP_REMOVED lines=15> */
[----:B------:R-:W2:Y:S07]  /*32f0*/  LDSM.16.M88.4 R4, [R195+UR6+0xe800] ;  /* 0x00e80006c304783b */ /* 0x000eae0008000200 */
[C---:B----4-:R-:W-:Y:S08]  /*3300*/  HMMA.16816.F32.BF16 R24, R8.reuse, R44, R24 ;  /* 0x0000002c0818723c */ /* 0x050ff00000041818 */
[C---:B------:R-:W-:Y:S01]  /*3310*/  HMMA.16816.F32.BF16 R60, R8.reuse, R46, R60 ;  /* 0x0000002e083c723c */ /* 0x040fe2000004183c */
[----:B------:R-:W4:Y:S07]  /*3320*/  LDSM.16.M88.4 R44, [R195+UR6+0xf000] ;  /* 0x00f00006c32c783b */ /* 0x000f2e0008000200 */
        /* <DEDUP_REMOVED lines=11> */
[C---:B------:R-:W-:Y:S01]  /*33e0*/  HMMA.16816.F32.BF16 R60, R20.reuse, R46, R60 ;  /* 0x0000002e143c723c */ /* 0x040fe2000004183c */
[----:B------:R-:W4:Y:S07]  /*33f0*/  LDSM.16.M88.4 R44, [R3+0xf800] ;  /* 0x00f80000032c783b */ /* 0x000f2e0000000200 */
[C---:B------:R-:W-:Y:S08]  /*3400*/  HMMA.16816.F32.BF16 R56, R20.reuse, R48, R56 ;  /* 0x000000301438723c */ /* 0x040ff00000041838 */
[----:B------:R-:W-:Y:S01]  /*3410*/  HMMA.16816.F32.BF16 R52, R20, R50, R52 ;  /* 0x000000321434723c */ /* 0x000fe20000041834 */
[----:B------:R-:W-:Y:S04]  /*3420*/  LDSM.16.M88.4 R20, [R80+0xf800] ;  /* 0x00f800005014783b */ /* 0x000fe80000000200 */
[----:B------:R-:W-:Y:S03]  /*3430*/  LDSM.16.M88.4 R48, [R80+0xf000] ;  /* 0x00f000005030783b */ /* 0x000fe60000000200 */
[C---:B---3--:R-:W-:Y:S08]  /*3440*/  HMMA.16816.F32.BF16 R12, R40.reuse, R8, R12 ;  /* 0x00000008280c723c */ /* 0x048ff0000004180c */
[C---:B------:R-:W-:Y:S01]  /*3450*/  HMMA.16816.F32.BF16 R36, R40.reuse, R10, R36 ;  /* 0x0000000a2824723c */ /* 0x040fe20000041824 */
[----:B------:R-:W3:Y:S07]  /*3460*/  LDSM.16.M88.4 R8, [R86+0x4000] ;  /* 0x004000005608783b */ /* 0x000eee0000000200 */
[C---:B-1----:R-:W-:Y:S08]  /*3470*/  HMMA.16816.F32.BF16 R32, R40.reuse, R16, R32 ;  /* 0x000000102820723c */ /* 0x042ff00000041820 */
        /* <DEDUP_REMOVED lines=9> */
[C---:B---3--:R-:W-:Y:S08]  /*3510*/  HMMA.16816.F32.BF16 R12, R8.reuse, R68, R12 ;  /* 0x00000044080c723c */ /* 0x048ff0000004180c */
[C---:B------:R-:W-:Y:S01]  /*3520*/  HMMA.16816.F32.BF16 R36, R8.reuse, R70, R36 ;  /* 0x000000460824723c */ /* 0x040fe20000041824 */
[----:B------:R-:W-:Y:S07]  /*3530*/  LDSM.16.M88.4 R68, [R88+0x8000] ;  /* 0x008000005844783b */ /* 0x000fee0000000200 */
[C---:B------:R-:W-:Y:S08]  /*3540*/  HMMA.16816.F32.BF16 R56, R8.reuse, R20, R56 ;  /* 0x000000140838723c */ /* 0x040ff00000041838 */
[C---:B------:R-:W-:Y:S01]  /*3550*/  HMMA.16816.F32.BF16 R52, R8.reuse, R22, R52 ;  /* 0x000000160834723c */ /* 0x040fe20000041834 */
[----:B------:R-:W3:Y:S07]  /*3560*/  LDSM.16.M88.4 R20, [R0+0xf800] ;  /* 0x00f800000014783b */ /* 0x000eee0000000200 */
[C---:B------:R-:W-:Y:S08]  /*3570*/  HMMA.16816.F32.BF16 R32, R8.reuse, R64, R32 ;  /* 0x000000400820723c */ /* 0x040ff00000041820 */
[C---:B------:R-:W-:Y:S01]  /*3580*/  HMMA.16816.F32.BF16 R28, R8.reuse, R66, R28 ;  /* 0x00000042081c723c */ /* 0x040fe2000004181c */
[----:B------:R-:W-:Y:S07]  /*3590*/  LDSM.16.M88.4 R64, [R195+UR6+0x11800] ;  /* 0x01180006c340783b */ /* 0x000fee0008000200 */
[C---:B------:R-:W-:Y:S08]  /*35a0*/  HMMA.16816.F32.BF16 R24, R8.reuse, R48, R24 ;  /* 0x000000300818723c */ /* 0x040ff00000041818 */
[----:B------:R-:W-:Y:S01]  /*35b0*/  HMMA.16816.F32.BF16 R60, R8, R50, R60 ;  /* 0x00000032083c723c */ /* 0x000fe2000004183c */
[----:B------:R-:W5:Y:S04]  /*35c0*/  LDSM.16.M88.4 R8, [R195+UR6+0x10000] ;  /* 0x01000006c308783b */ /* 0x000f680008000200 */
[----:B------:R-:W-:Y:S03]  /*35d0*/  LDSM.16.M88.4 R48, [R85+0x8000] ;  /* 0x008000005530783b */ /* 0x000fe60000000200 */
[C---:B-1----:R-:W-:Y:S08]  /*35e0*/  HMMA.16816.F32.BF16 R12, R16.reuse, R4, R12 ;  /* 0x00000004100c723c */ /* 0x042ff0000004180c */
[C---:B------:R-:W-:Y:S01]  /*35f0*/  HMMA.16816.F32.BF16 R36, R16.reuse, R6, R36 ;  /* 0x000000061024723c */ /* 0x040fe20000041824 */
[----:B------:R-:W1:Y:S07]  /*3600*/  LDSM.16.M88.4 R4, [R195+UR6+0x10800] ;  /* 0x01080006c304783b */ /* 0x000e6e0008000200 */
        /* <DEDUP_REMOVED lines=8> */
[----:B------:R-:W-:Y:S04]  /*3690*/  LDSM.16.M88.4 R20, [R86+0x8000] ;  /* 0x008000005614783b */ /* 0x000fe80000000200 */
[----:B------:R-:W2:Y:S03]  /*36a0*/  LDSM.16.M88.4 R16, [R80+0x10000] ;  /* 0x010000005010783b */ /* 0x000ea60000000200 */
[C---:B-----5:R-:W-:Y:S08]  /*36b0*/  HMMA.16816.F32.BF16 R12, R68.reuse, R8, R12 ;  /* 0x00000008440c723c */ /* 0x060ff0000004180c */
[C---:B------:R-:W-:Y:S01]  /*36c0*/  HMMA.16816.F32.BF16 R36, R68.reuse, R10, R36 ;  /* 0x0000000a4424723c */ /* 0x040fe20000041824 */
[----:B------:R-:W-:Y:S07]  /*36d0*/  LDSM.16.M88.4 R8, [R84+0x8000] ;  /* 0x008000005408783b */ /* 0x000fee0000000200 */
[C---:B-1----:R-:W-:Y:S08]  /*36e0*/  HMMA.16816.F32.BF16 R32, R68.reuse, R4, R32 ;  /* 0x000000044420723c */ /* 0x042ff00000041820 */
[----:B------:R-:W-:Y:S01]  /*36f0*/  HMMA.16816.F32.BF16 R28, R68, R6, R28 ;  /* 0x00000006441c723c */ /* 0x000fe2000004181c */
[----:B------:R-:W1:Y:S07]  /*3700*/  LDSM.16.M88.4 R4, [R0+0x10000] ;  /* 0x010000000004783b */ /* 0x000e6e0000000200 */
[C---:B------:R-:W-:Y:S08]  /*3710*/  HMMA.16816.F32.BF16 R12, R48.reuse, R72, R12 ;  /* 0x00000048300c723c */ /* 0x040ff0000004180c */
[----:B------:R-:W-:Y:S08]  /*3720*/  HMMA.16816.F32.BF16 R36, R48, R74, R36 ;  /* 0x0000004a3024723c */ /* 0x000ff00000041824 */
[C---:B------:R-:W-:Y:S08]  /*3730*/  HMMA.16816.F32.BF16 R56, R68.reuse, R64, R56 ;  /* 0x000000404438723c */ /* 0x040ff00000041838 */
[----:B------:R-:W-:Y:S01]  /*3740*/  HMMA.16816.F32.BF16 R52, R68, R66, R52 ;  /* 0x000000424434723c */ /* 0x000fe20000041834 */
[----:B------:R3:W4:Y:S07]  /*3750*/  LDSM.16.M88.4 R64, [R3+0x11800] ;  /* 0x011800000340783b */ /* 0x00072e0000000200 */
[C---:B--2---:R-:W-:Y:S08]  /*3760*/  HMMA.16816.F32.BF16 R12, R20.reuse, R16, R12 ;  /* 0x00000010140c723c */ /* 0x044ff0000004180c */
[----:B------:R-:W-:Y:S01]  /*3770*/  HMMA.16816.F32.BF16 R36, R20, R18, R36 ;  /* 0x000000121424723c */ /* 0x000fe20000041824 */
[----:B------:R-:W-:Y:S07]  /*3780*/  LDSM.16.M88.4 R16, [R80+0x11000] ;  /* 0x011000005010783b */ /* 0x000fee0000000200 */
[C---:B------:R-:W-:Y:S08]  /*3790*/  HMMA.16816.F32.BF16 R32, R48.reuse, R44, R32 ;  /* 0x0000002c3020723c */ /* 0x040ff00000041820 */
[----:B------:R-:W-:Y:S01]  /*37a0*/  HMMA.16816.F32.BF16 R28, R48, R46, R28 ;  /* 0x0000002e301c723c */ /* 0x000fe2000004181c */
[----:B------:R-:W2:Y:S07]  /*37b0*/  LDSM.16.M88.4 R44, [R80+0x10800] ;  /* 0x01080000502c783b */ /* 0x000eae0000000200 */
[C---:B------:R-:W-:Y:S08]  /*37c0*/  HMMA.16816.F32.BF16 R24, R68.reuse, R76, R24 ;  /* 0x0000004c4418723c */ /* 0x040ff00000041818 */
[----:B------:R-:W-:Y:S08]  /*37d0*/  HMMA.16816.F32.BF16 R60, R68, R78, R60 ;  /* 0x0000004e443c723c */ /* 0x000ff0000004183c */
[C---:B-1----:R-:W-:Y:S08]  /*37e0*/  HMMA.16816.F32.BF16 R12, R8.reuse, R4, R12 ;  /* 0x00000004080c723c */ /* 0x042ff0000004180c */
[----:B------:R-:W-:Y:S01]  /*37f0*/  HMMA.16816.F32.BF16 R36, R8, R6, R36 ;  /* 0x000000060824723c */ /* 0x000fe20000041824 */
[----:B------:R-:W1:Y:S07]  /*3800*/  LDSM.16.M88.4 R4, [R80+0x11800] ;  /* 0x011800005004783b */ /* 0x000e6e0000000200 */
[----:B------:R-:W-:Y:S03]  /*3810*/  HMMA.16816.F32.BF16 R24, R48, R40, R24 ;  /* 0x000000283018723c */ /* 0x000fe60000041818 */
[----:B---3--:R-:W-:-:S05]  /*3820*/  FMUL.FTZ R3, R12, UR4 ;  /* 0x000000040c037c20 */ /* 0x008fca0008410000 */
[C---:B------:R-:W-:Y:S01]  /*3830*/  HMMA.16816.F32.BF16 R60, R48.reuse, R42, R60 ;  /* 0x0000002a303c723c */ /* 0x040fe2000004183c */
[----:B------:R-:W-:Y:S01]  /*3840*/  LDSM.16.M88.4 R40, [R0+0x10800] ;  /* 0x010800000028783b */ /* 0x000fe20000000200 */
[----:B------:R-:W-:Y:S06]  /*3850*/  MUFU.TANH R3, R3 ;  /* 0x0000000300037308 */ /* 0x000fec0000002400 */
[C---:B----4-:R-:W-:Y:S08]  /*3860*/  HMMA.16816.F32.BF16 R56, R48.reuse, R64, R56 ;  /* 0x000000403038723c */ /* 0x050ff00000041838 */
[----:B------:R-:W-:Y:S01]  /*3870*/  HMMA.16816.F32.BF16 R52, R48, R66, R52 ;  /* 0x000000423034723c */ /* 0x000fe20000041834 */
[----:B------:R-:W-:Y:S01]  /*3880*/  FMUL.FTZ R49, R13, UR4 ;  /* 0x000000040d317c20 */ /* 0x000fe20008410000 */
[----:B------:R-:W-:Y:S01]  /*3890*/  FMUL.FTZ R48, R14, UR4 ;  /* 0x000000040e307c20 */ /* 0x000fe20008410000 */
[----:B------:R-:W-:Y:S01]  /*38a0*/  FMUL.FTZ R50, R15, UR4 ;  /* 0x000000040f327c20 */ /* 0x000fe20008410000 */
[----:B------:R-:W-:Y:S01]  /*38b0*/  FMUL.FTZ R51, R36, UR4 ;  /* 0x0000000424337c20 */ /* 0x000fe20008410000 */
[----:B------:R-:W3:Y:S01]  /*38c0*/  LDSM.16.M88.4 R12, [R0+0x11800] ;  /* 0x01180000000c783b */ /* 0x000ee20000000200 */
[----:B------:R-:W-:Y:S01]  /*38d0*/  FMUL.FTZ R36, R38, UR4 ;  /* 0x0000000426247c20 */ /* 0x000fe20008410000 */
[----:B------:R-:W4:Y:S01]  /*38e0*/  MUFU.TANH R49, R49 ;  /* 0x0000003100317308 */ /* 0x000f220000002400 */
[C---:B--2---:R-:W-:Y:S07]  /*38f0*/  HMMA.16816.F32.BF16 R32, R20.reuse, R44, R32 ;  /* 0x0000002c1420723c */ /* 0x044fee0000041820 */
[----:B------:R-:W-:Y:S01]  /*3900*/  MUFU.TANH R50, R50 ;  /* 0x0000003200327308 */ /* 0x000fe20000002400 */
[----:B------:R-:W-:Y:S01]  /*3910*/  HMMA.16816.F32.BF16 R28, R20, R46, R28 ;  /* 0x0000002e141c723c */ /* 0x000fe2000004181c */
[----:B------:R-:W2:Y:S01]  /*3920*/  LDSM.16.M88.4 R44, [R0+0x11000] ;  /* 0x01100000002c783b */ /* 0x000ea20000000200 */
[----:B------:R-:W-:-:S05]  /*3930*/  DEPBAR.LE SB0, 0x0 ;  /* 0x000080000000791a */ /* 0x000fca0000000000 */
[----:B------:R-:W-:Y:S01]  /*3940*/  MUFU.TANH R36, R36 ;  /* 0x0000002400247308 */ /* 0x000fe20000002400 */
[C---:B-1----:R-:W-:Y:S07]  /*3950*/  HMMA.16816.F32.BF16 R52, R20.reuse, R6, R52 ;  /* 0x000000061434723c */ /* 0x042fee0000041834 */
[----:B------:R-:W-:Y:S01]  /*3960*/  MUFU.TANH R48, R48 ;  /* 0x0000003000307308 */ /* 0x000fe20000002400 */
[----:B------:R-:W-:Y:S01]  /*3970*/  HMMA.16816.F32.BF16 R24, R20, R16, R24 ;  /* 0x000000101418723c */ /* 0x000fe20000041818 */
[----:B------:R-:W-:-:S06]  /*3980*/  FMUL.FTZ R17, R37, UR4 ;  /* 0x0000000425117c20 */ /* 0x000fcc0008410000 */
[----:B------:R-:W-:Y:S01]  /*3990*/  MUFU.TANH R16, R51 ;  /* 0x0000003300107308 */ /* 0x000fe20000002400 */
[----:B------:R-:W-:Y:S01]  /*39a0*/  HMMA.16816.F32.BF16 R60, R20, R18, R60 ;  /* 0x00000012143c723c */ /* 0x000fe2000004183c */
[----:B------:R-:W-:-:S06]  /*39b0*/  FMUL.FTZ R18, R39, UR4 ;  /* 0x0000000427127c20 */ /* 0x000fcc0008410000 */
[----:B------:R-:W-:Y:S01]  /*39c0*/  MUFU.TANH R17, R17 ;  /* 0x0000001100117308 */ /* 0x000fe20000002400 */
[----:B------:R-:W-:Y:S01]  /*39d0*/  HMMA.16816.F32.BF16 R56, R20, R4, R56 ;  /* 0x000000041438723c */ /* 0x000fe20000041838 */
[----:B------:R-:W-:-:S04]  /*39e0*/  IMAD.U32 R5, RZ, RZ, UR15 ;  /* 0x0000000fff057e24 */ /* 0x000fc8000f8e00ff */
[----:B------:R-:W-:Y:S02]  /*39f0*/  IMAD R5, R5, 0x40, R82 ;  /* 0x0000004005057824 */ /* 0x000fe400078e0252 */
[----:B------:R-:W-:Y:S01]  /*3a00*/  MUFU.TANH R18, R18 ;  /* 0x0000001200127308 */ /* 0x000fe20000002400 */
[----:B---3--:R-:W-:Y:S01]  /*3a10*/  HMMA.16816.F32.BF16 R52, R8, R14, R52 ;  /* 0x0000000e0834723c */ /* 0x008fe20000041834 */
[C---:B------:R-:W-:Y:S02]  /*3a20*/  VIADD R23, R5.reuse, 0x1 ;  /* 0x0000000105177836 */ /* 0x040fe40000000000 */
[----:B------:R-:W-:-:S05]  /*3a30*/  VIADD R21, R5, 0x8 ;  /* 0x0000000805157836 */ /* 0x000fca0000000000 */
[C---:B------:R-:W-:Y:S08]  /*3a40*/  HMMA.16816.F32.BF16 R32, R8.reuse, R40, R32 ;  /* 0x000000280820723c */ /* 0x040ff00000041820 */
[----:B------:R-:W-:Y:S03]  /*3a50*/  HMMA.16816.F32.BF16 R28, R8, R42, R28 ;  /* 0x0000002a081c723c */ /* 0x000fe6000004181c */
[----:B------:R-:W-:Y:S01]  /*3a60*/  FMUL.FTZ R53, R53, UR4 ;  /* 0x0000000435357c20 */ /* 0x000fe20008410000 */
[----:B------:R-:W-:-:S04]  /*3a70*/  FMUL.FTZ R55, R55, UR4 ;  /* 0x0000000437377c20 */ /* 0x000fc80008410000 */
[C---:B--2---:R-:W-:Y:S01]  /*3a80*/  HMMA.16816.F32.BF16 R24, R8.reuse, R44, R24 ;  /* 0x0000002c0818723c */ /* 0x044fe20000041818 */
[----:B------:R-:W-:Y:S02]  /*3a90*/  MUFU.TANH R53, R53 ;  /* 0x0000003500357308 */ /* 0x000fe40000002400 */
[----:B------:R-:W-:Y:S01]  /*3aa0*/  FMUL.FTZ R6, R32, UR4 ;  /* 0x0000000420067c20 */ /* 0x000fe20008410000 */
[----:B------:R-:W-:Y:S01]  /*3ab0*/  FMUL.FTZ R4, R34, UR4 ;  /* 0x0000000422047c20 */ /* 0x000fe20008410000 */
[----:B------:R-:W-:Y:S01]  /*3ac0*/  FMUL.FTZ R7, R33, UR4 ;  /* 0x0000000421077c20 */ /* 0x000fe20008410000 */
[----:B------:R-:W-:Y:S02]  /*3ad0*/  FMUL.FTZ R15, R35, UR4 ;  /* 0x00000004230f7c20 */ /* 0x000fe40008410000 */
[----:B------:R-:W-:Y:S01]  /*3ae0*/  HMMA.16816.F32.BF16 R60, R8, R46, R60 ;  /* 0x0000002e083c723c */ /* 0x000fe2000004183c */
[----:B------:R-:W-:Y:S02]  /*3af0*/  MUFU.TANH R6, R6 ;  /* 0x0000000600067308 */ /* 0x000fe40000002400 */
[----:B------:R-:W-:Y:S01]  /*3b00*/  FMUL.FTZ R19, R28, UR4 ;  /* 0x000000041c137c20 */ /* 0x000fe20008410000 */
[----:B------:R-:W-:Y:S01]  /*3b10*/  FMUL.FTZ R20, R29, UR4 ;  /* 0x000000041d147c20 */ /* 0x000fe20008410000 */
[----:B------:R-:W-:-:S02]  /*3b20*/  VIADD R29, R5, 0x11 ;  /* 0x00000011051d7836 */ /* 0x000fc40000000000 */
[----:B------:R-:W-:Y:S01]  /*3b30*/  FMUL.FTZ R31, R31, UR4 ;  /* 0x000000041f1f7c20 */ /* 0x000fe20008410000 */
[----:B------:R-:W-:Y:S01]  /*3b40*/  HMMA.16816.F32.BF16 R56, R8, R12, R56 ;  /* 0x0000000c0838723c */ /* 0x000fe20000041838 */
[----:B------:R-:W-:Y:S01]  /*3b50*/  FMUL.FTZ R8, R52, UR4 ;  /* 0x0000000434087c20 */ /* 0x000fe20008410000 */
[----:B------:R-:W-:Y:S01]  /*3b60*/  FMUL.FTZ R11, R54, UR4 ;  /* 0x00000004360b7c20 */ /* 0x000fe20008410000 */
[----:B------:R-:W-:Y:S02]  /*3b70*/  IMAD.U32 R13, RZ, RZ, UR22 ;  /* 0x00000016ff0d7e24 */ /* 0x000fe4000f8e00ff */
[----:B------:R-:W-:Y:S01]  /*3b80*/  FMUL.FTZ R10, R30, UR4 ;  /* 0x000000041e0a7c20 */ /* 0x000fe20008410000 */
[----:B------:R-:W-:Y:S01]  /*3b90*/  MUFU.TANH R4, R4 ;  /* 0x0000000400047308 */ /* 0x000fe20000002400 */
[----:B------:R-:W-:Y:S01]  /*3ba0*/  FMUL.FTZ R9, R24, UR4 ;  /* 0x0000000418097c20 */ /* 0x000fe20008410000 */
[----:B------:R-:W-:Y:S01]  /*3bb0*/  I2FP.F32.U32 R28, R29 ;  /* 0x0000001d001c7245 */ /* 0x000fe20000201000 */
[----:B------:R-:W-:Y:S01]  /*3bc0*/  FMUL.FTZ R27, R27, UR4 ;  /* 0x000000041b1b7c20 */ /* 0x000fe20008410000 */
[C---:B------:R-:W-:Y:S01]  /*3bd0*/  VIADDMNMX R0, R2.reuse, 0x8, R13, PT ;  /* 0x0000000802007846 */ /* 0x040fe2000380010d */
[----:B------:R-:W-:Y:S01]  /*3be0*/  VIADD R13, R5, 0x38 ;  /* 0x00000038050d7836 */ /* 0x000fe20000000000 */
[----:B------:R-:W-:Y:S01]  /*3bf0*/  VIMNMX R2, PT, PT, R2, UR22, PT ;  /* 0x0000001602027c48 */ /* 0x000fe2000bfe0100 */
[----:B------:R-:W-:Y:S01]  /*3c00*/  FMUL.FTZ R60, R60, UR4 ;  /* 0x000000043c3c7c20 */ /* 0x000fe20008410000 */
[----:B------:R-:W1:Y:S01]  /*3c10*/  MUFU.TANH R8, R8 ;  /* 0x0000000800087308 */ /* 0x000e620000002400 */
[----:B------:R-:W-:Y:S01]  /*3c20*/  ISETP.GE.AND P1, PT, R23, R0, PT ;  /* 0x000000001700720c */ /* 0x000fe20003f26270 */
[----:B------:R-:W-:Y:S01]  /*3c30*/  FMUL.FTZ R25, R25, UR4 ;  /* 0x0000000419197c20 */ /* 0x000fe20008410000 */
[C---:B------:R-:W-:Y:S01]  /*3c40*/  ISETP.GE.AND P4, PT, R13.reuse, R2, PT ;  /* 0x000000020d00720c */ /* 0x040fe20003f86270 */
[----:B------:R-:W-:Y:S01]  /*3c50*/  FMUL.FTZ R26, R26, UR4 ;  /* 0x000000041a1a7c20 */ /* 0x000fe20008410000 */
[----:B------:R-:W-:Y:S01]  /*3c60*/  ISETP.GE.AND P5, PT, R13, R0, PT ;  /* 0x000000000d00720c */ /* 0x000fe20003fa6270 */
[----:B------:R-:W-:Y:S01]  /*3c70*/  FMUL.FTZ R61, R61, UR4 ;  /* 0x000000043d3d7c20 */ /* 0x000fe20008410000 */
[----:B------:R-:W-:Y:S01]  /*3c80*/  I2FP.F32.U32 R13, R13 ;  /* 0x0000000d000d7245 */ /* 0x000fe20000201000 */
[----:B------:R-:W2:Y:S01]  /*3c90*/  MUFU.TANH R11, R11 ;  /* 0x0000000b000b7308 */ /* 0x000ea20000002400 */
[-C--:B------:R-:W-:Y:S01]  /*3ca0*/  ISETP.GE.AND P3, PT, R23, R2.reuse, PT ;  /* 0x000000021700720c */ /* 0x080fe20003f66270 */
[----:B------:R-:W-:Y:S01]  /*3cb0*/  FMUL.FTZ R63, R63, UR4 ;  /* 0x000000043f3f7c20 */ /* 0x000fe20008410000 */
[----:B------:R-:W-:Y:S01]  /*3cc0*/  I2FP.F32.U32 R23, R23 ;  /* 0x0000001700177245 */ /* 0x000fe20000201000 */
[----:B------:R-:W-:Y:S01]  /*3cd0*/  FMUL.FTZ R56, R56, UR4 ;  /* 0x0000000438387c20 */ /* 0x000fe20008410000 */
[----:B------:R-:W-:Y:S01]  /*3ce0*/  ISETP.GE.AND P2, PT, R21, R2, PT ;  /* 0x000000021500720c */ /* 0x000fe20003f46270 */
[----:B------:R-:W-:Y:S01]  /*3cf0*/  FMUL.FTZ R58, R58, UR4 ;  /* 0x000000043a3a7c20 */ /* 0x000fe20008410000 */
[----:B------:R-:W-:Y:S01]  /*3d00*/  FMUL.FTZ R62, R62, UR4 ;  /* 0x000000043e3e7c20 */ /* 0x000fe20008410000 */
[----:B----4-:R-:W-:Y:S01]  /*3d10*/  FFMA.FTZ R22, R23, UR5, R49 ;  /* 0x0000000517167c23 */ /* 0x010fe20008010031 */
[----:B-1----:R-:W-:Y:S01]  /*3d20*/  FFMA.FTZ R8, R13, UR5, R8 ;  /* 0x000000050d087c23 */ /* 0x002fe20008010008 */
[----:B------:R-:W1:Y:S01]  /*3d30*/  MUFU.TANH R7, R7 ;  /* 0x0000000700077308 */ /* 0x000e620000002400 */
[----:B------:R-:W-:Y:S01]  /*3d40*/  FFMA.FTZ R23, R23, UR5, R50 ;  /* 0x0000000517177c23 */ /* 0x000fe20008010032 */
[----:B------:R-:W-:Y:S01]  /*3d50*/  FMUL.FTZ R57, R57, UR4 ;  /* 0x0000000439397c20 */ /* 0x000fe20008410000 */
[----:B------:R-:W-:Y:S01]  /*3d60*/  FSEL R22, R22, -INF , !P3 ;  /* 0xff80000016167808 */ /* 0x000fe20005800000 */
[----:B------:R-:W-:Y:S01]  /*3d70*/  FMUL.FTZ R59, R59, UR4 ;  /* 0x000000043b3b7c20 */ /* 0x000fe20008410000 */
[----:B------:R-:W-:Y:S01]  /*3d80*/  FSEL R176, R8, -INF , !P4 ;  /* 0xff80000008b07808 */ /* 0x000fe20006000000 */
[----:B--2---:R-:W-:Y:S01]  /*3d90*/  FFMA.FTZ R169, R13, UR5, R11 ;  /* 0x000000050da97c23 */ /* 0x004fe2000801000b */
[----:B------:R-:W-:Y:S01]  /*3da0*/  ISETP.GE.AND P4, PT, R21, R0, PT ;  /* 0x000000001500720c */ /* 0x000fe20003f86270 */
[----:B------:R-:W2:Y:S01]  /*3db0*/  MUFU.TANH R19, R19 ;  /* 0x0000001300137308 */ /* 0x000ea20000002400 */
[----:B------:R-:W-:Y:S01]  /*3dc0*/  I2FP.F32.U32 R21, R21 ;  /* 0x0000001500157245 */ /* 0x000fe20000201000 */
[C---:B------:R-:W-:Y:S01]  /*3dd0*/  VIADD R13, R5.reuse, 0x18 ;  /* 0x00000018050d7836 */ /* 0x040fe20000000000 */
[----:B------:R-:W-:-:S02]  /*3de0*/  IADD3 R11, PT, PT, R5, 0x9, RZ ;  /* 0x00000009050b7810 */ /* 0x000fc40007ffe0ff */
[----:B------:R-:W-:Y:S01]  /*3df0*/  FSEL R169, R169, -INF , !P5 ;  /* 0xff800000a9a97808 */ /* 0x000fe20006800000 */
[----:B------:R-:W-:Y:S01]  /*3e00*/  FFMA.FTZ R16, R21, UR5, R16 ;  /* 0x0000000515107c23 */ /* 0x000fe20008010010 */
[C---:B------:R-:W-:Y:S01]  /*3e10*/  ISETP.GE.AND P5, PT, R11.reuse, R2, PT ;  /* 0x000000020b00720c */ /* 0x040fe20003fa6270 */
[----:B------:R-:W-:Y:S01]  /*3e20*/  MUFU.TANH R15, R15 ;  /* 0x0000000f000f7308 */ /* 0x000fe20000002400 */
[----:B------:R-:W-:Y:S01]  /*3e30*/  ISETP.GE.AND P3, PT, R11, R0, PT ;  /* 0x000000000b00720c */ /* 0x000fe20003f66270 */
[----:B------:R-:W-:Y:S01]  /*3e40*/  FFMA.FTZ R21, R21, UR5, R36 ;  /* 0x0000000515157c23 */ /* 0x000fe20008010024 */
[----:B------:R-:W-:Y:S01]  /*3e50*/  I2FP.F32.U32 R12, R11 ;  /* 0x0000000b000c7245 */ /* 0x000fe20000201000 */
[----:B------:R-:W-:Y:S01]  /*3e60*/  VIADD R11, R5, 0x10 ;  /* 0x00000010050b7836 */ /* 0x000fe20000000000 */
[----:B------:R-:W-:Y:S02]  /*3e70*/  FSEL R23, R23, -INF , !P1 ;  /* 0xff80000017177808 */ /* 0x000fe40004800000 */
[----:B------:R-:W-:Y:S01]  /*3e80*/  FSEL R16, R16, -INF , !P2 ;  /* 0xff80000010107808 */ /* 0x000fe20005000000 */
[----:B------:R-:W3:Y:S01]  /*3e90*/  MUFU.TANH R10, R10 ;  /* 0x0000000a000a7308 */ /* 0x000ee20000002400 */
[C---:B------:R-:W-:Y:S01]  /*3ea0*/  ISETP.GE.AND P1, PT, R11.reuse, R2, PT ;  /* 0x000000020b00720c */ /* 0x040fe20003f26270 */
[C---:B------:R-:W-:Y:S01]  /*3eb0*/  FFMA.FTZ R8, R12.reuse, UR5, R17 ;  /* 0x000000050c087c23 */ /* 0x040fe20008010011 */
[----:B------:R-:W-:Y:S01]  /*3ec0*/  ISETP.GE.AND P2, PT, R11, R0, PT ;  /* 0x000000000b00720c */ /* 0x000fe20003f46270 */
[----:B------:R-:W-:Y:S01]  /*3ed0*/  FFMA.FTZ R17, R12, UR5, R18 ;  /* 0x000000050c117c23 */ /* 0x000fe20008010012 */
[----:B------:R-:W-:Y:S01]  /*3ee0*/  I2FP.F32.U32 R11, R11 ;  /* 0x0000000b000b7245 */ /* 0x000fe20000201000 */
[----:B-1----:R-:W-:Y:S01]  /*3ef0*/  FFMA.FTZ R18, R28, UR5, R7 ;  /* 0x000000051c127c23 */ /* 0x002fe20008010007 */
[----:B------:R-:W-:Y:S01]  /*3f00*/  I2FP.F32.U32 R12, R13 ;  /* 0x0000000d000c7245 */ /* 0x000fe20000201000 */
[----:B------:R-:W1:Y:S01]  /*3f10*/  MUFU.TANH R24, R31 ;  /* 0x0000001f00187308 */ /* 0x000e620000002400 */
[----:B------:R-:W-:Y:S01]  /*3f20*/  FSEL R21, R21, -INF , !P4 ;  /* 0xff80000015157808 */ /* 0x000fe20006000000 */
[C---:B------:R-:W-:Y:S01]  /*3f30*/  FFMA.FTZ R14, R11.reuse, UR5, R6 ;  /* 0x000000050b0e7c23 */ /* 0x040fe20008010006 */
[----:B------:R-:W-:Y:S01]  /*3f40*/  FSEL R6, R8, -INF , !P5 ;  /* 0xff80000008067808 */ /* 0x000fe20006800000 */
[----:B------:R-:W-:Y:S01]  /*3f50*/  FFMA.FTZ R8, R11, UR5, R4 ;  /* 0x000000050b087c23 */ /* 0x000fe20008010004 */
[C---:B--2---:R-:W-:Y:S01]  /*3f60*/  FFMA.FTZ R4, R12.reuse, UR5, R19 ;  /* 0x000000050c047c23 */ /* 0x044fe20008010013 */
[----:B------:R-:W-:Y:S01]  /*3f70*/  ISETP.GE.AND P4, PT, R29, R2, PT ;  /* 0x000000021d00720c */ /* 0x000fe20003f86270 */
[----:B------:R-:W-:Y:S01]  /*3f80*/  VIADD R19, R5, 0x19 ;  /* 0x0000001905137836 */ /* 0x000fe20000000000 */
[----:B------:R-:W2:Y:S01]  /*3f90*/  MUFU.TANH R9, R9 ;  /* 0x0000000900097308 */ /* 0x000ea20000002400 */
[----:B------:R-:W-:Y:S01]  /*3fa0*/  ISETP.GE.AND P5, PT, R29, R0, PT ;  /* 0x000000001d00720c */ /* 0x000fe20003fa6270 */
[----:B------:R-:W-:Y:S01]  /*3fb0*/  VIADD R29, R5, 0x20 ;  /* 0x00000020051d7836 */ /* 0x000fe20000000000 */
[----:B------:R-:W-:Y:S01]  /*3fc0*/  FSEL R17, R17, -INF , !P3 ;  /* 0xff80000011117808 */ /* 0x000fe20005800000 */
[----:B---3--:R-:W-:Y:S01]  /*3fd0*/  FFMA.FTZ R11, R12, UR5, R10 ;  /* 0x000000050c0b7c23 */ /* 0x008fe2000801000a */
[----:B------:R-:W-:Y:S01]  /*3fe0*/  ISETP.GE.AND P3, PT, R13, R2, PT ;  /* 0x000000020d00720c */ /* 0x000fe20003f66270 */
[----:B------:R-:W-:Y:S01]  /*3ff0*/  VIADD R7, R5, 0x21 ;  /* 0x0000002105077836 */ /* 0x000fe20000000000 */
[----:B------:R-:W-:Y:S01]  /*4000*/  FSEL R14, R14, -INF , !P1 ;  /* 0xff8000000e0e7808 */ /* 0x000fe20004800000 */
[----:B------:R-:W3:Y:S01]  /*4010*/  MUFU.TANH R20, R20 ;  /* 0x0000001400147308 */ /* 0x000ee20000002400 */
[----:B------:R-:W-:Y:S01]  /*4020*/  ISETP.GE.AND P1, PT, R13, R0, PT ;  /* 0x000000000d00720c */ /* 0x000fe20003f26270 */
[----:B------:R-:W-:Y:S01]  /*4030*/  FFMA.FTZ R13, R28, UR5, R15 ;  /* 0x000000051c0d7c23 */ /* 0x000fe2000801000f */
[----:B------:R-:W-:-:S02]  /*4040*/  FSEL R15, R8, -INF , !P2 ;  /* 0xff800000080f7808 */ /* 0x000fc40005000000 */
[----:B------:R-:W-:Y:S02]  /*4050*/  FSEL R12, R18, -INF , !P4 ;  /* 0xff800000120c7808 */ /* 0x000fe40006000000 */
[C---:B------:R-:W-:Y:S01]  /*4060*/  ISETP.GE.AND P2, PT, R19.reuse, R2, PT ;  /* 0x000000021300720c */ /* 0x040fe20003f46270 */
[----:B------:R-:W4:Y:S01]  /*4070*/  MUFU.TANH R27, R27 ;  /* 0x0000001b001b7308 */ /* 0x000f220000002400 */
[----:B------:R-:W-:Y:S02]  /*4080*/  ISETP.GE.AND P4, PT, R19, R0, PT ;  /* 0x000000001300720c */ /* 0x000fe40003f86270 */
[----:B------:R-:W-:Y:S02]  /*4090*/  FSEL R10, R4, -INF , !P3 ;  /* 0xff800000040a7808 */ /* 0x000fe40005800000 */
[----:B------:R-:W-:Y:S02]  /*40a0*/  I2FP.F32.U32 R19, R19 ;  /* 0x0000001300137245 */ /* 0x000fe40000201000 */
[----:B------:R-:W-:Y:S01]  /*40b0*/  I2FP.F32.U32 R4, R29 ;  /* 0x0000001d00047245 */ /* 0x000fe20000201000 */
[----:B------:R-:W5:Y:S01]  /*40c0*/  MUFU.TANH R60, R60 ;  /* 0x0000003c003c7308 */ /* 0x000f620000002400 */
[----:B------:R-:W-:Y:S01]  /*40d0*/  FSEL R13, R13, -INF , !P5 ;  /* 0xff8000000d0d7808 */ /* 0x000fe20006800000 */
[----:B-1----:R-:W-:Y:S01]  /*40e0*/  FFMA.FTZ R24, R19, UR5, R24 ;  /* 0x0000000513187c23 */ /* 0x002fe20008010018 */
[C---:B------:R-:W-:Y:S01]  /*40f0*/  ISETP.GE.AND P5, PT, R29.reuse, R2, PT ;  /* 0x000000021d00720c */ /* 0x040fe20003fa6270 */
[----:B--2---:R-:W-:Y:S01]  /*4100*/  FFMA.FTZ R164, R4, UR5, R9 ;  /* 0x0000000504a47c23 */ /* 0x004fe20008010009 */
[----:B------:R-:W-:Y:S01]  /*4110*/  ISETP.GE.AND P3, PT, R29, R0, PT ;  /* 0x000000001d00720c */ /* 0x000fe20003f66270 */
[----:B---3--:R-:W-:Y:S01]  /*4120*/  FFMA.FTZ R8, R19, UR5, R20 ;  /* 0x0000000513087c23 */ /* 0x008fe20008010014 */
[C---:B------:R-:W-:Y:S01]  /*4130*/  IADD3 R29, PT, PT, R5.reuse, 0x28, RZ ;  /* 0x00000028051d7810 */ /* 0x040fe20007ffe0ff */
[----:B------:R-:W1:Y:S01]  /*4140*/  MUFU.TANH R25, R25 ;  /* 0x0000001900197308 */ /* 0x000e620000002400 */
[----:B------:R-:W-:Y:S01]  /*4150*/  FSEL R9, R24, -INF , !P4 ;  /* 0xff80000018097808 */ /* 0x000fe20006000000 */
[----:B------:R-:W-:Y:S01]  /*4160*/  VIADD R19, R5, 0x29 ;  /* 0x0000002905137836 */ /* 0x000fe20000000000 */
[----:B------:R-:W-:-:S02]  /*4170*/  FSEL R164, R164, -INF , !P5 ;  /* 0xff800000a4a47808 */ /* 0x000fc40006800000 */
[C---:B------:R-:W-:Y:S02]  /*4180*/  ISETP.GE.AND P4, PT, R29.reuse, R2, PT ;  /* 0x000000021d00720c */ /* 0x040fe40003f86270 */
[----:B------:R-:W-:Y:S01]  /*4190*/  ISETP.GE.AND P5, PT, R29, R0, PT ;  /* 0x000000001d00720c */ /* 0x000fe20003fa6270 */
[----:B------:R-:W2:Y:S01]  /*41a0*/  MUFU.TANH R26, R26 ;  /* 0x0000001a001a7308 */ /* 0x000ea20000002400 */
[----:B------:R-:W-:Y:S02]  /*41b0*/  I2FP.F32.U32 R18, R7 ;  /* 0x0000000700127245 */ /* 0x000fe40000201000 */
[----:B------:R-:W-:Y:S02]  /*41c0*/  I2FP.F32.U32 R29, R29 ;  /* 0x0000001d001d7245 */ /* 0x000fe40000201000 */
[----:B------:R-:W-:Y:S01]  /*41d0*/  FSEL R11, R11, -INF , !P1 ;  /* 0xff8000000b0b7808 */ /* 0x000fe20004800000 */
[----:B----4-:R-:W-:Y:S01]  /*41e0*/  FFMA.FTZ R27, R18, UR5, R27 ;  /* 0x00000005121b7c23 */ /* 0x010fe2000801001b */
[----:B------:R-:W-:Y:S01]  /*41f0*/  FSEL R8, R8, -INF , !P2 ;  /* 0xff80000008087808 */ /* 0x000fe20005000000 */
[----:B------:R-:W3:Y:S01]  /*4200*/  MUFU.TANH R61, R61 ;  /* 0x0000003d003d7308 */ /* 0x000ee20000002400 */
[----:B------:R-:W-:Y:S01]  /*4210*/  ISETP.GE.AND P1, PT, R7, R2, PT ;  /* 0x000000020700720c */ /* 0x000fe20003f26270 */
[----:B-----5:R-:W-:Y:S01]  /*4220*/  FFMA.FTZ R60, R29, UR5, R60 ;  /* 0x000000051d3c7c23 */ /* 0x020fe2000801003c */
[----:B------:R-:W-:Y:S01]  /*4230*/  ISETP.GE.AND P2, PT, R7, R0, PT ;  /* 0x000000000700720c */ /* 0x000fe20003f46270 */
[----:B-1----:R-:W-:Y:S01]  /*4240*/  FFMA.FTZ R25, R18, UR5, R25 ;  /* 0x0000000512197c23 */ /* 0x002fe20008010019 */
[----:B------:R-:W-:Y:S01]  /*4250*/  VIADD R7, R5, 0x30 ;  /* 0x0000003005077836 */ /* 0x000fe20000000000 */
[----:B------:R-:W-:-:S02]  /*4260*/  I2FP.F32.U32 R18, R5 ;  /* 0x0000000500127245 */ /* 0x000fc40000201000 */
[----:B------:R-:W1:Y:S01]  /*4270*/  MUFU.TANH R63, R63 ;  /* 0x0000003f003f7308 */ /* 0x000e620000002400 */
[----:B--2---:R-:W-:Y:S01]  /*4280*/  FFMA.FTZ R26, R4, UR5, R26 ;  /* 0x00000005041a7c23 */ /* 0x004fe2000801001a */
[----:B------:R-:W-:Y:S01]  /*4290*/  FSEL R141, R27, -INF , !P2 ;  /* 0xff8000001b8d7808 */ /* 0x000fe20005000000 */
[----:B------:R-:W-:Y:S01]  /*42a0*/  FFMA.FTZ R3, R18, UR5, R3 ;  /* 0x0000000512037c23 */ /* 0x000fe20008010003 */
[----:B------:R-:W-:Y:S02]  /*42b0*/  FSEL R142, R60, -INF , !P4 ;  /* 0xff8000003c8e7808 */ /* 0x000fe40006000000 */
[----:B------:R-:W-:Y:S02]  /*42c0*/  FSEL R143, R26, -INF , !P3 ;  /* 0xff8000001a8f7808 */ /* 0x000fe40005800000 */
[----:B------:R-:W2:Y:S01]  /*42d0*/  MUFU.TANH R56, R56 ;  /* 0x0000003800387308 */ /* 0x000ea20000002400 */
[----:B------:R-:W-:Y:S02]  /*42e0*/  FSEL R160, R25, -INF , !P1 ;  /* 0xff80000019a07808 */ /* 0x000fe40004800000 */
[----:B------:R-:W-:-:S02]  /*42f0*/  ISETP.GE.AND P2, PT, R7, R2, PT ;  /* 0x000000020700720c */ /* 0x000fc40003f46270 */
[----:B------:R-:W-:Y:S02]  /*4300*/  ISETP.GE.AND P4, PT, R7, R0, PT ;  /* 0x000000000700720c */ /* 0x000fe40003f86270 */
[C---:B------:R-:W-:Y:S01]  /*4310*/  ISETP.GE.AND P3, PT, R19.reuse, R2, PT ;  /* 0x000000021300720c */ /* 0x040fe20003f66270 */
[----:B------:R-:W4:Y:S01]  /*4320*/  MUFU.TANH R58, R58 ;  /* 0x0000003a003a7308 */ /* 0x000f220000002400 */
[----:B------:R-:W-:Y:S01]  /*4330*/  BAR.SYNC.DEFER_BLOCKING 0x0 ;  /* 0x0000000000007b1d */ /* 0x000fe20000010000 */
[----:B------:R-:W-:Y:S02]  /*4340*/  ISETP.GE.AND P1, PT, R19, R0, PT ;  /* 0x000000001300720c */ /* 0x000fe40003f26270 */
[----:B------:R-:W-:Y:S01]  /*4350*/  I2FP.F32.U32 R4, R19 ;  /* 0x0000001300047245 */ /* 0x000fe20000201000 */
[----:B------:R-:W-:Y:S01]  /*4360*/  VIADD R19, R5, 0x31 ;  /* 0x0000003105137836 */ /* 0x000fe20000000000 */
[----:B------:R-:W-:Y:S02]  /*4370*/  I2FP.F32.U32 R7, R7 ;  /* 0x0000000700077245 */ /* 0x000fe40000201000 */
[----:B------:R-:W5:Y:S01]  /*4380*/  MUFU.TANH R62, R62 ;  /* 0x0000003e003e7308 */ /* 0x000f620000002400 */
[C---:B---3--:R-:W-:Y:S01]  /*4390*/  FFMA.FTZ R61, R4.reuse, UR5, R61 ;  /* 0x00000005043d7c23 */ /* 0x048fe2000801003d */
[----:B-1----:R-:W-:Y:S01]  /*43a0*/  FFMA.FTZ R63, R4, UR5, R63 ;  /* 0x00000005043f7c23 */ /* 0x002fe2000801003f */
[----:B--2---:R-:W-:Y:S01]  /*43b0*/  FFMA.FTZ R56, R7, UR5, R56 ;  /* 0x0000000507387c23 */ /* 0x004fe20008010038 */
[----:B------:R-:W-:-:S02]  /*43c0*/  I2FP.F32.U32 R4, R19 ;  /* 0x0000001300047245 */ /* 0x000fc40000201000 */
[----:B------:R-:W-:Y:S02]  /*43d0*/  FSEL R140, R61, -INF , !P3 ;  /* 0xff8000003d8c7808 */ /* 0x000fe40005800000 */
[----:B------:R-:W1:Y:S01]  /*43e0*/  MUFU.TANH R57, R57 ;  /* 0x0000003900397308 */ /* 0x000e620000002400 */
[----:B----4-:R-:W-:Y:S01]  /*43f0*/  FFMA.FTZ R58, R7, UR5, R58 ;  /* 0x00000005073a7c23 */ /* 0x010fe2000801003a */
[----:B------:R-:W-:Y:S01]  /*4400*/  VIADD R7, R5, 0x39 ;  /* 0x0000003905077836 */ /* 0x000fe20000000000 */
[----:B------:R-:W-:Y:S02]  /*4410*/  FSEL R177, R63, -INF , !P1 ;  /* 0xff8000003fb17808 */ /* 0x000fe40004800000 */
[----:B------:R-:W-:Y:S02]  /*4420*/  ISETP.GE.AND P1, PT, R19, R2, PT ;  /* 0x000000021300720c */ /* 0x000fe40003f26270 */
[----:B------:R-:W-:Y:S01]  /*4430*/  I2FP.F32.U32 R20, R7 ;  /* 0x0000000700147245 */ /* 0x000fe20000201000 */
[----:B------:R-:W2:Y:S01]  /*4440*/  MUFU.TANH R59, R59 ;  /* 0x0000003b003b7308 */ /* 0x000ea20000002400 */
[----:B-----5:R-:W-:Y:S01]  /*4450*/  FFMA.FTZ R62, R29, UR5, R62 ;  /* 0x000000051d3e7c23 */ /* 0x020fe2000801003e */
[----:B------:R-:W-:-:S02]  /*4460*/  ISETP.GE.AND P3, PT, R5, R0, PT ;  /* 0x000000000500720c */ /* 0x000fc40003f66270 */
[----:B------:R-:W-:Y:S01]  /*4470*/  FSEL R180, R56, -INF , !P2 ;  /* 0xff80000038b47808 */ /* 0x000fe20005000000 */
[----:B------:R-:W-:Y:S01]  /*4480*/  FFMA.FTZ R53, R20, UR5, R53 ;  /* 0x0000000514357c23 */ /* 0x000fe20008010035 */
[----:B------:R-:W-:Y:S02]  /*4490*/  FSEL R167, R62, -INF , !P5 ;  /* 0xff8000003ea77808 */ /* 0x000fe40006800000 */
[----:B------:R-:W3:Y:S01]  /*44a0*/  MUFU.TANH R55, R55 ;  /* 0x0000003700377308 */ /* 0x000ee20000002400 */
[----:B-1----:R-:W-:Y:S01]  /*44b0*/  FFMA.FTZ R57, R4, UR5, R57 ;  /* 0x0000000504397c23 */ /* 0x002fe20008010039 */
[----:B------:R-:W-:Y:S01]  /*44c0*/  ISETP.GE.AND P5, PT, R5, R2, PT ;  /* 0x000000020500720c */ /* 0x000fe20003fa6270 */
[----:B------:R-:W-:Y:S01]  /*44d0*/  FFMA.FTZ R5, R18, UR5, R48 ;  /* 0x0000000512057c23 */ /* 0x000fe20008010030 */
[----:B------:R-:W-:Y:S02]  /*44e0*/  FSEL R173, R58, -INF , !P4 ;  /* 0xff8000003aad7808 */ /* 0x000fe40006000000 */
[----:B------:R-:W-:-:S02]  /*44f0*/  FSEL R178, R57, -INF , !P1 ;  /* 0xff80000039b27808 */ /* 0x000fc40004800000 */
[----:B------:R-:W-:Y:S01]  /*4500*/  ISETP.GE.AND P2, PT, R19, R0, PT ;  /* 0x000000001300720c */ /* 0x000fe20003f46270 */
[----:B--2---:R-:W-:Y:S01]  /*4510*/  FFMA.FTZ R59, R4, UR5, R59 ;  /* 0x00000005043b7c23 */ /* 0x004fe2000801003b */
[C---:B------:R-:W-:Y:S02]  /*4520*/  ISETP.GE.AND P4, PT, R7.reuse, R2, PT ;  /* 0x000000020700720c */ /* 0x040fe40003f86270 */
[----:B------:R-:W-:Y:S02]  /*4530*/  ISETP.GE.AND P1, PT, R7, R0, PT ;  /* 0x000000000700720c */ /* 0x000fe40003f26270 */
[----:B------:R-:W-:Y:S02]  /*4540*/  FSEL R171, R59, -INF , !P2 ;  /* 0xff8000003bab7808 */ /* 0x000fe40005000000 */
[----:B------:R-:W-:Y:S01]  /*4550*/  FSEL R4, R3, -INF , !P5 ;  /* 0xff80000003047808 */ /* 0x000fe20006800000 */
[----:B---3--:R-:W-:Y:S01]  /*4560*/  FFMA.FTZ R55, R20, UR5, R55 ;  /* 0x0000000514377c23 */ /* 0x008fe20008010037 */
[----:B------:R-:W-:-:S02]  /*4570*/  FSEL R5, R5, -INF , !P3 ;  /* 0xff80000005057808 */ /* 0x000fc40005800000 */
        /* <DEDUP_REMOVED lines=54> */
.L_x_345:
[----:B------:R3:W-:Y:S02]  /*48e0*/  STS.128 [R206+0x11000], RZ ;  /* 0x011000ffce007388 */ /* 0x0007e40000000c00 */
.L_x_346:
[----:B------:R-:W-:Y:S05]  /*48f0*/  BSYNC.RECONVERGENT B0 ;  /* 0x0000000000007941 */ /* 0x000fea0003800200 */
.L_x_344:
[----:B------:R-:W0:Y:S02]  /*4900*/  LDGDEPBAR ;  /* 0x00000000000079af */ /* 0x000e240000000000 */
.L_x_343:
        /* <DEDUP_REMOVED lines=17> */
[----:B------:R-:W-:Y:S02]  /*4a20*/  FMNMX.FTZ R19, R165, R18, !PT ;  /* 0x00000012a5137209 */ /* 0x000fe40007810000 */
[----:B------:R-:W-:Y:S01]  /*4a30*/  LOP3.LUT R188, R83, 0x200, R200, 0xf8, !PT ;  /* 0x0000020053bc7812 */ /* 0x000fe200078ef8c8 */
[----:B------:R-:W5:Y:S03]  /*4a40*/  SHFL.BFLY PT, R7, R20, 0x2, 0x1f ;  /* 0x0c401f0014077f89 */ /* 0x000f6600000e0000 */
[----:B------:R-:W-:Y:S01]  /*4a50*/  LEA R188, R188, UR6, 0x1 ;  /* 0x00000006bcbc7c11 */ /* 0x000fe2000f8e08ff */
[----:B------:R-:W1:Y:S03]  /*4a60*/  SHFL.BFLY PT, R18, R19, 0x2, 0x1f ;  /* 0x0c401f0013127f89 */ /* 0x000e6600000e0000 */
[-C--:B------:R-:W-:Y:S01]  /*4a70*/  IADD3 R166, PT, PT, R81, R188.reuse, RZ ;  /* 0x000000bc51a67210 */ /* 0x080fe20007ffe0ff */
[----:B------:R-:W-:Y:S01]  /*4a80*/  LDSM.16.MT88.4 R40, [R188+0x14000] ;  /* 0x01400000bc28783b */ /* 0x000fe20000004200 */
[----:B------:R-:W-:-:S03]  /*4a90*/  IADD3 R162, PT, PT, R133, R188, RZ ;  /* 0x000000bc85a27210 */ /* 0x000fc60007ffe0ff */
[----:B------:R-:W-:Y:S01]  /*4aa0*/  LDSM.16.MT88.4 R116, [R166+0x12000] ;  /* 0x01200000a674783b */ /* 0x000fe20000004200 */
[----:B------:R-:W-:-:S03]  /*4ab0*/  IADD3 R158, PT, PT, R81, R162, RZ ;  /* 0x000000a2519e7210 */ /* 0x000fc60007ffe0ff */
[----:B------:R-:W-:Y:S04]  /*4ac0*/  LDSM.16.MT88.4 R108, [R162+0x12000] ;  /* 0x01200000a26c783b */ /* 0x000fe80000004200 */
[----:B------:R-:W-:Y:S01]  /*4ad0*/  LDSM.16.MT88.4 R56, [R162+0x14000] ;  /* 0x01400000a238783b */ /* 0x000fe20000004200 */
[----:B-----5:R-:W-:-:S03]  /*4ae0*/  FMNMX.FTZ R7, R20, R7, !PT ;  /* 0x0000000714077209 */ /* 0x020fc60007810000 */
[----:B------:R-:W-:Y:S01]  /*4af0*/  LDSM.16.MT88.4 R48, [R166+0x14000] ;  /* 0x01400000a630783b */ /* 0x000fe20000004200 */
[----:B-1----:R-:W-:-:S03]  /*4b00*/  FMNMX.FTZ R18, R19, R18, !PT ;  /* 0x0000001213127209 */ /* 0x002fc60007810000 */
[----:B------:R-:W1:Y:S04]  /*4b10*/  SHFL.BFLY PT, R132, R7, 0x1, 0x1f ;  /* 0x0c201f0007847f89 */ /* 0x000e6800000e0000 */
[----:B------:R-:W5:Y:S04]  /*4b20*/  SHFL.BFLY PT, R3, R18, 0x1, 0x1f ;  /* 0x0c201f0012037f89 */ /* 0x000f6800000e0000 */
[----:B------:R-:W-:Y:S04]  /*4b30*/  LDSM.16.MT88.4 R124, [R188+0x12000] ;  /* 0x01200000bc7c783b */ /* 0x000fe80000004200 */
[----:B------:R-:W-:Y:S04]  /*4b40*/  LDSM.16.MT88.4 R100, [R158+0x12000] ;  /* 0x012000009e64783b */ /* 0x000fe80000004200 */
[----:B------:R-:W-:Y:S04]  /*4b50*/  LDSM.16.MT88.4 R64, [R158+0x14000] ;  /* 0x014000009e40783b */ /* 0x000fe80000004200 */
[----:B------:R-:W-:Y:S01]  /*4b60*/  LDSM.16.MT88.4 R72, [R188+0x16000] ;  /* 0x01600000bc48783b */ /* 0x000fe20000004200 */
[----:B-1----:R-:W-:-:S03]  /*4b70*/  FMNMX.FTZ R132, R7, R132, !PT ;  /* 0x0000008407847209 */ /* 0x002fc60007810000 */
[----:B------:R-:W-:Y:S01]  /*4b80*/  LDSM.16.MT88.4 R88, [R162+0x16000] ;  /* 0x01600000a258783b */ /* 0x000fe20000004200 */
[----:B-----5:R-:W-:Y:S01]  /*4b90*/  FMNMX.FTZ R3, R18, R3, !PT ;  /* 0x0000000312037209 */ /* 0x020fe20007810000 */
[C---:B----4-:R-:W-:Y:S01]  /*4ba0*/  FMUL.FTZ R175, R132.reuse, UR4 ;  /* 0x0000000484af7c20 */ /* 0x050fe20008410000 */
[----:B------:R-:W-:Y:S01]  /*4bb0*/  FSETP.NEU.FTZ.AND P1, PT, R132, -INF , PT ;  /* 0xff8000008400780b */ /* 0x000fe20003f3d000 */
[----:B------:R-:W-:Y:S02]  /*4bc0*/  LDSM.16.MT88.4 R136, [R166+0x12800] ;  /* 0x01280000a688783b */ /* 0x000fe40000004200 */
        /* <DEDUP_REMOVED lines=12> */
[----:B------:R-:W1:Y:S01]  /*4c90*/  LDSM.16.MT88.4 R4, [R166+0x16000] ;  /* 0x01600000a604783b */ /* 0x000e620000004200 */
[--C-:B------:R-:W-:Y:S01]  /*4ca0*/  FFMA.FTZ R151, R21, UR4, -R170.reuse ;  /* 0x0000000415977c23 */ /* 0x100fe200080108aa */
        /* <DEDUP_REMOVED lines=9> */
[----:B------:R-:W4:Y:S01]  /*4d40*/  MUFU.EX2 R156, R156 ;  /* 0x0000009c009c7308 */ /* 0x000f220000000800 */
[----:B------:R-:W-:Y:S01]  /*4d50*/  LDSM.16.MT88.4 R12, [R162+0x12800] ;  /* 0x01280000a20c783b */ /* 0x000fe20000004200 */
        /* <DEDUP_REMOVED lines=14> */
[----:B------:R-:W5:Y:S01]  /*4e40*/  MUFU.EX2 R152, R152 ;  /* 0x0000009800987308 */ /* 0x000f620000000800 */
[----:B----4-:R-:W-:Y:S01]  /*4e50*/  F2FP.BF16.F32.PACK_AB R96, R156, R157 ;  /* 0x0000009d9c60723e */ /* 0x010fe200000010ff */
[----:B------:R-:W-:Y:S01]  /*4e60*/  LDSM.16.MT88.4 R28, [R188+0x12800] ;  /* 0x01280000bc1c783b */ /* 0x000fe20000004200 */
[--C-:B------:R-:W-:Y:S01]  /*4e70*/  FFMA.FTZ R174, R171, UR4, -R170.reuse ;  /* 0x00000004abae7c23 */ /* 0x100fe200080108aa */
[--C-:B------:R-:W-:Y:S01]  /*4e80*/  FFMA.FTZ R169, R169, UR4, -R170.reuse ;  /* 0x00000004a9a97c23 */ /* 0x100fe200080108aa */
[--C-:B------:R-:W-:Y:S01]  /*4e90*/  FFMA.FTZ R177, R180, UR4, -R175.reuse ;  /* 0x00000004b4b17c23 */ /* 0x100fe200080108af */
[----:B--2---:R-:W-:Y:S01]  /*4ea0*/  LDSM.16.MT88.4 R24, [R158+0x12800] ;  /* 0x012800009e18783b */ /* 0x004fe20000004200 */
[--C-:B------:R-:W-:Y:S01]  /*4eb0*/  FFMA.FTZ R178, R178, UR4, -R175.reuse ;  /* 0x00000004b2b27c23 */ /* 0x100fe200080108af */
[----:B------:R-:W-:Y:S01]  /*4ec0*/  MUFU.EX2 R155, R155 ;  /* 0x0000009b009b7308 */ /* 0x000fe20000000800 */
[----:B------:R-:W-:Y:S01]  /*4ed0*/  FFMA.FTZ R176, R176, UR4, -R175 ;  /* 0x00000004b0b07c23 */ /* 0x000fe200080108af */
[----:B------:R-:W-:Y:S01]  /*4ee0*/  LDSM.16.MT88.4 R140, [R166+0x13000] ;  /* 0x01300000a68c783b */ /* 0x000fe20000004200 */
[----:B------:R-:W-:Y:S01]  /*4ef0*/  FFMA.FTZ R170, R165, UR4, -R170 ;  /* 0x00000004a5aa7c23 */ /* 0x000fe200080108aa */
[----:B------:R-:W-:-:S04]  /*4f00*/  FADD.FTZ R156, R157, R156 ;  /* 0x0000009c9d9c7221 */ /* 0x000fc80000010000 */
[----:B------:R-:W2:Y:S01]  /*4f10*/  MUFU.EX2 R154, R154 ;  /* 0x0000009a009a7308 */ /* 0x000ea20000000800 */
[----:B-----5:R-:W-:Y:S01]  /*4f20*/  F2FP.BF16.F32.PACK_AB R98, R152, R153 ;  /* 0x000000999862723e */ /* 0x020fe200000010ff */
[----:B------:R-:W-:-:S04]  /*4f30*/  FADD.FTZ R153, R153, R156 ;  /* 0x0000009c99997221 */ /* 0x000fc80000010000 */
[----:B------:R-:W-:Y:S02]  /*4f40*/  FADD.FTZ R152, R152, R153 ;  /* 0x0000009998987221 */ /* 0x000fe40000010000 */
[----:B------:R-:W-:Y:S08]  /*4f50*/  MUFU.EX2 R151, R151 ;  /* 0x0000009700977308 */ /* 0x000ff00000000800 */
[----:B------:R-:W4:Y:S01]  /*4f60*/  MUFU.EX2 R150, R150 ;  /* 0x0000009600967308 */ /* 0x000f220000000800 */
[----:B--2---:R-:W-:Y:S01]  /*4f70*/  F2FP.BF16.F32.PACK_AB R97, R154, R155 ;  /* 0x0000009b9a61723e */ /* 0x004fe200000010ff */
[----:B------:R-:W-:-:S06]  /*4f80*/  FADD.FTZ R154, R155, R154 ;  /* 0x0000009a9b9a7221 */ /* 0x000fcc0000010000 */
[----:B------:R-:W-:Y:S08]  /*4f90*/  MUFU.EX2 R149, R149 ;  /* 0x0000009500957308 */ /* 0x000ff00000000800 */
[----:B------:R-:W2:Y:S01]  /*4fa0*/  MUFU.EX2 R148, R148 ;  /* 0x0000009400947308 */ /* 0x000ea20000000800 */
[----:B----4-:R-:W-:Y:S01]  /*4fb0*/  F2FP.BF16.F32.PACK_AB R99, R150, R151 ;  /* 0x000000979663723e */ /* 0x010fe200000010ff */
[----:B------:R-:W-:-:S04]  /*4fc0*/  FADD.FTZ R151, R151, R154 ;  /* 0x0000009a97977221 */ /* 0x000fc80000010000 */
[----:B------:R-:W-:Y:S02]  /*4fd0*/  FADD.FTZ R150, R150, R151 ;  /* 0x0000009796967221 */ /* 0x000fe40000010000 */
[C---:B-1----:R-:W-:Y:S01]  /*4fe0*/  HMMA.16816.F32.BF16 R76, R96.reuse, R4, RZ ;  /* 0x00000004604c723c */ /* 0x042fe200000418ff */
[----:B------:R-:W-:Y:S07]  /*4ff0*/  MUFU.EX2 R145, R145 ;  /* 0x0000009100917308 */ /* 0x000fee0000000800 */
[C---:B------:R-:W-:Y:S01]  /*5000*/  HMMA.16816.F32.BF16 R80, R96.reuse, R6, RZ ;  /* 0x000000066050723c */ /* 0x040fe200000418ff */
[----:B------:R-:W1:Y:S01]  /*5010*/  LDSM.16.MT88.4 R4, [R158+0x16000] ;  /* 0x016000009e04783b */ /* 0x000e620000004200 */
[----:B------:R-:W-:Y:S06]  /*5020*/  MUFU.EX2 R144, R144 ;  /* 0x0000009000907308 */ /* 0x000fec0000000800 */
[C---:B------:R-:W-:Y:S02]  /*5030*/  HMMA.16816.F32.BF16 R112, R96.reuse, R108, RZ ;  /* 0x0000006c6070723c */ /* 0x040fe400000418ff */
[----:B------:R-:W-:Y:S06]  /*5040*/  MUFU.EX2 R147, R147 ;  /* 0x0000009300937308 */ /* 0x000fec0000000800 */
[C---:B------:R-:W-:Y:S02]  /*5050*/  HMMA.16816.F32.BF16 R36, R96.reuse, R40, RZ ;  /* 0x000000286024723c */ /* 0x040fe400000418ff */
[----:B------:R-:W4:Y:S06]  /*5060*/  MUFU.EX2 R146, R146 ;  /* 0x0000009200927308 */ /* 0x000f2c0000000800 */
[C---:B------:R-:W-:Y:S02]  /*5070*/  HMMA.16816.F32.BF16 R52, R96.reuse, R56, RZ ;  /* 0x000000386034723c */ /* 0x040fe400000418ff */
[----:B------:R-:W-:Y:S06]  /*5080*/  MUFU.EX2 R135, R135 ;  /* 0x0000008700877308 */ /* 0x000fec0000000800 */
[C---:B------:R-:W-:Y:S02]  /*5090*/  HMMA.16816.F32.BF16 R108, R96.reuse, R110, RZ ;  /* 0x0000006e606c723c */ /* 0x040fe400000418ff */
[----:B------:R-:W5:Y:S06]  /*50a0*/  MUFU.EX2 R134, R134 ;  /* 0x0000008600867308 */ /* 0x000f6c0000000800 */
[C---:B------:R-:W-:Y:S02]  /*50b0*/  HMMA.16816.F32.BF16 R40, R96.reuse, R42, RZ ;  /* 0x0000002a6028723c */ /* 0x040fe400000418ff */
[----:B------:R-:W-:Y:S06]  /*50c0*/  MUFU.EX2 R159, R159 ;  /* 0x0000009f009f7308 */ /* 0x000fec0000000800 */
[C---:B------:R-:W-:Y:S02]  /*50d0*/  HMMA.16816.F32.BF16 R56, R96.reuse, R58, RZ ;  /* 0x0000003a6038723c */ /* 0x040fe400000418ff */
[----:B------:R-:W3:Y:S06]  /*50e0*/  MUFU.EX2 R160, R160 ;  /* 0x000000a000a07308 */ /* 0x000eec0000000800 */
[C---:B------:R-:W-:Y:S02]  /*50f0*/  HMMA.16816.F32.BF16 R120, R96.reuse, R116, RZ ;  /* 0x000000746078723c */ /* 0x040fe400000418ff */
[----:B------:R-:W-:Y:S06]  /*5100*/  MUFU.EX2 R161, R161 ;  /* 0x000000a100a17308 */ /* 0x000fec0000000800 */
[C---:B------:R-:W-:Y:S02]  /*5110*/  HMMA.16816.F32.BF16 R44, R96.reuse, R48, RZ ;  /* 0x00000030602c723c */ /* 0x040fe400000418ff */
[----:B------:R-:W-:Y:S06]  /*5120*/  MUFU.EX2 R164, R164 ;  /* 0x000000a400a47308 */ /* 0x000fec0000000800 */
[C---:B------:R-:W-:Y:S02]  /*5130*/  HMMA.16816.F32.BF16 R128, R96.reuse, R124, RZ ;  /* 0x0000007c6080723c */ /* 0x040fe400000418ff */
[----:B------:R-:W-:Y:S06]  /*5140*/  MUFU.EX2 R163, R163 ;  /* 0x000000a300a37308 */ /* 0x000fec0000000800 */
[C---:B------:R-:W-:Y:S02]  /*5150*/  HMMA.16816.F32.BF16 R104, R96.reuse, R100, RZ ;  /* 0x000000646068723c */ /* 0x040fe400000418ff */
[----:B------:R-:W3:Y:S06]  /*5160*/  MUFU.EX2 R168, R168 ;  /* 0x000000a800a87308 */ /* 0x000eec0000000800 */
        /* <DEDUP_REMOVED lines=20> */
[----:B-1----:R-:W-:Y:S01]  /*52b0*/  HMMA.16816.F32.BF16 R92, R96, R4, RZ ;  /* 0x00000004605c723c */ /* 0x002fe200000418ff */
[----:B--2---:R-:W-:Y:S01]  /*52c0*/  F2FP.BF16.F32.PACK_AB R4, R148, R149 ;  /* 0x000000959404723e */ /* 0x004fe200000010ff */
[----:B------:R-:W-:Y:S01]  /*52d0*/  FADD.FTZ R149, R149, R152 ;  /* 0x0000009895957221 */ /* 0x000fe20000010000 */
[----:B----4-:R-:W-:Y:S01]  /*52e0*/  F2FP.BF16.F32.PACK_AB R5, R146, R147 ;  /* 0x000000939205723e */ /* 0x010fe200000010ff */
[----:B------:R-:W-:-:S02]  /*52f0*/  FADD.FTZ R147, R147, R150 ;  /* 0x0000009693937221 */ /* 0x000fc40000010000 */
[----:B------:R-:W-:Y:S02]  /*5300*/  FADD.FTZ R148, R148, R149 ;  /* 0x0000009594947221 */ /* 0x000fe40000010000 */
[----:B------:R-:W-:Y:S01]  /*5310*/  HMMA.16816.F32.BF16 R96, R96, R6, RZ ;  /* 0x000000066060723c */ /* 0x000fe200000418ff */
[----:B------:R-:W-:Y:S01]  /*5320*/  F2FP.BF16.F32.PACK_AB R6, R144, R145 ;  /* 0x000000919006723e */ /* 0x000fe200000010ff */
[----:B------:R-:W-:Y:S01]  /*5330*/  FADD.FTZ R146, R146, R147 ;  /* 0x0000009392927221 */ /* 0x000fe20000010000 */
[----:B-----5:R-:W-:Y:S01]  /*5340*/  F2FP.BF16.F32.PACK_AB R7, R134, R135 ;  /* 0x000000878607723e */ /* 0x020fe200000010ff */
[----:B------:R-:W-:Y:S02]  /*5350*/  FADD.FTZ R145, R145, R148 ;  /* 0x0000009491917221 */ /* 0x000fe40000010000 */
[----:B------:R-:W-:Y:S02]  /*5360*/  FADD.FTZ R135, R135, R146 ;  /* 0x0000009287877221 */ /* 0x000fe40000010000 */
[----:B------:R-:W-:-:S02]  /*5370*/  FADD.FTZ R144, R144, R145 ;  /* 0x0000009190907221 */ /* 0x000fc40000010000 */
        /* <DEDUP_REMOVED lines=9> */
[----:B------:R-:W4:Y:S07]  /*5410*/  LDSM.16.MT88.4 R16, [R158+0x16800] ;  /* 0x016800009e10783b */ /* 0x000f2e0000004200 */
[C---:B------:R-:W-:Y:S08]  /*5420*/  HMMA.16816.F32.BF16 R44, R4.reuse, R20, R44 ;  /* 0x00000014042c723c */ /* 0x040ff0000004182c */
[C---:B------:R-:W-:Y:S01]  /*5430*/  HMMA.16816.F32.BF16 R48, R4.reuse, R22, R48 ;  /* 0x000000160430723c */ /* 0x040fe20000041830 */
[----:B------:R-:W5:Y:S07]  /*5440*/  LDSM.16.MT88.4 R20, [R158+0x14800] ;  /* 0x014800009e14783b */ /* 0x000f6e0000004200 */
[C---:B-1----:R-:W-:Y:S08]  /*5450*/  HMMA.16816.F32.BF16 R68, R4.reuse, R12, R68 ;  /* 0x0000000c0444723c */ /* 0x042ff00000041844 */
[C---:B------:R-:W-:Y:S01]  /*5460*/  HMMA.16816.F32.BF16 R72, R4.reuse, R14, R72 ;  /* 0x0000000e0448723c */ /* 0x040fe20000041848 */
[----:B------:R-:W1:Y:S07]  /*5470*/  LDSM.16.MT88.4 R12, [R162+0x13000] ;  /* 0x01300000a20c783b */ /* 0x000e6e0000004200 */
[C---:B--2---:R-:W-:Y:S08]  /*5480*/  HMMA.16816.F32.BF16 R84, R4.reuse, R8, R84 ;  /* 0x000000080454723c */ /* 0x044ff00000041854 */
[C---:B------:R-:W-:Y:S01]  /*5490*/  HMMA.16816.F32.BF16 R88, R4.reuse, R10, R88 ;  /* 0x0000000a0458723c */ /* 0x040fe20000041858 */
[----:B------:R-:W2:Y:S07]  /*54a0*/  LDSM.16.MT88.4 R8, [R188+0x15000] ;  /* 0x01500000bc08783b */ /* 0x000eae0000004200 */
[C---:B----4-:R-:W-:Y:S08]  /*54b0*/  HMMA.16816.F32.BF16 R92, R4.reuse, R16, R92 ;  /* 0x00000010045c723c */ /* 0x050ff0000004185c */
[C---:B------:R-:W-:Y:S01]  /*54c0*/  HMMA.16816.F32.BF16 R96, R4.reuse, R18, R96 ;  /* 0x000000120460723c */ /* 0x040fe20000041860 */
[----:B------:R-:W4:Y:S07]  /*54d0*/  LDSM.16.MT88.4 R16, [R158+0x15000] ;  /* 0x015000009e10783b */ /* 0x000f2e0000004200 */
[C---:B-----5:R-:W-:Y:S08]  /*54e0*/  HMMA.16816.F32.BF16 R60, R4.reuse, R20, R60 ;  /* 0x00000014043c723c */ /* 0x060ff0000004183c */
        /* <DEDUP_REMOVED lines=13> */
[----:B---3--:R-:W-:Y:S01]  /*55c0*/  F2FP.BF16.F32.PACK_AB R4, R160, R159 ;  /* 0x0000009fa004723e */ /* 0x008fe200000010ff */
        /* <DEDUP_REMOVED lines=15> */
[C---:B--2---:R-:W-:Y:S08]  /*56c0*/  HMMA.16816.F32.BF16 R36, R4.reuse, R8, R36 ;  /* 0x000000080424723c */ /* 0x044ff00000041824 */
        /* <DEDUP_REMOVED lines=31> */
[----:B------:R-:W-:Y:S01]  /*58c0*/  F2FP.BF16.F32.PACK_AB R4, R178, R177 ;  /* 0x000000b1b204723e */ /* 0x000fe200000010ff */
[----:B------:R-:W5:Y:S01]  /*58d0*/  LDSM.16.MT88.4 R24, [R188+0x13800] ;  /* 0x01380000bc18783b */ /* 0x000f620000004200 */
        /* <DEDUP_REMOVED lines=21> */
[C---:B------:R-:W-:Y:S08]  /*5a30*/  HMMA.16816.F32.BF16 R48, R4.reuse, R142, R48 ;  /* 0x0000008e0430723c */ /* 0x040ff00000041830 */
        /* <DEDUP_REMOVED lines=33> */
[----:B------:R-:W-:Y:S01]  /*5c50*/  BAR.SYNC.DEFER_BLOCKING 0x0 ;  /* 0x0000000000007b1d */ /* 0x000fe20000010000 */
[CC--:B------:R-:W-:Y:S01]  /*5c60*/  LEA R16, P2, R12.reuse, R203.reuse, 0x7 ;  /* 0x000000cb0c107211 */ /* 0x0c0fe200078438ff */
[----:B------:R-:W-:Y:S01]  /*5c70*/  ULEA.HI.X UR14, UR8, UR14, UR9, 0x5, UP0 ;  /* 0x0000000e080e7291 */ /* 0x000fe200080f2c09 */
[----:B------:R-:W-:Y:S01]  /*5c80*/  LOP3.LUT R8, R193, 0x200, R200, 0xf8, !PT ;  /* 0x00000200c1087812 */ /* 0x000fe200078ef8c8 */
[----:B------:R-:W-:Y:S01]  /*5c90*/  IMAD.U32 R4, RZ, RZ, UR13 ;  /* 0x0000000dff047e24 */ /* 0x000fe2000f8e00ff */
[----:B------:R-:W-:Y:S01]  /*5ca0*/  LEA.HI.X R17, R12, R202, R7, 0x7, P2 ;  /* 0x000000ca0c117211 */ /* 0x000fe200010f3c07 */
[----:B------:R-:W-:Y:S01]  /*5cb0*/  IMAD.U32 R13, RZ, RZ, UR17 ;  /* 0x00000011ff0d7e24 */ /* 0x000fe2000f8e00ff */
[----:B-1----:R-:W-:Y:S01]  /*5cc0*/  ISETP.GE.AND P3, PT, R191, UR4, PT ;  /* 0x00000004bf007c0c */ /* 0x002fe2000bf66270 */
[----:B------:R-:W-:Y:S01]  /*5cd0*/  IMAD.U32 R5, RZ, RZ, UR14 ;  /* 0x0000000eff057e24 */ /* 0x000fe2000f8e00ff */
[----:B------:R-:W-:Y:S01]  /*5ce0*/  LEA R10, P1, R4, R203, 0x1 ;  /* 0x000000cb040a7211 */ /* 0x000fe200078208ff */
[----:B------:R-:W-:Y:S01]  /*5cf0*/  UISETP.GE.U32.AND UP0, UPT, UR19, 0x3, UPT ;  /* 0x000000031300788c */ /* 0x000fe2000bf06070 */
[----:B------:R-:W-:-:S02]  /*5d00*/  ISETP.GE.AND P2, PT, R211, UR4, PT ;  /* 0x00000004d3007c0c */ /* 0x000fc4000bf46270 */
[----:B------:R-:W-:Y:S02]  /*5d10*/  LEA.HI.X R11, R4, R202, R5, 0x1, P1 ;  /* 0x000000ca040b7211 */ /* 0x000fe400008f0c05 */
[----:B------:R-:W-:Y:S01]  /*5d20*/  ISETP.GE.AND P1, PT, R210, UR4, PT ;  /* 0x00000004d2007c0c */ /* 0x000fe2000bf26270 */
[----:B------:R-:W1:Y:S01]  /*5d30*/  LDCU UR4, c[0x0][0x50c] ;  /* 0x0000a180ff0477ac */ /* 0x000e620008000800 */
[----:B------:R-:W-:Y:S02]  /*5d40*/  LOP3.LUT R6, R8, R189, R6, 0xf6, !PT ;  /* 0x000000bd08067212 */ /* 0x000fe400078ef606 */
[----:B------:R-:W-:Y:S02]  /*5d50*/  SEL R137, R137, 0xffffffe0, !P6 ;  /* 0xffffffe089897807 */ /* 0x000fe40007000000 */
[----:B------:R-:W-:Y:S01]  /*5d60*/  LEA R214, R6, UR6, 0x1 ;  /* 0x0000000606d67c11 */ /* 0x000fe2000f8e08ff */
[----:B------:R-:W-:Y:S01]  /*5d70*/  @!PT LDS RZ, [RZ] ;  /* 0x00000000fffff984 */ /* 0x000fe20000000800 */
[----:B------:R-:W-:Y:S01]  /*5d80*/  @!PT LDS RZ, [RZ] ;  /* 0x00000000fffff984 */ /* 0x000fe20000000800 */
[----:B------:R-:W-:Y:S01]  /*5d90*/  @!PT LDS RZ, [RZ] ;  /* 0x00000000fffff984 */ /* 0x000fe20000000800 */
[----:B------:R-:W-:Y:S04]  /*5da0*/  @!P3 LDGSTS.E.BYPASS.LTC128B.128 [R206+0x12000], desc[UR20][R16.64] ;  /* 0x1200000010cebfae */ /* 0x000fe8000b981a14 */
[--C-:B------:R-:W-:Y:S01]  /*5db0*/  IMAD.IADD R209, R137, 0x1, R214.reuse ;  /* 0x0000000189d17824 */ /* 0x100fe200078e02d6 */
[----:B------:R-:W-:Y:S01]  /*5dc0*/  @P3 STS.128 [R206+0x12000], RZ ;  /* 0x012000ffce003388 */ /* 0x000fe20000000c00 */
[----:B------:R-:W-:-:S03]  /*5dd0*/  IMAD.IADD R208, R133, 0x1, R214 ;  /* 0x0000000185d07824 */ /* 0x000fc600078e02d6 */
[----:B------:R-:W-:Y:S01]  /*5de0*/  @!PT LDS RZ, [RZ] ;  /* 0x00000000fffff984 */ /* 0x000fe20000000800 */
[----:B------:R-:W-:Y:S01]  /*5df0*/  @!PT LDS RZ, [RZ] ;  /* 0x00000000fffff984 */ /* 0x000fe20000000800 */
[----:B------:R-:W-:Y:S01]  /*5e00*/  @!PT LDS RZ, [RZ] ;  /* 0x00000000fffff984 */ /* 0x000fe20000000800 */
[----:B------:R-:W-:Y:S01]  /*5e10*/  @!P2 LDGSTS.E.BYPASS.LTC128B.128 [R206+0x14000], desc[UR20][R16.64+0x80] ;  /* 0x1400008010ceafae */ /* 0x000fe2000b981a14 */
[----:B------:R-:W-:-:S03]  /*5e20*/  IMAD.IADD R207, R137, 0x1, R208 ;  /* 0x0000000189cf7824 */ /* 0x000fc600078e02d0 */
        /* <DEDUP_REMOVED lines=19> */
[----:B------:R3:W-:Y:S01]  /*5f60*/  @!P1 LDGSTS.E.BYPASS.LTC128B.128 [R206+0x17000], desc[UR20][R10.64+0x100] ;  /* 0x170001000ace9fae */ /* 0x0007e2000b981a14 */
[----:B--2---:R-:W-:-:S03]  /*5f70*/  VIADD R16, R195, UR6 ;  /* 0x00000006c3107c36 */ /* 0x004fc60008000000 */
[----:B------:R-:W-:Y:S01]  /*5f80*/  @P1 STS.128 [R206+0x17000], RZ ;  /* 0x017000ffce001388 */ /* 0x000fe20000000c00 */
[----:B------:R-:W-:-:S03]  /*5f90*/  IMAD.IADD R201, R16, 0x1, R137 ;  /* 0x0000000110c97824 */ /* 0x000fc600078e0289 */
[----:B------:R-:W-:Y:S01]  /*5fa0*/  LDSM.16.M88.4 R160, [R214] ;  /* 0x00000000d6a0783b */ /* 0x000fe20000000200 */
[----:B------:R-:W-:-:S03]  /*5fb0*/  IMAD.IADD R135, R16, 0x1, R133 ;  /* 0x0000000110877824 */ /* 0x000fc600078e0285 */
[----:B------:R-:W2:Y:S01]  /*5fc0*/  LDSM.16.M88.4 R12, [R195+UR6+0xc000] ;  /* 0x00c00006c30c783b */ /* 0x000ea20008000200 */
[----:B------:R-:W-:-:S03]  /*5fd0*/  IMAD.IADD R134, R137, 0x1, R135 ;  /* 0x0000000189867824 */ /* 0x000fc600078e0287 */
[----:B------:R-:W4:Y:S04]  /*5fe0*/  LDSM.16.M88.4 R144, [R195+UR6+0xc800] ;  /* 0x00c80006c390783b */ /* 0x000f280008000200 */
[----:B------:R-:W5:Y:S04]  /*5ff0*/  LDSM.16.M88.4 R168, [R195+UR6+0xd000] ;  /* 0x00d00006c3a8783b */ /* 0x000f680008000200 */
[----:B------:R-:W-:Y:S04]  /*6000*/  LDSM.16.M88.4 R148, [R209] ;  /* 0x00000000d194783b */ /* 0x000fe80000000200 */
[----:B------:R-:W1:Y:S04]  /*6010*/  LDSM.16.M88.4 R140, [R201+0xc000] ;  /* 0x00c00000c98c783b */ /* 0x000e680000000200 */
[----:B---3--:R-:W3:Y:S04]  /*6020*/  LDSM.16.M88.4 R8, [R201+0xc800] ;  /* 0x00c80000c908783b */ /* 0x008ee80000000200 */
[----:B------:R-:W3:Y:S04]  /*6030*/  LDSM.16.M88.4 R4, [R201+0xd000] ;  /* 0x00d00000c904783b */ /* 0x000ee80000000200 */
[----:B------:R-:W3:Y:S04]  /*6040*/  LDSM.16.M88.4 R156, [R195+UR6+0xd800] ;  /* 0x00d80006c39c783b */ /* 0x000ee80008000200 */
[----:B------:R-:W-:Y:S04]  /*6050*/  LDSM.16.M88.4 R24, [R208] ;  /* 0x00000000d018783b */ /* 0x000fe80000000200 */
[----:B------:R-:W3:Y:S01]  /*6060*/  LDSM.16.M88.4 R180, [R135+0xc000] ;  /* 0x00c0000087b4783b */ /* 0x000ee20000000200 */
[C---:B--2---:R-:W-:Y:S03]  /*6070*/  HMMA.16816.F32.BF16 R16, R160.reuse, R12, RZ ;  /* 0x0000000ca010723c */ /* 0x044fe600000418ff */
[----:B------:R-:W2:Y:S04]  /*6080*/  LDSM.16.M88.4 R20, [R135+0xd000] ;  /* 0x00d000008714783b */ /* 0x000ea80000000200 */
[----:B------:R-:W2:Y:S01]  /*6090*/  LDSM.16.M88.4 R28, [R135+0xc800] ;  /* 0x00c80000871c783b */ /* 0x000ea20000000200 */
[C---:B------:R-:W-:Y:S03]  /*60a0*/  HMMA.16816.F32.BF16 R12, R160.reuse, R14, RZ ;  /* 0x0000000ea00c723c */ /* 0x040fe600000418ff */
[----:B------:R-:W2:Y:S04]  /*60b0*/  LDSM.16.M88.4 R196, [R201+0xd800] ;  /* 0x00d80000c9c4783b */ /* 0x000ea80000000200 */
[----:B------:R-:W-:Y:S01]  /*60c0*/  LDSM.16.M88.4 R136, [R207] ;  /* 0x00000000cf88783b */ /* 0x000fe20000000200 */
[C---:B----4-:R-:W-:Y:S03]  /*60d0*/  HMMA.16816.F32.BF16 R32, R160.reuse, R144, RZ ;  /* 0x00000090a020723c */ /* 0x050fe600000418ff */
[----:B------:R-:W4:Y:S04]  /*60e0*/  LDSM.16.M88.4 R152, [R134+0xc000] ;  /* 0x00c000008698783b */ /* 0x000f280000000200 */
[----:B------:R-:W-:Y:S01]  /*60f0*/  LDSM.16.M88.4 R176, [R135+0xd800] ;  /* 0x00d8000087b0783b */ /* 0x000fe20000000200 */
[C---:B-----5:R-:W-:Y:S03]  /*6100*/  HMMA.16816.F32.BF16 R172, R160.reuse, R168, RZ ;  /* 0x000000a8a0ac723c */ /* 0x060fe600000418ff */
[----:B------:R-:W-:Y:S04]  /*6110*/  LDSM.16.M88.4 R184, [R134+0xd800] ;  /* 0x00d8000086b8783b */ /* 0x000fe80000000200 */
[----:B------:R-:W0:Y:S01]  /*6120*/  LDGDEPBAR ;  /* 0x00000000000079af */ /* 0x000e220000000000 */
[C---:B------:R-:W-:Y:S08]  /*6130*/  HMMA.16816.F32.BF16 R144, R160.reuse, R146, RZ ;  /* 0x00000092a090723c */ /* 0x040ff000000418ff */
[----:B------:R-:W-:Y:S08]  /*6140*/  HMMA.16816.F32.BF16 R168, R160, R170, RZ ;  /* 0x000000aaa0a8723c */ /* 0x000ff000000418ff */
[C---:B-1----:R-:W-:Y:S08]  /*6150*/  HMMA.16816.F32.BF16 R16, R148.reuse, R140, R16 ;  /* 0x0000008c9410723c */ /* 0x042ff00000041810 */
[C---:B------:R-:W-:Y:S01]  /*6160*/  HMMA.16816.F32.BF16 R12, R148.reuse, R142, R12 ;  /* 0x0000008e940c723c */ /* 0x040fe2000004180c */
[----:B------:R-:W-:Y:S07]  /*6170*/  LDSM.16.M88.4 R140, [R195+UR6+0xe000] ;  /* 0x00e00006c38c783b */ /* 0x000fee0008000200 */
[C---:B---3--:R-:W-:Y:S08]  /*6180*/  HMMA.16816.F32.BF16 R32, R148.reuse, R8, R32 ;  /* 0x000000089420723c */ /* 0x048ff00000041820 */
[C---:B------:R-:W-:Y:S01]  /*6190*/  HMMA.16816.F32.BF16 R144, R148.reuse, R10, R144 ;  /* 0x0000000a9490723c */ /* 0x040fe20000041890 */
[----:B------:R-:W1:Y:S07]  /*61a0*/  LDSM.16.M88.4 R8, [R134+0xc800] ;  /* 0x00c800008608783b */ /* 0x000e6e0000000200 */
[C---:B------:R-:W-:Y:S08]  /*61b0*/  HMMA.16816.F32.BF16 R172, R148.reuse, R4, R172 ;  /* 0x0000000494ac723c */ /* 0x040ff000000418ac */
[----:B------:R-:W-:Y:S01]  /*61c0*/  HMMA.16816.F32.BF16 R168, R148, R6, R168 ;  /* 0x0000000694a8723c */ /* 0x000fe200000418a8 */
[----:B------:R-:W3:Y:S07]  /*61d0*/  LDSM.16.M88.4 R4, [R134+0xd000] ;  /* 0x00d000008604783b */ /* 0x000eee0000000200 */
[C---:B------:R-:W-:Y:S08]  /*61e0*/  HMMA.16816.F32.BF16 R164, R160.reuse, R156, RZ ;  /* 0x0000009ca0a4723c */ /* 0x040ff000000418ff */
[----:B------:R-:W-:Y:S01]  /*61f0*/  HMMA.16816.F32.BF16 R160, R160, R158, RZ ;  /* 0x0000009ea0a0723c */ /* 0x000fe200000418ff */
[----:B------:R-:W5:Y:S07]  /*6200*/  LDSM.16.M88.4 R156, [R214+0x4000] ;  /* 0x00400000d69c783b */ /* 0x000f6e0000000200 */
[C---:B------:R-:W-:Y:S08]  /*6210*/  HMMA.16816.F32.BF16 R16, R24.reuse, R180, R16 ;  /* 0x000000b41810723c */ /* 0x040ff00000041810 */
[C---:B------:R-:W-:Y:S01]  /*6220*/  HMMA.16816.F32.BF16 R12, R24.reuse, R182, R12 ;  /* 0x000000b6180c723c */ /* 0x040fe2000004180c */
[----:B------:R-:W-:Y:S07]  /*6230*/  LDSM.16.M88.4 R180, [R201+0xe000] ;  /* 0x00e00000c9b4783b */ /* 0x000fee0000000200 */
[C---:B--2---:R-:W-:Y:S08]  /*6240*/  HMMA.16816.F32.BF16 R172, R24.reuse, R20, R172 ;  /* 0x0000001418ac723c */ /* 0x044ff000000418ac */
[C---:B------:R-:W-:Y:S01]  /*6250*/  HMMA.16816.F32.BF16 R168, R24.reuse, R22, R168 ;  /* 0x0000001618a8723c */ /* 0x040fe200000418a8 */
[----:B------:R-:W2:Y:S07]  /*6260*/  LDSM.16.M88.4 R20, [R195+UR6+0xf000] ;  /* 0x00f00006c314783b */ /* 0x000eae0008000200 */
[C---:B------:R-:W-:Y:S08]  /*6270*/  HMMA.16816.F32.BF16 R32, R24.reuse, R28, R32 ;  /* 0x0000001c1820723c */ /* 0x040ff00000041820 */
[----:B------:R-:W-:Y:S01]  /*6280*/  HMMA.16816.F32.BF16 R144, R24, R30, R144 ;  /* 0x0000001e1890723c */ /* 0x000fe20000041890 */
[----:B------:R-:W2:Y:S07]  /*6290*/  LDSM.16.M88.4 R28, [R195+UR6+0xe800] ;  /* 0x00e80006c31c783b */ /* 0x000eae0008000200 */
[C---:B------:R-:W-:Y:S08]  /*62a0*/  HMMA.16816.F32.BF16 R164, R148.reuse, R196, R164 ;  /* 0x000000c494a4723c */ /* 0x040ff000000418a4 */
[----:B------:R-:W-:Y:S01]  /*62b0*/  HMMA.16816.F32.BF16 R160, R148, R198, R160 ;  /* 0x000000c694a0723c */ /* 0x000fe200000418a0 */
[----:B------:R-:W2:Y:S04]  /*62c0*/  LDSM.16.M88.4 R148, [R209+0x4000] ;  /* 0x00400000d194783b */ /* 0x000ea80000000200 */
[----:B------:R-:W2:Y:S03]  /*62d0*/  LDSM.16.M88.4 R196, [R195+UR6+0xf800] ;  /* 0x00f80006c3c4783b */ /* 0x000ea60008000200 */
[C---:B----4-:R-:W-:Y:S08]  /*62e0*/  HMMA.16816.F32.BF16 R16, R136.reuse, R152, R16 ;  /* 0x000000988810723c */ /* 0x050ff00000041810 */
[C---:B------:R-:W-:Y:S01]  /*62f0*/  HMMA.16816.F32.BF16 R12, R136.reuse, R154, R12 ;  /* 0x0000009a880c723c */ /* 0x040fe2000004180c */
[----:B------:R-:W-:Y:S07]  /*6300*/  LDSM.16.M88.4 R152, [R135+0xe000] ;  /* 0x00e000008798783b */ /* 0x000fee0000000200 */
[C---:B-1----:R-:W-:Y:S08]  /*6310*/  HMMA.16816.F32.BF16 R32, R136.reuse, R8, R32 ;  /* 0x000000088820723c */ /* 0x042ff00000041820 */
[C---:B------:R-:W-:Y:S01]  /*6320*/  HMMA.16816.F32.BF16 R144, R136.reuse, R10, R144 ;  /* 0x0000000a8890723c */ /* 0x040fe20000041890 */
[----:B------:R-:W1:Y:S07]  /*6330*/  LDSM.16.M88.4 R8, [R201+0xe800] ;  /* 0x00e80000c908783b */ /* 0x000e6e0000000200 */
[C---:B---3--:R-:W-:Y:S08]  /*6340*/  HMMA.16816.F32.BF16 R172, R136.reuse, R4, R172 ;  /* 0x0000000488ac723c */ /* 0x048ff000000418ac */
[----:B------:R-:W-:Y:S01]  /*6350*/  HMMA.16816.F32.BF16 R168, R136, R6, R168 ;  /* 0x0000000688a8723c */ /* 0x000fe200000418a8 */
[----:B------:R-:W3:Y:S07]  /*6360*/  LDSM.16.M88.4 R4, [R201+0xf000] ;  /* 0x00f00000c904783b */ /* 0x000eee0000000200 */
[C---:B------:R-:W-:Y:S08]  /*6370*/  HMMA.16816.F32.BF16 R164, R24.reuse, R176, R164 ;  /* 0x000000b018a4723c */ /* 0x040ff000000418a4 */
[----:B------:R-:W-:Y:S01]  /*6380*/  HMMA.16816.F32.BF16 R160, R24, R178, R160 ;  /* 0x000000b218a0723c */ /* 0x000fe200000418a0 */
[----:B------:R-:W4:Y:S04]  /*6390*/  LDSM.16.M88.4 R24, [R208+0x4000] ;  /* 0x00400000d018783b */ /* 0x000f280000000200 */
[----:B------:R-:W4:Y:S03]  /*63a0*/  LDSM.16.M88.4 R176, [R201+0xf800] ;  /* 0x00f80000c9b0783b */ /* 0x000f260000000200 */
[C---:B-----5:R-:W-:Y:S08]  /*63b0*/  HMMA.16816.F32.BF16 R16, R156.reuse, R140, R16 ;  /* 0x0000008c9c10723c */ /* 0x060ff00000041810 */
[C---:B------:R-:W-:Y:S01]  /*63c0*/  HMMA.16816.F32.BF16 R12, R156.reuse, R142, R12 ;  /* 0x0000008e9c0c723c */ /* 0x040fe2000004180c */
[----:B------:R-:W5:Y:S07]  /*63d0*/  LDSM.16.M88.4 R140, [R135+0xe800] ;  /* 0x00e80000878c783b */ /* 0x000f6e0000000200 */
[C---:B--2---:R-:W-:Y:S08]  /*63e0*/  HMMA.16816.F32.BF16 R172, R156.reuse, R20, R172 ;  /* 0x000000149cac723c */ /* 0x044ff000000418ac */
[----:B------:R-:W-:Y:S01]  /*63f0*/  HMMA.16816.F32.BF16 R168, R156, R22, R168 ;  /* 0x000000169ca8723c */ /* 0x000fe200000418a8 */
[----:B------:R-:W2:Y:S07]  /*6400*/  LDSM.16.M88.4 R20, [R135+0xf000] ;  /* 0x00f000008714783b */ /* 0x000eae0000000200 */
[C---:B------:R-:W-:Y:S08]  /*6410*/  HMMA.16816.F32.BF16 R164, R136.reuse, R184, R164 ;  /* 0x000000b888a4723c */ /* 0x040ff000000418a4 */
[----:B------:R-:W-:Y:S01]  /*6420*/  HMMA.16816.F32.BF16 R160, R136, R186, R160 ;  /* 0x000000ba88a0723c */ /* 0x000fe200000418a0 */
[----:B------:R-:W-:Y:S04]  /*6430*/  LDSM.16.M88.4 R184, [R207+0x4000] ;  /* 0x00400000cfb8783b */ /* 0x000fe80000000200 */
[----:B------:R-:W-:Y:S03]  /*6440*/  LDSM.16.M88.4 R136, [R135+0xf800] ;  /* 0x00f800008788783b */ /* 0x000fe60000000200 */
[C---:B------:R-:W-:Y:S08]  /*6450*/  HMMA.16816.F32.BF16 R32, R156.reuse, R28, R32 ;  /* 0x0000001c9c20723c */ /* 0x040ff00000041820 */
[----:B------:R-:W-:Y:S01]  /*6460*/  HMMA.16816.F32.BF16 R144, R156, R30, R144 ;  /* 0x0000001e9c90723c */ /* 0x000fe20000041890 */
[----:B------:R-:W2:Y:S07]  /*6470*/  LDSM.16.M88.4 R28, [R134+0xe000] ;  /* 0x00e00000861c783b */ /* 0x000eae0000000200 */
[C---:B------:R-:W-:Y:S08]  /*6480*/  HMMA.16816.F32.BF16 R16, R148.reuse, R180, R16 ;  /* 0x000000b49410723c */ /* 0x040ff00000041810 */
[----:B------:R-:W-:Y:S01]  /*6490*/  HMMA.16816.F32.BF16 R12, R148, R182, R12 ;  /* 0x000000b6940c723c */ /* 0x000fe2000004180c */
[----:B------:R-:W-:Y:S07]  /*64a0*/  LDSM.16.M88.4 R180, [R134+0xf000] ;  /* 0x00f0000086b4783b */ /* 0x000fee0000000200 */
[C---:B------:R-:W-:Y:S08]  /*64b0*/  HMMA.16816.F32.BF16 R164, R156.reuse, R196, R164 ;  /* 0x000000c49ca4723c */ /* 0x040ff000000418a4 */
[----:B------:R-:W-:Y:S01]  /*64c0*/  HMMA.16816.F32.BF16 R160, R156, R198, R160 ;  /* 0x000000c69ca0723c */ /* 0x000fe200000418a0 */
[----:B------:R-:W-:Y:S04]  /*64d0*/  LDSM.16.M88.4 R156, [R214+0x8000] ;  /* 0x00800000d69c783b */ /* 0x000fe80000000200 */
[----:B------:R-:W-:Y:S03]  /*64e0*/  LDSM.16.M88.4 R196, [R195+UR6+0x10800] ;  /* 0x01080006c3c4783b */ /* 0x000fe60008000200 */
[C---:B-1----:R-:W-:Y:S08]  /*64f0*/  HMMA.16816.F32.BF16 R32, R148.reuse, R8, R32 ;  /* 0x000000089420723c */ /* 0x042ff00000041820 */
[C---:B------:R-:W-:Y:S01]  /*6500*/  HMMA.16816.F32.BF16 R144, R148.reuse, R10, R144 ;  /* 0x0000000a9490723c */ /* 0x040fe20000041890 */
[----:B------:R-:W-:Y:S07]  /*6510*/  LDSM.16.M88.4 R8, [R134+0xe800] ;  /* 0x00e800008608783b */ /* 0x000fee0000000200 */
[C---:B---3--:R-:W-:Y:S08]  /*6520*/  HMMA.16816.F32.BF16 R172, R148.reuse, R4, R172 ;  /* 0x0000000494ac723c */ /* 0x048ff000000418ac */
[----:B------:R-:W-:Y:S01]  /*6530*/  HMMA.16816.F32.BF16 R168, R148, R6, R168 ;  /* 0x0000000694a8723c */ /* 0x000fe200000418a8 */
[----:B------:R-:W1:Y:S07]  /*6540*/  LDSM.16.M88.4 R4, [R195+UR6+0x10000] ;  /* 0x01000006c304783b */ /* 0x000e6e0008000200 */
[C---:B----4-:R-:W-:Y:S08]  /*6550*/  HMMA.16816.F32.BF16 R16, R24.reuse, R152, R16 ;  /* 0x000000981810723c */ /* 0x050ff00000041810 */
[----:B------:R-:W-:Y:S01]  /*6560*/  HMMA.16816.F32.BF16 R12, R24, R154, R12 ;  /* 0x0000009a180c723c */ /* 0x000fe2000004180c */
[----:B------:R-:W-:Y:S07]  /*6570*/  LDSM.16.M88.4 R152, [R195+UR6+0x11000] ;  /* 0x01100006c398783b */ /* 0x000fee0008000200 */
[C---:B------:R-:W-:Y:S08]  /*6580*/  HMMA.16816.F32.BF16 R164, R148.reuse, R176, R164 ;  /* 0x000000b094a4723c */ /* 0x040ff000000418a4 */
[----:B------:R-:W-:Y:S01]  /*6590*/  HMMA.16816.F32.BF16 R160, R148, R178, R160 ;  /* 0x000000b294a0723c */ /* 0x000fe200000418a0 */
[----:B------:R-:W-:Y:S04]  /*65a0*/  LDSM.16.M88.4 R176, [R134+0xf800] ;  /* 0x00f8000086b0783b */ /* 0x000fe80000000200 */
[----:B------:R-:W-:Y:S03]  /*65b0*/  LDSM.16.M88.4 R148, [R195+UR6+0x11800] ;  /* 0x01180006c394783b */ /* 0x000fe60008000200 */
[C---:B-----5:R-:W-:Y:S08]  /*65c0*/  HMMA.16816.F32.BF16 R32, R24.reuse, R140, R32 ;  /* 0x0000008c1820723c */ /* 0x060ff00000041820 */
[C---:B------:R-:W-:Y:S01]  /*65d0*/  HMMA.16816.F32.BF16 R144, R24.reuse, R142, R144 ;  /* 0x0000008e1890723c */ /* 0x040fe20000041890 */
[----:B------:R-:W-:Y:S07]  /*65e0*/  LDSM.16.M88.4 R140, [R209+0x8000] ;  /* 0x00800000d18c783b */ /* 0x000fee0000000200 */
[C---:B--2---:R-:W-:Y:S08]  /*65f0*/  HMMA.16816.F32.BF16 R172, R24.reuse, R20, R172 ;  /* 0x0000001418ac723c */ /* 0x044ff000000418ac */
[----:B------:R-:W-:Y:S01]  /*6600*/  HMMA.16816.F32.BF16 R168, R24, R22, R168 ;  /* 0x0000001618a8723c */ /* 0x000fe200000418a8 */
[----:B------:R-:W2:Y:S07]  /*6610*/  LDSM.16.M88.4 R20, [R201+0x10000] ;  /* 0x01000000c914783b */ /* 0x000eae0000000200 */
[C---:B------:R-:W-:Y:S08]  /*6620*/  HMMA.16816.F32.BF16 R16, R184.reuse, R28, R16 ;  /* 0x0000001cb810723c */ /* 0x040ff00000041810 */
[----:B------:R-:W-:Y:S01]  /*6630*/  HMMA.16816.F32.BF16 R12, R184, R30, R12 ;  /* 0x0000001eb80c723c */ /* 0x000fe2000004180c */
[----:B------:R-:W-:Y:S07]  /*6640*/  LDSM.16.M88.4 R28, [R208+0x8000] ;  /* 0x00800000d01c783b */ /* 0x000fee0000000200 */
[C---:B------:R-:W-:Y:S08]  /*6650*/  HMMA.16816.F32.BF16 R164, R24.reuse, R136, R164 ;  /* 0x0000008818a4723c */ /* 0x040ff000000418a4 */
[----:B------:R-:W-:Y:S01]  /*6660*/  HMMA.16816.F32.BF16 R160, R24, R138, R160 ;  /* 0x0000008a18a0723c */ /* 0x000fe200000418a0 */
[----:B------:R-:W3:Y:S04]  /*6670*/  LDSM.16.M88.4 R24, [R135+0x10000] ;  /* 0x010000008718783b */ /* 0x000ee80000000200 */
[----:B------:R-:W-:Y:S03]  /*6680*/  LDSM.16.M88.4 R136, [R201+0x10800] ;  /* 0x01080000c988783b */ /* 0x000fe60000000200 */
[C---:B-1----:R-:W-:Y:S08]  /*6690*/  HMMA.16816.F32.BF16 R16, R156.reuse, R4, R16 ;  /* 0x000000049c10723c */ /* 0x042ff00000041810 */
[----:B------:R-:W-:Y:S01]  /*66a0*/  HMMA.16816.F32.BF16 R12, R156, R6, R12 ;  /* 0x000000069c0c723c */ /* 0x000fe2000004180c */
[----:B------:R-:W-:Y:S07]  /*66b0*/  LDSM.16.M88.4 R4, [R134+0x10000] ;  /* 0x010000008604783b */ /* 0x000fee0000000200 */
[C---:B------:R-:W-:Y:S08]  /*66c0*/  HMMA.16816.F32.BF16 R32, R184.reuse, R8, R32 ;  /* 0x00000008b820723c */ /* 0x040ff00000041820 */
[----:B------:R-:W-:Y:S01]  /*66d0*/  HMMA.16816.F32.BF16 R144, R184, R10, R144 ;  /* 0x0000000ab890723c */ /* 0x000fe20000041890 */
[----:B------:R-:W1:Y:S07]  /*66e0*/  LDSM.16.M88.4 R8, [R207+0x8000] ;  /* 0x00800000cf08783b */ /* 0x000e6e0000000200 */
[C---:B--2---:R-:W-:Y:S08]  /*66f0*/  HMMA.16816.F32.BF16 R16, R140.reuse, R20, R16 ;  /* 0x000000148c10723c */ /* 0x044ff00000041810 */
[----:B------:R-:W-:Y:S01]  /*6700*/  HMMA.16816.F32.BF16 R12, R140, R22, R12 ;  /* 0x000000168c0c723c */ /* 0x000fe2000004180c */
[----:B------:R-:W2:Y:S07]  /*6710*/  LDSM.16.M88.4 R20, [R135+0x10800] ;  /* 0x010800008714783b */ /* 0x000eae0000000200 */
[----:B------:R-:W-:Y:S08]  /*6720*/  HMMA.16816.F32.BF16 R32, R156, R196, R32 ;  /* 0x000000c49c20723c */ /* 0x000ff00000041820 */
[C---:B---3--:R-:W-:Y:S08]  /*6730*/  HMMA.16816.F32.BF16 R16, R28.reuse, R24, R16 ;  /* 0x000000181c10723c */ /* 0x048ff00000041810 */
[----:B------:R-:W-:Y:S01]  /*6740*/  HMMA.16816.F32.BF16 R12, R28, R26, R12 ;  /* 0x0000001a1c0c723c */ /* 0x000fe2000004180c */
[----:B------:R-:W3:Y:S07]  /*6750*/  LDSM.16.M88.4 R24, [R201+0x11800] ;  /* 0x01180000c918783b */ /* 0x000eee0000000200 */
[C---:B------:R-:W-:Y:S08]  /*6760*/  HMMA.16816.F32.BF16 R160, R184.reuse, R178, R160 ;  /* 0x000000b2b8a0723c */ /* 0x040ff000000418a0 */
[----:B------:R-:W-:Y:S08]  /*6770*/  HMMA.16816.F32.BF16 R172, R184, R180, R172 ;  /* 0x000000b4b8ac723c */ /* 0x000ff000000418ac */
[----:B-1----:R-:W-:Y:S08]  /*6780*/  HMMA.16816.F32.BF16 R16, R8, R4, R16 ;  /* 0x000000040810723c */ /* 0x002ff00000041810 */
[----:B------:R-:W-:Y:S08]  /*6790*/  HMMA.16816.F32.BF16 R32, R140, R136, R32 ;  /* 0x000000888c20723c */ /* 0x000ff00000041820 */
[----:B------:R-:W-:Y:S01]  /*67a0*/  HMMA.16816.F32.BF16 R168, R184, R182, R168 ;  /* 0x000000b6b8a8723c */ /* 0x000fe200000418a8 */
[----:B------:R-:W-:Y:S02]  /*67b0*/  LDSM.16.M88.4 R180, [R135+0x11800] ;  /* 0x0118000087b4783b */ /* 0x000fe40000000200 */
[----:B------:R-:W-:-:S05]  /*67c0*/  FMUL.FTZ R16, R16, UR4 ;  /* 0x0000000410107c20 */ /* 0x000fca0008410000 */
[----:B------:R-:W-:Y:S01]  /*67d0*/  HMMA.16816.F32.BF16 R160, R156, R150, R160 ;  /* 0x000000969ca0723c */ /* 0x000fe200000418a0 */
[----:B------:R-:W-:-:S06]  /*67e0*/  FMUL.FTZ R150, R18, UR4 ;  /* 0x0000000412967c20 */ /* 0x000fcc0008410000 */
[----:B------:R-:W-:Y:S01]  /*67f0*/  MUFU.TANH R150, R150 ;  /* 0x0000009600967308 */ /* 0x000fe20000002400 */
[----:B------:R-:W-:Y:S08]  /*6800*/  HMMA.16816.F32.BF16 R164, R184, R176, R164 ;  /* 0x000000b0b8a4723c */ /* 0x000ff000000418a4 */
[----:B------:R-:W-:Y:S01]  /*6810*/  HMMA.16816.F32.BF16 R176, R156, R152, R172 ;  /* 0x000000989cb0723c */ /* 0x000fe200000418ac */
[----:B------:R-:W1:Y:S01]  /*6820*/  LDSM.16.M88.4 R172, [R134+0x10800] ;  /* 0x0108000086ac783b */ /* 0x000e620000000200 */
[----:B------:R-:W-:-:S06]  /*6830*/  FMUL.FTZ R153, R19, UR4 ;  /* 0x0000000413997c20 */ /* 0x000fcc0008410000 */
[----:B--2---:R-:W-:Y:S01]  /*6840*/  HMMA.16816.F32.BF16 R32, R28, R20, R32 ;  /* 0x000000141c20723c */ /* 0x004fe20000041820 */
[----:B------:R2:W4:Y:S01]  /*6850*/  MUFU.TANH R21, R16 ;  /* 0x0000001000157308 */ /* 0x0005220000002400 */
[----:B------:R-:W-:-:S06]  /*6860*/  FMUL.FTZ R20, R17, UR4 ;  /* 0x0000000411147c20 */ /* 0x000fcc0008410000 */
[----:B------:R-:W-:Y:S01]  /*6870*/  HMMA.16816.F32.BF16 R144, R156, R198, R144 ;  /* 0x000000c69c90723c */ /* 0x000fe20000041890 */
[----:B------:R-:W-:Y:S07]  /*6880*/  MUFU.TANH R20, R20 ;  /* 0x0000001400147308 */ /* 0x000fee0000002400 */
[----:B------:R-:W-:Y:S01]  /*6890*/  HMMA.16816.F32.BF16 R12, R8, R6, R12 ;  /* 0x00000006080c723c */ /* 0x000fe2000004180c */
[----:B------:R-:W5:Y:S04]  /*68a0*/  LDSM.16.M88.4 R4, [R201+0x11000] ;  /* 0x01100000c904783b */ /* 0x000f680000000200 */
[----:B--2---:R-:W2:Y:S03]  /*68b0*/  LDSM.16.M88.4 R16, [R134+0x11800] ;  /* 0x011800008610783b */ /* 0x004ea60000000200 */
[C---:B---3--:R-:W-:Y:S01]  /*68c0*/  HMMA.16816.F32.BF16 R160, R140.reuse, R26, R160 ;  /* 0x0000001a8ca0723c */ /* 0x048fe200000418a0 */
[----:B------:R-:W-:Y:S07]  /*68d0*/  MUFU.TANH R27, R153 ;  /* 0x00000099001b7308 */ /* 0x000fee0000002400 */
[----:B------:R-:W-:Y:S01]  /*68e0*/  HMMA.16816.F32.BF16 R144, R140, R138, R144 ;  /* 0x0000008a8c90723c */ /* 0x000fe20000041890 */
[----:B------:R-:W3:Y:S02]  /*68f0*/  LDSM.16.M88.4 R136, [R135+0x11000] ;  /* 0x011000008788783b */ /* 0x000ee40000000200 */
[----:B------:R-:W-:Y:S01]  /*6900*/  FMUL.FTZ R12, R12, UR4 ;  /* 0x000000040c0c7c20 */ /* 0x000fe20008410000 */
[----:B------:R-:W-:Y:S01]  /*6910*/  FMUL.FTZ R13, R13, UR4 ;  /* 0x000000040d0d7c20 */ /* 0x000fe20008410000 */
[----:B------:R-:W-:-:S02]  /*6920*/  FMUL.FTZ R14, R14, UR4 ;  /* 0x000000040e0e7c20 */ /* 0x000fc40008410000 */
[----:B------:R-:W-:Y:S01]  /*6930*/  MUFU.TANH R26, R12 ;  /* 0x0000000c001a7308 */ /* 0x000fe20000002400 */
[----:B-1----:R-:W-:Y:S07]  /*6940*/  HMMA.16816.F32.BF16 R32, R8, R172, R32 ;  /* 0x000000ac0820723c */ /* 0x002fee0000041820 */
[----:B------:R-:W-:Y:S01]  /*6950*/  MUFU.TANH R151, R13 ;  /* 0x0000000d00977308 */ /* 0x000fe20000002400 */
[----:B------:R-:W-:Y:S07]  /*6960*/  HMMA.16816.F32.BF16 R160, R28, R182, R160 ;  /* 0x000000b61ca0723c */ /* 0x000fee00000418a0 */
[----:B------:R1:W-:Y:S01]  /*6970*/  MUFU.TANH R152, R14 ;  /* 0x0000000e00987308 */ /* 0x0003e20000002400 */
[----:B------:R-:W-:Y:S01]  /*6980*/  HMMA.16816.F32.BF16 R168, R156, R154, R168 ;  /* 0x0000009a9ca8723c */ /* 0x000fe200000418a8 */
[----:B------:R-:W-:-:S06]  /*6990*/  FMUL.FTZ R154, R15, UR4 ;  /* 0x000000040f9a7c20 */ /* 0x000fcc0008410000 */
[----:B------:R-:W-:Y:S01]  /*69a0*/  MUFU.TANH R154, R154 ;  /* 0x0000009a009a7308 */ /* 0x000fe20000002400 */
[----:B-----5:R-:W-:Y:S01]  /*69b0*/  HMMA.16816.F32.BF16 R176, R140, R4, R176 ;  /* 0x000000048cb0723c */ /* 0x020fe200000418b0 */
[----:B------:R-:W-:Y:S02]  /*69c0*/  IMAD.U32 R5, RZ, RZ, UR19 ;  /* 0x00000013ff057e24 */ /* 0x000fe4000f8e00ff */
[----:B------:R-:W-:-:S05]  /*69d0*/  FMUL.FTZ R4, R33, UR4 ;  /* 0x0000000421047c20 */ /* 0x000fca0008410000 */
[----:B--2---:R-:W-:Y:S01]  /*69e0*/  HMMA.16816.F32.BF16 R160, R8, R18, R160 ;  /* 0x0000001208a0723c */ /* 0x004fe200000418a0 */
[----:B-1----:R-:W1:Y:S01]  /*69f0*/  LDSM.16.M88.4 R12, [R134+0x11000] ;  /* 0x01100000860c783b */ /* 0x002e620000000200 */
[----:B------:R-:W-:Y:S01]  /*6a00*/  FMUL.FTZ R19, R35, UR4 ;  /* 0x0000000423137c20 */ /* 0x000fe20008410000 */
[----:B------:R-:W-:Y:S01]  /*6a10*/  FMUL.FTZ R18, R34, UR4 ;  /* 0x0000000422127c20 */ /* 0x000fe20008410000 */
[----:B------:R-:W-:Y:S01]  /*6a20*/  MUFU.TANH R4, R4 ;  /* 0x0000000400047308 */ /* 0x000fe20000002400 */
[----:B------:R-:W-:-:S04]  /*6a30*/  DEPBAR.LE SB0, 0x0 ;  /* 0x000080000000791a */ /* 0x000fc80000000000 */
[C---:B------:R-:W-:Y:S01]  /*6a40*/  HMMA.16816.F32.BF16 R144, R28.reuse, R22, R144 ;  /* 0x000000161c90723c */ /* 0x040fe20000041890 */
[----:B------:R-:W-:Y:S01]  /*6a50*/  FMUL.FTZ R22, R32, UR4 ;  /* 0x0000000420167c20 */ /* 0x000fe20008410000 */
[----:B------:R-:W-:Y:S01]  /*6a60*/  IMAD.SHL.U32 R32, R192, 0x2, RZ ;  /* 0x00000002c0207824 */ /* 0x000fe200078e00ff */
[----:B------:R-:W-:Y:S04]  /*6a70*/  MUFU.TANH R18, R18 ;  /* 0x0000001200127308 */ /* 0x000fe80000002400 */
[----:B------:R-:W-:Y:S01]  /*6a80*/  LOP3.LUT R32, R32, 0x6, RZ, 0xc0, !PT ;  /* 0x0000000620207812 */ /* 0x000fe200078ec0ff */
[----:B---3--:R-:W-:Y:S02]  /*6a90*/  HMMA.16816.F32.BF16 R176, R28, R136, R176 ;  /* 0x000000881cb0723c */ /* 0x008fe400000418b0 */
[----:B------:R-:W-:Y:S01]  /*6aa0*/  FMUL.FTZ R23, R160, UR4 ;  /* 0x00000004a0177c20 */ /* 0x000fe20008410000 */
[----:B------:R-:W-:Y:S01]  /*6ab0*/  LEA R5, R5, R32, 0x6 ;  /* 0x0000002005057211 */ /* 0x000fe200078e30ff */
[----:B------:R-:W-:Y:S01]  /*6ac0*/  FMUL.FTZ R162, R162, UR4 ;  /* 0x00000004a2a27c20 */ /* 0x000fe20008410000 */
[----:B------:R-:W-:Y:S01]  /*6ad0*/  MUFU.TANH R22, R22 ;  /* 0x0000001600167308 */ /* 0x000fe20000002400 */
[----:B------:R-:W-:-:S02]  /*6ae0*/  FMUL.FTZ R163, R163, UR4 ;  /* 0x00000004a3a37c20 */ /* 0x000fc40008410000 */
[C---:B------:R-:W-:Y:S01]  /*6af0*/  VIADD R33, R5.reuse, 0xffffff80 ;  /* 0xffffff8005217836 */ /* 0x040fe20000000000 */
[----:B------:R-:W-:Y:S01]  /*6b00*/  HMMA.16816.F32.BF16 R168, R140, R6, R168 ;  /* 0x000000068ca8723c */ /* 0x000fe200000418a8 */
[----:B------:R-:W-:-:S03]  /*6b10*/  VIADD R35, R5, 0xffffffb8 ;  /* 0xffffffb805237836 */ /* 0x000fc60000000000 */
[----:B------:R-:W-:Y:S01]  /*6b20*/  I2FP.F32.U32 R32, R33 ;  /* 0x0000002100207245 */ /* 0x000fe20000201000 */
[----:B------:R-:W2:Y:S01]  /*6b30*/  MUFU.TANH R23, R23 ;  /* 0x0000001700177308 */ /* 0x000ea20000002400 */
[C---:B------:R-:W-:Y:S02]  /*6b40*/  ISETP.GE.AND P5, PT, R33.reuse, R2, PT ;  /* 0x000000022100720c */ /* 0x040fe40003fa6270 */
[----:B------:R-:W-:Y:S01]  /*6b50*/  ISETP.GE.AND P4, PT, R33, R0, PT ;  /* 0x000000002100720c */ /* 0x000fe20003f86270 */
[----:B------:R-:W-:Y:S01]  /*6b60*/  HMMA.16816.F32.BF16 R144, R8, R174, R144 ;  /* 0x000000ae0890723c */ /* 0x000fe20000041890 */
[C---:B----4-:R-:W-:Y:S01]  /*6b70*/  FFMA.FTZ R21, R32.reuse, UR5, R21 ;  /* 0x0000000520157c23 */ /* 0x050fe20008010015 */
[----:B------:R-:W-:Y:S01]  /*6b80*/  FFMA.FTZ R6, R32, UR5, R150 ;  /* 0x0000000520067c23 */ /* 0x000fe20008010096 */
[----:B------:R-:W-:Y:S01]  /*6b90*/  I2FP.F32.U32 R34, R35 ;  /* 0x0000002300227245 */ /* 0x000fe20000201000 */
[----:B------:R-:W3:Y:S02]  /*6ba0*/  MUFU.TANH R33, R162 ;  /* 0x000000a200217308 */ /* 0x000ee40000002400 */
[----:B------:R-:W-:Y:S01]  /*6bb0*/  FSEL R32, R21, -INF , !P5 ;  /* 0xff80000015207808 */ /* 0x000fe20006800000 */
[----:B------:R-:W-:Y:S01]  /*6bc0*/  VIADD R21, R5, 0xffffff81 ;  /* 0xffffff8105157836 */ /* 0x000fe20000000000 */
[----:B------:R-:W-:Y:S01]  /*6bd0*/  HMMA.16816.F32.BF16 R164, R156, R148, R164 ;  /* 0x000000949ca4723c */ /* 0x000fe200000418a4 */
[----:B------:R-:W-:-:S02]  /*6be0*/  FSEL R6, R6, -INF , !P4 ;  /* 0xff80000006067808 */ /* 0x000fc40006000000 */
[C---:B------:R-:W-:Y:S01]  /*6bf0*/  ISETP.GE.AND P5, PT, R35.reuse, R2, PT ;  /* 0x000000022300720c */ /* 0x040fe20003fa6270 */
[----:B------:R-:W4:Y:S01]  /*6c00*/  MUFU.TANH R19, R19 ;  /* 0x0000001300137308 */ /* 0x000f220000002400 */
[----:B--2---:R-:W-:Y:S01]  /*6c10*/  FFMA.FTZ R23, R34, UR5, R23 ;  /* 0x0000000522177c23 */ /* 0x004fe20008010017 */
[----:B------:R-:W-:Y:S02]  /*6c20*/  ISETP.GE.AND P4, PT, R35, R0, PT ;  /* 0x000000002300720c */ /* 0x000fe40003f86270 */
[----:B-1----:R-:W-:Y:S01]  /*6c30*/  HMMA.16816.F32.BF16 R176, R8, R12, R176 ;  /* 0x0000000c08b0723c */ /* 0x002fe200000418b0 */
[----:B------:R-:W-:Y:S02]  /*6c40*/  I2FP.F32.U32 R12, R21 ;  /* 0x00000015000c7245 */ /* 0x000fe40000201000 */
[----:B------:R-:W-:Y:S01]  /*6c50*/  FMUL.FTZ R7, R144, UR4 ;  /* 0x0000000490077c20 */ /* 0x000fe20008410000 */
[----:B------:R-:W-:Y:S01]  /*6c60*/  FSEL R144, R23, -INF , !P5 ;  /* 0xff80000017907808 */ /* 0x000fe20006800000 */
[----:B---3--:R-:W-:Y:S01]  /*6c70*/  FFMA.FTZ R33, R34, UR5, R33 ;  /* 0x0000000522217c23 */ /* 0x008fe20008010021 */
[C---:B------:R-:W-:Y:S01]  /*6c80*/  FFMA.FTZ R20, R12.reuse, UR5, R20 ;  /* 0x000000050c147c23 */ /* 0x040fe20008010014 */
[----:B------:R-:W-:Y:S01]  /*6c90*/  FFMA.FTZ R12, R12, UR5, R27 ;  /* 0x000000050c0c7c23 */ /* 0x000fe2000801001b */
[----:B------:R-:W-:Y:S01]  /*6ca0*/  ISETP.GE.AND P5, PT, R21, R2, PT ;  /* 0x000000021500720c */ /* 0x000fe20003fa6270 */
[----:B------:R-:W-:Y:S01]  /*6cb0*/  HMMA.16816.F32.BF16 R168, R28, R138, R168 ;  /* 0x0000008a1ca8723c */ /* 0x000fe200000418a8 */
[----:B------:R-:W-:Y:S01]  /*6cc0*/  FSEL R153, R33, -INF , !P4 ;  /* 0xff80000021997808 */ /* 0x000fe20006000000 */
[----:B------:R-:W-:Y:S01]  /*6cd0*/  VIADD R33, R5, 0xffffff88 ;  /* 0xffffff8805217836 */ /* 0x000fe20000000000 */
[----:B------:R-:W-:Y:S01]  /*6ce0*/  ISETP.GE.AND P4, PT, R21, R0, PT ;  /* 0x000000001500720c */ /* 0x000fe20003f86270 */
[----:B------:R-:W1:Y:S01]  /*6cf0*/  MUFU.TANH R7, R7 ;  /* 0x0000000700077308 */ /* 0x000e620000002400 */
[----:B------:R-:W-:Y:S01]  /*6d00*/  FSEL R20, R20, -INF , !P5 ;  /* 0xff80000014147808 */ /* 0x000fe20006800000 */
[----:B------:R-:W-:Y:S01]  /*6d10*/  FMUL.FTZ R145, R145, UR4 ;  /* 0x0000000491917c20 */ /* 0x000fe20008410000 */
[----:B------:R-:W-:Y:S01]  /*6d20*/  FSEL R12, R12, -INF , !P4 ;  /* 0xff8000000c0c7808 */ /* 0x000fe20006000000 */
[----:B------:R-:W-:Y:S01]  /*6d30*/  HMMA.16816.F32.BF16 R164, R140, R24, R164 ;  /* 0x000000188ca4723c */ /* 0x000fe200000418a4 */
[C---:B------:R-:W-:Y:S01]  /*6d40*/  ISETP.GE.AND P5, PT, R33.reuse, R2, PT ;  /* 0x000000022100720c */ /* 0x040fe20003fa6270 */
[----:B------:R-:W-:Y:S01]  /*6d50*/  FMUL.FTZ R146, R146, UR4 ;  /* 0x0000000492927c20 */ /* 0x000fe20008410000 */
[----:B------:R-:W-:Y:S01]  /*6d60*/  I2FP.F32.U32 R27, R33 ;  /* 0x00000021001b7245 */ /* 0x000fe20000201000 */
[----:B------:R-:W-:Y:S01]  /*6d70*/  MUFU.TANH R13, R145 ;  /* 0x00000091000d7308 */ /* 0x000fe20000002400 */
[----:B------:R-:W-:Y:S01]  /*6d80*/  ISETP.GE.AND P4, PT, R33, R0, PT ;  /* 0x000000002100720c */ /* 0x000fe20003f86270 */
[----:B------:R-:W-:-:S02]  /*6d90*/  VIADD R33, R5, 0xffffff89 ;  /* 0xffffff8905217836 */ /* 0x000fc40000000000 */
[----:B------:R-:W-:Y:S01]  /*6da0*/  FMUL.FTZ R23, R147, UR4 ;  /* 0x0000000493177c20 */ /* 0x000fe20008410000 */
[C---:B------:R-:W-:Y:S01]  /*6db0*/  FFMA.FTZ R34, R27.reuse, UR5, R26 ;  /* 0x000000051b227c23 */ /* 0x040fe2000801001a */
[----:B------:R-:W-:Y:S01]  /*6dc0*/  FFMA.FTZ R24, R27, UR5, R152 ;  /* 0x000000051b187c23 */ /* 0x000fe20008010098 */
[----:B------:R-:W-:Y:S01]  /*6dd0*/  FMUL.FTZ R176, R176, UR4 ;  /* 0x00000004b0b07c20 */ /* 0x000fe20008410000 */
[----:B------:R-:W-:Y:S01]  /*6de0*/  I2FP.F32.U32 R26, R33 ;  /* 0x00000021001a7245 */ /* 0x000fe20000201000 */
[----:B------:R-:W-:Y:S01]  /*6df0*/  HMMA.16816.F32.BF16 R168, R8, R14, R168 ;  /* 0x0000000e08a8723c */ /* 0x000fe200000418a8 */
[----:B------:R-:W-:Y:S01]  /*6e00*/  FSEL R34, R34, -INF , !P5 ;  /* 0xff80000022227808 */ /* 0x000fe20006800000 */
[----:B------:R-:W2:Y:S01]  /*6e10*/  MUFU.TANH R21, R146 ;  /* 0x0000009200157308 */ /* 0x000ea20000002400 */
[----:B------:R-:W-:Y:S01]  /*6e20*/  FSEL R24, R24, -INF , !P4 ;  /* 0xff80000018187808 */ /* 0x000fe20006000000 */
[C---:B------:R-:W-:Y:S01]  /*6e30*/  FFMA.FTZ R151, R26.reuse, UR5, R151 ;  /* 0x000000051a977c23 */ /* 0x040fe20008010097 */
        /* <DEDUP_REMOVED lines=19> */
[----:B------:R-:W3:Y:S01]  /*6f70*/  MUFU.TANH R25, R176 ;  /* 0x000000b000197308 */ /* 0x000ee20000002400 */
[----:B------:R-:W-:Y:S01]  /*6f80*/  FSEL R208, R22, -INF , !P5 ;  /* 0xff80000016d07808 */ /* 0x000fe20006800000 */
[----:B------:R-:W-:Y:S01]  /*6f90*/  FMUL.FTZ R168, R168, UR4 ;  /* 0x00000004a8a87c20 */ /* 0x000fe20008410000 */
[----:B------:R-:W-:Y:S01]  /*6fa0*/  FSEL R138, R138, -INF , !P4 ;  /* 0xff8000008a8a7808 */ /* 0x000fe20006000000 */
[C---:B------:R-:W-:Y:S01]  /*6fb0*/  FFMA.FTZ R4, R28.reuse, UR5, R4 ;  /* 0x000000051c047c23 */ /* 0x040fe20008010004 */
[----:B----4-:R-:W-:Y:S01]  /*6fc0*/  FFMA.FTZ R136, R28, UR5, R19 ;  /* 0x000000051c887c23 */ /* 0x010fe20008010013 */
[C---:B------:R-:W-:Y:S01]  /*6fd0*/  ISETP.GE.AND P5, PT, R33.reuse, R2, PT ;  /* 0x000000022100720c */ /* 0x040fe20003fa6270 */
[----:B------:R-:W-:Y:S01]  /*6fe0*/  HMMA.16816.F32.BF16 R164, R8, R16, R164 ;  /* 0x0000001008a4723c */ /* 0x000fe200000418a4 */
[----:B------:R-:W-:Y:S01]  /*6ff0*/  ISETP.GE.AND P4, PT, R33, R0, PT ;  /* 0x000000002100720c */ /* 0x000fe20003f86270 */
[----:B------:R-:W4:Y:S01]  /*7000*/  MUFU.TANH R15, R15 ;  /* 0x0000000f000f7308 */ /* 0x000f220000002400 */
[----:B------:R-:W-:Y:S01]  /*7010*/  FSEL R198, R4, -INF , !P5 ;  /* 0xff80000004c67808 */ /* 0x000fe20006800000 */
[----:B------:R-:W-:Y:S01]  /*7020*/  FMUL.FTZ R11, R170, UR4 ;  /* 0x00000004aa0b7c20 */ /* 0x000fe20008410000 */
[----:B------:R-:W-:Y:S01]  /*7030*/  FSEL R136, R136, -INF , !P4 ;  /* 0xff80000088887808 */ /* 0x000fe20006000000 */
[----:B------:R-:W-:Y:S01]  /*7040*/  VIADD R9, R5, 0xffffffa0 ;  /* 0xffffffa005097836 */ /* 0x000fe20000000000 */
[----:B------:R-:W-:Y:S01]  /*7050*/  ISETP.GE.AND P5, PT, R29, R2, PT ;  /* 0x000000021d00720c */ /* 0x000fe20003fa6270 */
[----:B------:R-:W-:Y:S01]  /*7060*/  FMUL.FTZ R4, R169, UR4 ;  /* 0x00000004a9047c20 */ /* 0x000fe20008410000 */
[----:B------:R-:W-:Y:S01]  /*7070*/  I2FP.F32.U32 R22, R29 ;  /* 0x0000001d00167245 */ /* 0x000fe20000201000 */
[----:B------:R-:W5:Y:S01]  /*7080*/  MUFU.TANH R27, R27 ;  /* 0x0000001b001b7308 */ /* 0x000f620000002400 */
[----:B------:R-:W-:Y:S01]  /*7090*/  ISETP.GE.AND P4, PT, R29, R0, PT ;  /* 0x000000001d00720c */ /* 0x000fe20003f86270 */
[----:B------:R-:W-:Y:S01]  /*70a0*/  FMUL.FTZ R171, R171, UR4 ;  /* 0x00000004abab7c20 */ /* 0x000fe20008410000 */
[----:B------:R-:W-:Y:S01]  /*70b0*/  IADD3 R29, PT, PT, R5, -0x67, RZ ;  /* 0xffffff99051d7810 */ /* 0x000fe20007ffe0ff */
[C---:B-1----:R-:W-:Y:S01]  /*70c0*/  FFMA.FTZ R7, R22.reuse, UR5, R7 ;  /* 0x0000000516077c23 */ /* 0x042fe20008010007 */
[----:B--2---:R-:W-:Y:S01]  /*70d0*/  FFMA.FTZ R21, R22, UR5, R21 ;  /* 0x0000000516157c23 */ /* 0x004fe20008010015 */
[----:B------:R-:W-:-:S02]  /*70e0*/  I2FP.F32.U32 R10, R9 ;  /* 0x00000009000a7245 */ /* 0x000fc40000201000 */
[----:B------:R-:W-:Y:S01]  /*70f0*/  I2FP.F32.U32 R8, R29 ;  /* 0x0000001d00087245 */ /* 0x000fe20000201000 */
[----:B------:R-:W1:Y:S01]  /*7100*/  MUFU.TANH R18, R179 ;  /* 0x000000b300127308 */ /* 0x000e620000002400 */
[----:B------:R-:W-:Y:S01]  /*7110*/  FSEL R170, R7, -INF , !P5 ;  /* 0xff80000007aa7808 */ /* 0x000fe20006800000 */
[----:B---3--:R-:W-:Y:S01]  /*7120*/  FFMA.FTZ R25, R10, UR5, R25 ;  /* 0x000000050a197c23 */ /* 0x008fe20008010019 */
[----:B------:R-:W-:Y:S01]  /*7130*/  ISETP.GE.AND P5, PT, R29, R2, PT ;  /* 0x000000021d00720c */ /* 0x000fe20003fa6270 */
[C---:B------:R-:W-:Y:S01]  /*7140*/  FFMA.FTZ R13, R8.reuse, UR5, R13 ;  /* 0x00000005080d7c23 */ /* 0x040fe2000801000d */
[----:B------:R-:W-:Y:S01]  /*7150*/  FSEL R186, R21, -INF , !P4 ;  /* 0xff80000015ba7808 */ /* 0x000fe20006000000 */
[----:B------:R-:W-:Y:S01]  /*7160*/  FFMA.FTZ R23, R8, UR5, R23 ;  /* 0x0000000508177c23 */ /* 0x000fe20008010017 */
[-C--:B------:R-:W-:Y:S01]  /*7170*/  ISETP.GE.AND P4, PT, R29, R0.reuse, PT ;  /* 0x000000001d00720c */ /* 0x080fe20003f86270 */
[----:B------:R2:W-:Y:S01]  /*7180*/  MUFU.TANH R19, R168 ;  /* 0x000000a800137308 */ /* 0x0005e20000002400 */
[----:B----4-:R-:W-:Y:S01]  /*7190*/  FFMA.FTZ R15, R10, UR5, R15 ;  /* 0x000000050a0f7c23 */ /* 0x010fe2000801000f */
[----:B------:R-:W-:Y:S01]  /*71a0*/  FMUL.FTZ R165, R165, UR4 ;  /* 0x00000004a5a57c20 */ /* 0x000fe20008410000 */
[----:B------:R-:W-:Y:S01]  /*71b0*/  FSEL R172, R23, -INF , !P4 ;  /* 0xff80000017ac7808 */ /* 0x000fe20006000000 */
[----:B------:R-:W-:Y:S01]  /*71c0*/  FMUL.FTZ R167, R167, UR4 ;  /* 0x00000004a7a77c20 */ /* 0x000fe20008410000 */
[----:B------:R-:W-:Y:S01]  /*71d0*/  BAR.SYNC.DEFER_BLOCKING 0x0 ;  /* 0x0000000000007b1d */ /* 0x000fe20000010000 */
[----:B------:R-:W-:-:S04]  /*71e0*/  ISETP.GE.AND P4, PT, R9, R0, PT ;  /* 0x000000000900720c */ /* 0x000fc80003f86270 */
[----:B------:R-:W-:Y:S01]  /*71f0*/  FSEL R142, R15, -INF , !P4 ;  /* 0xff8000000f8e7808 */ /* 0x000fe20006000000 */
[----:B------:R3:W4:Y:S01]  /*7200*/  MUFU.TANH R7, R11 ;  /* 0x0000000b00077308 */ /* 0x0007220000002400 */
[----:B------:R-:W-:Y:S01]  /*7210*/  VIADD R15, R5, 0xffffffb0 ;  /* 0xffffffb0050f7836 */ /* 0x000fe20000000000 */
[----:B--2---:R-:W-:Y:S01]  /*7220*/  FSEL R168, R13, -INF , !P5 ;  /* 0xff8000000da87808 */ /* 0x004fe20006800000 */
[----:B------:R-:W-:Y:S01]  /*7230*/  VIADD R13, R5, 0xffffffa1 ;  /* 0xffffffa1050d7836 */ /* 0x000fe20000000000 */
[----:B------:R-:W-:-:S04]  /*7240*/  ISETP.GE.AND P5, PT, R9, R2, PT ;  /* 0x000000020900720c */ /* 0x000fc80003fa6270 */
[----:B------:R-:W2:Y:S01]  /*7250*/  MUFU.TANH R4, R4 ;  /* 0x0000000400047308 */ /* 0x000ea20000002400 */
[----:B------:R-:W-:Y:S01]  /*7260*/  FMUL.FTZ R9, R164, UR4 ;  /* 0x00000004a4097c20 */ /* 0x000fe20008410000 */
[----:B------:R-:W-:Y:S02]  /*7270*/  I2FP.F32.U32 R10, R13 ;  /* 0x0000000d000a7245 */ /* 0x000fe40000201000 */
[----:B------:R-:W-:Y:S02]  /*7280*/  FSEL R184, R25, -INF , !P5 ;  /* 0xff80000019b87808 */ /* 0x000fe40006800000 */
[----:B------:R-:W-:Y:S01]  /*7290*/  ISETP.GE.AND P5, PT, R13, R2, PT ;  /* 0x000000020d00720c */ /* 0x000fe20003fa6270 */
[C---:B-----5:R-:W-:Y:S01]  /*72a0*/  FFMA.FTZ R27, R10.reuse, UR5, R27 ;  /* 0x000000050a1b7c23 */ /* 0x060fe2000801001b */
[----:B-1----:R-:W-:Y:S01]  /*72b0*/  FFMA.FTZ R18, R10, UR5, R18 ;  /* 0x000000050a127c23 */ /* 0x002fe20008010012 */
[----:B---3--:R-:W-:Y:S01]  /*72c0*/  VIADD R11, R5, 0xffffffa8 ;  /* 0xffffffa8050b7836 */ /* 0x008fe20000000000 */
[----:B------:R-:W-:Y:S01]  /*72d0*/  ISETP.GE.AND P4, PT, R13, R0, PT ;  /* 0x000000000d00720c */ /* 0x000fe20003f86270 */
[----:B------:R-:W1:Y:S01]  /*72e0*/  MUFU.TANH R8, R171 ;  /* 0x000000ab00087308 */ /* 0x000e620000002400 */
[----:B------:R-:W-:Y:S01]  /*72f0*/  FSEL R182, R27, -INF , !P5 ;  /* 0xff8000001bb67808 */ /* 0x000fe20006800000 */
[----:B------:R-:W-:Y:S01]  /*7300*/  VIADD R13, R5, 0xffffffa9 ;  /* 0xffffffa9050d7836 */ /* 0x000fe20000000000 */
[----:B------:R-:W-:-:S02]  /*7310*/  FSEL R140, R18, -INF , !P4 ;  /* 0xff800000128c7808 */ /* 0x000fc40006000000 */
[----:B------:R-:W-:Y:S02]  /*7320*/  I2FP.F32.U32 R16, R11 ;  /* 0x0000000b00107245 */ /* 0x000fe40000201000 */
[C---:B------:R-:W-:Y:S01]  /*7330*/  ISETP.GE.AND P5, PT, R11.reuse, R2, PT ;  /* 0x000000020b00720c */ /* 0x040fe20003fa6270 */
[----:B------:R-:W3:Y:S01]  /*7340*/  MUFU.TANH R9, R9 ;  /* 0x0000000900097308 */ /* 0x000ee20000002400 */
[----:B------:R-:W-:Y:S01]  /*7350*/  ISETP.GE.AND P4, PT, R11, R0, PT ;  /* 0x000000000b00720c */ /* 0x000fe20003f86270 */
[----:B------:R-:W-:Y:S01]  /*7360*/  FMUL.FTZ R11, R166, UR4 ;  /* 0x00000004a60b7c20 */ /* 0x000fe20008410000 */
[C---:B----4-:R-:W-:Y:S01]  /*7370*/  FFMA.FTZ R176, R16.reuse, UR5, R7 ;  /* 0x0000000510b07c23 */ /* 0x050fe20008010007 */
[----:B------:R-:W-:Y:S01]  /*7380*/  FFMA.FTZ R19, R16, UR5, R19 ;  /* 0x0000000510137c23 */ /* 0x000fe20008010013 */
[----:B------:R-:W-:Y:S02]  /*7390*/  I2FP.F32.U32 R7, R13 ;  /* 0x0000000d00077245 */ /* 0x000fe40000201000 */
[----:B------:R-:W-:Y:S01]  /*73a0*/  I2FP.F32.U32 R16, R15 ;  /* 0x0000000f00107245 */ /* 0x000fe20000201000 */
[----:B------:R-:W4:Y:S01]  /*73b0*/  MUFU.TANH R11, R11 ;  /* 0x0000000b000b7308 */ /* 0x000f220000002400 */
[----:B------:R-:W-:Y:S01]  /*73c0*/  FSEL R180, R19, -INF , !P5 ;  /* 0xff80000013b47808 */ /* 0x000fe20006800000 */
[----:B--2---:R-:W-:Y:S01]  /*73d0*/  FFMA.FTZ R178, R7, UR5, R4 ;  /* 0x0000000507b27c23 */ /* 0x004fe20008010004 */
[----:B------:R-:W-:Y:S01]  /*73e0*/  FSEL R176, R176, -INF , !P4 ;  /* 0xff800000b0b07808 */ /* 0x000fe20006000000 */
[----:B------:R-:W-:Y:S01]  /*73f0*/  FMUL.FTZ R4, R161, UR4 ;  /* 0x00000004a1047c20 */ /* 0x000fe20008410000 */
[----:B------:R-:W-:Y:S01]  /*7400*/  ISETP.GE.AND P5, PT, R13, R2, PT ;  /* 0x000000020d00720c */ /* 0x000fe20003fa6270 */
[----:B-1----:R-:W-:Y:S01]  /*7410*/  FFMA.FTZ R8, R7, UR5, R8 ;  /* 0x0000000507087c23 */ /* 0x002fe20008010008 */
[----:B------:R-:W-:Y:S01]  /*7420*/  ISETP.GE.AND P4, PT, R13, R0, PT ;  /* 0x000000000d00720c */ /* 0x000fe20003f86270 */
[----:B------:R-:W1:Y:S01]  /*7430*/  MUFU.TANH R10, R165 ;  /* 0x000000a5000a7308 */ /* 0x000e620000002400 */
[C---:B------:R-:W-:Y:S01]  /*7440*/  VIADD R7, R5.reuse, 0xffffffb1 ;  /* 0xffffffb105077836 */ /* 0x040fe20000000000 */
[----:B------:R-:W-:Y:S01]  /*7450*/  FSEL R178, R178, -INF , !P5 ;  /* 0xff800000b2b27808 */ /* 0x000fe20006800000 */
[----:B---3--:R-:W-:Y:S01]  /*7460*/  FFMA.FTZ R9, R16, UR5, R9 ;  /* 0x0000000510097c23 */ /* 0x008fe20008010009 */
[----:B------:R-:W-:Y:S01]  /*7470*/  FSEL R174, R8, -INF , !P4 ;  /* 0xff80000008ae7808 */ /* 0x000fe20006000000 */
[----:B------:R-:W-:Y:S01]  /*7480*/  VIADD R5, R5, 0xffffffb9 ;  /* 0xffffffb905057836 */ /* 0x000fe20000000000 */
[----:B------:R-:W-:-:S02]  /*7490*/  ISETP.GE.AND P5, PT, R15, R2, PT ;  /* 0x000000020f00720c */ /* 0x000fc40003fa6270 */
[----:B------:R-:W2:Y:S01]  /*74a0*/  MUFU.TANH R13, R167 ;  /* 0x000000a7000d7308 */ /* 0x000ea20000002400 */
[----:B----4-:R-:W-:Y:S01]  /*74b0*/  FFMA.FTZ R11, R16, UR5, R11 ;  /* 0x00000005100b7c23 */ /* 0x010fe2000801000b */
[----:B------:R-:W-:Y:S02]  /*74c0*/  ISETP.GE.AND P4, PT, R15, R0, PT ;  /* 0x000000000f00720c */ /* 0x000fe40003f86270 */
[----:B------:R-:W-:Y:S02]  /*74d0*/  I2FP.F32.U32 R17, R7 ;  /* 0x0000000700117245 */ /* 0x000fe40000201000 */
[----:B------:R-:W-:Y:S02]  /*74e0*/  FSEL R164, R9, -INF , !P5 ;  /* 0xff80000009a47808 */ /* 0x000fe40006800000 */
[----:B------:R-:W3:Y:S01]  /*74f0*/  MUFU.TANH R4, R4 ;  /* 0x0000000400047308 */ /* 0x000ee20000002400 */
[----:B------:R-:W-:Y:S01]  /*7500*/  FSEL R160, R11, -INF , !P4 ;  /* 0xff8000000ba07808 */ /* 0x000fe20006000000 */
[----:B-1----:R-:W-:Y:S01]  /*7510*/  FFMA.FTZ R10, R17, UR5, R10 ;  /* 0x00000005110a7c23 */ /* 0x002fe2000801000a */
[----:B------:R-:W-:-:S02]  /*7520*/  ISETP.GE.AND P5, PT, R7, R2, PT ;  /* 0x000000020700720c */ /* 0x000fc40003fa6270 */
[----:B------:R-:W-:Y:S02]  /*7530*/  ISETP.GE.AND P4, PT, R7, R0, PT ;  /* 0x000000000700720c */ /* 0x000fe40003f86270 */
[----:B------:R-:W-:Y:S01]  /*7540*/  I2FP.F32.U32 R7, R5 ;  /* 0x0000000500077245 */ /* 0x000fe20000201000 */
[----:B------:R-:W1:Y:S01]  /*7550*/  MUFU.TANH R163, R163 ;  /* 0x000000a300a37308 */ /* 0x000e620000002400 */
[----:B--2---:R-:W-:Y:S01]  /*7560*/  FFMA.FTZ R13, R17, UR5, R13 ;  /* 0x00000005110d7c23 */ /* 0x004fe2000801000d */
[----:B------:R-:W-:Y:S02]  /*7570*/  FSEL R162, R10, -INF , !P5 ;  /* 0xff8000000aa27808 */ /* 0x000fe40006800000 */
[----:B------:R-:W-:Y:S02]  /*7580*/  ISETP.GE.AND P5, PT, R5, R2, PT ;  /* 0x000000020500720c */ /* 0x000fe40003fa6270 */
[----:B------:R-:W-:Y:S02]  /*7590*/  FSEL R146, R13, -INF , !P4 ;  /* 0xff8000000d927808 */ /* 0x000fe40006000000 */
[----:B------:R-:W-:Y:S01]  /*75a0*/  ISETP.GE.AND P4, PT, R5, R0, PT ;  /* 0x000000000500720c */ /* 0x000fe20003f86270 */
[----:B---3--:R-:W-:-:S05]  /*75b0*/  FFMA.FTZ R4, R7, UR5, R4 ;  /* 0x0000000507047c23 */ /* 0x008fca0008010004 */
[----:B------:R-:W-:Y:S01]  /*75c0*/  FSEL R145, R4, -INF , !P5 ;  /* 0xff80000004917808 */ /* 0x000fe20006800000 */
[----:B-1----:R-:W-:-:S05]  /*75d0*/  FFMA.FTZ R156, R7, UR5, R163 ;  /* 0x00000005079c7c23 */ /* 0x002fca00080100a3 */
[----:B------:R-:W-:Y:S01]  /*75e0*/  FSEL R156, R156, -INF , !P4 ;  /* 0xff8000009c9c7808 */ /* 0x000fe20006000000 */
[----:B------:R-:W-:Y:S06]  /*75f0*/  BRA.U !UP0, `(.L_x_348) ;  /* 0x0000000108cc7547 */ /* 0x000fec000b800000 */
        /* <DEDUP_REMOVED lines=48> */
.L_x_350:
[----:B------:R2:W-:Y:S02]  /*7900*/  STS.128 [R206+0x11000], RZ ;  /* 0x011000ffce007388 */ /* 0x0005e40000000c00 */
.L_x_351:
[----:B------:R-:W-:Y:S05]  /*7910*/  BSYNC.RECONVERGENT B0 ;  /* 0x0000000000007941 */ /* 0x000fea0003800200 */
.L_x_349:
[----:B------:R-:W0:Y:S02]  /*7920*/  LDGDEPBAR ;  /* 0x00000000000079af */ /* 0x000e240000000000 */
.L_x_348:
[----:B------:R-:W-:Y:S01]  /*7930*/  FMNMX3.FTZ R5, R3, R6, R12, !PT ;  /* 0x0000000603057276 */ /* 0x000fe2000781000c */
[----:B------:R-:W4:Y:S01]  /*7940*/  LDCU UR4, c[0x0][0x45c] ;  /* 0x00008b80ff0477ac */ /* 0x000f220008000800 */
        /* <DEDUP_REMOVED lines=15> */
[C---:B-1----:R-:W-:Y:S01]  /*7a40*/  IADD3 R16, PT, PT, R188.reuse, 0x12000, RZ ;  /* 0x00012000bc107810 */ /* 0x042fe20007ffe0ff */
[----:B------:R-:W1:Y:S01]  /*7a50*/  SHFL.BFLY PT, R5, R8, 0x2, 0x1f ;  /* 0x0c401f0008057f89 */ /* 0x000e6200000e0000 */
[----:B------:R-:W-:-:S02]  /*7a60*/  IADD3 R155, PT, PT, R188, 0x12040, RZ ;  /* 0x00012040bc9b7810 */ /* 0x000fc40007ffe0ff */
[----:B------:R-:W-:Y:S01]  /*7a70*/  @P0 IADD3 R155, PT, PT, R16, -0x40, RZ ;  /* 0xffffffc0109b0810 */ /* 0x000fe20007ffe0ff */
[----:B------:R-:W5:Y:S01]  /*7a80*/  SHFL.BFLY PT, R4, R7, 0x2, 0x1f ;  /* 0x0c401f0007047f89 */ /* 0x000f6200000e0000 */
[----:B------:R-:W-:-:S03]  /*7a90*/  SEL R141, R190, 0xffffffe0, !P6 ;  /* 0xffffffe0be8d7807 */ /* 0x000fc60007000000 */
[----:B------:R-:W-:Y:S01]  /*7aa0*/  LDSM.16.MT88.4 R28, [R155] ;  /* 0x000000009b1c783b */ /* 0x000fe20000004200 */
[C---:B------:R-:W-:Y:S02]  /*7ab0*/  IADD3 R158, PT, PT, R141.reuse, R188, RZ ;  /* 0x000000bc8d9e7210 */ /* 0x040fe40007ffe0ff */
[----:B------:R-:W-:Y:S02]  /*7ac0*/  IADD3 R141, PT, PT, R141, R155, RZ ;  /* 0x0000009b8d8d7210 */ /* 0x000fe40007ffe0ff */
[----:B-1----:R-:W-:Y:S02]  /*7ad0*/  FMNMX.FTZ R5, R8, R5, !PT ;  /* 0x0000000508057209 */ /* 0x002fe40007810000 */
[----:B-----5:R-:W-:-:S03]  /*7ae0*/  FMNMX.FTZ R4, R7, R4, !PT ;  /* 0x0000000407047209 */ /* 0x020fc60007810000 */
[----:B------:R-:W1:Y:S04]  /*7af0*/  SHFL.BFLY PT, R196, R5, 0x1, 0x1f ;  /* 0x0c201f0005c47f89 */ /* 0x000e6800000e0000 */
[----:B------:R-:W5:Y:S01]  /*7b00*/  SHFL.BFLY PT, R197, R4, 0x1, 0x1f ;  /* 0x0c201f0004c57f89 */ /* 0x000f6200000e0000 */
[----:B-1----:R-:W-:-:S04]  /*7b10*/  FMNMX.FTZ R196, R5, R196, !PT ;  /* 0x000000c405c47209 */ /* 0x002fc80007810000 */
[C---:B------:R-:W-:Y:S01]  /*7b20*/  FSETP.NEU.FTZ.AND P4, PT, R196.reuse, -INF , PT ;  /* 0xff800000c400780b */ /* 0x040fe20003f9d000 */
[----:B----4-:R-:W-:Y:S01]  /*7b30*/  FMUL.FTZ R157, R196, UR4 ;  /* 0x00000004c49d7c20 */ /* 0x010fe20008410000 */
[----:B-----5:R-:W-:-:S04]  /*7b40*/  FMNMX.FTZ R197, R4, R197, !PT ;  /* 0x000000c504c57209 */ /* 0x020fc80007810000 */
[----:B------:R-:W-:Y:S01]  /*7b50*/  FSEL R157, R157, RZ, P4 ;  /* 0x000000ff9d9d7208 */ /* 0x000fe20002000000 */
[C---:B------:R-:W-:Y:S01]  /*7b60*/  FMUL.FTZ R147, R197.reuse, UR4 ;  /* 0x00000004c5937c20 */ /* 0x040fe20008410000 */
[----:B------:R-:W-:-:S03]  /*7b70*/  FSETP.NEU.FTZ.AND P5, PT, R197, -INF , PT ;  /* 0xff800000c500780b */ /* 0x000fc60003fbd000 */
[--C-:B------:R-:W-:Y:S01]  /*7b80*/  FFMA.FTZ R152, R6, UR4, -R157.reuse ;  /* 0x0000000406987c23 */ /* 0x100fe2000801089d */
[----:B------:R-:W-:Y:S01]  /*7b90*/  FSEL R5, R197, RZ, P5 ;  /* 0x000000ffc5057208 */ /* 0x000fe20002800000 */
[--C-:B------:R-:W-:Y:S01]  /*7ba0*/  FFMA.FTZ R135, R12, UR4, -R157.reuse ;  /* 0x000000040c877c23 */ /* 0x100fe2000801089d */
[----:B------:R-:W-:Y:S01]  /*7bb0*/  FSEL R6, R196, RZ, P4 ;  /* 0x000000ffc4067208 */ /* 0x000fe20002000000 */
[----:B------:R-:W-:Y:S01]  /*7bc0*/  FFMA.FTZ R134, R24, UR4, -R157 ;  /* 0x0000000418867c23 */ /* 0x000fe2000801089d */
[----:B------:R-:W-:Y:S01]  /*7bd0*/  FSEL R147, R147, RZ, P5 ;  /* 0x000000ff93937208 */ /* 0x000fe20002800000 */
[----:B------:R-:W-:Y:S01]  /*7be0*/  FADD.FTZ R4, R132, -R5 ;  /* 0x8000000584047221 */ /* 0x000fe20000010000 */
[----:B------:R-:W-:Y:S01]  /*7bf0*/  FFMA.FTZ R151, R26, UR4, -R157 ;  /* 0x000000041a977c23 */ /* 0x000fe2000801089d */
[----:B------:R-:W-:Y:S01]  /*7c00*/  FADD.FTZ R3, R3, -R6 ;  /* 0x8000000603037221 */ /* 0x000fe20000010000 */
[----:B------:R-:W-:Y:S01]  /*7c10*/  MUFU.EX2 R152, R152 ;  /* 0x0000009800987308 */ /* 0x000fe20000000800 */
[----:B------:R-:W-:Y:S01]  /*7c20*/  FMUL.FTZ R132, R4, UR4 ;  /* 0x0000000404847c20 */ /* 0x000fe20008410000 */
[--C-:B------:R-:W-:Y:S01]  /*7c30*/  FFMA.FTZ R154, R32, UR4, -R147.reuse ;  /* 0x00000004209a7c23 */ /* 0x100fe20008010893 */
[----:B------:R-:W-:Y:S01]  /*7c40*/  FMUL.FTZ R3, R3, UR4 ;  /* 0x0000000403037c20 */ /* 0x000fe20008410000 */
[--C-:B------:R-:W-:Y:S01]  /*7c50*/  FFMA.FTZ R149, R34, UR4, -R147.reuse ;  /* 0x0000000422957c23 */ /* 0x100fe20008010893 */
[--C-:B------:R-:W-:Y:S01]  /*7c60*/  FFMA.FTZ R150, R20, UR4, -R147.reuse ;  /* 0x0000000414967c23 */ /* 0x100fe20008010893 */
[--C-:B------:R-:W-:Y:S01]  /*7c70*/  FFMA.FTZ R148, R14, UR4, -R147.reuse ;  /* 0x000000040e947c23 */ /* 0x100fe20008010893 */
[----:B------:R-:W-:Y:S01]  /*7c80*/  LDSM.16.MT88.4 R20, [R158+0x12000] ;  /* 0x012000009e14783b */ /* 0x000fe20000004200 */
[----:B------:R-:W1:Y:S01]  /*7c90*/  MUFU.EX2 R132, R132 ;  /* 0x0000008400847308 */ /* 0x000e620000000800 */
[--C-:B------:R-:W-:Y:S01]  /*7ca0*/  FFMA.FTZ R161, R170, UR4, -R147.reuse ;  /* 0x00000004aaa17c23 */ /* 0x100fe20008010893 */
[--C-:B------:R-:W-:Y:S01]  /*7cb0*/  FFMA.FTZ R166, R208, UR4, -R147.reuse ;  /* 0x00000004d0a67c23 */ /* 0x100fe20008010893 */
[----:B------:R-:W-:Y:S01]  /*7cc0*/  LDSM.16.MT88.4 R12, [R188+0x12000] ;  /* 0x01200000bc0c783b */ /* 0x000fe20000004200 */
[--C-:B------:R-:W-:Y:S01]  /*7cd0*/  FFMA.FTZ R159, R198, UR4, -R147.reuse ;  /* 0x00000004c69f7c23 */ /* 0x100fe20008010893 */
[----:B------:R-:W-:Y:S01]  /*7ce0*/  FFMA.FTZ R168, R168, UR4, -R147 ;  /* 0x00000004a8a87c23 */ /* 0x000fe20008010893 */
[--C-:B------:R-:W-:Y:S01]  /*7cf0*/  FFMA.FTZ R163, R138, UR4, -R157.reuse ;  /* 0x000000048aa37c23 */ /* 0x100fe2000801089d */
        /* <DEDUP_REMOVED lines=18> */
[-C--:B----4-:R-:W-:Y:S01]  /*7e20*/  FMUL.FTZ R34, R110, R3.reuse ;  /* 0x000000036e227220 */ /* 0x090fe20000410000 */
[-C--:B------:R-:W-:Y:S01]  /*7e30*/  FMUL.FTZ R35, R111, R3.reuse ;  /* 0x000000036f237220 */ /* 0x080fe20000410000 */
[-C--:B------:R-:W-:Y:S01]  /*7e40*/  FMUL.FTZ R26, R114, R3.reuse ;  /* 0x00000003721a7220 */ /* 0x080fe20000410000 */
[----:B------:R-:W4:Y:S01]  /*7e50*/  LDSM.16.MT88.4 R108, [R188+0x14000] ;  /* 0x01400000bc6c783b */ /* 0x000f220000004200 */
[-C--:B------:R-:W-:Y:S01]  /*7e60*/  FMUL.FTZ R27, R115, R3.reuse ;  /* 0x00000003731b7220 */ /* 0x080fe20000410000 */
[-C--:B------:R-:W-:Y:S01]  /*7e70*/  FMUL.FTZ R38, R38, R3.reuse ;  /* 0x0000000326267220 */ /* 0x080fe20000410000 */
[-C--:B------:R-:W-:Y:S01]  /*7e80*/  FMUL.FTZ R39, R39, R3.reuse ;  /* 0x0000000327277220 */ /* 0x080fe20000410000 */
[----:B------:R-:W-:Y:S01]  /*7e90*/  MUFU.EX2 R149, R149 ;  /* 0x0000009500957308 */ /* 0x000fe20000000800 */
[-C--:B------:R-:W-:Y:S01]  /*7ea0*/  FMUL.FTZ R41, R41, R132.reuse ;  /* 0x0000008429297220 */ /* 0x080fe20000410000 */
[-C--:B------:R-:W-:Y:S01]  /*7eb0*/  FMUL.FTZ R42, R42, R3.reuse ;  /* 0x000000032a2a7220 */ /* 0x080fe20000410000 */
[-C--:B------:R-:W-:Y:S01]  /*7ec0*/  FMUL.FTZ R43, R43, R3.reuse ;  /* 0x000000032b2b7220 */ /* 0x080fe20000410000 */
[----:B------:R-:W5:Y:S01]  /*7ed0*/  LDSM.16.MT88.4 R112, [R158+0x14000] ;  /* 0x014000009e70783b */ /* 0x000f620000004200 */
[-C--:B------:R-:W-:Y:S01]  /*7ee0*/  FMUL.FTZ R52, R52, R132.reuse ;  /* 0x0000008434347220 */ /* 0x080fe20000410000 */
[----:B------:R-:W-:Y:S01]  /*7ef0*/  FMUL.FTZ R53, R53, R132 ;  /* 0x0000008435357220 */ /* 0x000fe20000410000 */
[-C--:B------:R-:W-:Y:S01]  /*7f00*/  FMUL.FTZ R54, R54, R3.reuse ;  /* 0x0000000336367220 */ /* 0x080fe20000410000 */
[----:B------:R-:W3:Y:S01]  /*7f10*/  MUFU.EX2 R148, R148 ;  /* 0x0000009400947308 */ /* 0x000ee20000000800 */
[----:B-1----:R-:W-:Y:S01]  /*7f20*/  F2FP.BF16.F32.PACK_AB R4, R150, R154 ;  /* 0x0000009a9604723e */ /* 0x002fe200000010ff */
[-C--:B------:R-:W-:Y:S01]  /*7f30*/  FMUL.FTZ R55, R55, R3.reuse ;  /* 0x0000000337377220 */ /* 0x080fe20000410000 */
[-C--:B------:R-:W-:Y:S01]  /*7f40*/  FMUL.FTZ R56, R56, R132.reuse ;  /* 0x0000008438387220 */ /* 0x080fe20000410000 */
[-C--:B------:R-:W-:Y:S01]  /*7f50*/  FMUL.FTZ R57, R57, R132.reuse ;  /* 0x0000008439397220 */ /* 0x080fe20000410000 */
[-C--:B------:R-:W-:Y:S01]  /*7f60*/  FMUL.FTZ R58, R58, R3.reuse ;  /* 0x000000033a3a7220 */ /* 0x080fe20000410000 */
[-C--:B------:R-:W-:Y:S01]  /*7f70*/  FMUL.FTZ R59, R59, R3.reuse ;  /* 0x000000033b3b7220 */ /* 0x080fe20000410000 */
[-C--:B------:R-:W-:Y:S01]  /*7f80*/  FMUL.FTZ R44, R44, R132.reuse ;  /* 0x000000842c2c7220 */ /* 0x080fe20000410000 */
[----:B------:R-:W1:Y:S01]  /*7f90*/  MUFU.EX2 R135, R135 ;  /* 0x0000008700877308 */ /* 0x000e620000000800 */
[-C--:B------:R-:W-:Y:S01]  /*7fa0*/  FMUL.FTZ R45, R45, R132.reuse ;  /* 0x000000842d2d7220 */ /* 0x080fe20000410000 */
[-C--:B------:R-:W-:Y:S01]  /*7fb0*/  FMUL.FTZ R46, R46, R3.reuse ;  /* 0x000000032e2e7220 */ /* 0x080fe20000410000 */
[-C--:B------:R-:W-:Y:S01]  /*7fc0*/  FMUL.FTZ R47, R47, R3.reuse ;  /* 0x000000032f2f7220 */ /* 0x080fe20000410000 */
[-C--:B------:R-:W-:Y:S01]  /*7fd0*/  FMUL.FTZ R48, R48, R132.reuse ;  /* 0x0000008430307220 */ /* 0x080fe20000410000 */
[-C--:B------:R-:W-:Y:S01]  /*7fe0*/  FMUL.FTZ R49, R49, R132.reuse ;  /* 0x0000008431317220 */ /* 0x080fe20000410000 */
[-C--:B------:R-:W-:Y:S01]  /*7ff0*/  FMUL.FTZ R50, R50, R3.reuse ;  /* 0x0000000332327220 */ /* 0x080fe20000410000 */
[----:B------:R-:W-:Y:S01]  /*8000*/  FMUL.FTZ R51, R51, R3 ;  /* 0x0000000333337220 */ /* 0x000fe20000410000 */
[----:B------:R-:W-:Y:S01]  /*8010*/  MUFU.EX2 R134, R134 ;  /* 0x0000008600867308 */ /* 0x000fe20000000800 */
[----:B---3--:R-:W-:Y:S01]  /*8020*/  F2FP.BF16.F32.PACK_AB R6, R148, R149 ;  /* 0x000000959406723e */ /* 0x008fe200000010ff */
[-C--:B------:R-:W-:Y:S01]  /*8030*/  FMUL.FTZ R60, R60, R132.reuse ;  /* 0x000000843c3c7220 */ /* 0x080fe20000410000 */
[-C--:B------:R-:W-:Y:S01]  /*8040*/  FMUL.FTZ R61, R61, R132.reuse ;  /* 0x000000843d3d7220 */ /* 0x080fe20000410000 */
[-C--:B------:R-:W-:Y:S01]  /*8050*/  FMUL.FTZ R62, R62, R3.reuse ;  /* 0x000000033e3e7220 */ /* 0x080fe20000410000 */
[-C--:B------:R-:W-:Y:S01]  /*8060*/  FMUL.FTZ R63, R63, R3.reuse ;  /* 0x000000033f3f7220 */ /* 0x080fe20000410000 */
[-C--:B------:R-:W-:Y:S01]  /*8070*/  FMUL.FTZ R64, R64, R132.reuse ;  /* 0x0000008440407220 */ /* 0x080fe20000410000 */
[----:B------:R-:W-:Y:S01]  /*8080*/  FMUL.FTZ R65, R65, R132 ;  /* 0x0000008441417220 */ /* 0x000fe20000410000 */
        /* <DEDUP_REMOVED lines=14> */
[----:B------:R-:W-:Y:S01]  /*8170*/  FMUL.FTZ R81, R81, R132 ;  /* 0x0000008451517220 */ /* 0x000fe20000410000 */
[-C--:B------:R-:W-:Y:S01]  /*8180*/  FMUL.FTZ R82, R82, R3.reuse ;  /* 0x0000000352527220 */ /* 0x080fe20000410000 */
[-C--:B------:R-:W-:Y:S01]  /*8190*/  FMUL.FTZ R83, R83, R3.reuse ;  /* 0x0000000353537220 */ /* 0x080fe20000410000 */
[----:B---3--:R-:W-:Y:S01]  /*81a0*/  F2FP.BF16.F32.PACK_AB R7, R151, R134 ;  /* 0x000000869707723e */ /* 0x008fe200000010ff */
        /* <DEDUP_REMOVED lines=33> */
[-C--:B------:R-:W-:Y:S01]  /*83c0*/  FMUL.FTZ R87, R87, R3.reuse ;  /* 0x0000000357577220 */ /* 0x080fe20000410000 */
[-C--:B------:R-:W-:Y:S01]  /*83d0*/  FMUL.FTZ R88, R88, R132.reuse ;  /* 0x0000008458587220 */ /* 0x080fe20000410000 */
[-C--:B------:R-:W-:Y:S01]  /*83e0*/  FMUL.FTZ R89, R89, R132.reuse ;  /* 0x0000008459597220 */ /* 0x080fe20000410000 */
[-C--:B------:R-:W-:Y:S01]  /*83f0*/  FMUL.FTZ R90, R90, R3.reuse ;  /* 0x000000035a5a7220 */ /* 0x080fe20000410000 */
[-C--:B------:R-:W-:Y:S01]  /*8400*/  FMUL.FTZ R91, R91, R3.reuse ;  /* 0x000000035b5b7220 */ /* 0x080fe20000410000 */
[C---:B-----5:R-:W-:Y:S01]  /*8410*/  HMMA.16816.F32.BF16 R44, R4.reuse, R112, R44 ;  /* 0x00000070042c723c */ /* 0x060fe2000004182c */
[-C--:B------:R-:W-:Y:S01]  /*8420*/  FMUL.FTZ R116, R116, R132.reuse ;  /* 0x0000008474747220 */ /* 0x080fe20000410000 */
[-C--:B------:R-:W-:Y:S01]  /*8430*/  FMUL.FTZ R117, R117, R132.reuse ;  /* 0x0000008475757220 */ /* 0x080fe20000410000 */
[-C--:B------:R-:W-:Y:S01]  /*8440*/  FMUL.FTZ R118, R118, R3.reuse ;  /* 0x0000000376767220 */ /* 0x080fe20000410000 */
[-C--:B------:R-:W-:Y:S01]  /*8450*/  FMUL.FTZ R119, R119, R3.reuse ;  /* 0x0000000377777220 */ /* 0x080fe20000410000 */
[----:B------:R-:W-:Y:S01]  /*8460*/  MUFU.EX2 R166, R166 ;  /* 0x000000a600a67308 */ /* 0x000fe20000000800 */
[-C--:B------:R-:W-:Y:S01]  /*8470*/  FMUL.FTZ R92, R92, R132.reuse ;  /* 0x000000845c5c7220 */ /* 0x080fe20000410000 */
[-C--:B------:R-:W-:Y:S01]  /*8480*/  FMUL.FTZ R93, R93, R132.reuse ;  /* 0x000000845d5d7220 */ /* 0x080fe20000410000 */
[C---:B------:R-:W-:Y:S01]  /*8490*/  HMMA.16816.F32.BF16 R48, R4.reuse, R114, R48 ;  /* 0x000000720430723c */ /* 0x040fe20000041830 */
[----:B------:R-:W-:Y:S01]  /*84a0*/  LDSM.16.MT88.4 R112, [R188+0x16000] ;  /* 0x01600000bc70783b */ /* 0x000fe20000004200 */
[-C--:B------:R-:W-:Y:S01]  /*84b0*/  FMUL.FTZ R94, R94, R3.reuse ;  /* 0x000000035e5e7220 */ /* 0x080fe20000410000 */
[-C--:B------:R-:W-:Y:S01]  /*84c0*/  FMUL.FTZ R95, R95, R3.reuse ;  /* 0x000000035f5f7220 */ /* 0x080fe20000410000 */
[-C--:B------:R-:W-:Y:S01]  /*84d0*/  FMUL.FTZ R96, R96, R132.reuse ;  /* 0x0000008460607220 */ /* 0x080fe20000410000 */
[----:B------:R-:W4:Y:S01]  /*84e0*/  MUFU.EX2 R159, R159 ;  /* 0x0000009f009f7308 */ /* 0x000f220000000800 */
[-C--:B------:R-:W-:Y:S01]  /*84f0*/  FMUL.FTZ R97, R97, R132.reuse ;  /* 0x0000008461617220 */ /* 0x080fe20000410000 */
[-C--:B------:R-:W-:Y:S01]  /*8500*/  FMUL.FTZ R98, R98, R3.reuse ;  /* 0x0000000362627220 */ /* 0x080fe20000410000 */
[C---:B------:R-:W-:Y:S01]  /*8510*/  HMMA.16816.F32.BF16 R8, R4.reuse, R12, R8 ;  /* 0x0000000c0408723c */ /* 0x040fe20000041808 */
[-C--:B------:R-:W-:Y:S01]  /*8520*/  FMUL.FTZ R99, R99, R3.reuse ;  /* 0x0000000363637220 */ /* 0x080fe20000410000 */
[----:B------:R-:W-:Y:S01]  /*8530*/  LDSM.16.MT88.4 R128, [R155+0x800] ;  /* 0x000800009b80783b */ /* 0x000fe20000004200 */
[--C-:B------:R-:W-:Y:S01]  /*8540*/  FFMA.FTZ R171, R142, UR4, -R157.reuse ;  /* 0x000000048eab7c23 */ /* 0x100fe2000801089d */
[--C-:B------:R-:W-:Y:S01]  /*8550*/  FFMA.FTZ R180, R140, UR4, -R157.reuse ;  /* 0x000000048cb47c23 */ /* 0x100fe2000801089d */
[----:B------:R-:W-:Y:S01]  /*8560*/  MUFU.EX2 R161, R161 ;  /* 0x000000a100a17308 */ /* 0x000fe20000000800 */
[--C-:B------:R-:W-:Y:S01]  /*8570*/  FFMA.FTZ R173, R176, UR4, -R157.reuse ;  /* 0x00000004b0ad7c23 */ /* 0x100fe2000801089d */
[----:B------:R-:W-:Y:S01]  /*8580*/  FFMA.FTZ R174, R174, UR4, -R157 ;  /* 0x00000004aeae7c23 */ /* 0x000fe2000801089d */
[C---:B-1----:R-:W-:Y:S01]  /*8590*/  HMMA.16816.F32.BF16 R52, R4.reuse, R104, R52 ;  /* 0x000000680434723c */ /* 0x042fe20000041834 */
[--C-:B------:R-:W-:Y:S01]  /*85a0*/  FFMA.FTZ R177, R162, UR4, -R147.reuse ;  /* 0x00000004a2b17c23 */ /* 0x100fe20008010893 */
[--C-:B------:R-:W-:Y:S01]  /*85b0*/  FFMA.FTZ R164, R164, UR4, -R147.reuse ;  /* 0x00000004a4a47c23 */ /* 0x100fe20008010893 */
[--C-:B------:R-:W-:Y:S01]  /*85c0*/  FFMA.FTZ R162, R144, UR4, -R147.reuse ;  /* 0x0000000490a27c23 */ /* 0x100fe20008010893 */
[----:B------:R-:W-:Y:S01]  /*85d0*/  FFMA.FTZ R179, R145, UR4, -R147 ;  /* 0x0000000491b37c23 */ /* 0x000fe20008010893 */
[----:B------:R-:W-:Y:S01]  /*85e0*/  MUFU.EX2 R168, R168 ;  /* 0x000000a800a87308 */ /* 0x000fe20000000800 */
[--C-:B------:R-:W-:Y:S01]  /*85f0*/  FFMA.FTZ R160, R160, UR4, -R157.reuse ;  /* 0x00000004a0a07c23 */ /* 0x100fe2000801089d */
[--C-:B------:R-:W-:Y:S01]  /*8600*/  FFMA.FTZ R181, R146, UR4, -R157.reuse ;  /* 0x0000000492b57c23 */ /* 0x100fe2000801089d */
[C---:B------:R-:W-:Y:S01]  /*8610*/  HMMA.16816.F32.BF16 R56, R4.reuse, R106, R56 ;  /* 0x0000006a0438723c */ /* 0x040fe20000041838 */
[----:B------:R-:W1:Y:S01]  /*8620*/  LDSM.16.MT88.4 R104, [R158+0x16000] ;  /* 0x016000009e68783b */ /* 0x000e620000004200 */
[--C-:B------:R-:W-:Y:S01]  /*8630*/  FFMA.FTZ R153, R153, UR4, -R157.reuse ;  /* 0x0000000499997c23 */ /* 0x100fe2000801089d */
[----:B------:R-:W-:Y:S01]  /*8640*/  FFMA.FTZ R156, R156, UR4, -R157 ;  /* 0x000000049c9c7c23 */ /* 0x000fe2000801089d */
[----:B------:R-:W-:Y:S01]  /*8650*/  FFMA.FTZ R215, R215, R132, R154 ;  /* 0x00000084d7d77223 */ /* 0x000fe2000001009a */
[----:B------:R-:W-:Y:S01]  /*8660*/  MUFU.EX2 R163, R163 ;  /* 0x000000a300a37308 */ /* 0x000fe20000000800 */
[----:B------:R-:W-:Y:S01]  /*8670*/  FFMA.FTZ R152, R213, R3, R152 ;  /* 0x00000003d5987223 */ /* 0x000fe20000010098 */
[----:B------:R-:W-:Y:S01]  /*8680*/  LDSM.16.MT88.4 R144, [R158+0x15800] ;  /* 0x015800009e90783b */ /* 0x000fe20000004200 */
[----:B---3--:R-:W-:Y:S01]  /*8690*/  HMMA.16816.F32.BF16 R60, R4, R108, R60 ;  /* 0x0000006c043c723c */ /* 0x008fe2000004183c */
[----:B------:R-:W-:Y:S01]  /*86a0*/  FADD.FTZ R150, R150, R215 ;  /* 0x000000d796967221 */ /* 0x000fe20000010000 */
[----:B------:R-:W-:Y:S01]  /*86b0*/  FADD.FTZ R135, R135, R152 ;  /* 0x0000009887877221 */ /* 0x000fe20000010000 */
[----:B------:R-:W-:-:S02]  /*86c0*/  MOV R3, R196 ;  /* 0x000000c400037202 */ /* 0x000fc40000000f00 */
[----:B------:R-:W3:Y:S01]  /*86d0*/  MUFU.EX2 R170, R170 ;  /* 0x000000aa00aa7308 */ /* 0x000ee20000000800 */
[----:B------:R-:W-:Y:S01]  /*86e0*/  FADD.FTZ R149, R149, R150 ;  /* 0x0000009695957221 */ /* 0x000fe20000010000 */
[----:B------:R-:W-:Y:S01]  /*86f0*/  FADD.FTZ R134, R134, R135 ;  /* 0x0000008786867221 */ /* 0x000fe20000010000 */
[C---:B------:R-:W-:Y:S01]  /*8700*/  HMMA.16816.F32.BF16 R64, R4.reuse, R110, R64 ;  /* 0x0000006e0440723c */ /* 0x040fe20000041840 */
[----:B------:R-:W5:Y:S01]  /*8710*/  LDSM.16.MT88.4 R108, [R155+0x4000] ;  /* 0x004000009b6c783b */ /* 0x000f620000004200 */
[----:B------:R-:W-:Y:S01]  /*8720*/  FADD.FTZ R149, R148, R149 ;  /* 0x0000009594957221 */ /* 0x000fe20000010000 */
[----:B------:R-:W-:Y:S01]  /*8730*/  FADD.FTZ R134, R151, R134 ;  /* 0x0000008697867221 */ /* 0x000fe20000010000 */
[----:B------:R-:W-:Y:S01]  /*8740*/  MOV R132, R197 ;  /* 0x000000c500847202 */ /* 0x000fe20000000f00 */
[----:B------:R-:W-:Y:S03]  /*8750*/  MUFU.EX2 R165, R165 ;  /* 0x000000a500a57308 */ /* 0x000fe60000000800 */
[C---:B------:R-:W-:Y:S01]  /*8760*/  HMMA.16816.F32.BF16 R12, R4.reuse, R14, R124 ;  /* 0x0000000e040c723c */ /* 0x040fe2000004187c */
[----:B------:R-:W-:Y:S04]  /*8770*/  LDSM.16.MT88.4 R124, [R141+0x800] ;  /* 0x000800008d7c783b */ /* 0x000fe80000004200 */
[----:B------:R-:W2:Y:S03]  /*8780*/  MUFU.EX2 R172, R172 ;  /* 0x000000ac00ac7308 */ /* 0x000ea60000000800 */
[C---:B------:R-:W-:Y:S05]  /*8790*/  HMMA.16816.F32.BF16 R32, R4.reuse, R120, R32 ;  /* 0x000000780420723c */ /* 0x040fea0000041820 */
[----:B------:R-:W-:Y:S03]  /*87a0*/  MUFU.EX2 R167, R167 ;  /* 0x000000a700a77308 */ /* 0x000fe60000000800 */
[C---:B------:R-:W-:Y:S01]  /*87b0*/  HMMA.16816.F32.BF16 R100, R4.reuse, R122, R100 ;  /* 0x0000007a0464723c */ /* 0x040fe20000041864 */
[----:B------:R-:W-:Y:S04]  /*87c0*/  LDSM.16.MT88.4 R120, [R188+0x14800] ;  /* 0x01480000bc78783b */ /* 0x000fe80000004200 */
[----:B------:R-:W2:Y:S03]  /*87d0*/  MUFU.EX2 R182, R182 ;  /* 0x000000b600b67308 */ /* 0x000ea60000000800 */
[C---:B-1----:R-:W-:Y:S05]  /*87e0*/  HMMA.16816.F32.BF16 R76, R4.reuse, R104, R76 ;  /* 0x00000068044c723c */ /* 0x042fea000004184c */
[----:B------:R-:W-:Y:S03]  /*87f0*/  MUFU.EX2 R169, R169 ;  /* 0x000000a900a97308 */ /* 0x000fe60000000800 */
[C---:B------:R-:W-:Y:S01]  /*8800*/  HMMA.16816.F32.BF16 R80, R4.reuse, R106, R80 ;  /* 0x0000006a0450723c */ /* 0x040fe20000041850 */
[----:B------:R-:W1:Y:S04]  /*8810*/  LDSM.16.MT88.4 R104, [R141+0x4000] ;  /* 0x004000008d68783b */ /* 0x000e680000004200 */
[----:B------:R-:W-:Y:S03]  /*8820*/  MUFU.EX2 R178, R178 ;  /* 0x000000b200b27308 */ /* 0x000fe60000000800 */
[C---:B------:R-:W-:Y:S05]  /*8830*/  HMMA.16816.F32.BF16 R68, R4.reuse, R112, R68 ;  /* 0x000000700444723c */ /* 0x040fea0000041844 */
[----:B------:R-:W-:Y:S03]  /*8840*/  MUFU.EX2 R171, R171 ;  /* 0x000000ab00ab7308 */ /* 0x000fe60000000800 */
[C---:B------:R-:W-:Y:S01]  /*8850*/  HMMA.16816.F32.BF16 R72, R4.reuse, R114, R72 ;  /* 0x000000720448723c */ /* 0x040fe20000041848 */
[----:B------:R-:W2:Y:S04]  /*8860*/  LDSM.16.MT88.4 R112, [R158+0x12800] ;  /* 0x012800009e70783b */ /* 0x000ea80000004200 */
[----:B------:R-:W2:Y:S03]  /*8870*/  MUFU.EX2 R180, R180 ;  /* 0x000000b400b47308 */ /* 0x000ea60000000800 */
[C---:B-----5:R-:W-:Y:S05]  /*8880*/  HMMA.16816.F32.BF16 R84, R4.reuse, R108, R84 ;  /* 0x0000006c0454723c */ /* 0x060fea0000041854 */
[----:B------:R-:W-:Y:S03]  /*8890*/  MUFU.EX2 R173, R173 ;  /* 0x000000ad00ad7308 */ /* 0x000fe60000000800 */
[C---:B------:R-:W-:Y:S01]  /*88a0*/  HMMA.16816.F32.BF16 R88, R4.reuse, R110, R88 ;  /* 0x0000006e0458723c */ /* 0x040fe20000041858 */
[----:B------:R-:W5:Y:S04]  /*88b0*/  LDSM.16.MT88.4 R108, [R155+0x2800] ;  /* 0x002800009b6c783b */ /* 0x000f680000004200 */
[----:B------:R-:W5:Y:S03]  /*88c0*/  MUFU.EX2 R174, R174 ;  /* 0x000000ae00ae7308 */ /* 0x000f660000000800 */
[C---:B------:R-:W-:Y:S05]  /*88d0*/  HMMA.16816.F32.BF16 R16, R4.reuse, R20, R16 ;  /* 0x000000140410723c */ /* 0x040fea0000041810 */
[----:B------:R-:W-:Y:S03]  /*88e0*/  MUFU.EX2 R164, R164 ;  /* 0x000000a400a47308 */ /* 0x000fe60000000800 */
[C---:B------:R-:W-:Y:S01]  /*88f0*/  HMMA.16816.F32.BF16 R20, R4.reuse, R22, R116 ;  /* 0x000000160414723c */ /* 0x040fe20000041874 */
[----:B------:R-:W5:Y:S04]  /*8900*/  LDSM.16.MT88.4 R116, [R158+0x14800] ;  /* 0x014800009e74783b */ /* 0x000f680000004200 */
[----:B------:R-:W5:Y:S03]  /*8910*/  MUFU.EX2 R177, R177 ;  /* 0x000000b100b17308 */ /* 0x000f660000000800 */
[C---:B-1----:R-:W-:Y:S05]  /*8920*/  HMMA.16816.F32.BF16 R92, R4.reuse, R104, R92 ;  /* 0x00000068045c723c */ /* 0x042fea000004185c */
[----:B------:R-:W-:Y:S03]  /*8930*/  MUFU.EX2 R162, R162 ;  /* 0x000000a200a27308 */ /* 0x000fe60000000800 */
[----:B------:R-:W-:Y:S01]  /*8940*/  HMMA.16816.F32.BF16 R4, R4, R106, R96 ;  /* 0x0000006a0404723c */ /* 0x000fe20000041860 */
[----:B----4-:R-:W-:Y:S01]  /*8950*/  F2FP.BF16.F32.PACK_AB R96, R159, R166 ;  /* 0x000000a69f60723e */ /* 0x010fe200000010ff */
[----:B------:R-:W1:Y:S01]  /*8960*/  LDSM.16.MT88.4 R104, [R141+0x2800] ;  /* 0x002800008d68783b */ /* 0x000e620000004200 */
[----:B---3--:R-:W-:Y:S01]  /*8970*/  F2FP.BF16.F32.PACK_AB R97, R170, R163 ;  /* 0x000000a3aa61723e */ /* 0x008fe200000010ff */
[----:B------:R-:W-:Y:S01]  /*8980*/  FADD.FTZ R166, R166, R149 ;  /* 0x00000095a6a67221 */ /* 0x000fe20000010000 */
[----:B------:R-:W-:Y:S01]  /*8990*/  F2FP.BF16.F32.PACK_AB R98, R168, R161 ;  /* 0x000000a1a862723e */ /* 0x000fe200000010ff */
[----:B------:R-:W-:Y:S01]  /*89a0*/  MUFU.EX2 R179, R179 ;  /* 0x000000b300b37308 */ /* 0x000fe20000000800 */
[----:B--2---:R-:W-:Y:S01]  /*89b0*/  F2FP.BF16.F32.PACK_AB R99, R172, R165 ;  /* 0x000000a5ac63723e */ /* 0x004fe200000010ff */
[----:B------:R-:W-:Y:S01]  /*89c0*/  FADD.FTZ R163, R163, R134 ;  /* 0x00000086a3a37221 */ /* 0x000fe20000010000 */
[----:B------:R-:W-:-:S03]  /*89d0*/  FADD.FTZ R166, R159, R166 ;  /* 0x000000a69fa67221 */ /* 0x000fc60000010000 */
[----:B------:R-:W-:Y:S01]  /*89e0*/  FADD.FTZ R170, R170, R163 ;  /* 0x000000a3aaaa7221 */ /* 0x000fe20000010000 */
[----:B------:R-:W-:Y:S01]  /*89f0*/  FADD.FTZ R161, R161, R166 ;  /* 0x000000a6a1a17221 */ /* 0x000fe20000010000 */
[----:B------:R-:W-:Y:S01]  /*8a00*/  HMMA.16816.F32.BF16 R16, R96, R112, R16 ;  /* 0x000000706010723c */ /* 0x000fe20000041810 */
[----:B------:R-:W-:Y:S01]  /*8a10*/  MUFU.EX2 R160, R160 ;  /* 0x000000a000a07308 */ /* 0x000fe20000000800 */
[----:B------:R-:W-:Y:S01]  /*8a20*/  FADD.FTZ R165, R165, R170 ;  /* 0x000000aaa5a57221 */ /* 0x000fe20000010000 */
[----:B------:R-:W-:-:S03]  /*8a30*/  FADD.FTZ R168, R168, R161 ;  /* 0x000000a1a8a87221 */ /* 0x000fc60000010000 */
[----:B------:R-:W-:Y:S02]  /*8a40*/  FADD.FTZ R172, R172, R165 ;  /* 0x000000a5acac7221 */ /* 0x000fe40000010000 */
[C---:B------:R-:W-:Y:S01]  /*8a50*/  HMMA.16816.F32.BF16 R20, R96.reuse, R114, R20 ;  /* 0x000000726014723c */ /* 0x040fe20000041814 */
[----:B------:R-:W2:Y:S01]  /*8a60*/  LDSM.16.MT88.4 R112, [R188+0x16800] ;  /* 0x01680000bc70783b */ /* 0x000ea20000004200 */
[----:B------:R-:W3:Y:S06]  /*8a70*/  MUFU.EX2 R181, R181 ;  /* 0x000000b500b57308 */ /* 0x000eec0000000800 */
[C---:B------:R-:W-:Y:S02]  /*8a80*/  HMMA.16816.F32.BF16 R32, R96.reuse, R124, R32 ;  /* 0x0000007c6020723c */ /* 0x040fe40000041820 */
[----:B------:R-:W-:Y:S06]  /*8a90*/  MUFU.EX2 R153, R153 ;  /* 0x0000009900997308 */ /* 0x000fec0000000800 */
[C---:B------:R-:W-:Y:S01]  /*8aa0*/  HMMA.16816.F32.BF16 R100, R96.reuse, R126, R100 ;  /* 0x0000007e6064723c */ /* 0x040fe20000041864 */
[----:B------:R-:W4:Y:S01]  /*8ab0*/  LDSM.16.MT88.4 R124, [R158+0x16800] ;  /* 0x016800009e7c783b */ /* 0x000f220000004200 */
[----:B------:R-:W3:Y:S06]  /*8ac0*/  MUFU.EX2 R156, R156 ;  /* 0x0000009c009c7308 */ /* 0x000eec0000000800 */
[C---:B------:R-:W-:Y:S08]  /*8ad0*/  HMMA.16816.F32.BF16 R36, R96.reuse, R120, R36 ;  /* 0x000000786024723c */ /* 0x040ff00000041824 */
[C---:B------:R-:W-:Y:S01]  /*8ae0*/  HMMA.16816.F32.BF16 R40, R96.reuse, R122, R40 ;  /* 0x0000007a6028723c */ /* 0x040fe20000041828 */
[----:B------:R-:W3:Y:S07]  /*8af0*/  LDSM.16.MT88.4 R120, [R155+0x4800] ;  /* 0x004800009b78783b */ /* 0x000eee0000004200 */
[C---:B-----5:R-:W-:Y:S08]  /*8b00*/  HMMA.16816.F32.BF16 R52, R96.reuse, R108, R52 ;  /* 0x0000006c6034723c */ /* 0x060ff00000041834 */
[C---:B------:R-:W-:Y:S01]  /*8b10*/  HMMA.16816.F32.BF16 R56, R96.reuse, R110, R56 ;  /* 0x0000006e6038723c */ /* 0x040fe20000041838 */
[----:B------:R-:W5:Y:S04]  /*8b20*/  LDSM.16.MT88.4 R108, [R141+0x4800] ;  /* 0x004800008d6c783b */ /* 0x000f680000004200 */
[----:B------:R-:W-:Y:S03]  /*8b30*/  LDSM.16.MT88.4 R140, [R188+0x13000] ;  /* 0x01300000bc8c783b */ /* 0x000fe60000004200 */
[C---:B------:R-:W-:Y:S08]  /*8b40*/  HMMA.16816.F32.BF16 R44, R96.reuse, R116, R44 ;  /* 0x00000074602c723c */ /* 0x040ff0000004182c */
[C---:B------:R-:W-:Y:S01]  /*8b50*/  HMMA.16816.F32.BF16 R48, R96.reuse, R118, R48 ;  /* 0x000000766030723c */ /* 0x040fe20000041830 */
[----:B------:R-:W5:Y:S07]  /*8b60*/  LDSM.16.MT88.4 R116, [R188+0x15000] ;  /* 0x01500000bc74783b */ /* 0x000f6e0000004200 */
[----:B-1----:R-:W-:Y:S01]  /*8b70*/  HMMA.16816.F32.BF16 R60, R96, R104, R60 ;  /* 0x00000068603c723c */ /* 0x002fe2000004183c */
[----:B------:R-:W-:-:S04]  /*8b80*/  SEL R104, R190, 0xffffffe0, !P6 ;  /* 0xffffffe0be687807 */ /* 0x000fc80007000000 */
[----:B------:R-:W-:-:S03]  /*8b90*/  IADD3 R175, PT, PT, R104, R155, RZ ;  /* 0x0000009b68af7210 */ /* 0x000fc60007ffe0ff */
[C---:B------:R-:W-:Y:S08]  /*8ba0*/  HMMA.16816.F32.BF16 R8, R96.reuse, R136, R8 ;  /* 0x000000886008723c */ /* 0x040ff00000041808 */
[C---:B------:R-:W-:Y:S01]  /*8bb0*/  HMMA.16816.F32.BF16 R12, R96.reuse, R138, R12 ;  /* 0x0000008a600c723c */ /* 0x040fe2000004180c */
[----:B------:R-:W-:Y:S07]  /*8bc0*/  LDSM.16.MT88.4 R136, [R158+0x13000] ;  /* 0x013000009e88783b */ /* 0x000fee0000004200 */
[C---:B------:R-:W-:Y:S08]  /*8bd0*/  HMMA.16816.F32.BF16 R24, R96.reuse, R128, R24 ;  /* 0x000000806018723c */ /* 0x040ff00000041818 */
[C---:B------:R-:W-:Y:S01]  /*8be0*/  HMMA.16816.F32.BF16 R28, R96.reuse, R130, R28 ;  /* 0x00000082601c723c */ /* 0x040fe2000004181c */
[----:B------:R-:W-:Y:S07]  /*8bf0*/  LDSM.16.MT88.4 R128, [R155+0x1000] ;  /* 0x001000009b80783b */ /* 0x000fee0000004200 */
[C---:B------:R-:W-:Y:S01]  /*8c00*/  HMMA.16816.F32.BF16 R64, R96.reuse, R106, R64 ;  /* 0x0000006a6040723c */ /* 0x040fe20000041840 */
[----:B------:R-:W1:Y:S07]  /*8c10*/  LDSM.16.MT88.4 R104, [R158+0x15000] ;  /* 0x015000009e68783b */ /* 0x000e6e0000004200 */
[C---:B--2---:R-:W-:Y:S08]  /*8c20*/  HMMA.16816.F32.BF16 R68, R96.reuse, R112, R68 ;  /* 0x000000706044723c */ /* 0x044ff00000041844 */
[C---:B------:R-:W-:Y:S01]  /*8c30*/  HMMA.16816.F32.BF16 R72, R96.reuse, R114, R72 ;  /* 0x000000726048723c */ /* 0x040fe20000041848 */
[----:B------:R-:W-:Y:S07]  /*8c40*/  LDSM.16.MT88.4 R112, [R175+0x3000] ;  /* 0x00300000af70783b */ /* 0x000fee0000004200 */
[C---:B----4-:R-:W-:Y:S08]  /*8c50*/  HMMA.16816.F32.BF16 R76, R96.reuse, R124, R76 ;  /* 0x0000007c604c723c */ /* 0x050ff0000004184c */
[C---:B------:R-:W-:Y:S01]  /*8c60*/  HMMA.16816.F32.BF16 R80, R96.reuse, R126, R80 ;  /* 0x0000007e6050723c */ /* 0x040fe20000041850 */
[----:B------:R-:W-:Y:S07]  /*8c70*/  LDSM.16.MT88.4 R124, [R175+0x1000] ;  /* 0x00100000af7c783b */ /* 0x000fee0000004200 */
[C---:B---3--:R-:W-:Y:S08]  /*8c80*/  HMMA.16816.F32.BF16 R84, R96.reuse, R120, R84 ;  /* 0x000000786054723c */ /* 0x048ff00000041854 */
[C---:B------:R-:W-:Y:S01]  /*8c90*/  HMMA.16816.F32.BF16 R88, R96.reuse, R122, R88 ;  /* 0x0000007a6058723c */ /* 0x040fe20000041858 */
[----:B------:R-:W2:Y:S07]  /*8ca0*/  LDSM.16.MT88.4 R120, [R155+0x3000] ;  /* 0x003000009b78783b */ /* 0x000eae0000004200 */
        /* <DEDUP_REMOVED lines=12> */
[----:B------:R-:W-:Y:S01]  /*8d70*/  HMMA.16816.F32.BF16 R36, R96, R116, R36 ;  /* 0x000000746024723c */ /* 0x000fe20000041824 */
[----:B------:R-:W-:Y:S01]  /*8d80*/  FADD.FTZ R173, R173, R180 ;  /* 0x000000b4adad7221 */ /* 0x000fe20000010000 */
[----:B------:R-:W-:-:S03]  /*8d90*/  FADD.FTZ R169, R178, R169 ;  /* 0x000000a9b2a97221 */ /* 0x000fc60000010000 */
[----:B------:R-:W-:-:S03]  /*8da0*/  FADD.FTZ R173, R174, R173 ;  /* 0x000000adaead7221 */ /* 0x000fc60000010000 */
[C---:B------:R-:W-:Y:S01]  /*8db0*/  HMMA.16816.F32.BF16 R40, R96.reuse, R118, R40 ;  /* 0x000000766028723c */ /* 0x040fe20000041828 */
[----:B------:R-:W3:Y:S07]  /*8dc0*/  LDSM.16.MT88.4 R116, [R158+0x17000] ;  /* 0x017000009e74783b */ /* 0x000eee0000004200 */
[C---:B-1----:R-:W-:Y:S08]  /*8dd0*/  HMMA.16816.F32.BF16 R44, R96.reuse, R104, R44 ;  /* 0x00000068602c723c */ /* 0x042ff0000004182c */
[C---:B------:R-:W-:Y:S01]  /*8de0*/  HMMA.16816.F32.BF16 R48, R96.reuse, R106, R48 ;  /* 0x0000006a6030723c */ /* 0x040fe20000041830 */
[----:B------:R-:W1:Y:S07]  /*8df0*/  LDSM.16.MT88.4 R104, [R155+0x5000] ;  /* 0x005000009b68783b */ /* 0x000e6e0000004200 */
[C---:B--2---:R-:W-:Y:S08]  /*8e00*/  HMMA.16816.F32.BF16 R52, R96.reuse, R120, R52 ;  /* 0x000000786034723c */ /* 0x044ff00000041834 */
[C---:B------:R-:W-:Y:S01]  /*8e10*/  HMMA.16816.F32.BF16 R56, R96.reuse, R122, R56 ;  /* 0x0000007a6038723c */ /* 0x040fe20000041838 */
[----:B------:R-:W2:Y:S07]  /*8e20*/  LDSM.16.MT88.4 R120, [R175+0x5000] ;  /* 0x00500000af78783b */ /* 0x000eae0000004200 */
        /* <DEDUP_REMOVED lines=21> */
[C---:B-1----:R-:W-:Y:S08]  /*8f80*/  HMMA.16816.F32.BF16 R84, R96.reuse, R104, R84 ;  /* 0x000000686054723c */ /* 0x042ff00000041854 */
[C---:B------:R-:W-:Y:S01]  /*8f90*/  HMMA.16816.F32.BF16 R88, R96.reuse, R106, R88 ;  /* 0x0000006a6058723c */ /* 0x040fe20000041858 */
[----:B------:R-:W1:Y:S07]  /*8fa0*/  LDSM.16.MT88.4 R104, [R155+0x5800] ;  /* 0x005800009b68783b */ /* 0x000e6e0000004200 */
        /* <DEDUP_REMOVED lines=13> */
[----:B------:R-:W2:Y:S01]  /*9080*/  LDSM.16.MT88.4 R16, [R175+0x3800] ;  /* 0x00380000af10783b */ /* 0x000ea20000004200 */
        /* <DEDUP_REMOVED lines=34> */
[----:B------:R-:W-:Y:S01]  /*92b0*/  VIADD R198, R195, UR6 ;  /* 0x00000006c3c67c36 */ /* 0x000fe20008000000 */
        /* <DEDUP_REMOVED lines=20> */
[----:B------:R-:W-:Y:S01]  /*9400*/  IMAD.MOV.U32 R3, RZ, RZ, 0x20 ;  /* 0x00000020ff037424 */ /* 0x000fe200078e00ff */
[----:B------:R-:W-:Y:S01]  /*9410*/  LEA R214, R6, UR6, 0x1 ;  /* 0x0000000606d67c11 */ /* 0x000fe2000f8e08ff */
[----:B------:R-:W-:-:S03]  /*9420*/  UISETP.NE.AND UP0, UPT, UR19, 0x3, UPT ;  /* 0x000000031300788c */ /* 0x000fc6000bf05270 */
[----:B------:R-:W-:Y:S01]  /*9430*/  SEL R3, R3, 0xffffffe0, !P6 ;  /* 0xffffffe003037807 */ /* 0x000fe20007000000 */
[----:B------:R-:W-:-:S03]  /*9440*/  IMAD.IADD R207, R133, 0x1, R214 ;  /* 0x0000000185cf7824 */ /* 0x000fc600078e02d6 */
[C---:B------:R-:W-:Y:S01]  /*9450*/  IADD3 R208, PT, PT, R3.reuse, R214, RZ ;  /* 0x000000d603d07210 */ /* 0x040fe20007ffe0ff */
        /* <DEDUP_REMOVED lines=38> */
[----:B------:R-:W-:Y:S04]  /*96c0*/  LDSM.16.M88.4 R144, [R208] ;  /* 0x00000000d090783b */ /* 0x000fe80000000200 */
[----:B------:R-:W1:Y:S04]  /*96d0*/  LDSM.16.M88.4 R136, [R199+0xc000] ;  /* 0x00c00000c788783b */ /* 0x000e680000000200 */
[----:B--2---:R-:W2:Y:S04]  /*96e0*/  LDSM.16.M88.4 R8, [R199+0xc800] ;  /* 0x00c80000c708783b */ /* 0x004ea80000000200 */
[----:B------:R-:W2:Y:S04]  /*96f0*/  LDSM.16.M88.4 R4, [R199+0xd000] ;  /* 0x00d00000c704783b */ /* 0x000ea80000000200 */
[----:B------:R-:W2:Y:S04]  /*9700*/  LDSM.16.M88.4 R152, [R195+UR6+0xd800] ;  /* 0x00d80006c398783b */ /* 0x000ea80008000200 */
[----:B------:R-:W-:Y:S04]  /*9710*/  LDSM.16.M88.4 R24, [R207] ;  /* 0x00000000cf18783b */ /* 0x000fe80000000200 */
[----:B------:R-:W2:Y:S01]  /*9720*/  LDSM.16.M88.4 R176, [R198+0xc000] ;  /* 0x00c00000c6b0783b */ /* 0x000ea20000000200 */
[C---:B---3--:R-:W-:Y:S03]  /*9730*/  HMMA.16816.F32.BF16 R16, R156.reuse, R12, RZ ;  /* 0x0000000c9c10723c */ /* 0x048fe600000418ff */
[----:B------:R-:W3:Y:S04]  /*9740*/  LDSM.16.M88.4 R20, [R198+0xd000] ;  /* 0x00d00000c614783b */ /* 0x000ee80000000200 */
[----:B------:R-:W3:Y:S01]  /*9750*/  LDSM.16.M88.4 R28, [R198+0xc800] ;  /* 0x00c80000c61c783b */ /* 0x000ee20000000200 */
[C---:B------:R-:W-:Y:S03]  /*9760*/  HMMA.16816.F32.BF16 R12, R156.reuse, R14, RZ ;  /* 0x0000000e9c0c723c */ /* 0x040fe600000418ff */
[----:B------:R-:W3:Y:S04]  /*9770*/  LDSM.16.M88.4 R184, [R199+0xd800] ;  /* 0x00d80000c7b8783b */ /* 0x000ee80000000200 */
        /* <DEDUP_REMOVED lines=12> */
[C---:B--2---:R-:W-:Y:S08]  /*9840*/  HMMA.16816.F32.BF16 R32, R144.reuse, R8, R32 ;  /* 0x000000089020723c */ /* 0x044ff00000041820 */
[C---:B------:R-:W-:Y:S01]  /*9850*/  HMMA.16816.F32.BF16 R140, R144.reuse, R10, R140 ;  /* 0x0000000a908c723c */ /* 0x040fe2000004188c */
[----:B------:R-:W1:Y:S07]  /*9860*/  LDSM.16.M88.4 R8, [R3+0xc800] ;  /* 0x00c800000308783b */ /* 0x000e6e0000000200 */
[C---:B------:R-:W-:Y:S08]  /*9870*/  HMMA.16816.F32.BF16 R168, R144.reuse, R4, R168 ;  /* 0x0000000490a8723c */ /* 0x040ff000000418a8 */
[----:B------:R-:W-:Y:S01]  /*9880*/  HMMA.16816.F32.BF16 R164, R144, R6, R164 ;  /* 0x0000000690a4723c */ /* 0x000fe200000418a4 */
[----:B------:R-:W2:Y:S07]  /*9890*/  LDSM.16.M88.4 R4, [R3+0xd000] ;  /* 0x00d000000304783b */ /* 0x000eae0000000200 */
[C---:B------:R-:W-:Y:S08]  /*98a0*/  HMMA.16816.F32.BF16 R160, R156.reuse, R152, RZ ;  /* 0x000000989ca0723c */ /* 0x040ff000000418ff */
[----:B------:R-:W-:Y:S01]  /*98b0*/  HMMA.16816.F32.BF16 R156, R156, R154, RZ ;  /* 0x0000009a9c9c723c */ /* 0x000fe200000418ff */
[----:B------:R-:W5:Y:S07]  /*98c0*/  LDSM.16.M88.4 R152, [R214+0x4000] ;  /* 0x00400000d698783b */ /* 0x000f6e0000000200 */
[C---:B------:R-:W-:Y:S08]  /*98d0*/  HMMA.16816.F32.BF16 R16, R24.reuse, R176, R16 ;  /* 0x000000b01810723c */ /* 0x040ff00000041810 */
[C---:B------:R-:W-:Y:S01]  /*98e0*/  HMMA.16816.F32.BF16 R12, R24.reuse, R178, R12 ;  /* 0x000000b2180c723c */ /* 0x040fe2000004180c */
[----:B------:R-:W-:Y:S07]  /*98f0*/  LDSM.16.M88.4 R176, [R199+0xe000] ;  /* 0x00e00000c7b0783b */ /* 0x000fee0000000200 */
[C---:B---3--:R-:W-:Y:S08]  /*9900*/  HMMA.16816.F32.BF16 R168, R24.reuse, R20, R168 ;  /* 0x0000001418a8723c */ /* 0x048ff000000418a8 */
[C---:B------:R-:W-:Y:S01]  /*9910*/  HMMA.16816.F32.BF16 R164, R24.reuse, R22, R164 ;  /* 0x0000001618a4723c */ /* 0x040fe200000418a4 */
[----:B------:R-:W3:Y:S07]  /*9920*/  LDSM.16.M88.4 R20, [R195+UR6+0xf000] ;  /* 0x00f00006c314783b */ /* 0x000eee0008000200 */
[C---:B------:R-:W-:Y:S08]  /*9930*/  HMMA.16816.F32.BF16 R32, R24.reuse, R28, R32 ;  /* 0x0000001c1820723c */ /* 0x040ff00000041820 */
[----:B------:R-:W-:Y:S01]  /*9940*/  HMMA.16816.F32.BF16 R140, R24, R30, R140 ;  /* 0x0000001e188c723c */ /* 0x000fe2000004188c */
[----:B------:R-:W3:Y:S07]  /*9950*/  LDSM.16.M88.4 R28, [R195+UR6+0xe800] ;  /* 0x00e80006c31c783b */ /* 0x000eee0008000200 */
[C---:B------:R-:W-:Y:S08]  /*9960*/  HMMA.16816.F32.BF16 R160, R144.reuse, R184, R160 ;  /* 0x000000b890a0723c */ /* 0x040ff000000418a0 */
[----:B------:R-:W-:Y:S01]  /*9970*/  HMMA.16816.F32.BF16 R156, R144, R186, R156 ;  /* 0x000000ba909c723c */ /* 0x000fe2000004189c */
[----:B------:R-:W3:Y:S04]  /*9980*/  LDSM.16.M88.4 R144, [R208+0x4000] ;  /* 0x00400000d090783b */ /* 0x000ee80000000200 */
[----:B------:R-:W3:Y:S03]  /*9990*/  LDSM.16.M88.4 R184, [R195+UR6+0xf800] ;  /* 0x00f80006c3b8783b */ /* 0x000ee60008000200 */
[C---:B----4-:R-:W-:Y:S08]  /*99a0*/  HMMA.16816.F32.BF16 R16, R132.reuse, R148, R16 ;  /* 0x000000948410723c */ /* 0x050ff00000041810 */
[C---:B------:R-:W-:Y:S01]  /*99b0*/  HMMA.16816.F32.BF16 R12, R132.reuse, R150, R12 ;  /* 0x00000096840c723c */ /* 0x040fe2000004180c */
[----:B------:R-:W-:Y:S07]  /*99c0*/  LDSM.16.M88.4 R148, [R198+0xe000] ;  /* 0x00e00000c694783b */ /* 0x000fee0000000200 */
        /* <DEDUP_REMOVED lines=8> */
[----:B------:R-:W4:Y:S04]  /*9a50*/  LDSM.16.M88.4 R24, [R207+0x4000] ;  /* 0x00400000cf18783b */ /* 0x000f280000000200 */
[----:B------:R-:W4:Y:S03]  /*9a60*/  LDSM.16.M88.4 R172, [R199+0xf800] ;  /* 0x00f80000c7ac783b */ /* 0x000f260000000200 */
[C---:B-----5:R-:W-:Y:S08]  /*9a70*/  HMMA.16816.F32.BF16 R16, R152.reuse, R136, R16 ;  /* 0x000000889810723c */ /* 0x060ff00000041810 */
[C---:B------:R-:W-:Y:S01]  /*9a80*/  HMMA.16816.F32.BF16 R12, R152.reuse, R138, R12 ;  /* 0x0000008a980c723c */ /* 0x040fe2000004180c */
[----:B------:R-:W5:Y:S07]  /*9a90*/  LDSM.16.M88.4 R136, [R198+0xe800] ;  /* 0x00e80000c688783b */ /* 0x000f6e0000000200 */
[C---:B---3--:R-:W-:Y:S08]  /*9aa0*/  HMMA.16816.F32.BF16 R168, R152.reuse, R20, R168 ;  /* 0x0000001498a8723c */ /* 0x048ff000000418a8 */
[----:B------:R-:W-:Y:S01]  /*9ab0*/  HMMA.16816.F32.BF16 R164, R152, R22, R164 ;  /* 0x0000001698a4723c */ /* 0x000fe200000418a4 */
[----:B------:R-:W3:Y:S07]  /*9ac0*/  LDSM.16.M88.4 R20, [R198+0xf000] ;  /* 0x00f00000c614783b */ /* 0x000eee0000000200 */
[C---:B------:R-:W-:Y:S08]  /*9ad0*/  HMMA.16816.F32.BF16 R160, R132.reuse, R180, R160 ;  /* 0x000000b484a0723c */ /* 0x040ff000000418a0 */
[----:B------:R-:W-:Y:S01]  /*9ae0*/  HMMA.16816.F32.BF16 R156, R132, R182, R156 ;  /* 0x000000b6849c723c */ /* 0x000fe2000004189c */
[----:B------:R-:W-:Y:S04]  /*9af0*/  LDSM.16.M88.4 R180, [R201+0x4000] ;  /* 0x00400000c9b4783b */ /* 0x000fe80000000200 */
[----:B------:R-:W-:Y:S03]  /*9b00*/  LDSM.16.M88.4 R132, [R198+0xf800] ;  /* 0x00f80000c684783b */ /* 0x000fe60000000200 */
[C---:B------:R-:W-:Y:S08]  /*9b10*/  HMMA.16816.F32.BF16 R32, R152.reuse, R28, R32 ;  /* 0x0000001c9820723c */ /* 0x040ff00000041820 */
[----:B------:R-:W-:Y:S01]  /*9b20*/  HMMA.16816.F32.BF16 R140, R152, R30, R140 ;  /* 0x0000001e988c723c */ /* 0x000fe2000004188c */
[----:B------:R-:W3:Y:S07]  /*9b30*/  LDSM.16.M88.4 R28, [R3+0xe000] ;  /* 0x00e00000031c783b */ /* 0x000eee0000000200 */
        /* <DEDUP_REMOVED lines=10> */
[C---:B--2---:R-:W-:Y:S08]  /*9be0*/  HMMA.16816.F32.BF16 R168, R144.reuse, R4, R168 ;  /* 0x0000000490a8723c */ /* 0x044ff000000418a8 */
        /* <DEDUP_REMOVED lines=12> */
[C---:B---3--:R-:W-:Y:S08]  /*9cb0*/  HMMA.16816.F32.BF16 R168, R24.reuse, R20, R168 ;  /* 0x0000001418a8723c */ /* 0x048ff000000418a8 */
        /* <DEDUP_REMOVED lines=27> */
[----:B------:R-:W1:Y:S02]  /*9e70*/  LDSM.16.M88.4 R176, [R198+0x11800] ;  /* 0x01180000c6b0783b */ /* 0x000e640000000200 */
[----:B------:R-:W-:-:S05]  /*9e80*/  FMUL.FTZ R16, R16, UR4 ;  /* 0x0000000410107c20 */ /* 0x000fca0008410000 */
[----:B------:R-:W-:Y:S01]  /*9e90*/  HMMA.16816.F32.BF16 R156, R152, R146, R156 ;  /* 0x00000092989c723c */ /* 0x000fe2000004189c */
[----:B------:R-:W-:-:S06]  /*9ea0*/  FMUL.FTZ R146, R18, UR4 ;  /* 0x0000000412927c20 */ /* 0x000fcc0008410000 */
[----:B------:R-:W-:Y:S01]  /*9eb0*/  MUFU.TANH R146, R146 ;  /* 0x0000009200927308 */ /* 0x000fe20000002400 */
[----:B------:R-:W-:Y:S08]  /*9ec0*/  HMMA.16816.F32.BF16 R160, R180, R172, R160 ;  /* 0x000000acb4a0723c */ /* 0x000ff000000418a0 */
[----:B------:R-:W-:Y:S01]  /*9ed0*/  HMMA.16816.F32.BF16 R172, R152, R148, R168 ;  /* 0x0000009498ac723c */ /* 0x000fe200000418a8 */
[----:B------:R-:W4:Y:S01]  /*9ee0*/  LDSM.16.M88.4 R168, [R3+0x10800] ;  /* 0x0108000003a8783b */ /* 0x000f220000000200 */
[----:B------:R-:W-:-:S06]  /*9ef0*/  FMUL.FTZ R149, R19, UR4 ;  /* 0x0000000413957c20 */ /* 0x000fcc0008410000 */
[----:B--2---:R-:W-:Y:S01]  /*9f00*/  HMMA.16816.F32.BF16 R32, R28, R20, R32 ;  /* 0x000000141c20723c */ /* 0x004fe20000041820 */
[----:B------:R2:W5:Y:S01]  /*9f10*/  MUFU.TANH R21, R16 ;  /* 0x0000001000157308 */ /* 0x0005620000002400 */
[----:B------:R-:W-:-:S06]  /*9f20*/  FMUL.FTZ R20, R17, UR4 ;  /* 0x0000000411147c20 */ /* 0x000fcc0008410000 */
[----:B---3--:R-:W-:Y:S01]  /*9f30*/  HMMA.16816.F32.BF16 R156, R136, R26, R156 ;  /* 0x0000001a889c723c */ /* 0x008fe2000004189c */
[----:B------:R3:W-:Y:S07]  /*9f40*/  MUFU.TANH R27, R149 ;  /* 0x00000095001b7308 */ /* 0x0007ee0000002400 */
[----:B------:R-:W-:Y:S01]  /*9f50*/  HMMA.16816.F32.BF16 R140, R152, R186, R140 ;  /* 0x000000ba988c723c */ /* 0x000fe2000004188c */
[----:B------:R-:W-:Y:S01]  /*9f60*/  MUFU.TANH R20, R20 ;  /* 0x0000001400147308 */ /* 0x000fe20000002400 */
[----:B--2---:R-:W2:Y:S06]  /*9f70*/  LDSM.16.M88.4 R16, [R3+0x11800] ;  /* 0x011800000310783b */ /* 0x004eac0000000200 */
[----:B------:R-:W-:Y:S01]  /*9f80*/  HMMA.16816.F32.BF16 R12, R8, R6, R12 ;  /* 0x00000006080c723c */ /* 0x000fe2000004180c */
[----:B------:R-:W5:Y:S07]  /*9f90*/  LDSM.16.M88.4 R4, [R199+0x11000] ;  /* 0x01100000c704783b */ /* 0x000f6e0000000200 */
[----:B-1----:R-:W-:Y:S08]  /*9fa0*/  HMMA.16816.F32.BF16 R156, R28, R178, R156 ;  /* 0x000000b21c9c723c */ /* 0x002ff0000004189c */
[----:B------:R-:W-:Y:S01]  /*9fb0*/  HMMA.16816.F32.BF16 R140, R136, R134, R140 ;  /* 0x00000086888c723c */ /* 0x000fe2000004188c */
[----:B------:R-:W1:Y:S02]  /*9fc0*/  LDSM.16.M88.4 R132, [R198+0x11000] ;  /* 0x01100000c684783b */ /* 0x000e640000000200 */
[----:B------:R-:W-:Y:S01]  /*9fd0*/  FMUL.FTZ R12, R12, UR4 ;  /* 0x000000040c0c7c20 */ /* 0x000fe20008410000 */
[----:B------:R-:W-:Y:S01]  /*9fe0*/  FMUL.FTZ R13, R13, UR4 ;  /* 0x000000040d0d7c20 */ /* 0x000fe20008410000 */
[----:B------:R-:W-:Y:S01]  /*9ff0*/  FMUL.FTZ R14, R14, UR4 ;  /* 0x000000040e0e7c20 */ /* 0x000fe20008410000 */
[----:B---3--:R-:W-:Y:S01]  /*a000*/  FMUL.FTZ R149, R15, UR4 ;  /* 0x000000040f957c20 */ /* 0x008fe20008410000 */
[----:B------:R-:W-:Y:S01]  /*a010*/  MUFU.TANH R26, R12 ;  /* 0x0000000c001a7308 */ /* 0x000fe20000002400 */
[----:B----4-:R-:W-:Y:S07]  /*a020*/  HMMA.16816.F32.BF16 R32, R8, R168, R32 ;  /* 0x000000a80820723c */ /* 0x010fee0000041820 */
[----:B------:R-:W-:Y:S01]  /*a030*/  MUFU.TANH R147, R13 ;  /* 0x0000000d00937308 */ /* 0x000fe20000002400 */
[----:B------:R-:W-:Y:S07]  /*a040*/  HMMA.16816.F32.BF16 R164, R152, R150, R164 ;  /* 0x0000009698a4723c */ /* 0x000fee00000418a4 */
[----:B------:R3:W-:Y:S01]  /*a050*/  MUFU.TANH R148, R14 ;  /* 0x0000000e00947308 */ /* 0x0007e20000002400 */
[----:B--2---:R-:W-:Y:S03]  /*a060*/  HMMA.16816.F32.BF16 R156, R8, R18, R156 ;  /* 0x00000012089c723c */ /* 0x004fe6000004189c */
[----:B------:R-:W-:Y:S01]  /*a070*/  FMUL.FTZ R18, R34, UR4 ;  /* 0x0000000422127c20 */ /* 0x000fe20008410000 */
[----:B------:R-:W-:-:S03]  /*a080*/  FMUL.FTZ R19, R35, UR4 ;  /* 0x0000000423137c20 */ /* 0x000fc60008410000 */
[----:B------:R-:W-:Y:S01]  /*a090*/  MUFU.TANH R149, R149 ;  /* 0x0000009500957308 */ /* 0x000fe20000002400 */
[----:B-----5:R-:W-:Y:S01]  /*a0a0*/  HMMA.16816.F32.BF16 R172, R136, R4, R172 ;  /* 0x0000000488ac723c */ /* 0x020fe200000418ac */
[----:B------:R-:W-:Y:S01]  /*a0b0*/  MOV R5, UR19 ;  /* 0x0000001300057c02 */ /* 0x000fe20008000f00 */
[----:B------:R-:W-:-:S05]  /*a0c0*/  FMUL.FTZ R4, R33, UR4 ;  /* 0x0000000421047c20 */ /* 0x000fca0008410000 */
[----:B------:R-:W-:Y:S01]  /*a0d0*/  MUFU.TANH R18, R18 ;  /* 0x0000001200127308 */ /* 0x000fe20000002400 */
[----:B---3--:R2:W3:Y:S01]  /*a0e0*/  LDSM.16.M88.4 R12, [R3+0x11000] ;  /* 0x01100000030c783b */ /* 0x0084e20000000200 */
[----:B------:R-:W-:Y:S01]  /*a0f0*/  HMMA.16816.F32.BF16 R140, R28, R22, R140 ;  /* 0x000000161c8c723c */ /* 0x000fe2000004188c */
[----:B------:R-:W-:Y:S01]  /*a100*/  FMUL.FTZ R22, R32, UR4 ;  /* 0x0000000420167c20 */ /* 0x000fe20008410000 */
[----:B------:R-:W-:Y:S02]  /*a110*/  IMAD.SHL.U32 R32, R192, 0x2, RZ ;  /* 0x00000002c0207824 */ /* 0x000fe400078e00ff */
[----:B------:R-:W-:Y:S01]  /*a120*/  FMUL.FTZ R23, R156, UR4 ;  /* 0x000000049c177c20 */ /* 0x000fe20008410000 */
[----:B------:R-:W-:Y:S01]  /*a130*/  FMUL.FTZ R159, R159, UR4 ;  /* 0x000000049f9f7c20 */ /* 0x000fe20008410000 */
[----:B------:R-:W-:-:S04]  /*a140*/  DEPBAR.LE SB0, 0x0 ;  /* 0x000080000000791a */ /* 0x000fc80000000000 */
[----:B------:R-:W-:Y:S01]  /*a150*/  LOP3.LUT R32, R32, 0x6, RZ, 0xc0, !PT ;  /* 0x0000000620207812 */ /* 0x000fe200078ec0ff */
[----:B------:R-:W4:Y:S01]  /*a160*/  MUFU.TANH R23, R23 ;  /* 0x0000001700177308 */ /* 0x000f220000002400 */
[----:B-1----:R-:W-:Y:S03]  /*a170*/  HMMA.16816.F32.BF16 R172, R28, R132, R172 ;  /* 0x000000841cac723c */ /* 0x002fe600000418ac */
[----:B------:R-:W-:Y:S02]  /*a180*/  IMAD R5, R5, 0x40, R32 ;  /* 0x0000004005057824 */ /* 0x000fe400078e0220 */
[----:B------:R-:W-:Y:S02]  /*a190*/  FMUL.FTZ R32, R158, UR4 ;  /* 0x000000049e207c20 */ /* 0x000fe40008410000 */
[----:B------:R-:W-:Y:S01]  /*a1a0*/  MUFU.TANH R22, R22 ;  /* 0x0000001600167308 */ /* 0x000fe20000002400 */
[----:B------:R-:W-:Y:S01]  /*a1b0*/  HMMA.16816.F32.BF16 R164, R136, R6, R164 ;  /* 0x0000000688a4723c */ /* 0x000fe200000418a4 */
[----:B--2---:R-:W-:-:S06]  /*a1c0*/  VIADD R3, R5, 0xffffff40 ;  /* 0xffffff4005037836 */ /* 0x004fcc0000000000 */
[----:B------:R-:W1:Y:S01]  /*a1d0*/  MUFU.TANH R32, R32 ;  /* 0x0000002000207308 */ /* 0x000e620000002400 */
[----:B------:R-:W-:Y:S01]  /*a1e0*/  I2FP.F32.U32 R33, R3 ;  /* 0x0000000300217245 */ /* 0x000fe20000201000 */
[----:B------:R-:W-:Y:S01]  /*a1f0*/  HMMA.16816.F32.BF16 R160, R152, R144, R160 ;  /* 0x0000009098a0723c */ /* 0x000fe200000418a0 */
[C---:B------:R-:W-:Y:S02]  /*a200*/  ISETP.GE.AND P5, PT, R3.reuse, R2, PT ;  /* 0x000000020300720c */ /* 0x040fe40003fa6270 */
[----:B------:R-:W-:Y:S01]  /*a210*/  ISETP.GE.AND P4, PT, R3, R0, PT ;  /* 0x000000000300720c */ /* 0x000fe20003f86270 */
[C---:B------:R-:W-:Y:S01]  /*a220*/  FFMA.FTZ R3, R33.reuse, UR5, R21 ;  /* 0x0000000521037c23 */ /* 0x040fe20008010015 */
[----:B------:R-:W-:Y:S01]  /*a230*/  FFMA.FTZ R7, R33, UR5, R146 ;  /* 0x0000000521077c23 */ /* 0x000fe20008010092 */
[C---:B------:R-:W-:Y:S01]  /*a240*/  VIADD R21, R5.reuse, 0xffffff78 ;  /* 0xffffff7805157836 */ /* 0x040fe20000000000 */
[----:B------:R-:W-:Y:S01]  /*a250*/  MUFU.TANH R4, R4 ;  /* 0x0000000400047308 */ /* 0x000fe20000002400 */
[----:B------:R-:W-:Y:S01]  /*a260*/  VIADD R33, R5, 0xffffff48 ;  /* 0xffffff4805217836 */ /* 0x000fe20000000000 */
[----:B------:R-:W-:Y:S01]  /*a270*/  FSEL R3, R3, -INF , !P5 ;  /* 0xff80000003037808 */ /* 0x000fe20006800000 */
[----:B------:R-:W-:Y:S01]  /*a280*/  HMMA.16816.F32.BF16 R140, R8, R170, R140 ;  /* 0x000000aa088c723c */ /* 0x000fe2000004188c */
[----:B------:R-:W-:-:S02]  /*a290*/  FSEL R7, R7, -INF , !P4 ;  /* 0xff80000007077808 */ /* 0x000fc40006000000 */
[C---:B------:R-:W-:Y:S02]  /*a2a0*/  ISETP.GE.AND P5, PT, R21.reuse, R2, PT ;  /* 0x000000021500720c */ /* 0x040fe40003fa6270 */
[----:B------:R-:W-:Y:S01]  /*a2b0*/  I2FP.F32.U32 R34, R21 ;  /* 0x0000001500227245 */ /* 0x000fe20000201000 */
[----:B------:R-:W-:Y:S01]  /*a2c0*/  MUFU.TANH R19, R19 ;  /* 0x0000001300137308 */ /* 0x000fe20000002400 */
[----:B------:R-:W-:Y:S01]  /*a2d0*/  ISETP.GE.AND P4, PT, R21, R0, PT ;  /* 0x000000001500720c */ /* 0x000fe20003f86270 */
[----:B------:R-:W-:Y:S01]  /*a2e0*/  VIADD R21, R5, 0xffffff41 ;  /* 0xffffff4105157836 */ /* 0x000fe20000000000 */
[----:B---3--:R-:W-:Y:S01]  /*a2f0*/  HMMA.16816.F32.BF16 R172, R8, R12, R172 ;  /* 0x0000000c08ac723c */ /* 0x008fe200000418ac */
[C---:B----4-:R-:W-:Y:S01]  /*a300*/  FFMA.FTZ R23, R34.reuse, UR5, R23 ;  /* 0x0000000522177c23 */ /* 0x050fe20008010017 */
[----:B-1----:R-:W-:Y:S02]  /*a310*/  FFMA.FTZ R32, R34, UR5, R32 ;  /* 0x0000000522207c23 */ /* 0x002fe40008010020 */
[----:B------:R-:W-:Y:S01]  /*a320*/  I2FP.F32.U32 R13, R21 ;  /* 0x00000015000d7245 */ /* 0x000fe20000201000 */
[----:B------:R-:W-:Y:S01]  /*a330*/  MUFU.TANH R159, R159 ;  /* 0x0000009f009f7308 */ /* 0x000fe20000002400 */
[----:B------:R-:W-:-:S02]  /*a340*/  FSEL R145, R23, -INF , !P5 ;  /* 0xff80000017917808 */ /* 0x000fc40006800000 */
[----:B------:R-:W-:Y:S01]  /*a350*/  HMMA.16816.F32.BF16 R164, R28, R134, R164 ;  /* 0x000000861ca4723c */ /* 0x000fe200000418a4 */
[C---:B------:R-:W-:Y:S01]  /*a360*/  FFMA.FTZ R20, R13.reuse, UR5, R20 ;  /* 0x000000050d147c23 */ /* 0x040fe20008010014 */
[----:B------:R-:W-:Y:S01]  /*a370*/  I2FP.F32.U32 R23, R33 ;  /* 0x0000002100177245 */ /* 0x000fe20000201000 */
[----:B------:R-:W-:Y:S01]  /*a380*/  FFMA.FTZ R13, R13, UR5, R27 ;  /* 0x000000050d0d7c23 */ /* 0x000fe2000801001b */
[----:B------:R-:W-:Y:S01]  /*a390*/  FSEL R144, R32, -INF , !P4 ;  /* 0xff80000020907808 */ /* 0x000fe20006000000 */
[----:B------:R-:W-:Y:S01]  /*a3a0*/  FMUL.FTZ R6, R140, UR4 ;  /* 0x000000048c067c20 */ /* 0x000fe20008410000 */
[----:B------:R-:W-:Y:S01]  /*a3b0*/  ISETP.GE.AND P5, PT, R21, R2, PT ;  /* 0x000000021500720c */ /* 0x000fe20003fa6270 */
[----:B------:R-:W-:Y:S01]  /*a3c0*/  FFMA.FTZ R26, R23, UR5, R26 ;  /* 0x00000005171a7c23 */ /* 0x000fe2000801001a */
[----:B------:R-:W-:Y:S01]  /*a3d0*/  HMMA.16816.F32.BF16 R160, R136, R24, R160 ;  /* 0x0000001888a0723c */ /* 0x000fe200000418a0 */
[----:B------:R-:W-:Y:S01]  /*a3e0*/  ISETP.GE.AND P4, PT, R21, R0, PT ;  /* 0x000000001500720c */ /* 0x000fe20003f86270 */
[----:B------:R-:W-:Y:S01]  /*a3f0*/  VIADD R25, R5, 0xffffff49 ;  /* 0xffffff4905197836 */ /* 0x000fe20000000000 */
[----:B------:R-:W-:Y:S01]  /*a400*/  FSEL R21, R20, -INF , !P5 ;  /* 0xff80000014157808 */ /* 0x000fe20006800000 */
[----:B------:R-:W-:Y:S01]  /*a410*/  FFMA.FTZ R23, R23, UR5, R148 ;  /* 0x0000000517177c23 */ /* 0x000fe20008010094 */
[----:B------:R-:W-:Y:S01]  /*a420*/  FSEL R13, R13, -INF , !P4 ;  /* 0xff8000000d0d7808 */ /* 0x000fe20006000000 */
[----:B------:R-:W-:Y:S01]  /*a430*/  FMUL.FTZ R142, R142, UR4 ;  /* 0x000000048e8e7c20 */ /* 0x000fe20008410000 */
[C---:B------:R-:W-:Y:S01]  /*a440*/  ISETP.GE.AND P5, PT, R33.reuse, R2, PT ;  /* 0x000000022100720c */ /* 0x040fe20003fa6270 */
[----:B------:R-:W1:Y:S01]  /*a450*/  MUFU.TANH R6, R6 ;  /* 0x0000000600067308 */ /* 0x000e620000002400 */
[----:B------:R-:W-:Y:S01]  /*a460*/  ISETP.GE.AND P4, PT, R33, R0, PT ;  /* 0x000000002100720c */ /* 0x000fe20003f86270 */
[----:B------:R-:W-:Y:S01]  /*a470*/  FMUL.FTZ R141, R141, UR4 ;  /* 0x000000048d8d7c20 */ /* 0x000fe20008410000 */
[----:B------:R-:W-:Y:S01]  /*a480*/  I2FP.F32.U32 R34, R25 ;  /* 0x0000001900227245 */ /* 0x000fe20000201000 */
[----:B------:R-:W-:Y:S01]  /*a490*/  HMMA.16816.F32.BF16 R164, R8, R14, R164 ;  /* 0x0000000e08a4723c */ /* 0x000fe200000418a4 */
[----:B------:R-:W-:Y:S01]  /*a4a0*/  FSEL R27, R26, -INF , !P5 ;  /* 0xff8000001a1b7808 */ /* 0x000fe20006800000 */
[----:B------:R-:W-:Y:S01]  /*a4b0*/  FMUL.FTZ R143, R143, UR4 ;  /* 0x000000048f8f7c20 */ /* 0x000fe20008410000 */
[----:B------:R-:W-:Y:S01]  /*a4c0*/  FSEL R23, R23, -INF , !P4 ;  /* 0xff80000017177808 */ /* 0x000fe20006000000 */
[C---:B------:R-:W-:Y:S01]  /*a4d0*/  FFMA.FTZ R147, R34.reuse, UR5, R147 ;  /* 0x0000000522937c23 */ /* 0x040fe20008010093 */
[C---:B------:R-:W-:Y:S01]  /*a4e0*/  ISETP.GE.AND P5, PT, R25.reuse, R2, PT ;  /* 0x000000021900720c */ /* 0x040fe20003fa6270 */
[----:B------:R-:W2:Y:S01]  /*a4f0*/  MUFU.TANH R32, R142 ;  /* 0x0000008e00207308 */ /* 0x000ea20000002400 */
[----:B------:R-:W-:Y:S01]  /*a500*/  ISETP.GE.AND P4, PT, R25, R0, PT ;  /* 0x000000001900720c */ /* 0x000fe20003f86270 */
[----:B------:R-:W-:Y:S01]  /*a510*/  FFMA.FTZ R25, R34, UR5, R149 ;  /* 0x0000000522197c23 */ /* 0x000fe20008010095 */
[----:B------:R-:W-:Y:S01]  /*a520*/  IADD3 R33, PT, PT, R5, -0xb0, RZ ;  /* 0xffffff5005217810 */ /* 0x000fe20007ffe0ff */
[----:B------:R-:W-:Y:S01]  /*a530*/  HMMA.16816.F32.BF16 R160, R28, R176, R160 ;  /* 0x000000b01ca0723c */ /* 0x000fe200000418a0 */
[----:B------:R-:W-:Y:S01]  /*a540*/  FSEL R15, R147, -INF , !P5 ;  /* 0xff800000930f7808 */ /* 0x000fe20006800000 */
[----:B------:R-:W-:Y:S01]  /*a550*/  VIADD R29, R5, 0xffffff58 ;  /* 0xffffff58051d7836 */ /* 0x000fe20000000000 */
[----:B------:R-:W-:Y:S01]  /*a560*/  FSEL R25, R25, -INF , !P4 ;  /* 0xff80000019197808 */ /* 0x000fe20006000000 */
[----:B------:R-:W3:Y:S01]  /*a570*/  MUFU.TANH R12, R141 ;  /* 0x0000008d000c7308 */ /* 0x000ee20000002400 */
[C---:B------:R-:W-:Y:S01]  /*a580*/  ISETP.GE.AND P5, PT, R33.reuse, R2, PT ;  /* 0x000000022100720c */ /* 0x040fe20003fa6270 */
[----:B------:R-:W-:Y:S01]  /*a590*/  FMUL.FTZ R14, R174, UR4 ;  /* 0x00000004ae0e7c20 */ /* 0x000fe20008410000 */
[----:B------:R-:W-:Y:S01]  /*a5a0*/  I2FP.F32.U32 R35, R33 ;  /* 0x0000002100237245 */ /* 0x000fe20000201000 */
[----:B------:R-:W-:Y:S01]  /*a5b0*/  FMUL.FTZ R172, R172, UR4 ;  /* 0x00000004acac7c20 */ /* 0x000fe20008410000 */
[----:B------:R-:W-:Y:S01]  /*a5c0*/  ISETP.GE.AND P4, PT, R33, R0, PT ;  /* 0x000000002100720c */ /* 0x000fe20003f86270 */
[----:B------:R-:W-:Y:S01]  /*a5d0*/  VIADD R33, R5, 0xffffff51 ;  /* 0xffffff5105217836 */ /* 0x000fe20000000000 */
[----:B------:R-:W-:Y:S01]  /*a5e0*/  I2FP.F32.U32 R31, R29 ;  /* 0x0000001d001f7245 */ /* 0x000fe20000201000 */
[C---:B------:R-:W-:Y:S01]  /*a5f0*/  FFMA.FTZ R22, R35.reuse, UR5, R22 ;  /* 0x0000000523167c23 */ /* 0x040fe20008010016 */
[----:B------:R-:W-:Y:S01]  /*a600*/  FFMA.FTZ R139, R35, UR5, R18 ;  /* 0x00000005238b7c23 */ /* 0x000fe20008010012 */
[----:B------:R-:W4:Y:S01]  /*a610*/  MUFU.TANH R20, R143 ;  /* 0x0000008f00147308 */ /* 0x000f220000002400 */
[----:B------:R-:W-:Y:S01]  /*a620*/  I2FP.F32.U32 R28, R33 ;  /* 0x00000021001c7245 */ /* 0x000fe20000201000 */
[C---:B-1----:R-:W-:Y:S01]  /*a630*/  FFMA.FTZ R6, R31.reuse, UR5, R6 ;  /* 0x000000051f067c23 */ /* 0x042fe20008010006 */
[----:B------:R-:W-:Y:S01]  /*a640*/  FSEL R195, R22, -INF , !P5 ;  /* 0xff80000016c37808 */ /* 0x000fe20006800000 */
[----:B--2---:R-:W-:Y:S01]  /*a650*/  FFMA.FTZ R32, R31, UR5, R32 ;  /* 0x000000051f207c23 */ /* 0x004fe20008010020 */
[----:B------:R-:W-:Y:S01]  /*a660*/  FSEL R139, R139, -INF , !P4 ;  /* 0xff8000008b8b7808 */ /* 0x000fe20006000000 */
[C---:B------:R-:W-:Y:S01]  /*a670*/  FFMA.FTZ R4, R28.reuse, UR5, R4 ;  /* 0x000000051c047c23 */ /* 0x040fe20008010004 */
[----:B------:R-:W-:Y:S01]  /*a680*/  FFMA.FTZ R137, R28, UR5, R19 ;  /* 0x000000051c897c23 */ /* 0x000fe20008010013 */
[C---:B------:R-:W-:Y:S01]  /*a690*/  ISETP.GE.AND P5, PT, R33.reuse, R2, PT ;  /* 0x000000022100720c */ /* 0x040fe20003fa6270 */
[----:B------:R-:W-:Y:S01]  /*a6a0*/  HMMA.16816.F32.BF16 R160, R8, R16, R160 ;  /* 0x0000001008a0723c */ /* 0x000fe200000418a0 */
[----:B------:R-:W-:Y:S01]  /*a6b0*/  ISETP.GE.AND P4, PT, R33, R0, PT ;  /* 0x000000002100720c */ /* 0x000fe20003f86270 */
[----:B------:R-:W1:Y:S01]  /*a6c0*/  MUFU.TANH R24, R172 ;  /* 0x000000ac00187308 */ /* 0x000e620000002400 */
[----:B------:R-:W-:Y:S01]  /*a6d0*/  FSEL R169, R4, -INF , !P5 ;  /* 0xff80000004a97808 */ /* 0x000fe20006800000 */
[----:B------:R-:W-:Y:S01]  /*a6e0*/  FMUL.FTZ R173, R173, UR4 ;  /* 0x00000004adad7c20 */ /* 0x000fe20008410000 */
[----:B------:R-:W-:Y:S01]  /*a6f0*/  FSEL R137, R137, -INF , !P4 ;  /* 0xff80000089897808 */ /* 0x000fe20006000000 */
[----:B------:R-:W-:Y:S01]  /*a700*/  FMUL.FTZ R175, R175, UR4 ;  /* 0x00000004afaf7c20 */ /* 0x000fe20008410000 */
[C---:B------:R-:W-:Y:S01]  /*a710*/  ISETP.GE.AND P5, PT, R29.reuse, R2, PT ;  /* 0x000000021d00720c */ /* 0x040fe20003fa6270 */
[----:B------:R-:W-:Y:S01]  /*a720*/  FMUL.FTZ R164, R164, UR4 ;  /* 0x00000004a4a47c20 */ /* 0x000fe20008410000 */
[----:B------:R-:W-:Y:S01]  /*a730*/  ISETP.GE.AND P4, PT, R29, R0, PT ;  /* 0x000000001d00720c */ /* 0x000fe20003f86270 */
[C---:B------:R-:W-:Y:S01]  /*a740*/  VIADD R29, R5.reuse, 0xffffff59 ;  /* 0xffffff59051d7836 */ /* 0x040fe20000000000 */
[----:B------:R-:W2:Y:S01]  /*a750*/  MUFU.TANH R14, R14 ;  /* 0x0000000e000e7308 */ /* 0x000ea20000002400 */
[----:B------:R-:W-:Y:S01]  /*a760*/  FSEL R187, R6, -INF , !P5 ;  /* 0xff80000006bb7808 */ /* 0x000fe20006800000 */
[----:B------:R-:W-:Y:S01]  /*a770*/  VIADD R17, R5, 0xffffff60 ;  /* 0xffffff6005117836 */ /* 0x000fe20000000000 */
[----:B------:R-:W-:Y:S01]  /*a780*/  FSEL R185, R32, -INF , !P4 ;  /* 0xff80000020b97808 */ /* 0x000fe20006000000 */
[----:B------:R-:W-:Y:S01]  /*a790*/  FMUL.FTZ R8, R167, UR4 ;  /* 0x00000004a7087c20 */ /* 0x000fe20008410000 */
[----:B------:R-:W-:Y:S01]  /*a7a0*/  I2FP.F32.U32 R9, R29 ;  /* 0x0000001d00097245 */ /* 0x000fe20000201000 */
[----:B------:R-:W-:Y:S01]  /*a7b0*/  FMUL.FTZ R166, R166, UR4 ;  /* 0x00000004a6a67c20 */ /* 0x000fe20008410000 */
[C---:B------:R-:W-:Y:S01]  /*a7c0*/  ISETP.GE.AND P5, PT, R29.reuse, R2, PT ;  /* 0x000000021d00720c */ /* 0x040fe20003fa6270 */
[----:B------:R-:W5:Y:S01]  /*a7d0*/  MUFU.TANH R26, R173 ;  /* 0x000000ad001a7308 */ /* 0x000f620000002400 */
[----:B------:R-:W-:Y:S01]  /*a7e0*/  ISETP.GE.AND P4, PT, R29, R0, PT ;  /* 0x000000001d00720c */ /* 0x000fe20003f86270 */
[C---:B---3--:R-:W-:Y:S01]  /*a7f0*/  FFMA.FTZ R12, R9.reuse, UR5, R12 ;  /* 0x00000005090c7c23 */ /* 0x048fe2000801000c */
[----:B----4-:R-:W-:Y:S01]  /*a800*/  FFMA.FTZ R20, R9, UR5, R20 ;  /* 0x0000000509147c23 */ /* 0x010fe20008010014 */
[----:B------:R-:W-:Y:S01]  /*a810*/  I2FP.F32.U32 R11, R17 ;  /* 0x00000011000b7245 */ /* 0x000fe20000201000 */
[----:B------:R-:W-:Y:S01]  /*a820*/  FMUL.FTZ R4, R165, UR4 ;  /* 0x00000004a5047c20 */ /* 0x000fe20008410000 */
[----:B------:R-:W-:Y:S01]  /*a830*/  FMUL.FTZ R9, R160, UR4 ;  /* 0x00000004a0097c20 */ /* 0x000fe20008410000 */
[----:B------:R-:W-:Y:S01]  /*a840*/  FSEL R167, R12, -INF , !P5 ;  /* 0xff8000000ca77808 */ /* 0x000fe20006800000 */
[----:B------:R-:W3:Y:S01]  /*a850*/  MUFU.TANH R18, R175 ;  /* 0x000000af00127308 */ /* 0x000ee20000002400 */
[----:B------:R-:W-:Y:S01]  /*a860*/  FSEL R171, R20, -INF , !P4 ;  /* 0xff80000014ab7808 */ /* 0x000fe20006000000 */
[----:B-1----:R-:W-:Y:S01]  /*a870*/  FFMA.FTZ R24, R11, UR5, R24 ;  /* 0x000000050b187c23 */ /* 0x002fe20008010018 */
[----:B------:R-:W-:Y:S01]  /*a880*/  ISETP.GE.AND P5, PT, R17, R2, PT ;  /* 0x000000021100720c */ /* 0x000fe20003fa6270 */
[----:B--2---:R-:W-:Y:S01]  /*a890*/  FFMA.FTZ R14, R11, UR5, R14 ;  /* 0x000000050b0e7c23 */ /* 0x004fe2000801000e */
[----:B------:R-:W-:Y:S01]  /*a8a0*/  ISETP.GE.AND P4, PT, R17, R0, PT ;  /* 0x000000001100720c */ /* 0x000fe20003f86270 */
[C---:B------:R-:W-:Y:S01]  /*a8b0*/  VIADD R17, R5.reuse, 0xffffff61 ;  /* 0xffffff6105117836 */ /* 0x040fe20000000000 */
[----:B------:R-:W-:Y:S01]  /*a8c0*/  IADD3 R11, PT, PT, R5, -0x98, RZ ;  /* 0xffffff68050b7810 */ /* 0x000fe20007ffe0ff */
[----:B------:R-:W1:Y:S01]  /*a8d0*/  MUFU.TANH R19, R164 ;  /* 0x000000a400137308 */ /* 0x000e620000002400 */
[----:B------:R-:W-:Y:S01]  /*a8e0*/  FSEL R183, R24, -INF , !P5 ;  /* 0xff80000018b77808 */ /* 0x000fe20006800000 */
[----:B------:R-:W-:Y:S01]  /*a8f0*/  FMUL.FTZ R10, R161, UR4 ;  /* 0x00000004a10a7c20 */ /* 0x000fe20008410000 */
[----:B------:R-:W-:Y:S01]  /*a900*/  I2FP.F32.U32 R29, R17 ;  /* 0x00000011001d7245 */ /* 0x000fe20000201000 */
[----:B------:R-:W-:Y:S01]  /*a910*/  FMUL.FTZ R163, R163, UR4 ;  /* 0x00000004a3a37c20 */ /* 0x000fe20008410000 */
[----:B------:R-:W-:-:S02]  /*a920*/  FSEL R143, R14, -INF , !P4 ;  /* 0xff8000000e8f7808 */ /* 0x000fc40006000000 */
[----:B------:R-:W-:Y:S01]  /*a930*/  I2FP.F32.U32 R12, R11 ;  /* 0x0000000b000c7245 */ /* 0x000fe20000201000 */
[----:B------:R-:W2:Y:S01]  /*a940*/  MUFU.TANH R6, R166 ;  /* 0x000000a600067308 */ /* 0x000ea20000002400 */
[C---:B-----5:R-:W-:Y:S01]  /*a950*/  FFMA.FTZ R26, R29.reuse, UR5, R26 ;  /* 0x000000051d1a7c23 */ /* 0x060fe2000801001a */
[----:B---3--:R-:W-:Y:S01]  /*a960*/  FFMA.FTZ R18, R29, UR5, R18 ;  /* 0x000000051d127c23 */ /* 0x008fe20008010012 */
[C---:B------:R-:W-:Y:S02]  /*a970*/  ISETP.GE.AND P5, PT, R17.reuse, R2, PT ;  /* 0x000000021100720c */ /* 0x040fe40003fa6270 */
[----:B------:R-:W-:Y:S02]  /*a980*/  ISETP.GE.AND P4, PT, R17, R0, PT ;  /* 0x000000001100720c */ /* 0x000fe40003f86270 */
[----:B------:R-:W-:Y:S01]  /*a990*/  FSEL R181, R26, -INF , !P5 ;  /* 0xff8000001ab57808 */ /* 0x000fe20006800000 */
[----:B------:R-:W3:Y:S01]  /*a9a0*/  MUFU.TANH R4, R4 ;  /* 0x0000000400047308 */ /* 0x000ee20000002400 */
[----:B------:R-:W-:Y:S01]  /*a9b0*/  FSEL R141, R18, -INF , !P4 ;  /* 0xff800000128d7808 */ /* 0x000fe20006000000 */
[----:B-1----:R-:W-:Y:S01]  /*a9c0*/  FFMA.FTZ R179, R12, UR5, R19 ;  /* 0x000000050cb37c23 */ /* 0x002fe20008010013 */
[----:B------:R-:W-:Y:S01]  /*a9d0*/  BAR.SYNC.DEFER_BLOCKING 0x0 ;  /* 0x0000000000007b1d */ /* 0x000fe20000010000 */
[----:B------:R-:W-:Y:S01]  /*a9e0*/  ISETP.GE.AND P5, PT, R11, R2, PT ;  /* 0x000000020b00720c */ /* 0x000fe20003fa6270 */
[----:B------:R-:W-:Y:S01]  /*a9f0*/  VIADD R19, R5, 0xffffff69 ;  /* 0xffffff6905137836 */ /* 0x000fe20000000000 */
[----:B------:R-:W-:Y:S01]  /*aa00*/  ISETP.GE.AND P4, PT, R11, R0, PT ;  /* 0x000000000b00720c */ /* 0x000fe20003f86270 */
[----:B------:R-:W-:Y:S01]  /*aa10*/  FMUL.FTZ R11, R162, UR4 ;  /* 0x00000004a20b7c20 */ /* 0x000fe20008410000 */
[----:B------:R-:W-:Y:S01]  /*aa20*/  FSEL R179, R179, -INF , !P5 ;  /* 0xff800000b3b37808 */ /* 0x000fe20006800000 */
[----:B------:R-:W1:Y:S01]  /*aa30*/  MUFU.TANH R8, R8 ;  /* 0x0000000800087308 */ /* 0x000e620000002400 */
[----:B------:R-:W-:Y:S01]  /*aa40*/  I2FP.F32.U32 R17, R19 ;  /* 0x0000001300117245 */ /* 0x000fe20000201000 */
[----:B--2---:R-:W-:Y:S01]  /*aa50*/  FFMA.FTZ R6, R12, UR5, R6 ;  /* 0x000000050c067c23 */ /* 0x004fe20008010006 */
[----:B------:R-:W-:-:S04]  /*aa60*/  ISETP.GE.AND P5, PT, R19, R2, PT ;  /* 0x000000021300720c */ /* 0x000fc80003fa6270 */
[----:B------:R-:W-:Y:S01]  /*aa70*/  FSEL R175, R6, -INF , !P4 ;  /* 0xff80000006af7808 */ /* 0x000fe20006000000 */
[----:B------:R-:W2:Y:S01]  /*aa80*/  MUFU.TANH R9, R9 ;  /* 0x0000000900097308 */ /* 0x000ea20000002400 */
[----:B---3--:R-:W-:Y:S01]  /*aa90*/  FFMA.FTZ R177, R17, UR5, R4 ;  /* 0x0000000511b17c23 */ /* 0x008fe20008010004 */
[----:B------:R-:W-:Y:S01]  /*aaa0*/  FMUL.FTZ R4, R157, UR4 ;  /* 0x000000049d047c20 */ /* 0x000fe20008410000 */
[----:B------:R-:W-:Y:S01]  /*aab0*/  ISETP.GE.AND P4, PT, R19, R0, PT ;  /* 0x000000001300720c */ /* 0x000fe20003f86270 */
[----:B------:R-:W-:Y:S02]  /*aac0*/  VIADD R19, R5, 0xffffff70 ;  /* 0xffffff7005137836 */ /* 0x000fe40000000000 */
[----:B------:R-:W-:Y:S02]  /*aad0*/  FSEL R177, R177, -INF , !P5 ;  /* 0xff800000b1b17808 */ /* 0x000fe40006800000 */
[----:B------:R-:W3:Y:S01]  /*aae0*/  MUFU.TANH R11, R11 ;  /* 0x0000000b000b7308 */ /* 0x000ee20000002400 */
[----:B-1----:R-:W-:Y:S01]  /*aaf0*/  FFMA.FTZ R8, R17, UR5, R8 ;  /* 0x0000000511087c23 */ /* 0x002fe20008010008 */
[----:B------:R-:W-:Y:S01]  /*ab00*/  I2FP.F32.U32 R12, R19 ;  /* 0x00000013000c7245 */ /* 0x000fe20000201000 */
[----:B------:R-:W-:Y:S01]  /*ab10*/  VIADD R17, R5, 0xffffff71 ;  /* 0xffffff7105117836 */ /* 0x000fe20000000000 */
[----:B------:R-:W-:Y:S01]  /*ab20*/  ISETP.GE.AND P5, PT, R19, R2, PT ;  /* 0x000000021300720c */ /* 0x000fe20003fa6270 */
[----:B------:R-:W-:Y:S01]  /*ab30*/  VIADD R5, R5, 0xffffff79 ;  /* 0xffffff7905057836 */ /* 0x000fe20000000000 */
[----:B------:R-:W-:-:S02]  /*ab40*/  FSEL R173, R8, -INF , !P4 ;  /* 0xff80000008ad7808 */ /* 0x000fc40006000000 */
[----:B------:R-:W1:Y:S01]  /*ab50*/  MUFU.TANH R10, R10 ;  /* 0x0000000a000a7308 */ /* 0x000e620000002400 */
[C---:B--2---:R-:W-:Y:S01]  /*ab60*/  FFMA.FTZ R9, R12.reuse, UR5, R9 ;  /* 0x000000050c097c23 */ /* 0x044fe20008010009 */
[----:B------:R-:W-:Y:S02]  /*ab70*/  I2FP.F32.U32 R29, R17 ;  /* 0x00000011001d7245 */ /* 0x000fe40000201000 */
[----:B------:R-:W-:Y:S02]  /*ab80*/  ISETP.GE.AND P4, PT, R19, R0, PT ;  /* 0x000000001300720c */ /* 0x000fe40003f86270 */
[----:B------:R-:W-:Y:S02]  /*ab90*/  FSEL R165, R9, -INF , !P5 ;  /* 0xff80000009a57808 */ /* 0x000fe40006800000 */
[----:B------:R-:W2:Y:S01]  /*aba0*/  MUFU.TANH R6, R163 ;  /* 0x000000a300067308 */ /* 0x000ea20000002400 */
[----:B---3--:R-:W-:Y:S01]  /*abb0*/  FFMA.FTZ R11, R12, UR5, R11 ;  /* 0x000000050c0b7c23 */ /* 0x008fe2000801000b */
[----:B------:R-:W-:-:S02]  /*abc0*/  I2FP.F32.U32 R9, R5 ;  /* 0x0000000500097245 */ /* 0x000fc40000201000 */
[----:B------:R-:W-:Y:S02]  /*abd0*/  ISETP.GE.AND P5, PT, R17, R2, PT ;  /* 0x000000021100720c */ /* 0x000fe40003fa6270 */
[----:B------:R-:W-:Y:S01]  /*abe0*/  FSEL R149, R11, -INF , !P4 ;  /* 0xff8000000b957808 */ /* 0x000fe20006000000 */
[----:B------:R-:W-:Y:S01]  /*abf0*/  FFMA.FTZ R147, R9, UR5, R159 ;  /* 0x0000000509937c23 */ /* 0x000fe2000801009f */
[----:B------:R-:W3:Y:S01]  /*ac00*/  MUFU.TANH R4, R4 ;  /* 0x0000000400047308 */ /* 0x000ee20000002400 */
[----:B-1----:R-:W-:Y:S01]  /*ac10*/  FFMA.FTZ R10, R29, UR5, R10 ;  /* 0x000000051d0a7c23 */ /* 0x002fe2000801000a */
[----:B------:R-:W-:Y:S01]  /*ac20*/  ISETP.GE.AND P4, PT, R17, R0, PT ;  /* 0x000000001100720c */ /* 0x000fe20003f86270 */
[----:B--2---:R-:W-:-:S03]  /*ac30*/  FFMA.FTZ R6, R29, UR5, R6 ;  /* 0x000000051d067c23 */ /* 0x004fc60008010006 */
[----:B------:R-:W-:Y:S02]  /*ac40*/  FSEL R163, R10, -INF , !P5 ;  /* 0xff8000000aa37808 */ /* 0x000fe40006800000 */
[C---:B------:R-:W-:Y:S02]  /*ac50*/  ISETP.GE.AND P5, PT, R5.reuse, R2, PT ;  /* 0x000000020500720c */ /* 0x040fe40003fa6270 */
[----:B------:R-:W-:Y:S02]  /*ac60*/  FSEL R151, R6, -INF , !P4 ;  /* 0xff80000006977808 */ /* 0x000fe40006000000 */
[----:B------:R-:W-:Y:S01]  /*ac70*/  ISETP.GE.AND P4, PT, R5, R0, PT ;  /* 0x000000000500720c */ /* 0x000fe20003f86270 */
[----:B---3--:R-:W-:-:S03]  /*ac80*/  FFMA.FTZ R4, R9, UR5, R4 ;  /* 0x0000000509047c23 */ /* 0x008fc60008010004 */
[----:B------:R-:W-:Y:S02]  /*ac90*/  FSEL R147, R147, -INF , !P4 ;  /* 0xff80000093937808 */ /* 0x000fe40006000000 */
        /* <DEDUP_REMOVED lines=50> */
.L_x_354:
[----:B------:R3:W-:Y:S02]  /*afc0*/  STS.128 [R206+0x11000], RZ ;  /* 0x011000ffce007388 */ /* 0x0007e40000000c00 */
.L_x_355:
[----:B------:R-:W-:Y:S05]  /*afd0*/  BSYNC.RECONVERGENT B0 ;  /* 0x0000000000007941 */ /* 0x000fea0003800200 */
.L_x_353:
[----:B------:R-:W0:Y:S02]  /*afe0*/  LDGDEPBAR ;  /* 0x00000000000079af */ /* 0x000e240000000000 */
.L_x_352:
        /* <DEDUP_REMOVED lines=18> */
[C---:B------:R-:W-:Y:S01]  /*b110*/  IADD3 R16, PT, PT, R188.reuse, 0x12000, RZ ;  /* 0x00012000bc107810 */ /* 0x040fe20007ffe0ff */
[----:B-12---:R-:W1:Y:S01]  /*b120*/  SHFL.BFLY PT, R9, R4, 0x2, 0x1f ;  /* 0x0c401f0004097f89 */ /* 0x006e6200000e0000 */
[----:B------:R-:W-:-:S02]  /*b130*/  IADD3 R158, PT, PT, R188, 0x12040, RZ ;  /* 0x00012040bc9e7810 */ /* 0x000fc40007ffe0ff */
[----:B------:R-:W-:Y:S01]  /*b140*/  @P0 IADD3 R158, PT, PT, R16, -0x40, RZ ;  /* 0xffffffc0109e0810 */ /* 0x000fe20007ffe0ff */
[----:B------:R-:W2:Y:S01]  /*b150*/  SHFL.BFLY PT, R5, R2, 0x2, 0x1f ;  /* 0x0c401f0002057f89 */ /* 0x000ea200000e0000 */
        /* <DEDUP_REMOVED lines=8> */
[----:B-1----:R-:W-:-:S04]  /*b1e0*/  FMNMX.FTZ R132, R9, R132, !PT ;  /* 0x0000008409847209 */ /* 0x002fc80007810000 */
[C---:B------:R-:W-:Y:S01]  /*b1f0*/  FSETP.NEU.FTZ.AND P2, PT, R132.reuse, -INF , PT ;  /* 0xff8000008400780b */ /* 0x040fe20003f5d000 */
[----:B----4-:R-:W-:-:S03]  /*b200*/  FMUL.FTZ R150, R132, UR4 ;  /* 0x0000000484967c20 */ /* 0x010fc60008410000 */
[----:B------:R-:W-:Y:S02]  /*b210*/  FSEL R4, R132, RZ, P2 ;  /* 0x000000ff84047208 */ /* 0x000fe40001000000 */
[----:B------:R-:W-:-:S03]  /*b220*/  FSEL R150, R150, RZ, P2 ;  /* 0x000000ff96967208 */ /* 0x000fc60001000000 */
[----:B------:R-:W-:Y:S02]  /*b230*/  FADD.FTZ R4, R197, -R4 ;  /* 0x80000004c5047221 */ /* 0x000fe40000010000 */
[--C-:B------:R-:W-:Y:S01]  /*b240*/  FFMA.FTZ R156, R3, UR4, -R150.reuse ;  /* 0x00000004039c7c23 */ /* 0x100fe20008010896 */
[----:B--2---:R-:W-:Y:S01]  /*b250*/  FMNMX.FTZ R3, R5, R0, !PT ;  /* 0x0000000005037209 */ /* 0x004fe20007810000 */
[----:B------:R-:W-:Y:S01]  /*b260*/  FMUL.FTZ R155, R4, UR4 ;  /* 0x00000004049b7c20 */ /* 0x000fe20008410000 */
[--C-:B------:R-:W-:Y:S01]  /*b270*/  FFMA.FTZ R135, R21, UR4, -R150.reuse ;  /* 0x0000000415877c23 */ /* 0x100fe20008010896 */
[--C-:B------:R-:W-:Y:S01]  /*b280*/  FFMA.FTZ R152, R27, UR4, -R150.reuse ;  /* 0x000000041b987c23 */ /* 0x100fe20008010896 */
[C---:B------:R-:W-:Y:S01]  /*b290*/  FSETP.NEU.FTZ.AND P1, PT, R3.reuse, -INF , PT ;  /* 0xff8000000300780b */ /* 0x040fe20003f3d000 */
[----:B------:R-:W-:Y:S01]  /*b2a0*/  FMUL.FTZ R146, R3, UR4 ;  /* 0x0000000403927c20 */ /* 0x000fe20008410000 */
[--C-:B------:R-:W-:Y:S01]  /*b2b0*/  FFMA.FTZ R133, R15, UR4, -R150.reuse ;  /* 0x000000040f857c23 */ /* 0x100fe20008010896 */
[----:B------:R-:W1:Y:S01]  /*b2c0*/  MUFU.EX2 R155, R155 ;  /* 0x0000009b009b7308 */ /* 0x000e620000000800 */
[----:B------:R-:W-:Y:S01]  /*b2d0*/  FSEL R5, R3, RZ, P1 ;  /* 0x000000ff03057208 */ /* 0x000fe20000800000 */
[--C-:B------:R-:W-:Y:S01]  /*b2e0*/  FFMA.FTZ R160, R169, UR4, -R150.reuse ;  /* 0x00000004a9a07c23 */ /* 0x100fe20008010896 */
[----:B------:R-:W-:Y:S01]  /*b2f0*/  FSEL R146, R146, RZ, P1 ;  /* 0x000000ff92927208 */ /* 0x000fe20000800000 */
[--C-:B------:R-:W-:Y:S01]  /*b300*/  FFMA.FTZ R161, R195, UR4, -R150.reuse ;  /* 0x00000004c3a17c23 */ /* 0x100fe20008010896 */
[--C-:B------:R-:W-:Y:S01]  /*b310*/  FFMA.FTZ R162, R187, UR4, -R150.reuse ;  /* 0x00000004bba27c23 */ /* 0x100fe20008010896 */
[----:B------:R-:W-:Y:S01]  /*b320*/  FADD.FTZ R5, R196, -R5 ;  /* 0x80000005c4057221 */ /* 0x000fe20000010000 */
[----:B------:R-:W-:Y:S01]  /*b330*/  FFMA.FTZ R167, R167, UR4, -R150 ;  /* 0x00000004a7a77c23 */ /* 0x000fe20008010896 */
[--C-:B------:R-:W-:Y:S01]  /*b340*/  FFMA.FTZ R134, R7, UR4, -R146.reuse ;  /* 0x0000000407867c23 */ /* 0x100fe20008010892 */
[--C-:B------:R-:W-:Y:S01]  /*b350*/  FFMA.FTZ R2, R13, UR4, -R146.reuse ;  /* 0x000000040d027c23 */ /* 0x100fe20008010892 */
[----:B------:R-:W-:Y:S01]  /*b360*/  FMUL.FTZ R154, R5, UR4 ;  /* 0x00000004059a7c20 */ /* 0x000fe20008410000 */
[--C-:B------:R-:W-:Y:S01]  /*b370*/  FFMA.FTZ R0, R23, UR4, -R146.reuse ;  /* 0x0000000417007c23 */ /* 0x100fe20008010892 */
[--C-:B------:R-:W-:Y:S01]  /*b380*/  FFMA.FTZ R153, R25, UR4, -R146.reuse ;  /* 0x0000000419997c23 */ /* 0x100fe20008010892 */
[----:B------:R-:W-:Y:S01]  /*b390*/  MUFU.EX2 R156, R156 ;  /* 0x0000009c009c7308 */ /* 0x000fe20000000800 */
[----:B------:R-:W-:Y:S01]  /*b3a0*/  LDSM.16.MT88.4 R20, [R159+0x12000] ;  /* 0x012000009f14783b */ /* 0x000fe20000004200 */
[--C-:B------:R-:W-:Y:S01]  /*b3b0*/  FFMA.FTZ R164, R139, UR4, -R146.reuse ;  /* 0x000000048ba47c23 */ /* 0x100fe20008010892 */
[--C-:B------:R-:W-:Y:S01]  /*b3c0*/  FFMA.FTZ R169, R137, UR4, -R146.reuse ;  /* 0x0000000489a97c23 */ /* 0x100fe20008010892 */
[-C--:B-1----:R-:W-:Y:S01]  /*b3d0*/  FMUL.FTZ R32, R104, R155.reuse ;  /* 0x0000009b68207220 */ /* 0x082fe20000410000 */
        /* <DEDUP_REMOVED lines=10> */
[-C--:B------:R-:W-:Y:S01]  /*b480*/  FMUL.FTZ R52, R52, R155.reuse ;  /* 0x0000009b34347220 */ /* 0x080fe20000410000 */
[----:B------:R-:W2:Y:S01]  /*b490*/  MUFU.EX2 R135, R135 ;  /* 0x0000008700877308 */ /* 0x000ea20000000800 */
[-C--:B------:R-:W-:Y:S01]  /*b4a0*/  FMUL.FTZ R53, R53, R155.reuse ;  /* 0x0000009b35357220 */ /* 0x080fe20000410000 */
[-C--:B------:R-:W-:Y:S01]  /*b4b0*/  FMUL.FTZ R56, R56, R155.reuse ;  /* 0x0000009b38387220 */ /* 0x080fe20000410000 */
[-C--:B------:R-:W-:Y:S01]  /*b4c0*/  FMUL.FTZ R57, R57, R155.reuse ;  /* 0x0000009b39397220 */ /* 0x080fe20000410000 */
[-C--:B------:R-:W-:Y:S01]  /*b4d0*/  FMUL.FTZ R60, R60, R155.reuse ;  /* 0x0000009b3c3c7220 */ /* 0x080fe20000410000 */
[-C--:B------:R-:W-:Y:S01]  /*b4e0*/  FMUL.FTZ R61, R61, R155.reuse ;  /* 0x0000009b3d3d7220 */ /* 0x080fe20000410000 */
[-C--:B------:R-:W-:Y:S01]  /*b4f0*/  FMUL.FTZ R64, R64, R155.reuse ;  /* 0x0000009b40407220 */ /* 0x080fe20000410000 */
[-C--:B------:R-:W-:Y:S01]  /*b500*/  FMUL.FTZ R65, R65, R155.reuse ;  /* 0x0000009b41417220 */ /* 0x080fe20000410000 */
[----:B------:R-:W-:Y:S01]  /*b510*/  MUFU.EX2 R152, R152 ;  /* 0x0000009800987308 */ /* 0x000fe20000000800 */
[-C--:B-1----:R-:W-:Y:S01]  /*b520*/  FMUL.FTZ R34, R106, R154.reuse ;  /* 0x0000009a6a227220 */ /* 0x082fe20000410000 */
[-C--:B------:R-:W-:Y:S01]  /*b530*/  FMUL.FTZ R35, R107, R154.reuse ;  /* 0x0000009a6b237220 */ /* 0x080fe20000410000 */
[-C--:B------:R-:W-:Y:S01]  /*b540*/  FMUL.FTZ R26, R114, R154.reuse ;  /* 0x0000009a721a7220 */ /* 0x080fe20000410000 */
[-C--:B------:R-:W-:Y:S01]  /*b550*/  FMUL.FTZ R27, R115, R154.reuse ;  /* 0x0000009a731b7220 */ /* 0x080fe20000410000 */
[----:B------:R-:W1:Y:S01]  /*b560*/  LDSM.16.MT88.4 R104, [R159+0x14000] ;  /* 0x014000009f68783b */ /* 0x000e620000004200 */
[-C--:B------:R-:W-:Y:S01]  /*b570*/  FMUL.FTZ R110, R110, R154.reuse ;  /* 0x0000009a6e6e7220 */ /* 0x080fe20000410000 */
[----:B------:R-:W-:Y:S01]  /*b580*/  FMUL.FTZ R111, R111, R154 ;  /* 0x0000009a6f6f7220 */ /* 0x000fe20000410000 */
[----:B------:R-:W4:Y:S01]  /*b590*/  MUFU.EX2 R133, R133 ;  /* 0x0000008500857308 */ /* 0x000f220000000800 */
[----:B--2---:R-:W-:Y:S01]  /*b5a0*/  F2FP.BF16.F32.PACK_AB R4, R135, R156 ;  /* 0x0000009c8704723e */ /* 0x004fe200000010ff */
[----:B------:R-:W2:Y:S01]  /*b5b0*/  LDSM.16.MT88.4 R112, [R158+0x2000] ;  /* 0x002000009e70783b */ /* 0x000ea20000004200 */
        /* <DEDUP_REMOVED lines=13> */
[----:B------:R-:W5:Y:S01]  /*b690*/  MUFU.EX2 R2, R2 ;  /* 0x0000000200027308 */ /* 0x000f620000000800 */
[----:B----4-:R-:W-:Y:S01]  /*b6a0*/  F2FP.BF16.F32.PACK_AB R6, R133, R152 ;  /* 0x000000988506723e */ /* 0x010fe200000010ff */
[----:B------:R-:W-:Y:S01]  /*b6b0*/  LDSM.16.MT88.4 R12, [R188+0x12000] ;  /* 0x01200000bc0c783b */ /* 0x000fe20000004200 */
[-C--:B------:R-:W-:Y:S01]  /*b6c0*/  FMUL.FTZ R16, R120, R155.reuse ;  /* 0x0000009b78107220 */ /* 0x080fe20000410000 */
[-C--:B------:R-:W-:Y:S01]  /*b6d0*/  FMUL.FTZ R17, R121, R155.reuse ;  /* 0x0000009b79117220 */ /* 0x080fe20000410000 */
[-C--:B------:R-:W-:Y:S01]  /*b6e0*/  FMUL.FTZ R18, R122, R154.reuse ;  /* 0x0000009a7a127220 */ /* 0x080fe20000410000 */
[-C--:B------:R-:W-:Y:S01]  /*b6f0*/  FMUL.FTZ R19, R123, R154.reuse ;  /* 0x0000009a7b137220 */ /* 0x080fe20000410000 */
[-C--:B------:R-:W-:Y:S01]  /*b700*/  FMUL.FTZ R116, R116, R155.reuse ;  /* 0x0000009b74747220 */ /* 0x080fe20000410000 */
[----:B------:R-:W-:Y:S01]  /*b710*/  MUFU.EX2 R0, R0 ;  /* 0x0000000000007308 */ /* 0x000fe20000000800 */
[----:B------:R-:W-:Y:S01]  /*b720*/  LDSM.16.MT88.4 R120, [R157] ;  /* 0x000000009d78783b */ /* 0x000fe20000004200 */
[-C--:B------:R-:W-:Y:S01]  /*b730*/  FMUL.FTZ R117, R117, R155.reuse ;  /* 0x0000009b75757220 */ /* 0x080fe20000410000 */
[-C--:B------:R-:W-:Y:S01]  /*b740*/  FMUL.FTZ R118, R118, R154.reuse ;  /* 0x0000009a76767220 */ /* 0x080fe20000410000 */
[-C--:B------:R-:W-:Y:S01]  /*b750*/  FMUL.FTZ R119, R119, R154.reuse ;  /* 0x0000009a77777220 */ /* 0x080fe20000410000 */
[-C--:B------:R-:W-:Y:S01]  /*b760*/  FMUL.FTZ R68, R68, R155.reuse ;  /* 0x0000009b44447220 */ /* 0x080fe20000410000 */
[-C--:B------:R-:W-:Y:S01]  /*b770*/  FMUL.FTZ R69, R69, R155.reuse ;  /* 0x0000009b45457220 */ /* 0x080fe20000410000 */
[----:B------:R-:W-:Y:S01]  /*b780*/  FMUL.FTZ R70, R70, R154 ;  /* 0x0000009a46467220 */ /* 0x000fe20000410000 */
[----:B------:R-:W4:Y:S01]  /*b790*/  MUFU.EX2 R153, R153 ;  /* 0x0000009900997308 */ /* 0x000f220000000800 */
[----:B-----5:R-:W-:Y:S01]  /*b7a0*/  F2FP.BF16.F32.PACK_AB R5, R2, R134 ;  /* 0x000000860205723e */ /* 0x020fe200000010ff */
        /* <DEDUP_REMOVED lines=31> */
[----:B------:R-:W4:Y:S01]  /*b9a0*/  LDSM.16.MT88.4 R108, [R157+0x2000] ;  /* 0x002000009d6c783b */ /* 0x000f220000004200 */
[-C--:B------:R-:W-:Y:S01]  /*b9b0*/  FMUL.FTZ R87, R87, R154.reuse ;  /* 0x0000009a57577220 */ /* 0x080fe20000410000 */
[-C--:B------:R-:W-:Y:S01]  /*b9c0*/  FMUL.FTZ R88, R88, R155.reuse ;  /* 0x0000009b58587220 */ /* 0x080fe20000410000 */
[-C--:B------:R-:W-:Y:S01]  /*b9d0*/  FMUL.FTZ R89, R89, R155.reuse ;  /* 0x0000009b59597220 */ /* 0x080fe20000410000 */
[-C--:B------:R-:W-:Y:S01]  /*b9e0*/  FMUL.FTZ R90, R90, R154.reuse ;  /* 0x0000009a5a5a7220 */ /* 0x080fe20000410000 */
[-C--:B------:R-:W-:Y:S01]  /*b9f0*/  FMUL.FTZ R91, R91, R154.reuse ;  /* 0x0000009a5b5b7220 */ /* 0x080fe20000410000 */
[--C-:B------:R-:W-:Y:S01]  /*ba00*/  FFMA.FTZ R166, R185, UR4, -R146.reuse ;  /* 0x00000004b9a67c23 */ /* 0x100fe20008010892 */
[C---:B-1----:R-:W-:Y:S01]  /*ba10*/  HMMA.16816.F32.BF16 R44, R4.reuse, R104, R44 ;  /* 0x00000068042c723c */ /* 0x042fe2000004182c */
[----:B------:R-:W-:Y:S01]  /*ba20*/  FFMA.FTZ R171, R171, UR4, -R146 ;  /* 0x00000004abab7c23 */ /* 0x000fe20008010892 */
        /* <DEDUP_REMOVED lines=10> */
[----:B------:R-:W-:Y:S01]  /*bad0*/  MUFU.EX2 R161, R161 ;  /* 0x000000a100a17308 */ /* 0x000fe20000000800 */
[-C--:B------:R-:W-:Y:S01]  /*bae0*/  FMUL.FTZ R92, R92, R155.reuse ;  /* 0x0000009b5c5c7220 */ /* 0x080fe20000410000 */
[-C--:B------:R-:W-:Y:S01]  /*baf0*/  FMUL.FTZ R93, R93, R155.reuse ;  /* 0x0000009b5d5d7220 */ /* 0x080fe20000410000 */
[-C--:B------:R-:W-:Y:S01]  /*bb00*/  FMUL.FTZ R94, R94, R154.reuse ;  /* 0x0000009a5e5e7220 */ /* 0x080fe20000410000 */
[C---:B--2---:R-:W-:Y:S01]  /*bb10*/  HMMA.16816.F32.BF16 R52, R4.reuse, R112, R52 ;  /* 0x000000700434723c */ /* 0x044fe20000041834 */
[-C--:B------:R-:W-:Y:S01]  /*bb20*/  FMUL.FTZ R95, R95, R154.reuse ;  /* 0x0000009a5f5f7220 */ /* 0x080fe20000410000 */
[-C--:B------:R-:W-:Y:S01]  /*bb30*/  FMUL.FTZ R96, R96, R155.reuse ;  /* 0x0000009b60607220 */ /* 0x080fe20000410000 */
[-C--:B------:R-:W-:Y:S01]  /*bb40*/  FMUL.FTZ R97, R97, R155.reuse ;  /* 0x0000009b61617220 */ /* 0x080fe20000410000 */
[----:B------:R-:W2:Y:S01]  /*bb50*/  MUFU.EX2 R160, R160 ;  /* 0x000000a000a07308 */ /* 0x000ea20000000800 */
[-C--:B------:R-:W-:Y:S01]  /*bb60*/  FMUL.FTZ R98, R98, R154.reuse ;  /* 0x0000009a62627220 */ /* 0x080fe20000410000 */
[----:B------:R-:W-:Y:S01]  /*bb70*/  FMUL.FTZ R99, R99, R154 ;  /* 0x0000009a63637220 */ /* 0x000fe20000410000 */
[----:B------:R-:W-:Y:S01]  /*bb80*/  LDSM.16.MT88.4 R136, [R188+0x12800] ;  /* 0x01280000bc88783b */ /* 0x000fe20000004200 */
[C---:B------:R-:W-:Y:S01]  /*bb90*/  HMMA.16816.F32.BF16 R56, R4.reuse, R114, R56 ;  /* 0x000000720438723c */ /* 0x040fe20000041838 */
[--C-:B------:R-:W-:Y:S01]  /*bba0*/  FFMA.FTZ R170, R179, UR4, -R150.reuse ;  /* 0x00000004b3aa7c23 */ /* 0x100fe20008010896 */
[--C-:B------:R-:W-:Y:S01]  /*bbb0*/  FFMA.FTZ R168, R183, UR4, -R150.reuse ;  /* 0x00000004b7a87c23 */ /* 0x100fe20008010896 */
[----:B------:R-:W5:Y:S01]  /*bbc0*/  LDSM.16.MT88.4 R112, [R159+0x16000] ;  /* 0x016000009f70783b */ /* 0x000f620000004200 */
[----:B------:R-:W-:Y:S01]  /*bbd0*/  MUFU.EX2 R162, R162 ;  /* 0x000000a200a27308 */ /* 0x000fe20000000800 */
[--C-:B------:R-:W-:Y:S01]  /*bbe0*/  FFMA.FTZ R181, R181, UR4, -R150.reuse ;  /* 0x00000004b5b57c23 */ /* 0x100fe20008010896 */
[----:B------:R-:W-:Y:S01]  /*bbf0*/  FFMA.FTZ R177, R177, UR4, -R150 ;  /* 0x00000004b1b17c23 */ /* 0x000fe20008010896 */
[----:B------:R-:W-:Y:S01]  /*bc00*/  LDSM.16.MT88.4 R128, [R158+0x800] ;  /* 0x000800009e80783b */ /* 0x000fe20000004200 */
[C---:B------:R-:W-:Y:S01]  /*bc10*/  HMMA.16816.F32.BF16 R16, R4.reuse, R20, R16 ;  /* 0x000000140410723c */ /* 0x040fe20000041810 */
[--C-:B------:R-:W-:Y:S01]  /*bc20*/  FFMA.FTZ R172, R143, UR4, -R146.reuse ;  /* 0x000000048fac7c23 */ /* 0x100fe20008010892 */
[--C-:B------:R-:W-:Y:S01]  /*bc30*/  FFMA.FTZ R179, R141, UR4, -R146.reuse ;  /* 0x000000048db37c23 */ /* 0x100fe20008010892 */
[--C-:B------:R-:W-:Y:S01]  /*bc40*/  FFMA.FTZ R174, R175, UR4, -R146.reuse ;  /* 0x00000004afae7c23 */ /* 0x100fe20008010892 */
[----:B------:R-:W-:Y:S01]  /*bc50*/  MUFU.EX2 R167, R167 ;  /* 0x000000a700a77308 */ /* 0x000fe20000000800 */
[----:B------:R-:W-:Y:S01]  /*bc60*/  FFMA.FTZ R173, R173, UR4, -R146 ;  /* 0x00000004adad7c23 */ /* 0x000fe20008010892 */
[----:B------:R-:W-:Y:S01]  /*bc70*/  LDSM.16.MT88.4 R140, [R188+0x13000] ;  /* 0x01300000bc8c783b */ /* 0x000fe20000004200 */
[--C-:B------:R-:W-:Y:S01]  /*bc80*/  FFMA.FTZ R176, R163, UR4, -R150.reuse ;  /* 0x00000004a3b07c23 */ /* 0x100fe20008010896 */
[C---:B----4-:R-:W-:Y:S01]  /*bc90*/  HMMA.16816.F32.BF16 R60, R4.reuse, R108, R60 ;  /* 0x0000006c043c723c */ /* 0x050fe2000004183c */
[--C-:B------:R-:W-:Y:S01]  /*bca0*/  FFMA.FTZ R165, R165, UR4, -R150.reuse ;  /* 0x00000004a5a57c23 */ /* 0x100fe20008010896 */
[--C-:B------:R-:W-:Y:S01]  /*bcb0*/  FFMA.FTZ R163, R145, UR4, -R150.reuse ;  /* 0x0000000491a37c23 */ /* 0x100fe20008010896 */
[----:B------:R-:W-:Y:S01]  /*bcc0*/  FFMA.FTZ R178, R148, UR4, -R150 ;  /* 0x0000000494b27c23 */ /* 0x000fe20008010896 */
[----:B------:R-:W-:Y:S01]  /*bcd0*/  MUFU.EX2 R164, R164 ;  /* 0x000000a400a47308 */ /* 0x000fe20000000800 */
[--C-:B------:R-:W-:Y:S01]  /*bce0*/  FFMA.FTZ R175, R149, UR4, -R146.reuse ;  /* 0x0000000495af7c23 */ /* 0x100fe20008010892 */
[--C-:B------:R-:W-:Y:S01]  /*bcf0*/  FFMA.FTZ R180, R151, UR4, -R146.reuse ;  /* 0x0000000497b47c23 */ /* 0x100fe20008010892 */
[--C-:B------:R-:W-:Y:S01]  /*bd00*/  FFMA.FTZ R182, R144, UR4, -R146.reuse ;  /* 0x0000000490b67c23 */ /* 0x100fe20008010892 */
[C---:B------:R-:W-:Y:S01]  /*bd10*/  HMMA.16816.F32.BF16 R64, R4.reuse, R110, R64 ;  /* 0x0000006e0440723c */ /* 0x040fe20000041840 */
[----:B------:R-:W4:Y:S01]  /*bd20*/  LDSM.16.MT88.4 R108, [R158+0x4000] ;  /* 0x004000009e6c783b */ /* 0x000f220000004200 */
[----:B------:R-:W-:Y:S01]  /*bd30*/  FFMA.FTZ R183, R147, UR4, -R146 ;  /* 0x0000000493b77c23 */ /* 0x000fe20008010892 */
[----:B------:R-:W-:Y:S01]  /*bd40*/  FFMA.FTZ R156, R215, R155, R156 ;  /* 0x0000009bd79c7223 */ /* 0x000fe2000001009c */
[----:B------:R-:W3:Y:S01]  /*bd50*/  MUFU.EX2 R169, R169 ;  /* 0x000000a900a97308 */ /* 0x000ee20000000800 */
[----:B------:R-:W-:Y:S02]  /*bd60*/  LDSM.16.MT88.4 R148, [R188+0x15800] ;  /* 0x01580000bc94783b */ /* 0x000fe40000004200 */
[----:B------:R-:W-:Y:S01]  /*bd70*/  FADD.FTZ R135, R135, R156 ;  /* 0x0000009c87877221 */ /* 0x000fe20000010000 */
[C---:B------:R-:W-:Y:S01]  /*bd80*/  HMMA.16816.F32.BF16 R20, R4.reuse, R22, R116 ;  /* 0x000000160414723c */ /* 0x040fe20000041874 */
[----:B------:R-:W2:Y:S02]  /*bd90*/  LDSM.16.MT88.4 R116, [R188+0x14000] ;  /* 0x01400000bc74783b */ /* 0x000ea40000004200 */
[----:B------:R-:W-:Y:S01]  /*bda0*/  FADD.FTZ R152, R152, R135 ;  /* 0x0000008798987221 */ /* 0x000fe20000010000 */
[----:B------:R-:W-:Y:S01]  /*bdb0*/  MUFU.EX2 R166, R166 ;  /* 0x000000a600a67308 */ /* 0x000fe20000000800 */
[----:B------:R-:W-:Y:S02]  /*bdc0*/  LDSM.16.MT88.4 R144, [R188+0x17800] ;  /* 0x01780000bc90783b */ /* 0x000fe40000004200 */
[----:B------:R-:W-:Y:S01]  /*bdd0*/  FADD.FTZ R152, R133, R152 ;  /* 0x0000009885987221 */ /* 0x000fe20000010000 */
[C---:B-1----:R-:W-:Y:S04]  /*bde0*/  HMMA.16816.F32.BF16 R68, R4.reuse, R104, R68 ;  /* 0x000000680444723c */ /* 0x042fe80000041844 */
[----:B------:R-:W1:Y:S04]  /*bdf0*/  MUFU.EX2 R171, R171 ;  /* 0x000000ab00ab7308 */ /* 0x000e680000000800 */
[C---:B------:R-:W-:Y:S01]  /*be00*/  HMMA.16816.F32.BF16 R72, R4.reuse, R106, R72 ;  /* 0x0000006a0448723c */ /* 0x040fe20000041848 */
[----:B------:R-:W3:Y:S03]  /*be10*/  LDSM.16.MT88.4 R104, [R157+0x4000] ;  /* 0x004000009d68783b */ /* 0x000ee60000004200 */
[----:B------:R-:W-:Y:S04]  /*be20*/  MUFU.EX2 R168, R168 ;  /* 0x000000a800a87308 */ /* 0x000fe80000000800 */
[C---:B------:R-:W-:Y:S04]  /*be30*/  HMMA.16816.F32.BF16 R8, R4.reuse, R12, R8 ;  /* 0x0000000c0408723c */ /* 0x040fe80000041808 */
[----:B------:R-:W1:Y:S04]  /*be40*/  MUFU.EX2 R181, R181 ;  /* 0x000000b500b57308 */ /* 0x000e680000000800 */
[C---:B------:R-:W-:Y:S01]  /*be50*/  HMMA.16816.F32.BF16 R12, R4.reuse, R14, R124 ;  /* 0x0000000e040c723c */ /* 0x040fe2000004187c */
[----:B------:R-:W-:Y:S03]  /*be60*/  LDSM.16.MT88.4 R124, [R157+0x800] ;  /* 0x000800009d7c783b */ /* 0x000fe60000004200 */
[----:B------:R-:W-:Y:S04]  /*be70*/  MUFU.EX2 R170, R170 ;  /* 0x000000aa00aa7308 */ /* 0x000fe80000000800 */
[C---:B------:R-:W-:Y:S04]  /*be80*/  HMMA.16816.F32.BF16 R32, R4.reuse, R120, R32 ;  /* 0x000000780420723c */ /* 0x040fe80000041820 */
[----:B------:R-:W-:Y:S04]  /*be90*/  MUFU.EX2 R177, R177 ;  /* 0x000000b100b17308 */ /* 0x000fe80000000800 */
[C---:B------:R-:W-:Y:S01]  /*bea0*/  HMMA.16816.F32.BF16 R100, R4.reuse, R122, R100 ;  /* 0x0000007a0464723c */ /* 0x040fe20000041864 */
[----:B------:R-:W-:Y:S03]  /*beb0*/  LDSM.16.MT88.4 R120, [R188+0x14800] ;  /* 0x01480000bc78783b */ /* 0x000fe60000004200 */
[----:B------:R-:W-:Y:S04]  /*bec0*/  MUFU.EX2 R172, R172 ;  /* 0x000000ac00ac7308 */ /* 0x000fe80000000800 */
[C---:B-----5:R-:W-:Y:S04]  /*bed0*/  HMMA.16816.F32.BF16 R76, R4.reuse, R112, R76 ;  /* 0x00000070044c723c */ /* 0x060fe8000004184c */
[----:B------:R-:W5:Y:S04]  /*bee0*/  MUFU.EX2 R179, R179 ;  /* 0x000000b300b37308 */ /* 0x000f680000000800 */
[C---:B------:R-:W-:Y:S01]  /*bef0*/  HMMA.16816.F32.BF16 R80, R4.reuse, R114, R80 ;  /* 0x000000720450723c */ /* 0x040fe20000041850 */
[----:B------:R-:W5:Y:S03]  /*bf00*/  LDSM.16.MT88.4 R112, [R159+0x12800] ;  /* 0x012800009f70783b */ /* 0x000f660000004200 */
[----:B------:R-:W-:Y:S04]  /*bf10*/  MUFU.EX2 R174, R174 ;  /* 0x000000ae00ae7308 */ /* 0x000fe80000000800 */
[C---:B----4-:R-:W-:Y:S04]  /*bf20*/  HMMA.16816.F32.BF16 R84, R4.reuse, R108, R84 ;  /* 0x0000006c0454723c */ /* 0x050fe80000041854 */
[----:B------:R-:W4:Y:S04]  /*bf30*/  MUFU.EX2 R173, R173 ;  /* 0x000000ad00ad7308 */ /* 0x000f280000000800 */
[C---:B------:R-:W-:Y:S01]  /*bf40*/  HMMA.16816.F32.BF16 R88, R4.reuse, R110, R88 ;  /* 0x0000006e0458723c */ /* 0x040fe20000041858 */
[----:B------:R-:W4:Y:S03]  /*bf50*/  LDSM.16.MT88.4 R108, [R158+0x2800] ;  /* 0x002800009e6c783b */ /* 0x000f260000004200 */
[----:B------:R-:W-:Y:S04]  /*bf60*/  MUFU.EX2 R165, R165 ;  /* 0x000000a500a57308 */ /* 0x000fe80000000800 */
[C---:B--2---:R-:W-:Y:S04]  /*bf70*/  HMMA.16816.F32.BF16 R36, R4.reuse, R116, R36 ;  /* 0x000000740424723c */ /* 0x044fe80000041824 */
[----:B------:R-:W2:Y:S04]  /*bf80*/  MUFU.EX2 R176, R176 ;  /* 0x000000b000b07308 */ /* 0x000ea80000000800 */
[C---:B------:R-:W-:Y:S01]  /*bf90*/  HMMA.16816.F32.BF16 R40, R4.reuse, R118, R40 ;  /* 0x000000760428723c */ /* 0x040fe20000041828 */
[----:B------:R-:W2:Y:S03]  /*bfa0*/  LDSM.16.MT88.4 R116, [R159+0x14800] ;  /* 0x014800009f74783b */ /* 0x000ea60000004200 */
[----:B------:R-:W-:Y:S04]  /*bfb0*/  MUFU.EX2 R163, R163 ;  /* 0x000000a300a37308 */ /* 0x000fe80000000800 */
[C---:B---3--:R-:W-:Y:S04]  /*bfc0*/  HMMA.16816.F32.BF16 R92, R4.reuse, R104, R92 ;  /* 0x00000068045c723c */ /* 0x048fe8000004185c */
[----:B------:R-:W-:Y:S04]  /*bfd0*/  MUFU.EX2 R178, R178 ;  /* 0x000000b200b27308 */ /* 0x000fe80000000800 */
[----:B------:R-:W-:Y:S01]  /*bfe0*/  HMMA.16816.F32.BF16 R4, R4, R106, R96 ;  /* 0x0000006a0404723c */ /* 0x000fe20000041860 */
[----:B------:R-:W-:Y:S01]  /*bff0*/  F2FP.BF16.F32.PACK_AB R96, R160, R161 ;  /* 0x000000a1a060723e */ /* 0x000fe200000010ff */
[----:B------:R-:W3:Y:S01]  /*c000*/  LDSM.16.MT88.4 R104, [R157+0x2800] ;  /* 0x002800009d68783b */ /* 0x000ee20000004200 */
[----:B------:R-:W-:Y:S01]  /*c010*/  F2FP.BF16.F32.PACK_AB R97, R169, R164 ;  /* 0x000000a4a961723e */ /* 0x000fe200000010ff */
[----:B------:R-:W-:Y:S01]  /*c020*/  MUFU.EX2 R175, R175 ;  /* 0x000000af00af7308 */ /* 0x000fe20000000800 */
[----:B------:R-:W-:Y:S01]  /*c030*/  F2FP.BF16.F32.PACK_AB R98, R167, R162 ;  /* 0x000000a2a762723e */ /* 0x000fe200000010ff */
[----:B------:R-:W-:Y:S01]  /*c040*/  FADD.FTZ R161, R161, R152 ;  /* 0x00000098a1a17221 */ /* 0x000fe20000010000 */
[----:B-1----:R-:W-:-:S03]  /*c050*/  F2FP.BF16.F32.PACK_AB R99, R171, R166 ;  /* 0x000000a6ab63723e */ /* 0x002fc600000010ff */
[----:B------:R-:W-:Y:S02]  /*c060*/  FADD.FTZ R161, R160, R161 ;  /* 0x000000a1a0a17221 */ /* 0x000fe40000010000 */
[----:B------:R-:W1:Y:S02]  /*c070*/  MUFU.EX2 R180, R180 ;  /* 0x000000b400b47308 */ /* 0x000e640000000800 */
[----:B-----5:R-:W-:Y:S01]  /*c080*/  HMMA.16816.F32.BF16 R16, R96, R112, R16 ;  /* 0x000000706010723c */ /* 0x020fe20000041810 */
[----:B------:R-:W-:-:S04]  /*c090*/  FADD.FTZ R162, R162, R161 ;  /* 0x000000a1a2a27221 */ /* 0x000fc80000010000 */
[----:B------:R-:W-:Y:S01]  /*c0a0*/  FADD.FTZ R167, R167, R162 ;  /* 0x000000a2a7a77221 */ /* 0x000fe20000010000 */
[----:B------:R-:W-:Y:S02]  /*c0b0*/  MUFU.EX2 R182, R182 ;  /* 0x000000b600b67308 */ /* 0x000fe40000000800 */
[C---:B------:R-:W-:Y:S01]  /*c0c0*/  HMMA.16816.F32.BF16 R20, R96.reuse, R114, R20 ;  /* 0x000000726014723c */ /* 0x040fe20000041814 */
[----:B------:R-:W5:Y:S05]  /*c0d0*/  LDSM.16.MT88.4 R112, [R188+0x16800] ;  /* 0x01680000bc70783b */ /* 0x000f6a0000004200 */
[----:B------:R-:W1:Y:S02]  /*c0e0*/  MUFU.EX2 R183, R183 ;  /* 0x000000b700b77308 */ /* 0x000e640000000800 */
        /* <DEDUP_REMOVED lines=21> */
[C---:B-----5:R-:W-:Y:S08]  /*c240*/  HMMA.16816.F32.BF16 R68, R96.reuse, R112, R68 ;  /* 0x000000706044723c */ /* 0x060ff00000041844 */
[C---:B------:R-:W-:Y:S01]  /*c250*/  HMMA.16816.F32.BF16 R72, R96.reuse, R114, R72 ;  /* 0x000000726048723c */ /* 0x040fe20000041848 */
[----:B------:R-:W-:Y:S07]  /*c260*/  LDSM.16.MT88.4 R112, [R157+0x3000] ;  /* 0x003000009d70783b */ /* 0x000fee0000004200 */
[C---:B-1----:R-:W-:Y:S08]  /*c270*/  HMMA.16816.F32.BF16 R76, R96.reuse, R124, R76 ;  /* 0x0000007c604c723c */ /* 0x042ff0000004184c */
[C---:B------:R-:W-:Y:S01]  /*c280*/  HMMA.16816.F32.BF16 R80, R96.reuse, R126, R80 ;  /* 0x0000007e6050723c */ /* 0x040fe20000041850 */
[----:B------:R-:W-:Y:S07]  /*c290*/  LDSM.16.MT88.4 R124, [R157+0x1000] ;  /* 0x001000009d7c783b */ /* 0x000fee0000004200 */
[C---:B----4-:R-:W-:Y:S08]  /*c2a0*/  HMMA.16816.F32.BF16 R84, R96.reuse, R108, R84 ;  /* 0x0000006c6054723c */ /* 0x050ff00000041854 */
[C---:B------:R-:W-:Y:S01]  /*c2b0*/  HMMA.16816.F32.BF16 R88, R96.reuse, R110, R88 ;  /* 0x0000006e6058723c */ /* 0x040fe20000041858 */
[----:B------:R-:W1:Y:S07]  /*c2c0*/  LDSM.16.MT88.4 R108, [R159+0x15000] ;  /* 0x015000009f6c783b */ /* 0x000e6e0000004200 */
[----:B------:R-:W-:Y:S01]  /*c2d0*/  HMMA.16816.F32.BF16 R92, R96, R120, R92 ;  /* 0x00000078605c723c */ /* 0x000fe2000004185c */
[----:B------:R-:W-:Y:S01]  /*c2e0*/  F2FP.BF16.F32.PACK_AB R120, R181, R168 ;  /* 0x000000a8b578723e */ /* 0x000fe200000010ff */
[----:B------:R-:W-:Y:S01]  /*c2f0*/  FADD.FTZ R168, R168, R167 ;  /* 0x000000a7a8a87221 */ /* 0x000fe20000010000 */
[----:B------:R-:W-:-:S03]  /*c300*/  F2FP.BF16.F32.PACK_AB R121, R179, R172 ;  /* 0x000000acb379723e */ /* 0x000fc600000010ff */
[----:B------:R-:W-:Y:S02]  /*c310*/  FADD.FTZ R181, R181, R168 ;  /* 0x000000a8b5b57221 */ /* 0x000fe40000010000 */
[----:B------:R-:W-:Y:S01]  /*c320*/  HMMA.16816.F32.BF16 R4, R96, R122, R4 ;  /* 0x0000007a6004723c */ /* 0x000fe20000041804 */
[----:B------:R-:W3:Y:S01]  /*c330*/  LDSM.16.MT88.4 R96, [R188+0x17000] ;  /* 0x01700000bc60783b */ /* 0x000ee20000004200 */
[----:B------:R-:W-:Y:S01]  /*c340*/  F2FP.BF16.F32.PACK_AB R122, R177, R170 ;  /* 0x000000aab17a723e */ /* 0x000fe200000010ff */
[----:B------:R-:W-:Y:S01]  /*c350*/  FADD.FTZ R170, R170, R181 ;  /* 0x000000b5aaaa7221 */ /* 0x000fe20000010000 */
[----:B------:R-:W-:-:S03]  /*c360*/  F2FP.BF16.F32.PACK_AB R123, R173, R174 ;  /* 0x000000aead7b723e */ /* 0x000fc600000010ff */
[----:B------:R-:W-:-:S04]  /*c370*/  FADD.FTZ R170, R177, R170 ;  /* 0x000000aab1aa7221 */ /* 0x000fc80000010000 */
[C---:B--2---:R-:W-:Y:S08]  /*c380*/  HMMA.16816.F32.BF16 R36, R120.reuse, R104, R36 ;  /* 0x000000687824723c */ /* 0x044ff00000041824 */
[C---:B------:R-:W-:Y:S01]  /*c390*/  HMMA.16816.F32.BF16 R40, R120.reuse, R106, R40 ;  /* 0x0000006a7828723c */ /* 0x040fe20000041828 */
[----:B------:R-:W-:Y:S07]  /*c3a0*/  LDSM.16.MT88.4 R104, [R159+0x17000] ;  /* 0x017000009f68783b */ /* 0x000fee0000004200 */
        /* <DEDUP_REMOVED lines=8> */
[----:B------:R-:W2:Y:S07]  /*c430*/  LDSM.16.MT88.4 R116, [R159+0x13800] ;  /* 0x013800009f74783b */ /* 0x000eae0000004200 */
[C---:B------:R-:W-:Y:S08]  /*c440*/  HMMA.16816.F32.BF16 R32, R120.reuse, R124, R32 ;  /* 0x0000007c7820723c */ /* 0x040ff00000041820 */
[C---:B------:R-:W-:Y:S01]  /*c450*/  HMMA.16816.F32.BF16 R100, R120.reuse, R126, R100 ;  /* 0x0000007e7864723c */ /* 0x040fe20000041864 */
[----:B------:R-:W3:Y:S07]  /*c460*/  LDSM.16.MT88.4 R124, [R188+0x13800] ;  /* 0x01380000bc7c783b */ /* 0x000eee0000004200 */
[C---:B------:R-:W-:Y:S08]  /*c470*/  HMMA.16816.F32.BF16 R16, R120.reuse, R136, R16 ;  /* 0x000000887810723c */ /* 0x040ff00000041810 */
[C---:B------:R-:W-:Y:S08]  /*c480*/  HMMA.16816.F32.BF16 R8, R120.reuse, R140, R8 ;  /* 0x0000008c7808723c */ /* 0x040ff00000041808 */
[C---:B------:R-:W-:Y:S01]  /*c490*/  HMMA.16816.F32.BF16 R20, R120.reuse, R138, R20 ;  /* 0x0000008a7814723c */ /* 0x040fe20000041814 */
[----:B------:R-:W-:Y:S07]  /*c4a0*/  LDSM.16.MT88.4 R136, [R158+0x3800] ;  /* 0x003800009e88783b */ /* 0x000fee0000004200 */
[C---:B------:R-:W-:Y:S01]  /*c4b0*/  HMMA.16816.F32.BF16 R12, R120.reuse, R142, R12 ;  /* 0x0000008e780c723c */ /* 0x040fe2000004180c */
[----:B------:R-:W-:Y:S07]  /*c4c0*/  LDSM.16.MT88.4 R140, [R158+0x1800] ;  /* 0x001800009e8c783b */ /* 0x000fee0000004200 */
[----:B-1----:R-:W-:Y:S01]  /*c4d0*/  HMMA.16816.F32.BF16 R92, R120, R96, R92 ;  /* 0x00000060785c723c */ /* 0x002fe2000004185c */
        /* <DEDUP_REMOVED lines=10> */
[C---:B------:R-:W-:Y:S08]  /*c580*/  HMMA.16816.F32.BF16 R28, R120.reuse, R130, R28 ;  /* 0x00000082781c723c */ /* 0x040ff0000004181c */
[C---:B------:R-:W-:Y:S08]  /*c590*/  HMMA.16816.F32.BF16 R60, R120.reuse, R112, R60 ;  /* 0x00000070783c723c */ /* 0x040ff0000004183c */
[C---:B------:R-:W-:Y:S01]  /*c5a0*/  HMMA.16816.F32.BF16 R64, R120.reuse, R114, R64 ;  /* 0x000000727840723c */ /* 0x040fe20000041840 */
[----:B------:R-:W1:Y:S07]  /*c5b0*/  LDSM.16.MT88.4 R112, [R159+0x15800] ;  /* 0x015800009f70783b */ /* 0x000e6e0000004200 */
[C---:B------:R-:W-:Y:S08]  /*c5c0*/  HMMA.16816.F32.BF16 R76, R120.reuse, R104, R76 ;  /* 0x00000068784c723c */ /* 0x040ff0000004184c */
[C---:B------:R-:W-:Y:S01]  /*c5d0*/  HMMA.16816.F32.BF16 R80, R120.reuse, R106, R80 ;  /* 0x0000006a7850723c */ /* 0x040fe20000041850 */
[----:B------:R-:W-:Y:S07]  /*c5e0*/  LDSM.16.MT88.4 R104, [R158+0x5800] ;  /* 0x005800009e68783b */ /* 0x000fee0000004200 */
[C---:B------:R-:W-:Y:S08]  /*c5f0*/  HMMA.16816.F32.BF16 R84, R120.reuse, R108, R84 ;  /* 0x0000006c7854723c */ /* 0x040ff00000041854 */
[----:B------:R-:W-:Y:S01]  /*c600*/  HMMA.16816.F32.BF16 R88, R120, R110, R88 ;  /* 0x0000006e7858723c */ /* 0x000fe20000041858 */
[----:B------:R-:W4:Y:S07]  /*c610*/  LDSM.16.MT88.4 R108, [R159+0x17800] ;  /* 0x017800009f6c783b */ /* 0x000f2e0000004200 */
[C---:B--2---:R-:W-:Y:S01]  /*c620*/  HMMA.16816.F32.BF16 R120, R96.reuse, R116, R16 ;  /* 0x000000746078723c */ /* 0x044fe20000041810 */
[----:B------:R-:W-:Y:S07]  /*c630*/  LDSM.16.MT88.4 R16, [R157+0x5800] ;  /* 0x005800009d10783b */ /* 0x000fee0000004200 */
[C---:B---3--:R-:W-:Y:S01]  /*c640*/  HMMA.16816.F32.BF16 R128, R96.reuse, R124, R8 ;  /* 0x0000007c6080723c */ /* 0x048fe20000041808 */
[----:B------:R-:W2:Y:S07]  /*c650*/  LDSM.16.MT88.4 R8, [R157+0x1800] ;  /* 0x001800009d08783b */ /* 0x000eae0000004200 */
[----:B------:R-:W-:Y:S01]  /*c660*/  HMMA.16816.F32.BF16 R116, R96, R118, R20 ;  /* 0x000000766074723c */ /* 0x000fe20000041814 */
[----:B------:R-:W-:-:S04]  /*c670*/  FFMA.FTZ R21, R213, R154, R134 ;  /* 0x0000009ad5157223 */ /* 0x000fc80000010086 */
[----:B------:R-:W-:-:S03]  /*c680*/  FADD.FTZ R21, R2, R21 ;  /* 0x0000001502157221 */ /* 0x000fc60000010000 */
[----:B------:R-:W-:Y:S01]  /*c690*/  HMMA.16816.F32.BF16 R124, R96, R126, R12 ;  /* 0x0000007e607c723c */ /* 0x000fe2000004180c */
[----:B------:R-:W3:Y:S01]  /*c6a0*/  LDSM.16.MT88.4 R12, [R157+0x3800] ;  /* 0x003800009d0c783b */ /* 0x000ee20000004200 */
[----:B------:R-:W-:-:S04]  /*c6b0*/  FADD.FTZ R0, R0, R21 ;  /* 0x0000001500007221 */ /* 0x000fc80000010000 */
[----:B------:R-:W-:Y:S02]  /*c6c0*/  FADD.FTZ R153, R153, R0 ;  /* 0x0000000099997221 */ /* 0x000fe40000010000 */
[----:B-1----:R-:W-:Y:S02]  /*c6d0*/  HMMA.16816.F32.BF16 R44, R96, R112, R44 ;  /* 0x00000070602c723c */ /* 0x002fe4000004182c */
[----:B------:R-:W-:-:S04]  /*c6e0*/  FADD.FTZ R164, R164, R153 ;  /* 0x00000099a4a47221 */ /* 0x000fc80000010000 */
[----:B------:R-:W-:Y:S02]  /*c6f0*/  FADD.FTZ R169, R169, R164 ;  /* 0x000000a4a9a97221 */ /* 0x000fe40000010000 */
[----:B------:R-:W-:Y:S02]  /*c700*/  HMMA.16816.F32.BF16 R48, R96, R114, R48 ;  /* 0x000000726030723c */ /* 0x000fe40000041830 */
[----:B------:R-:W-:-:S04]  /*c710*/  FADD.FTZ R166, R166, R169 ;  /* 0x000000a9a6a67221 */ /* 0x000fc80000010000 */
[----:B------:R-:W-:Y:S02]  /*c720*/  FADD.FTZ R171, R171, R166 ;  /* 0x000000a6abab7221 */ /* 0x000fe40000010000 */
[----:B----4-:R-:W-:Y:S02]  /*c730*/  HMMA.16816.F32.BF16 R76, R96, R108, R76 ;  /* 0x0000006c604c723c */ /* 0x010fe4000004184c */
        /* <DEDUP_REMOVED lines=23> */
[C---:B------:R-:W-:Y:S08]  /*c8b0*/  HMMA.16816.F32.BF16 R92, R96.reuse, R16, R92 ;  /* 0x00000010605c723c */ /* 0x040ff0000004185c */
[----:B------:R-:W-:-:S15]  /*c8c0*/  HMMA.16816.F32.BF16 R96, R96, R18, R4 ;  /* 0x000000126060723c */ /* 0x000fde0000041804 */
[----:B------:R-:W-:-:S05]  /*c8d0*/  NOP ;  /* 0x0000000000007918 */ /* 0x000fca0000000000 */
.L_x_347:
        /* <DEDUP_REMOVED lines=19> */
[----:B------:R-:W-:Y:S01]  /*ca10*/  IMAD.IADD R188, R188, 0x1, R189 ;  /* 0x00000001bcbc7824 */ /* 0x000fe200078e02bd */
[----:B------:R-:W4:Y:S01]  /*ca20*/  LDCU UR8, c[0x0][0x50c] ;  /* 0x0000a180ff0877ac */ /* 0x000f220008000800 */
[----:B------:R-:W-:-:S02]  /*ca30*/  VIADD R209, R189, 0x12000 ;  /* 0x00012000bdd17836 */ /* 0x000fc40000000000 */
        /* <DEDUP_REMOVED lines=10> */
.L_x_359:
        /* <DEDUP_REMOVED lines=44> */
.L_x_357:
[----:B------:R-:W-:Y:S04]  /*cda0*/  DEPBAR.LE SB0, 0x0 ;  /* 0x000080000000791a */ /* 0x000fe80000000000 */
[----:B------:R-:W-:Y:S01]  /*cdb0*/  BAR.SYNC.DEFER_BLOCKING 0x0 ;  /* 0x0000000000007b1d */ /* 0x000fe20000010000 */
[----:B------:R-:W-:Y:S01]  /*cdc0*/  SHF.L.U32 R212, R192, 0x3, RZ ;  /* 0x00000003c0d47819 */ /* 0x000fe200000006ff */
[----:B----4-:R-:W-:Y:S01]  /*cdd0*/  IMAD.WIDE.U32 R2, R200, UR12, RZ ;  /* 0x0000000cc8027c25 */ /* 0x010fe2000f8e00ff */
[----:B------:R-:W-:Y:S01]  /*cde0*/  LOP3.LUT R193, R207, 0x7c00, RZ, 0xc0, !PT ;  /* 0x00007c00cfc17812 */ /* 0x000fe200078ec0ff */
[----:B------:R-:W-:Y:S01]  /*cdf0*/  UISETP.NE.AND UP0, UPT, UR12, URZ, UPT ;  /* 0x000000ff0c00728c */ /* 0x000fe2000bf05270 */
[----:B------:R-:W-:Y:S01]  /*ce00*/  LOP3.LUT R191, R212, 0x38, RZ, 0xc0, !PT ;  /* 0x00000038d4bf7812 */ /* 0x000fe200078ec0ff */
[----:B------:R-:W-:Y:S01]  /*ce10*/  IMAD R3, R201, UR12, R3 ;  /* 0x0000000cc9037c24 */ /* 0x000fe2000f8e0203 */
[C---:B------:R-:W-:Y:S02]  /*ce20*/  LEA R216, P0, R2.reuse, R203, 0x7 ;  /* 0x000000cb02d87211 */ /* 0x040fe400078038ff */
[----:B------:R-:W-:Y:S02]  /*ce30*/  LOP3.LUT R211, R191, 0x40, RZ, 0xfc, !PT ;  /* 0x00000040bfd37812 */ /* 0x000fe400078efcff */
[CCC-:B------:R-:W-:Y:S02]  /*ce40*/  LEA.HI.X R217, R2.reuse, R202.reuse, R3.reuse, 0x7, P0 ;  /* 0x000000ca02d97211 */ /* 0x1c0fe400000f3c03 */
[----:B------:R-:W-:Y:S02]  /*ce50*/  ISETP.GE.AND P3, PT, R211, UR11, PT ;  /* 0x0000000bd3007c0c */ /* 0x000fe4000bf66270 */
[C---:B------:R-:W-:Y:S02]  /*ce60*/  LOP3.LUT R210, R191.reuse, 0x80, RZ, 0xfc, !PT ;  /* 0x00000080bfd27812 */ /* 0x040fe400078efcff */
[----:B------:R-:W-:Y:S02]  /*ce70*/  SHF.L.U32 R133, R2, 0x6, RZ ;  /* 0x0000000602857819 */ /* 0x000fe400000006ff */
[----:B------:R-:W-:Y:S02]  /*ce80*/  ISETP.GE.AND P2, PT, R210, UR11, PT ;  /* 0x0000000bd2007c0c */ /* 0x000fe4000bf46270 */
[----:B------:R-:W-:Y:S02]  /*ce90*/  LEA R134, P0, R200, R133, 0x5 ;  /* 0x00000085c8867211 */ /* 0x000fe400078028ff */
[----:B------:R-:W-:Y:S01]  /*cea0*/  SHF.L.U64.HI R3, R2, 0x6, R3 ;  /* 0x0000000602037819 */ /* 0x000fe20000010203 */
[----:B------:R-:W-:Y:S01]  /*ceb0*/  @!PT LDS RZ, [RZ] ;  /* 0x00000000fffff984 */ /* 0x000fe20000000800 */
[----:B------:R-:W-:Y:S01]  /*cec0*/  @!PT LDS RZ, [RZ] ;  /* 0x00000000fffff984 */ /* 0x000fe20000000800 */
[----:B------:R-:W-:Y:S01]  /*ced0*/  @!PT LDS RZ, [RZ] ;  /* 0x00000000fffff984 */ /* 0x000fe20000000800 */
[----:B------:R-:W-:Y:S01]  /*cee0*/  @!P1 LDGSTS.E.BYPASS.LTC128B.128 [R206+0x12000], desc[UR20][R216.64] ;  /* 0x12000000d8ce9fae */ /* 0x000fe2000b981a14 */
[----:B------:R-:W-:Y:S01]  /*cef0*/  SHF.R.U32.HI R194, RZ, 0x1, R192 ;  /* 0x00000001ffc27819 */ /* 0x000fe200000116c0 */
[----:B------:R-:W-:Y:S01]  /*cf00*/  UMOV UR6, UR9 ;  /* 0x0000000900067c82 */ /* 0x000fe20008000000 */
[----:B------:R-:W-:Y:S03]  /*cf10*/  LEA.HI.X R3, R200, R3, R201, 0x5, P0 ;  /* 0x00000003c8037211 */ /* 0x000fe600000f2cc9 */
[----:B------:R-:W-:Y:S01]  /*cf20*/  @P1 STS.128 [R206+0x12000], RZ ;  /* 0x012000ffce001388 */ /* 0x000fe20000000c00 */
[C---:B------:R-:W-:Y:S02]  /*cf30*/  ISETP.GE.AND P1, PT, R191.reuse, UR11, PT ;  /* 0x0000000bbf007c0c */ /* 0x040fe4000bf26270 */
[C---:B------:R-:W-:Y:S03]  /*cf40*/  LEA R2, P0, R134.reuse, R203, 0x1 ;  /* 0x000000cb86027211 */ /* 0x040fe600078008ff */
[----:B------:R-:W-:Y:S01]  /*cf50*/  @!PT LDS RZ, [RZ] ;  /* 0x00000000fffff984 */ /* 0x000fe20000000800 */
[----:B------:R-:W-:Y:S01]  /*cf60*/  @!PT LDS RZ, [RZ] ;  /* 0x00000000fffff984 */ /* 0x000fe20000000800 */
[----:B------:R-:W-:Y:S01]  /*cf70*/  @!PT LDS RZ, [RZ] ;  /* 0x00000000fffff984 */ /* 0x000fe20000000800 */
[----:B------:R-:W-:Y:S01]  /*cf80*/  @!P3 LDGSTS.E.BYPASS.LTC128B.128 [R206+0x14000], desc[UR20][R216.64+0x80] ;  /* 0x14000080d8cebfae */ /* 0x000fe2000b981a14 */
[--C-:B------:R-:W-:Y:S02]  /*cf90*/  LOP3.LUT R141, R191, 0x1c0, R186.reuse, 0xf8, !PT ;  /* 0x000001c0bf8d7812 */ /* 0x100fe400078ef8ba */
[----:B------:R-:W-:Y:S03]  /*cfa0*/  LEA.HI.X R3, R134, R202, R3, 0x1, P0 ;  /* 0x000000ca86037211 */ /* 0x000fe600000f0c03 */
[----:B------:R-:W-:Y:S01]  /*cfb0*/  @P3 STS.128 [R206+0x14000], RZ ;  /* 0x014000ffce003388 */ /* 0x000fe20000000c00 */
[----:B------:R-:W-:Y:S02]  /*cfc0*/  LOP3.LUT R139, R193, 0x200, R186, 0xf8, !PT ;  /* 0x00000200c18b7812 */ /* 0x000fe400078ef8ba */
[----:B------:R-:W-:Y:S03]  /*cfd0*/  LOP3.LUT R132, R194, 0x8, RZ, 0xc0, !PT ;  /* 0x00000008c2847812 */ /* 0x000fe600078ec0ff */
[----:B------:R-:W-:Y:S01]  /*cfe0*/  @!PT LDS RZ, [RZ] ;  /* 0x00000000fffff984 */ /* 0x000fe20000000800 */
[----:B------:R-:W-:Y:S01]  /*cff0*/  @!PT LDS RZ, [RZ] ;  /* 0x00000000fffff984 */ /* 0x000fe20000000800 */
[----:B------:R-:W-:Y:S01]  /*d000*/  @!PT LDS RZ, [RZ] ;  /* 0x00000000fffff984 */ /* 0x000fe20000000800 */
[----:B------:R-:W-:Y:S01]  /*d010*/  @!P2 LDGSTS.E.BYPASS.LTC128B.128 [R206+0x16000], desc[UR20][R216.64+0x100] ;  /* 0x16000100d8ceafae */ /* 0x000fe2000b981a14 */
[----:B------:R-:W-:Y:S02]  /*d020*/  LOP3.LUT R138, R141, 0x8, R192, 0x78, !PT ;  /* 0x000000088d8a7812 */ /* 0x000fe400078e78c0 */
[----:B------:R-:W-:Y:S03]  /*d030*/  LOP3.LUT R132, R139, R141, R132, 0xf6, !PT ;  /* 0x0000008d8b847212 */ /* 0x000fe600078ef684 */
[----:B------:R-:W-:Y:S01]  /*d040*/  @P2 STS.128 [R206+0x16000], RZ ;  /* 0x016000ffce002388 */ /* 0x000fe20000000c00 */
[----:B------:R-:W-:Y:S01]  /*d050*/  LOP3.LUT P0, RZ, R192, 0x4, RZ, 0xc0, !PT ;  /* 0x00000004c0ff7812 */ /* 0x000fe2000780c0ff */
[----:B------:R-:W-:Y:S01]  /*d060*/  IMAD R197, R138, 0x2, R185 ;  /* 0x000000028ac57824 */ /* 0x000fe200078e02b9 */
[----:B------:R-:W-:Y:S03]  /*d070*/  LEA R199, R132, UR6, 0x1 ;  /* 0x0000000684c77c11 */ /* 0x000fe6000f8e08ff */
[----:B------:R-:W-:Y:S01]  /*d080*/  @!PT LDS RZ, [RZ] ;  /* 0x00000000fffff984 */ /* 0x000fe20000000800 */
[----:B------:R-:W-:Y:S01]  /*d090*/  @!PT LDS RZ, [RZ] ;  /* 0x00000000fffff984 */ /* 0x000fe20000000800 */
[----:B------:R-:W-:Y:S01]  /*d0a0*/  @!PT LDS RZ, [RZ] ;  /* 0x00000000fffff984 */ /* 0x000fe20000000800 */
[----:B------:R-:W-:Y:S01]  /*d0b0*/  @!P1 LDGSTS.E.BYPASS.LTC128B.128 [R206+0x13000], desc[UR20][R2.64] ;  /* 0x1300000002ce9fae */ /* 0x000fe2000b981a14 */
[----:B------:R-:W-:Y:S02]  /*d0c0*/  SEL R132, R187, 0xffffffc0, !P0 ;  /* 0xffffffc0bb847807 */ /* 0x000fe40004000000 */
[----:B------:R-:W-:Y:S03]  /*d0d0*/  IADD3 R139, PT, PT, R197, UR6, RZ ;  /* 0x00000006c58b7c10 */ /* 0x000fe6000fffe0ff */
[----:B------:R-:W-:Y:S01]  /*d0e0*/  @P1 STS.128 [R206+0x13000], RZ ;  /* 0x013000ffce001388 */ /* 0x000fe20000000c00 */
[-C--:B------:R-:W-:Y:S02]  /*d0f0*/  IADD3 R196, PT, PT, R184, R199.reuse, RZ ;  /* 0x000000c7b8c47210 */ /* 0x080fe40007ffe0ff */
[----:B------:R-:W-:Y:S03]  /*d100*/  IADD3 R195, PT, PT, R132, R199, RZ ;  /* 0x000000c784c37210 */ /* 0x000fe60007ffe0ff */
[----:B------:R-:W-:Y:S01]  /*d110*/  @!PT LDS RZ, [RZ] ;  /* 0x00000000fffff984 */ /* 0x000fe20000000800 */
[----:B------:R-:W-:Y:S01]  /*d120*/  @!PT LDS RZ, [RZ] ;  /* 0x00000000fffff984 */ /* 0x000fe20000000800 */
[----:B------:R-:W-:Y:S01]  /*d130*/  @!PT LDS RZ, [RZ] ;  /* 0x00000000fffff984 */ /* 0x000fe20000000800 */
[----:B------:R-:W-:Y:S01]  /*d140*/  @!P3 LDGSTS.E.BYPASS.LTC128B.128 [R206+0x15000], desc[UR20][R2.64+0x80] ;  /* 0x1500008002cebfae */ /* 0x000fe2000b981a14 */
[C---:B------:R-:W-:Y:S01]  /*d150*/  IMAD.IADD R138, R139.reuse, 0x1, R184 ;  /* 0x000000018b8a7824 */ /* 0x040fe200078e02b8 */
[----:B------:R-:W-:Y:S04]  /*d160*/  IADD3 R139, PT, PT, R139, R132, RZ ;  /* 0x000000848b8b7210 */ /* 0x000fe80007ffe0ff */
[----:B------:R-:W-:Y:S06]  /*d170*/  @P3 STS.128 [R206+0x15000], RZ ;  /* 0x015000ffce003388 */ /* 0x000fec0000000c00 */
        /* <DEDUP_REMOVED lines=8> */
[----:B------:R-:W4:Y:S01]  /*d200*/  LDSM.16.M88.4 R152, [R197+UR6+0xd000] ;  /* 0x00d00006c598783b */ /* 0x000f220008000200 */
[C---:B-1----:R-:W-:Y:S01]  /*d210*/  IMAD.IADD R3, R184.reuse, 0x1, R195 ;  /* 0x00000001b8037824 */ /* 0x042fe200078e02c3 */
[----:B------:R-:W-:Y:S04]  /*d220*/  IADD3 R2, PT, PT, R184, R139, RZ ;  /* 0x0000008bb8027210 */ /* 0x000fe80007ffe0ff */
[----:B------:R-:W0:Y:S06]  /*d230*/  LDGDEPBAR ;  /* 0x00000000000079af */ /* 0x000e2c0000000000 */
[----:B------:R-:W1:Y:S06]  /*d240*/  LDSM.16.M88.4 R156, [R197+UR6+0xd800] ;  /* 0x00d80006c59c783b */ /* 0x000e6c0008000200 */
        /* <DEDUP_REMOVED lines=11> */
[----:B------:R-:W3:Y:S01]  /*d300*/  LDSM.16.M88.4 R132, [R139+0xc800] ;  /* 0x00c800008b84783b */ /* 0x000ee20000000200 */
[C---:B----4-:R-:W-:Y:S05]  /*d310*/  HMMA.16816.F32.BF16 R20, R140.reuse, R152, RZ ;  /* 0x000000988c14723c */ /* 0x050fea00000418ff */
[----:B------:R-:W-:Y:S03]  /*d320*/  LDSM.16.M88.4 R148, [R139+0xd800] ;  /* 0x00d800008b94783b */ /* 0x000fe60000000200 */
[C---:B------:R-:W-:Y:S03]  /*d330*/  HMMA.16816.F32.BF16 R24, R140.reuse, R154, RZ ;  /* 0x0000009a8c18723c */ /* 0x040fe600000418ff */
[----:B------:R-:W-:Y:S05]  /*d340*/  LDSM.16.M88.4 R152, [R3] ;  /* 0x000000000398783b */ /* 0x000fea0000000200 */
[C---:B-1----:R-:W-:Y:S08]  /*d350*/  HMMA.16816.F32.BF16 R28, R140.reuse, R156, RZ ;  /* 0x0000009c8c1c723c */ /* 0x042ff000000418ff */
[----:B------:R-:W-:Y:S01]  /*d360*/  HMMA.16816.F32.BF16 R32, R140, R158, RZ ;  /* 0x0000009e8c20723c */ /* 0x000fe200000418ff */
[----:B------:R-:W1:Y:S06]  /*d370*/  LDSM.16.M88.4 R140, [R139+0xd000] ;  /* 0x00d000008b8c783b */ /* 0x000e6c0000000200 */
[----:B------:R-:W4:Y:S01]  /*d380*/  LDSM.16.M88.4 R156, [R2+0xc000] ;  /* 0x00c00000029c783b */ /* 0x000f220000000200 */
[C---:B-----5:R-:W-:Y:S08]  /*d390*/  HMMA.16816.F32.BF16 R4, R160.reuse, R164, R4 ;  /* 0x000000a4a004723c */ /* 0x060ff00000041804 */
        /* <DEDUP_REMOVED lines=15> */
[C---:B------:R-:W-:Y:S08]  /*d490*/  HMMA.16816.F32.BF16 R12, R176.reuse, R132, R12 ;  /* 0x00000084b00c723c */ /* 0x040ff0000004180c */
[C---:B------:R-:W-:Y:S01]  /*d4a0*/  HMMA.16816.F32.BF16 R16, R176.reuse, R134, R16 ;  /* 0x00000086b010723c */ /* 0x040fe20000041810 */
[----:B------:R-:W3:Y:S07]  /*d4b0*/  LDSM.16.M88.4 R132, [R197+UR6+0xe800] ;  /* 0x00e80006c584783b */ /* 0x000eee0008000200 */
[C---:B-1----:R-:W-:Y:S08]  /*d4c0*/  HMMA.16816.F32.BF16 R20, R176.reuse, R140, R20 ;  /* 0x0000008cb014723c */ /* 0x042ff00000041814 */
[C---:B------:R-:W-:Y:S01]  /*d4d0*/  HMMA.16816.F32.BF16 R24, R176.reuse, R142, R24 ;  /* 0x0000008eb018723c */ /* 0x040fe20000041818 */
[----:B------:R-:W1:Y:S07]  /*d4e0*/  LDSM.16.M88.4 R140, [R197+UR6+0xf000] ;  /* 0x00f00006c58c783b */ /* 0x000e6e0008000200 */
[C---:B------:R-:W-:Y:S08]  /*d4f0*/  HMMA.16816.F32.BF16 R28, R176.reuse, R148, R28 ;  /* 0x00000094b01c723c */ /* 0x040ff0000004181c */
[----:B------:R-:W-:Y:S01]  /*d500*/  HMMA.16816.F32.BF16 R32, R176, R150, R32 ;  /* 0x00000096b020723c */ /* 0x000fe20000041820 */
[----:B------:R-:W1:Y:S06]  /*d510*/  LDSM.16.M88.4 R148, [R197+UR6+0xf800] ;  /* 0x00f80006c594783b */ /* 0x000e6c0008000200 */
[----:B------:R-:W1:Y:S01]  /*d520*/  LDSM.16.M88.4 R176, [R196+0x4000] ;  /* 0x00400000c4b0783b */ /* 0x000e620000000200 */
[C---:B----4-:R-:W-:Y:S08]  /*d530*/  HMMA.16816.F32.BF16 R4, R152.reuse, R156, R4 ;  /* 0x0000009c9804723c */ /* 0x050ff00000041804 */
[C---:B------:R-:W-:Y:S01]  /*d540*/  HMMA.16816.F32.BF16 R8, R152.reuse, R158, R8 ;  /* 0x0000009e9808723c */ /* 0x040fe20000041808 */
[----:B------:R-:W-:Y:S07]  /*d550*/  LDSM.16.M88.4 R156, [R138+0xf800] ;  /* 0x00f800008a9c783b */ /* 0x000fee0000000200 */
[C---:B--2---:R-:W-:Y:S08]  /*d560*/  HMMA.16816.F32.BF16 R12, R152.reuse, R144, R12 ;  /* 0x00000090980c723c */ /* 0x044ff0000004180c */
[C---:B------:R-:W-:Y:S01]  /*d570*/  HMMA.16816.F32.BF16 R16, R152.reuse, R146, R16 ;  /* 0x000000929810723c */ /* 0x040fe20000041810 */
[----:B------:R-:W2:Y:S07]  /*d580*/  LDSM.16.M88.4 R144, [R138+0xe800] ;  /* 0x00e800008a90783b */ /* 0x000eae0000000200 */
[C---:B-----5:R-:W-:Y:S08]  /*d590*/  HMMA.16816.F32.BF16 R20, R152.reuse, R160, R20 ;  /* 0x000000a09814723c */ /* 0x060ff00000041814 */
[C---:B------:R-:W-:Y:S01]  /*d5a0*/  HMMA.16816.F32.BF16 R24, R152.reuse, R162, R24 ;  /* 0x000000a29818723c */ /* 0x040fe20000041818 */
[----:B------:R-:W-:Y:S07]  /*d5b0*/  LDSM.16.M88.4 R160, [R195+0x4000] ;  /* 0x00400000c3a0783b */ /* 0x000fee0000000200 */
[C---:B------:R-:W-:Y:S08]  /*d5c0*/  HMMA.16816.F32.BF16 R28, R152.reuse, R164, R28 ;  /* 0x000000a4981c723c */ /* 0x040ff0000004181c */
[----:B------:R-:W-:Y:S01]  /*d5d0*/  HMMA.16816.F32.BF16 R32, R152, R166, R32 ;  /* 0x000000a69820723c */ /* 0x000fe20000041820 */
[----:B------:R-:W4:Y:S06]  /*d5e0*/  LDSM.16.M88.4 R152, [R138+0xf000] ;  /* 0x00f000008a98783b */ /* 0x000f2c0000000200 */
[----:B------:R-:W5:Y:S01]  /*d5f0*/  LDSM.16.M88.4 R164, [R139+0xe000] ;  /* 0x00e000008ba4783b */ /* 0x000f620000000200 */
[C---:B------:R-:W-:Y:S08]  /*d600*/  HMMA.16816.F32.BF16 R4, R168.reuse, R172, R4 ;  /* 0x000000aca804723c */ /* 0x040ff00000041804 */
[C---:B------:R-:W-:Y:S01]  /*d610*/  HMMA.16816.F32.BF16 R8, R168.reuse, R174, R8 ;  /* 0x000000aea808723c */ /* 0x040fe20000041808 */
[----:B------:R-:W-:Y:S07]  /*d620*/  LDSM.16.M88.4 R172, [R2+0xe000] ;  /* 0x00e0000002ac783b */ /* 0x000fee0000000200 */
[C---:B---3--:R-:W-:Y:S08]  /*d630*/  HMMA.16816.F32.BF16 R12, R168.reuse, R132, R12 ;  /* 0x00000084a80c723c */ /* 0x048ff0000004180c */
[C---:B------:R-:W-:Y:S01]  /*d640*/  HMMA.16816.F32.BF16 R16, R168.reuse, R134, R16 ;  /* 0x00000086a810723c */ /* 0x040fe20000041810 */
[----:B------:R-:W3:Y:S07]  /*d650*/  LDSM.16.M88.4 R132, [R139+0xe800] ;  /* 0x00e800008b84783b */ /* 0x000eee0000000200 */
[C---:B-1----:R-:W-:Y:S08]  /*d660*/  HMMA.16816.F32.BF16 R20, R168.reuse, R140, R20 ;  /* 0x0000008ca814723c */ /* 0x042ff00000041814 */
[C---:B------:R-:W-:Y:S01]  /*d670*/  HMMA.16816.F32.BF16 R24, R168.reuse, R142, R24 ;  /* 0x0000008ea818723c */ /* 0x040fe20000041818 */
[----:B------:R-:W1:Y:S07]  /*d680*/  LDSM.16.M88.4 R140, [R139+0xf000] ;  /* 0x00f000008b8c783b */ /* 0x000e6e0000000200 */
[C---:B------:R-:W-:Y:S08]  /*d690*/  HMMA.16816.F32.BF16 R28, R168.reuse, R148, R28 ;  /* 0x00000094a81c723c */ /* 0x040ff0000004181c */
[----:B------:R-:W-:Y:S01]  /*d6a0*/  HMMA.16816.F32.BF16 R32, R168, R150, R32 ;  /* 0x00000096a820723c */ /* 0x000fe20000041820 */
[----:B------:R-:W1:Y:S06]  /*d6b0*/  LDSM.16.M88.4 R148, [R139+0xf800] ;  /* 0x00f800008b94783b */ /* 0x000e6c0000000200 */
[----:B------:R-:W1:Y:S01]  /*d6c0*/  LDSM.16.M88.4 R168, [R3+0x4000] ;  /* 0x0040000003a8783b */ /* 0x000e620000000200 */
[C---:B------:R-:W-:Y:S08]  /*d6d0*/  HMMA.16816.F32.BF16 R4, R176.reuse, R180, R4 ;  /* 0x000000b4b004723c */ /* 0x040ff00000041804 */
[C---:B------:R-:W-:Y:S01]  /*d6e0*/  HMMA.16816.F32.BF16 R8, R176.reuse, R182, R8 ;  /* 0x000000b6b008723c */ /* 0x040fe20000041808 */
[----:B------:R-:W-:Y:S07]  /*d6f0*/  LDSM.16.M88.4 R180, [R2+0x10000] ;  /* 0x0100000002b4783b */ /* 0x000fee0000000200 */
        /* <DEDUP_REMOVED lines=8> */
[----:B------:R-:W4:Y:S06]  /*d780*/  LDSM.16.M88.4 R156, [R2+0xf800] ;  /* 0x00f80000029c783b */ /* 0x000f2c0000000200 */
[----:B------:R-:W-:Y:S01]  /*d790*/  LDSM.16.M88.4 R176, [R197+UR6+0x10000] ;  /* 0x01000006c5b0783b */ /* 0x000fe20008000200 */
[C---:B-----5:R-:W-:Y:S08]  /*d7a0*/  HMMA.16816.F32.BF16 R4, R160.reuse, R164, R4 ;  /* 0x000000a4a004723c */ /* 0x060ff00000041804 */
[C---:B------:R-:W-:Y:S01]  /*d7b0*/  HMMA.16816.F32.BF16 R8, R160.reuse, R166, R8 ;  /* 0x000000a6a008723c */ /* 0x040fe20000041808 */
[----:B------:R-:W5:Y:S07]  /*d7c0*/  LDSM.16.M88.4 R164, [R199+0x8000] ;  /* 0x00800000c7a4783b */ /* 0x000f6e0000000200 */
[C---:B---3--:R-:W-:Y:S08]  /*d7d0*/  HMMA.16816.F32.BF16 R12, R160.reuse, R132, R12 ;  /* 0x00000084a00c723c */ /* 0x048ff0000004180c */
        /* <DEDUP_REMOVED lines=8> */
[----:B------:R-:W-:Y:S01]  /*d860*/  LDSM.16.M88.4 R160, [R196+0x8000] ;  /* 0x00800000c4a0783b */ /* 0x000fe20000000200 */
[C---:B------:R-:W-:Y:S08]  /*d870*/  HMMA.16816.F32.BF16 R4, R168.reuse, R172, R4 ;  /* 0x000000aca804723c */ /* 0x040ff00000041804 */
        /* <DEDUP_REMOVED lines=11> */
[----:B------:R-:W-:Y:S01]  /*d930*/  LDSM.16.M88.4 R168, [R195+0x8000] ;  /* 0x00800000c3a8783b */ /* 0x000fe20000000200 */
[C---:B-----5:R-:W-:Y:S08]  /*d940*/  HMMA.16816.F32.BF16 R4, R164.reuse, R176, R4 ;  /* 0x000000b0a404723c */ /* 0x060ff00000041804 */
[C---:B------:R-:W-:Y:S01]  /*d950*/  HMMA.16816.F32.BF16 R8, R164.reuse, R178, R8 ;  /* 0x000000b2a408723c */ /* 0x040fe20000041808 */
[----:B------:R-:W5:Y:S07]  /*d960*/  LDSM.16.M88.4 R176, [R139+0x10000] ;  /* 0x010000008bb0783b */ /* 0x000f6e0000000200 */
        /* <DEDUP_REMOVED lines=9> */
[----:B------:R4:W1:Y:S01]  /*da00*/  LDSM.16.M88.4 R164, [R3+0x8000] ;  /* 0x0080000003a4783b */ /* 0x0008620000000200 */
[C---:B------:R-:W-:Y:S08]  /*da10*/  HMMA.16816.F32.BF16 R4, R160.reuse, R172, R4 ;  /* 0x000000aca004723c */ /* 0x040ff00000041804 */
[C---:B------:R-:W-:Y:S08]  /*da20*/  HMMA.16816.F32.BF16 R8, R160.reuse, R174, R8 ;  /* 0x000000aea008723c */ /* 0x040ff00000041808 */
[C---:B--2---:R-:W-:Y:S01]  /*da30*/  HMMA.16816.F32.BF16 R12, R160.reuse, R144, R12 ;  /* 0x00000090a00c723c */ /* 0x044fe2000004180c */
[----:B----4-:R-:W-:Y:S07]  /*da40*/  MOV R3, UR12 ;  /* 0x0000000c00037c02 */ /* 0x010fee0008000f00 */
[C---:B------:R-:W-:Y:S08]  /*da50*/  HMMA.16816.F32.BF16 R16, R160.reuse, R146, R16 ;  /* 0x00000092a010723c */ /* 0x040ff00000041810 */
[C---:B------:R-:W-:Y:S08]  /*da60*/  HMMA.16816.F32.BF16 R20, R160.reuse, R152, R20 ;  /* 0x00000098a014723c */ /* 0x040ff00000041814 */
[C---:B------:R-:W-:Y:S08]  /*da70*/  HMMA.16816.F32.BF16 R24, R160.reuse, R154, R24 ;  /* 0x0000009aa018723c */ /* 0x040ff00000041818 */
[C---:B------:R-:W-:Y:S08]  /*da80*/  HMMA.16816.F32.BF16 R28, R160.reuse, R156, R28 ;  /* 0x0000009ca01c723c */ /* 0x040ff0000004181c */
[----:B------:R-:W-:Y:S08]  /*da90*/  HMMA.16816.F32.BF16 R32, R160, R158, R32 ;  /* 0x0000009ea020723c */ /* 0x000ff00000041820 */
[C---:B-----5:R-:W-:Y:S08]  /*daa0*/  HMMA.16816.F32.BF16 R4, R168.reuse, R176, R4 ;  /* 0x000000b0a804723c */ /* 0x060ff00000041804 */
[C---:B------:R-:W-:Y:S08]  /*dab0*/  HMMA.16816.F32.BF16 R8, R168.reuse, R178, R8 ;  /* 0x000000b2a808723c */ /* 0x040ff00000041808 */
[C---:B---3--:R-:W-:Y:S08]  /*dac0*/  HMMA.16816.F32.BF16 R12, R168.reuse, R132, R12 ;  /* 0x00000084a80c723c */ /* 0x048ff0000004180c */
[C---:B------:R-:W-:Y:S01]  /*dad0*/  HMMA.16816.F32.BF16 R16, R168.reuse, R134, R16 ;  /* 0x00000086a810723c */ /* 0x040fe20000041810 */
[----:B------:R-:W2:Y:S07]  /*dae0*/  LDSM.16.M88.4 R132, [R2+0x10800] ;  /* 0x010800000284783b */ /* 0x000eae0000000200 */
[C---:B-1----:R-:W-:Y:S08]  /*daf0*/  HMMA.16816.F32.BF16 R20, R168.reuse, R140, R20 ;  /* 0x0000008ca814723c */ /* 0x042ff00000041814 */
[C---:B------:R-:W-:Y:S01]  /*db00*/  HMMA.16816.F32.BF16 R24, R168.reuse, R142, R24 ;  /* 0x0000008ea818723c */ /* 0x040fe20000041818 */
[----:B------:R-:W1:Y:S07]  /*db10*/  LDSM.16.M88.4 R140, [R2+0x11000] ;  /* 0x01100000028c783b */ /* 0x000e6e0000000200 */
[C---:B------:R-:W-:Y:S08]  /*db20*/  HMMA.16816.F32.BF16 R28, R168.reuse, R148, R28 ;  /* 0x00000094a81c723c */ /* 0x040ff0000004181c */
        /* <DEDUP_REMOVED lines=10> */
[----:B------:R2:W3:Y:S01]  /*dbd0*/  LDSM.16.M88.4 R132, [R2+0x11800] ;  /* 0x011800000284783b */ /* 0x0004e20000000200 */
        /* <DEDUP_REMOVED lines=9> */
[----:B------:R-:W1:Y:S01]  /*dc70*/  MUFU.TANH R245, R245 ;  /* 0x000000f500f57308 */ /* 0x000e620000002400 */
[----:B------:R-:W-:Y:S01]  /*dc80*/  FMUL.FTZ R235, R12, UR8 ;  /* 0x000000080ceb7c20 */ /* 0x000fe20008410000 */
[----:B------:R-:W-:Y:S01]  /*dc90*/  FMUL.FTZ R228, R14, UR8 ;  /* 0x000000080ee47c20 */ /* 0x000fe20008410000 */
[----:B------:R-:W-:Y:S01]  /*dca0*/  FMUL.FTZ R237, R13, UR8 ;  /* 0x000000080ded7c20 */ /* 0x000fe20008410000 */
[----:B------:R-:W-:Y:S01]  /*dcb0*/  FMUL.FTZ R230, R15, UR8 ;  /* 0x000000080fe67c20 */ /* 0x000fe20008410000 */
[----:B------:R-:W-:Y:S01]  /*dcc0*/  FMUL.FTZ R231, R17, UR8 ;  /* 0x0000000811e77c20 */ /* 0x000fe20008410000 */
[----:B------:R-:W-:Y:S04]  /*dcd0*/  FMUL.FTZ R224, R19, UR8 ;  /* 0x0000000813e07c20 */ /* 0x000fe80008410000 */
[----:B------:R-:W4:Y:S01]  /*dce0*/  MUFU.TANH R238, R238 ;  /* 0x000000ee00ee7308 */ /* 0x000f220000002400 */
[----:B--2---:R-:W-:Y:S02]  /*dcf0*/  IMAD R2, R3, 0x40, R198 ;  /* 0x0000004003027824 */ /* 0x004fe400078e02c6 */
[----:B------:R-:W-:Y:S01]  /*dd00*/  FMUL.FTZ R229, R20, UR8 ;  /* 0x0000000814e57c20 */ /* 0x000fe20008410000 */
[----:B------:R-:W-:Y:S01]  /*dd10*/  FMUL.FTZ R222, R22, UR8 ;  /* 0x0000000816de7c20 */ /* 0x000fe20008410000 */
[----:B------:R-:W-:Y:S01]  /*dd20*/  FMUL.FTZ R233, R16, UR8 ;  /* 0x0000000810e97c20 */ /* 0x000fe20008410000 */
[C---:B------:R-:W-:Y:S01]  /*dd30*/  VIADD R3, R2.reuse, 0x10 ;  /* 0x0000001002037836 */ /* 0x040fe20000000000 */
[----:B------:R-:W-:Y:S01]  /*dd40*/  IADD3 R216, PT, PT, R2, 0x1, RZ ;  /* 0x0000000102d87810 */ /* 0x000fe20007ffe0ff */
[----:B------:R-:W-:Y:S02]  /*dd50*/  FMUL.FTZ R226, R18, UR8 ;  /* 0x0000000812e27c20 */ /* 0x000fe40008410000 */
[----:B------:R-:W2:Y:S01]  /*dd60*/  MUFU.TANH R241, R241 ;  /* 0x000000f100f17308 */ /* 0x000ea20000002400 */
[----:B------:R-:W-:Y:S01]  /*dd70*/  I2FP.F32.U32 R136, R2 ;  /* 0x0000000200887245 */ /* 0x000fe20000201000 */
[----:B------:R-:W-:Y:S01]  /*dd80*/  FMUL.FTZ R225, R24, UR8 ;  /* 0x0000000818e17c20 */ /* 0x000fe20008410000 */
[----:B------:R-:W-:Y:S01]  /*dd90*/  I2FP.F32.U32 R216, R216 ;  /* 0x000000d800d87245 */ /* 0x000fe20000201000 */
[----:B------:R-:W-:Y:S01]  /*dda0*/  FMUL.FTZ R218, R26, UR8 ;  /* 0x000000081ada7c20 */ /* 0x000fe20008410000 */
[----:B------:R-:W-:Y:S01]  /*ddb0*/  IADD3 R214, PT, PT, R2, 0x8, RZ ;  /* 0x0000000802d67810 */ /* 0x000fe20007ffe0ff */
[----:B-1----:R-:W-:Y:S01]  /*ddc0*/  FFMA.FTZ R245, R136, UR5, R245 ;  /* 0x0000000588f57c23 */ /* 0x002fe200080100f5 */
[----:B------:R-:W-:Y:S03]  /*ddd0*/  FMUL.FTZ R227, R21, UR8 ;  /* 0x0000000815e37c20 */ /* 0x000fe60008410000 */
[----:B------:R-:W1:Y:S01]  /*dde0*/  MUFU.TANH R234, R234 ;  /* 0x000000ea00ea7308 */ /* 0x000e620000002400 */
[C---:B---3--:R-:W-:Y:S03]  /*ddf0*/  HMMA.16816.F32.BF16 R28, R164.reuse, R132, R28 ;  /* 0x00000084a41c723c */ /* 0x048fe6000004181c */
[----:B------:R-:W-:Y:S01]  /*de00*/  FMUL.FTZ R133, R27, UR8 ;  /* 0x000000081b857c20 */ /* 0x000fe20008410000 */
[C---:B------:R-:W-:Y:S01]  /*de10*/  FFMA.FTZ R243, R216.reuse, UR5, R243 ;  /* 0x00000005d8f37c23 */ /* 0x040fe200080100f3 */
[----:B------:R-:W-:Y:S01]  /*de20*/  FFMA.FTZ R236, R216, UR5, R236 ;  /* 0x00000005d8ec7c23 */ /* 0x000fe200080100ec */
[----:B----4-:R-:W-:Y:S03]  /*de30*/  FFMA.FTZ R238, R136, UR5, R238 ;  /* 0x0000000588ee7c23 */ /* 0x010fe600080100ee */
[----:B------:R-:W3:Y:S01]  /*de40*/  MUFU.TANH R239, R239 ;  /* 0x000000ef00ef7308 */ /* 0x000ee20000002400 */
[C---:B------:R-:W-:Y:S01]  /*de50*/  IADD3 R136, PT, PT, R2.reuse, 0x9, RZ ;  /* 0x0000000902887810 */ /* 0x040fe20007ffe0ff */
[----:B------:R-:W-:Y:S03]  /*de60*/  HMMA.16816.F32.BF16 R32, R164, R134, R32 ;  /* 0x00000086a420723c */ /* 0x000fe60000041820 */
[----:B------:R-:W-:Y:S01]  /*de70*/  I2FP.F32.U32 R214, R214 ;  /* 0x000000d600d67245 */ /* 0x000fe20000201000 */
[----:B------:R-:W-:Y:S01]  /*de80*/  FMUL.FTZ R220, R23, UR8 ;  /* 0x0000000817dc7c20 */ /* 0x000fe20008410000 */
[----:B------:R-:W-:Y:S03]  /*de90*/  I2FP.F32.U32 R136, R136 ;  /* 0x0000008800887245 */ /* 0x000fe60000201000 */
[----:B------:R-:W4:Y:S01]  /*dea0*/  MUFU.TANH R232, R232 ;  /* 0x000000e800e87308 */ /* 0x000f220000002400 */
[----:B------:R-:W-:Y:S01]  /*deb0*/  IADD3 R134, PT, PT, R2, 0x19, RZ ;  /* 0x0000001902867810 */ /* 0x000fe20007ffe0ff */
[C---:B--2---:R-:W-:Y:S01]  /*dec0*/  FFMA.FTZ R241, R214.reuse, UR5, R241 ;  /* 0x00000005d6f17c23 */ /* 0x044fe200080100f1 */
[----:B-1----:R-:W-:Y:S01]  /*ded0*/  FFMA.FTZ R234, R214, UR5, R234 ;  /* 0x00000005d6ea7c23 */ /* 0x002fe200080100ea */
[----:B------:R-:W-:Y:S01]  /*dee0*/  I2FP.F32.U32 R214, R3 ;  /* 0x0000000300d67245 */ /* 0x000fe20000201000 */
[----:B------:R-:W-:Y:S01]  /*def0*/  FMUL.FTZ R221, R28, UR8 ;  /* 0x000000081cdd7c20 */ /* 0x000fe20008410000 */
[----:B------:R-:W-:Y:S01]  /*df00*/  I2FP.F32.U32 R134, R134 ;  /* 0x0000008600867245 */ /* 0x000fe20000201000 */
[----:B------:R-:W-:Y:S03]  /*df10*/  FMUL.FTZ R223, R25, UR8 ;  /* 0x0000000819df7c20 */ /* 0x000fe60008410000 */
[----:B------:R1:W2:Y:S01]  /*df20*/  MUFU.TANH R216, R133 ;  /* 0x0000008500d87308 */ /* 0x0002a20000002400 */
[----:B---3--:R-:W-:Y:S01]  /*df30*/  FFMA.FTZ R239, R136, UR5, R239 ;  /* 0x0000000588ef7c23 */ /* 0x008fe200080100ef */
[C---:B------:R-:W-:Y:S01]  /*df40*/  IADD3 R3, PT, PT, R2.reuse, 0x18, RZ ;  /* 0x0000001802037810 */ /* 0x040fe20007ffe0ff */
[----:B------:R-:W-:Y:S01]  /*df50*/  FMUL.FTZ R219, R29, UR8 ;  /* 0x000000081ddb7c20 */ /* 0x000fe20008410000 */
[----:B------:R-:W-:Y:S01]  /*df60*/  FMUL.FTZ R135, R31, UR8 ;  /* 0x000000081f877c20 */ /* 0x000fe20008410000 */
[----:B------:R-:W-:Y:S01]  /*df70*/  IADD3 R242, PT, PT, R2, 0x29, RZ ;  /* 0x0000002902f27810 */ /* 0x000fe20007ffe0ff */
[----:B------:R-:W-:Y:S01]  /*df80*/  FMUL.FTZ R217, R33, UR8 ;  /* 0x0000000821d97c20 */ /* 0x000fe20008410000 */
[----:B------:R-:W-:Y:S03]  /*df90*/  I2FP.F32.U32 R240, R3 ;  /* 0x0000000300f07245 */ /* 0x000fe60000201000 */
[----:B------:R-:W3:Y:S01]  /*dfa0*/  MUFU.TANH R235, R235 ;  /* 0x000000eb00eb7308 */ /* 0x000ee20000002400 */
[----:B----4-:R-:W-:Y:S01]  /*dfb0*/  FFMA.FTZ R232, R136, UR5, R232 ;  /* 0x0000000588e87c23 */ /* 0x010fe200080100e8 */
[C---:B------:R-:W-:Y:S02]  /*dfc0*/  IADD3 R136, PT, PT, R2.reuse, 0x11, RZ ;  /* 0x0000001102887810 */ /* 0x040fe40007ffe0ff */
[----:B------:R-:W-:Y:S02]  /*dfd0*/  IADD3 R3, PT, PT, R2, 0x28, RZ ;  /* 0x0000002802037810 */ /* 0x000fe40007ffe0ff */
[----:B------:R-:W-:Y:S04]  /*dfe0*/  I2FP.F32.U32 R242, R242 ;  /* 0x000000f200f27245 */ /* 0x000fe80000201000 */
[----:B------:R-:W4:Y:S01]  /*dff0*/  MUFU.TANH R228, R228 ;  /* 0x000000e400e47308 */ /* 0x000f220000002400 */
[----:B-1----:R-:W-:Y:S01]  /*e000*/  FMUL.FTZ R133, R30, UR8 ;  /* 0x000000081e857c20 */ /* 0x002fe20008410000 */
[----:B------:R-:W-:Y:S01]  /*e010*/  FMNMX3.FTZ R247, R0, R238, R236, !PT ;  /* 0x000000ee00f77276 */ /* 0x000fe200078100ec */
[----:B--2---:R-:W-:Y:S03]  /*e020*/  FFMA.FTZ R216, R242, UR5, R216 ;  /* 0x00000005f2d87c23 */ /* 0x004fe600080100d8 */
[----:B------:R-:W-:Y:S04]  /*e030*/  FMNMX3.FTZ R247, R247, R234, R232, !PT ;  /* 0x000000eaf7f77276 */ /* 0x000fe800078100e8 */
[----:B------:R-:W1:Y:S01]  /*e040*/  MUFU.TANH R237, R237 ;  /* 0x000000ed00ed7308 */ /* 0x000e620000002400 */
[C---:B---3--:R-:W-:Y:S09]  /*e050*/  FFMA.FTZ R235, R214.reuse, UR5, R235 ;  /* 0x00000005d6eb7c23 */ /* 0x048ff200080100eb */
[----:B------:R-:W2:Y:S01]  /*e060*/  MUFU.TANH R230, R230 ;  /* 0x000000e600e67308 */ /* 0x000ea20000002400 */
[----:B----4-:R-:W-:Y:S01]  /*e070*/  FFMA.FTZ R228, R214, UR5, R228 ;  /* 0x00000005d6e47c23 */ /* 0x010fe200080100e4 */
[----:B------:R-:W-:Y:S08]  /*e080*/  I2FP.F32.U32 R214, R136 ;  /* 0x0000008800d67245 */ /* 0x000ff00000201000 */
[----:B------:R3:W-:Y:S01]  /*e090*/  MUFU.TANH R136, R133 ;  /* 0x0000008500887308 */ /* 0x0007e20000002400 */
[C---:B-1----:R-:W-:Y:S09]  /*e0a0*/  FFMA.FTZ R237, R214.reuse, UR5, R237 ;  /* 0x00000005d6ed7c23 */ /* 0x042ff200080100ed */
[----:B------:R-:W1:Y:S01]  /*e0b0*/  MUFU.TANH R231, R231 ;  /* 0x000000e700e77308 */ /* 0x000e620000002400 */
[----:B--2---:R-:W-:Y:S01]  /*e0c0*/  FFMA.FTZ R230, R214, UR5, R230 ;  /* 0x00000005d6e67c23 */ /* 0x004fe200080100e6 */
[C---:B------:R-:W-:Y:S04]  /*e0d0*/  VIADD R214, R2.reuse, 0x20 ;  /* 0x0000002002d67836 */ /* 0x040fe80000000000 */
[----:B------:R-:W-:Y:S04]  /*e0e0*/  FMNMX3.FTZ R247, R247, R228, R230, !PT ;  /* 0x000000e4f7f77276 */ /* 0x000fe800078100e6 */
[----:B------:R-:W2:Y:S01]  /*e0f0*/  MUFU.TANH R224, R224 ;  /* 0x000000e000e07308 */ /* 0x000ea20000002400 */
[----:B---3--:R-:W-:Y:S02]  /*e100*/  IADD3 R133, PT, PT, R2, 0x21, RZ ;  /* 0x0000002102857810 */ /* 0x008fe40007ffe0ff */
[----:B------:R-:W-:Y:S07]  /*e110*/  I2FP.F32.U32 R214, R214 ;  /* 0x000000d600d67245 */ /* 0x000fee0000201000 */
[----:B------:R-:W3:Y:S01]  /*e120*/  MUFU.TANH R229, R229 ;  /* 0x000000e500e57308 */ /* 0x000ee20000002400 */
[C---:B-1----:R-:W-:Y:S09]  /*e130*/  FFMA.FTZ R231, R134.reuse, UR5, R231 ;  /* 0x0000000586e77c23 */ /* 0x042ff200080100e7 */
[----:B------:R-:W1:Y:S01]  /*e140*/  MUFU.TANH R222, R222 ;  /* 0x000000de00de7308 */ /* 0x000e620000002400 */
[----:B--2---:R-:W-:Y:S01]  /*e150*/  FFMA.FTZ R224, R134, UR5, R224 ;  /* 0x0000000586e07c23 */ /* 0x004fe200080100e0 */
[----:B------:R-:W-:Y:S01]  /*e160*/  I2FP.F32.U32 R134, R133 ;  /* 0x0000008500867245 */ /* 0x000fe20000201000 */
[----:B------:R-:W-:Y:S07]  /*e170*/  FMUL.FTZ R133, R32, UR8 ;  /* 0x0000000820857c20 */ /* 0x000fee0008410000 */
[----:B------:R-:W2:Y:S01]  /*e180*/  MUFU.TANH R233, R233 ;  /* 0x000000e900e97308 */ /* 0x000ea20000002400 */
[C---:B---3--:R-:W-:Y:S09]  /*e190*/  FFMA.FTZ R229, R214.reuse, UR5, R229 ;  /* 0x00000005d6e57c23 */ /* 0x048ff200080100e5 */
[----:B------:R-:W3:Y:S01]  /*e1a0*/  MUFU.TANH R226, R226 ;  /* 0x000000e200e27308 */ /* 0x000ee20000002400 */
[----:B-1----:R-:W-:Y:S09]  /*e1b0*/  FFMA.FTZ R222, R214, UR5, R222 ;  /* 0x00000005d6de7c23 */ /* 0x002ff200080100de */
[----:B------:R-:W1:Y:S01]  /*e1c0*/  MUFU.TANH R225, R225 ;  /* 0x000000e100e17308 */ /* 0x000e620000002400 */
[C---:B--2---:R-:W-:Y:S09]  /*e1d0*/  FFMA.FTZ R233, R240.reuse, UR5, R233 ;  /* 0x00000005f0e97c23 */ /* 0x044ff200080100e9 */
[----:B------:R-:W2:Y:S01]  /*e1e0*/  MUFU.TANH R218, R218 ;  /* 0x000000da00da7308 */ /* 0x000ea20000002400 */
[----:B---3--:R-:W-:Y:S01]  /*e1f0*/  FFMA.FTZ R226, R240, UR5, R226 ;  /* 0x00000005f0e27c23 */ /* 0x008fe200080100e2 */
[----:B------:R-:W-:Y:S01]  /*e200*/  I2FP.F32.U32 R240, R3 ;  /* 0x0000000300f07245 */ /* 0x000fe20000201000 */
[----:B------:R-:W-:Y:S03]  /*e210*/  VIADD R3, R2, 0x30 ;  /* 0x0000003002037836 */ /* 0x000fe60000000000 */
[----:B------:R-:W-:Y:S04]  /*e220*/  FMNMX3.FTZ R247, R247, R226, R224, !PT ;  /* 0x000000e2f7f77276 */ /* 0x000fe800078100e0 */
[----:B------:R-:W3:Y:S01]  /*e230*/  MUFU.TANH R221, R221 ;  /* 0x000000dd00dd7308 */ /* 0x000ee20000002400 */
[C---:B-1----:R-:W-:Y:S09]  /*e240*/  FFMA.FTZ R225, R240.reuse, UR5, R225 ;  /* 0x00000005f0e17c23 */ /* 0x042ff200080100e1 */
[----:B------:R-:W1:Y:S01]  /*e250*/  MUFU.TANH R227, R227 ;  /* 0x000000e300e37308 */ /* 0x000e620000002400 */
[----:B--2---:R-:W-:Y:S01]  /*e260*/  FFMA.FTZ R218, R240, UR5, R218 ;  /* 0x00000005f0da7c23 */ /* 0x004fe200080100da */
[----:B------:R-:W-:Y:S02]  /*e270*/  I2FP.F32.U32 R240, R3 ;  /* 0x0000000300f07245 */ /* 0x000fe40000201000 */
[----:B------:R-:W-:Y:S03]  /*e280*/  IADD3 R3, PT, PT, R2, 0x38, RZ ;  /* 0x0000003802037810 */ /* 0x000fe60007ffe0ff */
[C---:B------:R-:W-:Y:S03]  /*e290*/  FFMA.FTZ R136, R240.reuse, UR5, R136 ;  /* 0x00000005f0887c23 */ /* 0x040fe60008010088 */
[----:B------:R-:W2:Y:S01]  /*e2a0*/  MUFU.TANH R220, R220 ;  /* 0x000000dc00dc7308 */ /* 0x000ea20000002400 */
[----:B---3--:R-:W-:Y:S01]  /*e2b0*/  FFMA.FTZ R221, R240, UR5, R221 ;  /* 0x00000005f0dd7c23 */ /* 0x008fe200080100dd */
[----:B------:R-:W-:Y:S02]  /*e2c0*/  FMNMX3.FTZ R240, R137, R245, R243, !PT ;  /* 0x000000f589f07276 */ /* 0x000fe400078100f3 */
[----:B------:R-:W-:Y:S02]  /*e2d0*/  I2FP.F32.U32 R3, R3 ;  /* 0x0000000300037245 */ /* 0x000fe40000201000 */
[----:B------:R-:W-:Y:S04]  /*e2e0*/  FMNMX3.FTZ R240, R240, R241, R239, !PT ;  /* 0x000000f1f0f07276 */ /* 0x000fe800078100ef */
[----:B------:R3:W4:Y:S01]  /*e2f0*/  MUFU.TANH R214, R133 ;  /* 0x0000008500d67308 */ /* 0x0007220000002400 */
[----:B-1----:R-:W-:Y:S01]  /*e300*/  FFMA.FTZ R227, R134, UR5, R227 ;  /* 0x0000000586e37c23 */ /* 0x002fe200080100e3 */
[----:B------:R-:W-:Y:S04]  /*e310*/  FMNMX3.FTZ R240, R240, R235, R237, !PT ;  /* 0x000000ebf0f07276 */ /* 0x000fe800078100ed */
[----:B------:R-:W-:Y:S04]  /*e320*/  FMNMX3.FTZ R240, R240, R233, R231, !PT ;  /* 0x000000e9f0f07276 */ /* 0x000fe800078100e7 */
[----:B------:R-:W1:Y:S01]  /*e330*/  MUFU.TANH R223, R223 ;  /* 0x000000df00df7308 */ /* 0x000e620000002400 */
[----:B--2---:R-:W-:Y:S01]  /*e340*/  FFMA.FTZ R220, R134, UR5, R220 ;  /* 0x0000000586dc7c23 */ /* 0x004fe200080100dc */
[----:B------:R-:W-:Y:S01]  /*e350*/  FMUL.FTZ R134, R34, UR8 ;  /* 0x0000000822867c20 */ /* 0x000fe20008410000 */
[----:B------:R-:W-:Y:S03]  /*e360*/  FMNMX3.FTZ R240, R240, R229, R227, !PT ;  /* 0x000000e5f0f07276 */ /* 0x000fe600078100e3 */
[----:B------:R-:W-:Y:S04]  /*e370*/  FMNMX3.FTZ R247, R247, R222, R220, !PT ;  /* 0x000000def7f77276 */ /* 0x000fe800078100dc */
[----:B------:R-:W2:Y:S01]  /*e380*/  MUFU.TANH R219, R219 ;  /* 0x000000db00db7308 */ /* 0x000ea20000002400 */
[----:B---3--:R-:W-:Y:S01]  /*e390*/  FMUL.FTZ R133, R35, UR8 ;  /* 0x0000000823857c20 */ /* 0x008fe20008410000 */
[----:B----4-:R-:W-:Y:S01]  /*e3a0*/  FFMA.FTZ R214, R3, UR5, R214 ;  /* 0x0000000503d67c23 */ /* 0x010fe200080100d6 */
[----:B------:R-:W-:Y:S07]  /*e3b0*/  FMNMX3.FTZ R7, R247, R218, R216, !PT ;  /* 0x000000daf7077276 */ /* 0x000fee00078100d8 */
[----:B------:R-:W3:Y:S01]  /*e3c0*/  MUFU.TANH R135, R135 ;  /* 0x0000008700877308 */ /* 0x000ee20000002400 */
[----:B-1----:R-:W-:Y:S01]  /*e3d0*/  FFMA.FTZ R223, R242, UR5, R223 ;  /* 0x00000005f2df7c23 */ /* 0x002fe200080100df */
[C---:B------:R-:W-:Y:S02]  /*e3e0*/  IADD3 R242, PT, PT, R2.reuse, 0x31, RZ ;  /* 0x0000003102f27810 */ /* 0x040fe40007ffe0ff */
[----:B------:R-:W-:Y:S02]  /*e3f0*/  IADD3 R2, PT, PT, R2, 0x39, RZ ;  /* 0x0000003902027810 */ /* 0x000fe40007ffe0ff */
[----:B------:R-:W-:Y:S04]  /*e400*/  I2FP.F32.U32 R242, R242 ;  /* 0x000000f200f27245 */ /* 0x000fe80000201000 */
[----:B------:R-:W1:Y:S01]  /*e410*/  MUFU.TANH R217, R217 ;  /* 0x000000d900d97308 */ /* 0x000e620000002400 */
[----:B------:R-:W-:Y:S01]  /*e420*/  I2FP.F32.U32 R2, R2 ;  /* 0x0000000200027245 */ /* 0x000fe20000201000 */
[----:B--2---:R-:W-:Y:S01]  /*e430*/  FFMA.FTZ R219, R242, UR5, R219 ;  /* 0x00000005f2db7c23 */ /* 0x004fe200080100db */
[----:B------:R-:W-:Y:S07]  /*e440*/  FMNMX3.FTZ R240, R240, R225, R223, !PT ;  /* 0x000000e1f0f07276 */ /* 0x000fee00078100df */
[----:B------:R-:W2:Y:S01]  /*e450*/  MUFU.TANH R134, R134 ;  /* 0x0000008600867308 */ /* 0x000ea20000002400 */
[----:B---3--:R-:W-:Y:S01]  /*e460*/  FFMA.FTZ R135, R242, UR5, R135 ;  /* 0x00000005f2877c23 */ /* 0x008fe20008010087 */
[----:B------:R-:W-:Y:S04]  /*e470*/  FMNMX3.FTZ R240, R240, R221, R219, !PT ;  /* 0x000000ddf0f07276 */ /* 0x000fe800078100db */
[----:B------:R-:W-:Y:S04]  /*e480*/  FMNMX3.FTZ R7, R7, R136, R135, !PT ;  /* 0x0000008807077276 */ /* 0x000fe80007810087 */
[----:B------:R-:W3:Y:S01]  /*e490*/  MUFU.TANH R133, R133 ;  /* 0x0000008500857308 */ /* 0x000ee20000002400 */
[----:B-1----:R-:W-:Y:S05]  /*e4a0*/  FFMA.FTZ R217, R2, UR5, R217 ;  /* 0x0000000502d97c23 */ /* 0x002fea00080100d9 */
[----:B------:R-:W-:Y:S01]  /*e4b0*/  FMNMX3.FTZ R240, R240, R214, R217, !PT ;  /* 0x000000d6f0f07276 */ /* 0x000fe200078100d9 */
[----:B--2---:R-:W-:Y:S01]  /*e4c0*/  FFMA.FTZ R134, R3, UR5, R134 ;  /* 0x0000000503867c23 */ /* 0x004fe20008010086 */
[----:B---3--:R-:W-:Y:S01]  /*e4d0*/  FFMA.FTZ R133, R2, UR5, R133 ;  /* 0x0000000502857c23 */ /* 0x008fe20008010085 */
[----:B------:R-:W-:Y:S06]  /*e4e0*/  BRA.U.ANY UP0, `(.L_x_359) ;  /* 0xffffffe5007c7547 */ /* 0x000fec000b93ffff */
.L_x_358:
[----:B------:R-:W1:Y:S01]  /*e4f0*/  SHFL.BFLY PT, R3, R240, 0x2, 0x1f ;  /* 0x0c401f00f0037f89 */ /* 0x000e6200000e0000 */
[----:B------:R-:W-:Y:S01]  /*e500*/  FMNMX3.FTZ R7, R7, R134, R133, !PT ;  /* 0x0000008607077276 */ /* 0x000fe20007810085 */
[----:B------:R-:W-:Y:S01]  /*e510*/  UISETP.NE.AND UP0, UPT, UR12, URZ, UPT ;  /* 0x000000ff0c00728c */ /* 0x000fe2000bf05270 */
[----:B------:R-:W-:Y:S05]  /*e520*/  MOV R165, R208 ;  /* 0x000000d000a57202 */ /* 0x000fea0000000f00 */
[----:B------:R-:W-:Y:S01]  /*e530*/  LDSM.16.MT88.4 R12, [R189+0x12000] ;  /* 0x01200000bd0c783b */ /* 0x000fe20000004200 */
[----:B------:R-:W-:Y:S01]  /*e540*/  @P0 IADD3 R165, PT, PT, R209, -0x40, RZ ;  /* 0xffffffc0d1a50810 */ /* 0x000fe20007ffe0ff */
[----:B------:R-:W-:Y:S03]  /*e550*/  UIADD3 UR12, UPT, UPT, UR12, -0x1, URZ ;  /* 0xffffffff0c0c7890 */ /* 0x000fe6000fffe0ff */
[----:B------:R-:W-:Y:S03]  /*e560*/  IADD3 R164, PT, PT, R184, R165, RZ ;  /* 0x000000a5b8a47210 */ /* 0x000fe60007ffe0ff */
[----:B------:R-:W2:Y:S08]  /*e570*/  SHFL.BFLY PT, R2, R7, 0x2, 0x1f ;  /* 0x0c401f0007027f89 */ /* 0x000eb000000e0000 */
        /* <DEDUP_REMOVED lines=8> */
[----:B-1----:R-:W-:Y:S02]  /*e600*/  FMNMX.FTZ R9, R240, R3, !PT ;  /* 0x00000003f0097209 */ /* 0x002fe40007810000 */
[----:B--2---:R-:W-:Y:S05]  /*e610*/  FMNMX.FTZ R4, R7, R2, !PT ;  /* 0x0000000207047209 */ /* 0x004fea0007810000 */
[----:B------:R-:W1:Y:S08]  /*e620*/  SHFL.BFLY PT, R132, R9, 0x1, 0x1f ;  /* 0x0c201f0009847f89 */ /* 0x000e7000000e0000 */
[----:B------:R-:W2:Y:S01]  /*e630*/  SHFL.BFLY PT, R3, R4, 0x1, 0x1f ;  /* 0x0c201f0004037f89 */ /* 0x000ea200000e0000 */
[----:B-1----:R-:W-:Y:S02]  /*e640*/  FMNMX.FTZ R132, R9, R132, !PT ;  /* 0x0000008409847209 */ /* 0x002fe40007810000 */
[----:B--2---:R-:W-:Y:S03]  /*e650*/  FMNMX.FTZ R3, R4, R3, !PT ;  /* 0x0000000304037209 */ /* 0x004fe60007810000 */
        /* <DEDUP_REMOVED lines=43> */
[C---:B--2---:R-:W-:Y:S01]  /*e910*/  FMUL.FTZ R6, R0.reuse, R130 ;  /* 0x0000008200067220 */ /* 0x044fe20000410000 */
        /* <DEDUP_REMOVED lines=12> */
[C---:B------:R-:W-:Y:S01]  /*e9e0*/  FMUL.FTZ R34, R0.reuse, R102 ;  /* 0x0000006600227220 */ /* 0x040fe20000410000 */
        /* <DEDUP_REMOVED lines=302> */
.L_x_356:
        /* <DEDUP_REMOVED lines=263> */
.L_x_360:
        /* <DEDUP_REMOVED lines=45> */
.L_x_362:
[----:B------:R-:W-:Y:S05]  /*11010*/  BSYNC.RECONVERGENT B0 ;  /* 0x0000000000007941 */ /* 0x000fea0003800200 */
.L_x_361:
        /* <DEDUP_REMOVED lines=39> */
.L_x_364:
[----:B------:R-:W-:Y:S05]  /*11290*/  BSYNC.RECONVERGENT B0 ;  /* 0x0000000000007941 */ /* 0x000fea0003800200 */
.L_x_363:
        /* <DEDUP_REMOVED lines=24> */
.L_x_366:
[----:B------:R-:W-:Y:S05]  /*11420*/  BSYNC.RECONVERGENT B0 ;  /* 0x0000000000007941 */ /* 0x000fea0003800200 */
.L_x_365:
        /* <DEDUP_REMOVED lines=24> */
.L_x_368:
[----:B------:R-:W-:Y:S05]  /*115b0*/  BSYNC.RECONVERGENT B0 ;  /* 0x0000000000007941 */ /* 0x000fea0003800200 */
.L_x_367:
        /* <DEDUP_REMOVED lines=24> */
.L_x_369:
        /* <DEDUP_REMOVED lines=12> */
.L_x_937:


//--------------------- .text._ZN5flash16flash_fwd_kernelI23Flash_fwd_kernel_traitsILi192ELi64ELi64ELi4ELb0ELb0EN7cutlass10bfloat16_tE19Flash_kernel_traitsILi192ELi64ELi64ELi4ES3_EELb1ELb1ELb0ELb0ELb0ELb0ELb0ELb0EEEvNS_16Flash_fwd_paramsE --------------------------
	.section	.text._ZN5flash16flash_fwd_kernelI23Flash_fwd_kernel_traitsILi192ELi64ELi64ELi4ELb0ELb0EN7cutlass10bfloat16_tE19Flash_kernel_traitsILi192ELi64ELi64ELi4ES3_EELb1ELb1ELb0ELb0ELb0ELb0ELb0ELb0EEEvNS_16Flash_fwd_paramsE,"ax",@progbits
	.align	128
        .global         _ZN5flash16flash_fwd_kernelI23Flash_fwd_kernel_traitsILi192ELi64ELi64ELi4ELb0ELb0EN7cutlass10bfloat16_tE19Flash_kernel_traitsILi192ELi64ELi64ELi4ES3_EELb1ELb1ELb0ELb0ELb0ELb0ELb0ELb0EEEvNS_16Flash_fwd_paramsE
        .type           _ZN5flash16flash_fwd_kernelI23Flash_fwd_kernel_traitsILi192ELi64ELi64ELi4ELb0ELb0EN7cutlass10bfloat16_tE19Flash_kernel_traitsILi192ELi64ELi64ELi4ES3_EELb1ELb1ELb0ELb0ELb0ELb0ELb0ELb0EEEvNS_16Flash_fwd_paramsE,@function
        .size           _ZN5flash16flash_fwd_kernelI23Flash_fwd_kernel_traitsILi192ELi64ELi64ELi4ELb0ELb0EN7cutlass10bfloat16_tE19Flash_kernel_traitsILi192ELi64ELi64ELi4ES3_EELb1ELb1ELb0ELb0ELb0ELb0ELb0ELb0EEEvNS_16Flash_fwd_paramsE,(.L_x_938 - _ZN5flash16flash_fwd_kernelI23Flash_fwd_kernel_traitsILi192ELi64ELi64ELi4ELb0ELb0EN7cutlass10bfloat16_tE19Flash_kernel_traitsILi192ELi64ELi64ELi4ES3_EELb1ELb1ELb0ELb0ELb0ELb0ELb0ELb0EEEvNS_16Flash_fwd_paramsE)
        .other          _ZN5flash16flash_fwd_kernelI23Flash_fwd_kernel_traitsILi192ELi64ELi64ELi4ELb0ELb0EN7cutlass10bfloat16_tE19Flash_kernel_traitsILi192ELi64ELi64ELi4ES3_EELb1ELb1ELb0ELb0ELb0ELb0ELb0ELb0EEEvNS_16Flash_fwd_paramsE,@"STO_CUDA_ENTRY STV_DEFAULT"
_ZN5flash16flash_fwd_kernelI23Flash_fwd_kernel_traitsILi192ELi64ELi64ELi4ELb0ELb0EN7cutlass10bfloat16_tE19Flash_kernel_traitsILi192ELi64ELi64ELi4ES3_EELb1ELb1ELb0ELb0ELb0ELb0ELb0ELb0EEEvNS_16Flash_fwd_paramsE:
.text._ZN5flash16flash_fwd_kernelI23Flash_fwd_kernel_traitsILi192ELi64ELi64ELi4ELb0ELb0EN7cutlass10bfloat16_tE19Flash_kernel_traitsILi192ELi64ELi64ELi4ES3_EELb1ELb1ELb0ELb0ELb0ELb0ELb0ELb0EEEvNS_16Flash_fwd_paramsE:
[----:B------:R-:W-:Y:S01]  /*0000*/  LDC R1, c[0x0][0x37c] ;  /* 0x0000df00ff017b82 */ /* 0x000fe20000000800 */
[----:B------:R-:W1:Y:S07]  /*0010*/  LDCU.U8 UR4, c[0x0][0x524] ;  /* 0x0000a480ff0477ac */ /* 0x000e6e0008000000 */
[----:B------:R-:W2:Y:S01]  /*0020*/  LDC R14, c[0x0][0x518] ;  /* 0x00014600ff0e7b82 */ /* 0x000ea20000000800 */
[----:B------:R-:W3:Y:S07]  /*0030*/  LDCU.64 UR16, c[0x0][0x358] ;  /* 0x00006b00ff1077ac */ /* 0x000eee0008000a00 */
[----:B------:R-:W3:Y:S01]  /*0040*/  LDC R3, c[0x0][0x51c] ;  /* 0x00014700ff037b82 */ /* 0x000ee20000000800 */
[----:B------:R-:W4:Y:S01]  /*0050*/  S2R R87, SR_CTAID.X ;  /* 0x0000000000577919 */ /* 0x000f220000002500 */
[----:B------:R-:W4:Y:S01]  /*0060*/  LDCU.64 UR6, c[0x0][0x470] ;  /* 0x00008e00ff0677ac */ /* 0x000f220008000a00 */
[----:B------:R-:W4:Y:S05]  /*0070*/  S2R R13, SR_CTAID.Y ;  /* 0x00000000000d7919 */ /* 0x000f2a0000002600 */
[----:B------:R-:W4:Y:S01]  /*0080*/  LDC.64 R4, c[0x0][0x460] ;  /* 0x00011800ff047b82 */ /* 0x000f220000000a00 */
[----:B-1----:R-:W-:Y:S01]  /*0090*/  ISETP.NE.AND P4, PT, RZ, UR4, PT ;  /* 0x00000004ff007c0c */ /* 0x002fe2000bf85270 */
[----:B------:R-:W1:Y:S01]  /*00a0*/  LDCU.64 UR4, c[0x0][0x510] ;  /* 0x0000a200ff0477ac */ /* 0x000e620008000a00 */
[----:B------:R-:W4:Y:S01]  /*00b0*/  S2R R16, SR_CTAID.Z ;  /* 0x0000000000107919 */ /* 0x000f220000002700 */
[----:B------:R-:W4:Y:S04]  /*00c0*/  S2R R181, SR_TID.X ;  /* 0x0000000000b57919 */ /* 0x000f280000002100 */
[----:B------:R-:W4:Y:S06]  /*00d0*/  LDC.64 R6, c[0x0][0x460] ;  /* 0x00011800ff067b82 */ /* 0x000f2c0000000a00 */
[----:B--2---:R-:W-:-:S05]  /*00e0*/  @P4 IMAD.MOV.U32 R2, RZ, RZ, R14 ;  /* 0x000000ffff024224 */ /* 0x004fca00078e000e */
[----:B---3--:R-:W2:Y:S01]  /*00f0*/  @P4 LDG.E.64 R8, desc[UR16][R2.64] ;  /* 0x0000001002084981 */ /* 0x008ea2000c1e1b00 */
[----:B-1----:R-:W-:Y:S02]  /*0100*/  IMAD.U32 R224, RZ, RZ, UR4 ;  /* 0x00000004ffe07e24 */ /* 0x002fe4000f8e00ff */
[----:B------:R-:W-:Y:S01]  /*0110*/  IMAD.U32 R225, RZ, RZ, UR5 ;  /* 0x00000005ffe17e24 */ /* 0x000fe2000f8e00ff */
[----:B------:R-:W1:Y:S05]  /*0120*/  LDCU.64 UR4, c[0x0][0x478] ;  /* 0x00008f00ff0477ac */ /* 0x000e6a0008000a00 */
[----:B------:R-:W3:Y:S01]  /*0130*/  @P4 LDG.E.64 R224, desc[UR16][R224.64] ;  /* 0x00000010e0e04981 */ /* 0x000ee2000c1e1b00 */
[C---:B----4-:R-:W-:Y:S01]  /*0140*/  ISETP.NE.U32.AND P3, PT, R4.reuse, RZ, PT ;  /* 0x000000ff0400720c */ /* 0x050fe20003f65070 */
[----:B------:R-:W-:Y:S01]  /*0150*/  IMAD.MOV.U32 R209, RZ, RZ, -0x1 ;  /* 0xffffffffffd17424 */ /* 0x000fe200078e00ff */
[----:B------:R-:W-:Y:S01]  /*0160*/  ISETP.NE.U32.AND P2, PT, R4, RZ, PT ;  /* 0x000000ff0400720c */ /* 0x000fe20003f45070 */
[----:B------:R-:W-:Y:S01]  /*0170*/  IMAD.WIDE.U32 R22, R13, 0x4, R6 ;  /* 0x000000040d167825 */ /* 0x000fe200078e0006 */
[----:B------:R-:W-:Y:S01]  /*0180*/  ISETP.NE.AND.EX P3, PT, R5, RZ, PT, P3 ;  /* 0x000000ff0500720c */ /* 0x000fe20003f65330 */
[----:B------:R-:W4:Y:S01]  /*0190*/  LDC.64 R6, c[0x0][0x468] ;  /* 0x00011a00ff067b82 */ /* 0x000f220000000a00 */
[----:B------:R-:W-:-:S02]  /*01a0*/  LOP3.LUT R0, R16, R87, R13, 0xfe, !PT ;  /* 0x0000005710007212 */ /* 0x000fc400078efe0d */
[----:B------:R-:W-:Y:S02]  /*01b0*/  ISETP.NE.AND.EX P2, PT, R5, RZ, PT, P2 ;  /* 0x000000ff0500720c */ /* 0x000fe40003f45320 */
[----:B------:R-:W-:Y:S02]  /*01c0*/  LOP3.LUT P5, RZ, R0, R181, RZ, 0xfc, !PT ;  /* 0x000000b500ff7212 */ /* 0x000fe400078afcff */
[----:B------:R-:W-:Y:S01]  /*01d0*/  ISETP.NE.U32.AND P0, PT, RZ, UR6, PT ;  /* 0x00000006ff007c0c */ /* 0x000fe2000bf05070 */
[----:B------:R-:W2:Y:S03]  /*01e0*/  @P4 LDC R0, c[0x0][0x520] ;  /* 0x00014800ff004b82 */ /* 0x000ea60000000800 */
[----:B------:R-:W-:-:S07]  /*01f0*/  ISETP.NE.AND.EX P0, PT, RZ, UR7, PT, P0 ;  /* 0x00000007ff007c0c */ /* 0x000fce000bf05300 */
[----:B------:R-:W3:Y:S01]  /*0200*/  @!P5 LDC.64 R20, c[0x0][0x528] ;  /* 0x00014a00ff14db82 */ /* 0x000ee20000000a00 */
[----:B------:R-:W-:Y:S01]  /*0210*/  IMAD.SHL.U32 R19, R13, 0x4, RZ ;  /* 0x000000040d137824 */ /* 0x000fe200078e00ff */
[----:B--2---:R-:W-:-:S05]  /*0220*/  @P4 IADD3 R14, P1, PT, R8, R0, RZ ;  /* 0x00000000080e4210 */ /* 0x004fca0007f3e0ff */
[----:B------:R-:W-:Y:S01]  /*0230*/  @P4 IMAD.X R3, RZ, RZ, R9, P1 ;  /* 0x000000ffff034224 */ /* 0x000fe200008e0609 */
[----:B-1----:R-:W-:-:S03]  /*0240*/  ISETP.NE.U32.AND P1, PT, RZ, UR4, PT ;  /* 0x00000004ff007c0c */ /* 0x002fc6000bf25070 */
[----:B------:R-:W-:Y:S01]  /*0250*/  @!P5 IMAD.MOV.U32 R15, RZ, RZ, R3 ;  /* 0x000000ffff0fd224 */ /* 0x000fe200078e0003 */
[----:B---3--:R-:W-:Y:S01]  /*0260*/  @!P5 STG.E.64 desc[UR16][R20.64], R224 ;  /* 0x000000e01400d986 */ /* 0x008fe2000c101b10 */
[----:B------:R-:W-:-:S03]  /*0270*/  ISETP.NE.AND.EX P1, PT, RZ, UR5, PT, P1 ;  /* 0x00000005ff007c0c */ /* 0x000fc6000bf25310 */
[----:B------:R1:W-:Y:S04]  /*0280*/  @!P5 STG.E.64 desc[UR16][R20.64+0x8], R14 ;  /* 0x0000080e1400d986 */ /* 0x0003e8000c101b10 */
[----:B------:R-:W2:Y:S04]  /*0290*/  @P3 LDG.E R209, desc[UR16][R22.64] ;  /* 0x0000001016d13981 */ /* 0x000ea8000c1e1900 */
[----:B------:R-:W2:Y:S01]  /*02a0*/  @P2 LDG.E R8, desc[UR16][R22.64+0x4] ;  /* 0x0000041016082981 */ /* 0x000ea2000c1e1900 */
[----:B------:R-:W-:Y:S01]  /*02b0*/  SHF.R.U32.HI R0, RZ, 0x1e, R13 ;  /* 0x0000001eff007819 */ /* 0x000fe2000001160d */
[----:B------:R-:W-:Y:S01]  /*02c0*/  IMAD.MOV.U32 R2, RZ, RZ, RZ ;  /* 0x000000ffff027224 */ /* 0x000fe200078e00ff */
[----:B------:R-:W-:-:S02]  /*02d0*/  @P0 IADD3 R10, P4, PT, R19, UR6, RZ ;  /* 0x00000006130a0c10 */ /* 0x000fc4000ff9e0ff */
[----:B------:R-:W-:Y:S02]  /*02e0*/  @P1 IADD3 R4, P3, PT, R19, UR4, RZ ;  /* 0x0000000413041c10 */ /* 0x000fe4000ff7e0ff */
[C---:B------:R-:W-:Y:S01]  /*02f0*/  @P0 IADD3.X R11, PT, PT, R0.reuse, UR7, RZ, P4, !PT ;  /* 0x00000007000b0c10 */ /* 0x040fe2000a7fe4ff */
[----:B------:R-:W3:Y:S01]  /*0300*/  LDCU.U8 UR4, c[0x0][0x532] ;  /* 0x0000a640ff0477ac */ /* 0x000ee20008000000 */
[----:B------:R-:W-:-:S03]  /*0310*/  @P1 IADD3.X R5, PT, PT, R0, UR5, RZ, P3, !PT ;  /* 0x0000000500051c10 */ /* 0x000fc60009ffe4ff */
[----:B------:R1:W5:Y:S01]  /*0320*/  @P0 LDG.E R2, desc[UR16][R10.64] ;  /* 0x000000100a020981 */ /* 0x000362000c1e1900 */
[----:B----4-:R-:W-:Y:S02]  /*0330*/  IADD3 R18, P0, PT, R19, R6, RZ ;  /* 0x0000000613127210 */ /* 0x010fe40007f1e0ff */
[----:B------:R-:W-:Y:S01]  /*0340*/  ISETP.EQ.U32.AND P4, PT, R6, RZ, PT ;  /* 0x000000ff0600720c */ /* 0x000fe20003f82070 */
[----:B------:R4:W5:Y:S01]  /*0350*/  @P1 LDG.E R93, desc[UR16][R4.64] ;  /* 0x00000010045d1981 */ /* 0x000962000c1e1900 */
[----:B------:R-:W-:Y:S02]  /*0360*/  IMAD.MOV.U32 R9, RZ, RZ, -0x1 ;  /* 0xffffffffff097424 */ /* 0x000fe400078e00ff */
[----:B------:R-:W-:Y:S01]  /*0370*/  IMAD.X R19, R0, 0x1, R7, P0 ;  /* 0x0000000100137824 */ /* 0x000fe200000e0607 */
[----:B------:R-:W-:Y:S01]  /*0380*/  ISETP.NE.U32.AND P0, PT, R6, RZ, PT ;  /* 0x000000ff0600720c */ /* 0x000fe20003f05070 */
[----:B------:R-:W2:Y:S03]  /*0390*/  @!P1 LDC R0, c[0x0][0x43c] ;  /* 0x00010f00ff009b82 */ /* 0x000ea60000000800 */
[----:B------:R-:W-:-:S02]  /*03a0*/  ISETP.NE.AND.EX P0, PT, R7, RZ, PT, P0 ;  /* 0x000000ff0700720c */ /* 0x000fc40003f05300 */
[----:B---3--:R-:W-:-:S04]  /*03b0*/  ISETP.NE.AND P3, PT, RZ, UR4, PT ;  /* 0x00000004ff007c0c */ /* 0x008fc8000bf65270 */
[----:B------:R-:W-:Y:S01]  /*03c0*/  ISETP.EQ.OR.EX P4, PT, R7, RZ, !P3, P4 ;  /* 0x000000ff0700720c */ /* 0x000fe20005f82740 */
[----:B-1----:R-:W1:Y:S01]  /*03d0*/  @!P2 LDC R10, c[0x0][0x434] ;  /* 0x00010d00ff0aab82 */ /* 0x002e620000000800 */
[----:B------:R-:W-:-:S11]  /*03e0*/  IMAD.SHL.U32 R15, R87, 0x40, RZ ;  /* 0x00000040570f7824 */ /* 0x000fd600078e00ff */
[----:B------:R4:W5:Y:S01]  /*03f0*/  @!P4 LDG.E R9, desc[UR16][R18.64] ;  /* 0x000000101209c981 */ /* 0x000962000c1e1900 */
[----:B------:R-:W3:Y:S08]  /*0400*/  @!P1 LDC.64 R4, c[0x0][0x488] ;  /* 0x00012200ff049b82 */ /* 0x000ef00000000a00 */
[----:B------:R-:W1:Y:S01]  /*0410*/  @!P0 LDC R7, c[0x0][0x438] ;  /* 0x00010e00ff078b82 */ /* 0x000e620000000800 */
[----:B--2---:R-:W-:Y:S01]  /*0420*/  @P2 IMAD.IADD R10, R8, 0x1, -R209 ;  /* 0x00000001080a2824 */ /* 0x004fe200078e0ad1 */
[----:B---3--:R-:W-:-:S04]  /*0430*/  @!P1 ISETP.NE.U32.AND P2, PT, R4, RZ, PT ;  /* 0x000000ff0400920c */ /* 0x008fc80003f45070 */
[----:B-1----:R-:W-:Y:S01]  /*0440*/  ISETP.GT.AND P4, PT, R10, R15, PT ;  /* 0x0000000f0a00720c */ /* 0x002fe20003f84270 */
[----:B----4-:R-:W-:-:S12]  /*0450*/  @!P0 BRA `(.L_x_370) ;  /* 0x00000000000c8947 */ /* 0x010fd80003800000 */
[----:B------:R-:W2:Y:S02]  /*0460*/  @P3 LDG.E R4, desc[UR16][R18.64+0x4] ;  /* 0x0000041012043981 */ /* 0x000ea4000c1e1900 */
[----:B--2--5:R-:W-:-:S06]  /*0470*/  @P3 IADD3 R7, PT, PT, R4, -R9, RZ ;  /* 0x8000000904073210 */ /* 0x024fcc0007ffe0ff */
[----:B------:R1:W5:Y:S02]  /*0480*/  @!P3 LDG.E R7, desc[UR16][R18.64] ;  /* 0x000000101207b981 */ /* 0x000364000c1e1900 */
.L_x_370:
[----:B------:R-:W-:Y:S01]  /*0490*/  @!P1 ISETP.NE.AND.EX P2, PT, R5, RZ, PT, P2 ;  /* 0x000000ff0500920c */ /* 0x000fe20003f45320 */
[----:B------:R-:W-:-:S12]  /*04a0*/  @!P4 EXIT ;  /* 0x000000000000c94d */ /* 0x000fd80003800000 */
[----:B------:R-:W2:Y:S01]  /*04b0*/  LDCU UR14, c[0x0][0x508] ;  /* 0x0000a100ff0e77ac */ /* 0x000ea20008000800 */
[----:B------:R-:W-:Y:S01]  /*04c0*/  @!P1 SEL R0, R0, RZ, P2 ;  /* 0x000000ff00009207 */ /* 0x000fe20001000000 */
[--C-:B-----5:R-:W-:Y:S02]  /*04d0*/  @P1 IMAD.IADD R93, R93, 0x1, -R2.reuse ;  /* 0x000000015d5d1824 */ /* 0x120fe400078e0a02 */
[----:B------:R-:W-:Y:S01]  /*04e0*/  VIADD R5, R87, 0x1 ;  /* 0x0000000157057836 */ /* 0x000fe20000000000 */
[----:B------:R-:W-:-:S03]  /*04f0*/  @!P1 IADD3 R93, PT, PT, R0, R7, -R2 ;  /* 0x00000007005d9210 */ /* 0x000fc60007ffe802 */
[----:B------:R-:W-:Y:S02]  /*0500*/  IMAD R0, R5, 0x40, -R10 ;  /* 0x0000004005007824 */ /* 0x000fe400078e0a0a */
[----:B------:R-:W-:-:S05]  /*0510*/  VIADD R7, R93, 0x3f ;  /* 0x0000003f5d077836 */ /* 0x000fca0000000000 */
[----:B------:R-:W-:Y:S02]  /*0520*/  SHF.R.S32.HI R4, RZ, 0x1f, R7 ;  /* 0x0000001fff047819 */ /* 0x000fe40000011407 */
[----:B--2---:R-:W-:Y:S02]  /*0530*/  IADD3 R5, PT, PT, R7, UR14, R0 ;  /* 0x0000000e07057c10 */ /* 0x004fe4000fffe000 */
[----:B------:R-:W-:Y:S02]  /*0540*/  LEA.HI R4, R4, R7, RZ, 0x6 ;  /* 0x0000000704047211 */ /* 0x000fe400078f30ff */
[----:B------:R-:W-:Y:S02]  /*0550*/  SHF.R.S32.HI R0, RZ, 0x1f, R5 ;  /* 0x0000001fff007819 */ /* 0x000fe40000011405 */
[----:B------:R-:W-:Y:S02]  /*0560*/  SHF.R.S32.HI R4, RZ, 0x6, R4 ;  /* 0x00000006ff047819 */ /* 0x000fe40000011404 */
[----:B------:R-:W-:-:S04]  /*0570*/  LEA.HI R0, R0, R5, RZ, 0x6 ;  /* 0x0000000500007211 */ /* 0x000fc800078f30ff */
[----:B------:R-:W-:-:S04]  /*0580*/  SHF.R.S32.HI R5, RZ, 0x6, R0 ;  /* 0x00000006ff057819 */ /* 0x000fc80000011400 */
[----:B------:R-:W-:-:S04]  /*0590*/  VIMNMX R0, PT, PT, R4, R5, PT ;  /* 0x0000000504007248 */ /* 0x000fc80003fe0100 */
[----:B------:R-:W-:-:S13]  /*05a0*/  ISETP.GT.AND P0, PT, R0, RZ, PT ;  /* 0x000000ff0000720c */ /* 0x000fda0003f04270 */
[----:B------:R-:W-:Y:S05]  /*05b0*/  @P0 BRA `(.L_x_371) ;  /* 0x0000000c000c0947 */ /* 0x000fea0003800000 */
[----:B------:R-:W2:Y:S01]  /*05c0*/  LDC.U8 R0, c[0x0][0x549] ;  /* 0x00015240ff007b82 */ /* 0x000ea20000000000 */
[----:B------:R-:W-:-:S07]  /*05d0*/  ISETP.NE.AND P1, PT, R209, -0x1, PT ;  /* 0xffffffffd100780c */ /* 0x000fce0003f25270 */
[----:B------:R-:W3:Y:S08]  /*05e0*/  LDC.U8 R9, c[0x0][0x548] ;  /* 0x00015200ff097b82 */ /* 0x000ef00000000000 */
[----:B------:R-:W1:Y:S01]  /*05f0*/  @!P1 LDC.64 R6, c[0x0][0x400] ;  /* 0x00010000ff069b82 */ /* 0x000e620000000a00 */
[----:B--2---:R-:W-:-:S07]  /*0600*/  ISETP.NE.AND P6, PT, R0, RZ, PT ;  /* 0x000000ff0000720c */ /* 0x004fce0003fc5270 */
[----:B------:R-:W2:Y:S08]  /*0610*/  @P1 LDC.64 R4, c[0x0][0x408] ;  /* 0x00010200ff041b82 */ /* 0x000eb00000000a00 */
[----:B------:R-:W4:Y:S01]  /*0620*/  @P6 LDC.64 R2, c[0x0][0x430] ;  /* 0x00010c00ff026b82 */ /* 0x000f220000000a00 */
[----:B------:R-:W-:Y:S01]  /*0630*/  @P6 MOV R0, 0x1 ;  /* 0x0000000100006802 */ /* 0x000fe20000000f00 */
[----:B-1----:R-:W-:Y:S01]  /*0640*/  @!P1 IMAD.WIDE.U32 R18, R13, R6, RZ ;  /* 0x000000060d129225 */ /* 0x002fe200078e00ff */
[----:B------:R-:W-:-:S02]  /*0650*/  SHF.L.U32 R6, R181, 0x3, RZ ;  /* 0x00000003b5067819 */ /* 0x000fc400000006ff */
[----:B------:R-:W-:Y:S01]  /*0660*/  @!P1 MOV R11, R18 ;  /* 0x00000012000b9202 */ /* 0x000fe20000000f00 */
[----:B--2---:R-:W-:-:S04]  /*0670*/  @P1 IMAD.WIDE.U32 R20, R209, R4, RZ ;  /* 0x00000004d1141225 */ /* 0x004fc800078e00ff */
[----:B----4-:R-:W-:Y:S02]  /*0680*/  @P6 IMAD R3, R2, R3, RZ ;  /* 0x0000000302036224 */ /* 0x010fe400078e02ff */
[----:B------:R-:W1:Y:S01]  /*0690*/  @P6 LDC R2, c[0x0][0x430] ;  /* 0x00010c00ff026b82 */ /* 0x000e620000000800 */
[----:B---3--:R-:W-:Y:S05]  /*06a0*/  @P6 BRA `(.L_x_372) ;  /* 0x0000000000286947 */ /* 0x008fea0003800000 */
[----:B------:R-:W-:Y:S01]  /*06b0*/  ISETP.NE.AND P0, PT, R9, RZ, PT ;  /* 0x000000ff0900720c */ /* 0x000fe20003f05270 */
[----:B------:R-:W2:-:S12]  /*06c0*/  LDC R17, c[0x0][0x3e0] ;  /* 0x0000f800ff117b82 */ /* 0x000e980000000800 */
[----:B------:R-:W3:Y:S01]  /*06d0*/  @P0 LDC R3, c[0x0][0x454] ;  /* 0x00011500ff030b82 */ /* 0x000ee20000000800 */
[----:B-1----:R-:W-:Y:S02]  /*06e0*/  @P0 MOV R2, 0x1 ;  /* 0x0000000100020802 */ /* 0x002fe40000000f00 */
[----:B------:R-:W-:-:S05]  /*06f0*/  @!P0 MOV R2, 0x1 ;  /* 0x0000000100028802 */ /* 0x000fca0000000f00 */
[----:B------:R-:W2:Y:S08]  /*0700*/  @P0 LDC R0, c[0x0][0x454] ;  /* 0x00011500ff000b82 */ /* 0x000eb00000000800 */
[----:B------:R-:W1:Y:S08]  /*0710*/  @!P0 LDC R4, c[0x0][0x434] ;  /* 0x00010d00ff048b82 */ /* 0x000e700000000800 */
[----:B------:R-:W4:Y:S01]  /*0720*/  @!P0 LDC R3, c[0x0][0x434] ;  /* 0x00010d00ff038b82 */ /* 0x000f220000000800 */
[----:B--2---:R-:W-:-:S02]  /*0730*/  @P0 IMAD R0, R0, R17, RZ ;  /* 0x0000001100000224 */ /* 0x004fc400078e02ff */
[----:B-1-3--:R-:W-:-:S07]  /*0740*/  @!P0 IMAD R0, R4, R17, RZ ;  /* 0x0000001104008224 */ /* 0x00afce00078e02ff */
.L_x_372:
[----:B------:R-:W2:Y:S01]  /*0750*/  LDCU.64 UR4, c[0x0][0x410] ;  /* 0x00008200ff0477ac */ /* 0x000ea20008000a00 */
[----:B------:R-:W-:Y:S01]  /*0760*/  @P1 IMAD.MOV.U32 R11, RZ, RZ, R20 ;  /* 0x000000ffff0b1224 */ /* 0x000fe200078e0014 */
[----:B------:R-:W-:Y:S01]  /*0770*/  LOP3.LUT R4, R6, 0x38, RZ, 0xc0, !PT ;  /* 0x0000003806047812 */ /* 0x000fe200078ec0ff */
[----:B------:R-:W-:Y:S01]  /*0780*/  @!P1 IMAD R7, R13, R7, R19 ;  /* 0x000000070d079224 */ /* 0x000fe200078e0213 */
[----:B------:R-:W3:Y:S01]  /*0790*/  LDC R6, c[0x0][0x434] ;  /* 0x00010d00ff067b82 */ /* 0x000ee20000000800 */
[----:B------:R-:W-:Y:S01]  /*07a0*/  @P1 IMAD R7, R209, R5, R21 ;  /* 0x00000005d1071224 */ /* 0x000fe200078e0215 */
[----:B------:R-:W-:Y:S01]  /*07b0*/  IADD3 R18, P0, PT, R4, R11, RZ ;  /* 0x0000000b04127210 */ /* 0x000fe20007f1e0ff */
[----:B------:R-:W-:Y:S01]  /*07c0*/  IMAD.IADD R10, R10, 0x1, -R15 ;  /* 0x000000010a0a7824 */ /* 0x000fe200078e0a0f */
[----:B------:R-:W-:Y:S01]  /*07d0*/  SHF.R.U32.HI R8, RZ, 0x3, R181 ;  /* 0x00000003ff087819 */ /* 0x000fe200000116b5 */
[----:B------:R-:W-:Y:S01]  /*07e0*/  BSSY.RECONVERGENT B0, `(.L_x_373) ;  /* 0x000001f000007945 */ /* 0x000fe20003800200 */
[----:B------:R-:W-:-:S02]  /*07f0*/  IADD3.X R19, PT, PT, RZ, R7, RZ, P0, !PT ;  /* 0x00000007ff137210 */ /* 0x000fc400007fe4ff */
[CC--:B------:R-:W-:Y:S01]  /*0800*/  ISETP.GE.AND P0, PT, R8.reuse, R10.reuse, PT ;  /* 0x0000000a0800720c */ /* 0x0c0fe20003f06270 */
[----:B------:R-:W-:Y:S01]  /*0810*/  VIADD R5, R8, 0x10 ;  /* 0x0000001008057836 */ /* 0x000fe20000000000 */
[----:B------:R-:W-:Y:S01]  /*0820*/  ISETP.NE.AND P6, PT, R9, RZ, !P6 ;  /* 0x000000ff0900720c */ /* 0x000fe200077c5270 */
[----:B------:R-:W-:Y:S01]  /*0830*/  IMAD.MOV.U32 R9, RZ, RZ, RZ ;  /* 0x000000ffff097224 */ /* 0x000fe200078e00ff */
[----:B------:R-:W-:Y:S01]  /*0840*/  ISETP.NE.AND P1, PT, R209, -0x1, PT ;  /* 0xffffffffd100780c */ /* 0x000fe20003f25270 */
[----:B--2---:R-:W-:Y:S01]  /*0850*/  IMAD.WIDE.U32 R18, R16, UR4, R18 ;  /* 0x0000000410127c25 */ /* 0x004fe2000f8e0012 */
[----:B------:R-:W-:Y:S02]  /*0860*/  ISETP.GE.AND P2, PT, R5, R10, PT ;  /* 0x0000000a0500720c */ /* 0x000fe40003f46270 */
[----:B------:R-:W-:Y:S01]  /*0870*/  IADD3 R11, PT, PT, R8, 0x20, RZ ;  /* 0x00000020080b7810 */ /* 0x000fe20007ffe0ff */
[----:B------:R-:W-:Y:S01]  /*0880*/  IMAD R23, R16, UR5, R19 ;  /* 0x0000000510177c24 */ /* 0x000fe2000f8e0213 */
[C---:B------:R-:W-:Y:S01]  /*0890*/  LOP3.LUT R14, R4.reuse, 0x40, RZ, 0xfc, !PT ;  /* 0x00000040040e7812 */ /* 0x040fe200078efcff */
[----:B------:R-:W-:Y:S01]  /*08a0*/  IMAD.WIDE.U32 R24, R87, 0x40, R8 ;  /* 0x0000004057187825 */ /* 0x000fe200078e0008 */
[----:B------:R-:W-:Y:S01]  /*08b0*/  LOP3.LUT R12, R4, 0x80, RZ, 0xfc, !PT ;  /* 0x00000080040c7812 */ /* 0x000fe200078efcff */
[----:B------:R-:W-:Y:S06]  /*08c0*/  @P0 BRA `(.L_x_374) ;  /* 0x0000000000400947 */ /* 0x000fec0003800000 */
[----:B------:R-:W2:Y:S01]  /*08d0*/  LDCU.64 UR4, c[0x0][0x408] ;  /* 0x00008100ff0477ac */ /* 0x000ea20008000a00 */
[----:B------:R-:W-:Y:S01]  /*08e0*/  IMAD.MOV.U32 R22, RZ, RZ, R18 ;  /* 0x000000ffff167224 */ /* 0x000fe200078e0012 */
[----:B------:R-:W5:Y:S01]  /*08f0*/  LDCU UR8, c[0x0][0x440] ;  /* 0x00008800ff0877ac */ /* 0x000f620008000800 */
[----:B------:R-:W4:Y:S01]  /*0900*/  LDCU.64 UR6, c[0x0][0x3f0] ;  /* 0x00007e00ff0677ac */ /* 0x000f220008000a00 */
[----:B--2---:R-:W-:Y:S02]  /*0910*/  IMAD R7, R25, UR4, RZ ;  /* 0x0000000419077c24 */ /* 0x004fe4000f8e02ff */
[----:B------:R-:W-:Y:S01]  /*0920*/  IMAD.WIDE.U32 R20, R24, UR4, R22 ;  /* 0x0000000418147c25 */ /* 0x000fe2000f8e0016 */
[----:B-----5:R-:W-:-:S03]  /*0930*/  ISETP.GE.AND P5, PT, R4, UR8, PT ;  /* 0x0000000804007c0c */ /* 0x020fc6000bfa6270 */
[----:B------:R-:W-:Y:S01]  /*0940*/  IMAD R7, R24, UR5, R7 ;  /* 0x0000000518077c24 */ /* 0x000fe2000f8e0207 */
[----:B------:R-:W-:Y:S02]  /*0950*/  ISETP.GE.AND P4, PT, R14, UR8, PT ;  /* 0x000000080e007c0c */ /* 0x000fe4000bf86270 */
[----:B------:R-:W-:Y:S01]  /*0960*/  ISETP.GE.AND P3, PT, R12, UR8, PT ;  /* 0x000000080c007c0c */ /* 0x000fe2000bf66270 */
[----:B------:R-:W-:Y:S01]  /*0970*/  IMAD.IADD R7, R21, 0x1, R7 ;  /* 0x0000000115077824 */ /* 0x000fe200078e0207 */
[----:B----4-:R-:W-:-:S04]  /*0980*/  LEA R26, P0, R20, UR6, 0x1 ;  /* 0x00000006141a7c11 */ /* 0x010fc8000f8008ff */
[----:B------:R-:W-:-:S05]  /*0990*/  LEA.HI.X R27, R20, UR7, R7, 0x1, P0 ;  /* 0x00000007141b7c11 */ /* 0x000fca00080f0c07 */
[----:B------:R2:W-:Y:S04]  /*09a0*/  @!P5 STG.E.128 desc[UR16][R26.64], RZ ;  /* 0x000000ff1a00d986 */ /* 0x0005e8000c101d10 */
[----:B------:R2:W-:Y:S04]  /*09b0*/  @!P4 STG.E.128 desc[UR16][R26.64+0x80], RZ ;  /* 0x000080ff1a00c986 */ /* 0x0005e8000c101d10 */
[----:B------:R2:W-:Y:S02]  /*09c0*/  @!P3 STG.E.128 desc[UR16][R26.64+0x100], RZ ;  /* 0x000100ff1a00b986 */ /* 0x0005e4000c101d10 */
.L_x_374:
[----:B------:R-:W-:Y:S05]  /*09d0*/  BSYNC.RECONVERGENT B0 ;  /* 0x0000000000007941 */ /* 0x000fea0003800200 */
.L_x_373:
[----:B------:R-:W-:Y:S01]  /*09e0*/  BSSY.RECONVERGENT B0, `(.L_x_375) ;  /* 0x0000016000007945 */ /* 0x000fe20003800200 */
[----:B------:R-:W-:-:S03]  /*09f0*/  ISETP.GE.AND P0, PT, R11, R10, PT ;  /* 0x0000000a0b00720c */ /* 0x000fc60003f06270 */
[----:B------:R-:W-:Y:S10]  /*0a00*/  @P2 BRA `(.L_x_376) ;  /* 0x00000000004c2947 */ /* 0x000ff40003800000 */
[----:B------:R-:W5:Y:S01]  /*0a10*/  LDCU.64 UR6, c[0x0][0x408] ;  /* 0x00008100ff0677ac */ /* 0x000f620008000a00 */
[----:B------:R-:W-:Y:S01]  /*0a20*/  IADD3 R20, P2, PT, R24, 0x10, RZ ;  /* 0x0000001018147810 */ /* 0x000fe20007f5e0ff */
[----:B--2---:R-:W-:Y:S01]  /*0a30*/  IMAD.MOV.U32 R26, RZ, RZ, R18 ;  /* 0x000000ffff1a7224 */ /* 0x004fe200078e0012 */
[----:B------:R-:W-:Y:S01]  /*0a40*/  MOV R27, R23 ;  /* 0x00000017001b7202 */ /* 0x000fe20000000f00 */
[----:B------:R-:W2:Y:S02]  /*0a50*/  LDCU UR8, c[0x0][0x440] ;  /* 0x00008800ff0877ac */ /* 0x000ea40008000800 */
[----:B------:R-:W-:Y:S01]  /*0a60*/  IMAD.X R7, RZ, RZ, R25, P2 ;  /* 0x000000ffff077224 */ /* 0x000fe200010e0619 */
[----:B------:R-:W1:Y:S03]  /*0a70*/  LDCU.64 UR4, c[0x0][0x3f0] ;  /* 0x00007e00ff0477ac */ /* 0x000e660008000a00 */
[----:B-----5:R-:W-:-:S02]  /*0a80*/  IMAD R7, R7, UR6, RZ ;  /* 0x0000000607077c24 */ /* 0x020fc4000f8e02ff */
[----:B------:R-:W-:Y:S01]  /*0a90*/  IMAD.WIDE.U32 R26, R20, UR6, R26 ;  /* 0x00000006141a7c25 */ /* 0x000fe2000f8e001a */
[----:B--2---:R-:W-:-:S03]  /*0aa0*/  ISETP.GE.AND P4, PT, R4, UR8, PT ;  /* 0x0000000804007c0c */ /* 0x004fc6000bf86270 */
        /* <DEDUP_REMOVED lines=9> */
.L_x_376:
[----:B------:R-:W-:Y:S05]  /*0b40*/  BSYNC.RECONVERGENT B0 ;  /* 0x0000000000007941 */ /* 0x000fea0003800200 */
.L_x_375:
[----:B------:R-:W-:Y:S01]  /*0b50*/  BSSY.RECONVERGENT B0, `(.L_x_377) ;  /* 0x0000018000007945 */ /* 0x000fe20003800200 */
[----:B------:R-:W-:Y:S01]  /*0b60*/  ISETP.NE.AND P2, PT, R4, RZ, PT ;  /* 0x000000ff0400720c */ /* 0x000fe20003f45270 */
[----:B-1-3--:R-:W-:Y:S01]  /*0b70*/  IMAD R20, R13, R6, RZ ;  /* 0x000000060d147224 */ /* 0x00afe200078e02ff */
[----:B------:R-:W-:Y:S01]  /*0b80*/  IADD3 R7, PT, PT, R8, 0x30, RZ ;  /* 0x0000003008077810 */ /* 0x000fe20007ffe0ff */
[----:B------:R-:W-:Y:S10]  /*0b90*/  @P0 BRA `(.L_x_378) ;  /* 0x00000000004c0947 */ /* 0x000ff40003800000 */
[----:B------:R-:W1:Y:S01]  /*0ba0*/  LDCU.64 UR6, c[0x0][0x408] ;  /* 0x00008100ff0677ac */ /* 0x000e620008000a00 */
[----:B------:R-:W-:Y:S01]  /*0bb0*/  IADD3 R17, P0, PT, R24, 0x20, RZ ;  /* 0x0000002018117810 */ /* 0x000fe20007f1e0ff */
[----:B--2---:R-:W-:Y:S01]  /*0bc0*/  IMAD.MOV.U32 R26, RZ, RZ, R18 ;  /* 0x000000ffff1a7224 */ /* 0x004fe200078e0012 */
[----:B------:R-:W-:Y:S01]  /*0bd0*/  MOV R27, R23 ;  /* 0x00000017001b7202 */ /* 0x000fe20000000f00 */
[----:B------:R-:W2:Y:S02]  /*0be0*/  LDCU UR8, c[0x0][0x440] ;  /* 0x00008800ff0877ac */ /* 0x000ea40008000800 */
[----:B------:R-:W-:Y:S01]  /*0bf0*/  IMAD.X R6, RZ, RZ, R25, P0 ;  /* 0x000000ffff067224 */ /* 0x000fe200000e0619 */
[----:B------:R-:W3:Y:S03]  /*0c00*/  LDCU.64 UR4, c[0x0][0x3f0] ;  /* 0x00007e00ff0477ac */ /* 0x000ee60008000a00 */
[----:B-1----:R-:W-:-:S02]  /*0c10*/  IMAD R6, R6, UR6, RZ ;  /* 0x0000000606067c24 */ /* 0x002fc4000f8e02ff */
[----:B------:R-:W-:Y:S01]  /*0c20*/  IMAD.WIDE.U32 R26, R17, UR6, R26 ;  /* 0x00000006111a7c25 */ /* 0x000fe2000f8e001a */
[----:B--2---:R-:W-:-:S03]  /*0c30*/  ISETP.GE.AND P4, PT, R4, UR8, PT ;  /* 0x0000000804007c0c */ /* 0x004fc6000bf86270 */
[----:B------:R-:W-:Y:S01]  /*0c40*/  IMAD R6, R17, UR7, R6 ;  /* 0x0000000711067c24 */ /* 0x000fe2000f8e0206 */
[----:B------:R-:W-:Y:S02]  /*0c50*/  ISETP.GE.AND P3, PT, R14, UR8, PT ;  /* 0x000000080e007c0c */ /* 0x000fe4000bf66270 */
[----:B------:R-:W-:Y:S01]  /*0c60*/  ISETP.GE.AND P0, PT, R12, UR8, PT ;  /* 0x000000080c007c0c */ /* 0x000fe2000bf06270 */
[----:B------:R-:W-:Y:S01]  /*0c70*/  IMAD.IADD R6, R27, 0x1, R6 ;  /* 0x000000011b067824 */ /* 0x000fe200078e0206 */
[----:B---3--:R-:W-:-:S04]  /*0c80*/  LEA R28, P5, R26, UR4, 0x1 ;  /* 0x000000041a1c7c11 */ /* 0x008fc8000f8a08ff */
[----:B------:R-:W-:-:S05]  /*0c90*/  LEA.HI.X R29, R26, UR5, R6, 0x1, P5 ;  /* 0x000000051a1d7c11 */ /* 0x000fca000a8f0c06 */
[----:B------:R1:W-:Y:S04]  /*0ca0*/  @!P4 STG.E.128 desc[UR16][R28.64], RZ ;  /* 0x000000ff1c00c986 */ /* 0x0003e8000c101d10 */
[----:B------:R1:W-:Y:S04]  /*0cb0*/  @!P3 STG.E.128 desc[UR16][R28.64+0x80], RZ ;  /* 0x000080ff1c00b986 */ /* 0x0003e8000c101d10 */
[----:B------:R1:W-:Y:S02]  /*0cc0*/  @!P0 STG.E.128 desc[UR16][R28.64+0x100], RZ ;  /* 0x000100ff1c008986 */ /* 0x0003e4000c101d10 */
.L_x_378:
[----:B------:R-:W-:Y:S05]  /*0cd0*/  BSYNC.RECONVERGENT B0 ;  /* 0x0000000000007941 */ /* 0x000fea0003800200 */
.L_x_377:
[-C--:B------:R-:W-:Y:S01]  /*0ce0*/  ISETP.GE.AND P0, PT, R7, R10.reuse, PT ;  /* 0x0000000a0700720c */ /* 0x080fe20003f06270 */
[----:B----4-:R-:W-:Y:S01]  /*0cf0*/  IMAD R3, R16, R3, RZ ;  /* 0x0000000310037224 */ /* 0x010fe200078e02ff */
[----:B------:R-:W-:Y:S01]  /*0d00*/  SEL R20, R20, R209, !P1 ;  /* 0x000000d114147207 */ /* 0x000fe20004800000 */
[----:B------:R-:W-:Y:S01]  /*0d10*/  BSSY.RECONVERGENT B0, `(.L_x_379) ;  /* 0x000001d000007945 */ /* 0x000fe20003800200 */
[----:B------:R-:W-:Y:S01]  /*0d20*/  ISETP.GE.OR P5, PT, R8, R10, P2 ;  /* 0x0000000a0800720c */ /* 0x000fe200017a6670 */
[----:B------:R-:W-:Y:S01]  /*0d30*/  @!P6 IMAD R3, R13, R0, R3 ;  /* 0x000000000d03e224 */ /* 0x000fe200078e0203 */
[----:B------:R-:W-:Y:S01]  /*0d40*/  ISETP.GE.OR P4, PT, R5, R10, P2 ;  /* 0x0000000a0500720c */ /* 0x000fe20001786670 */
[----:B------:R-:W-:Y:S01]  /*0d50*/  IMAD R15, R15, R2, RZ ;  /* 0x000000020f0f7224 */ /* 0x000fe200078e02ff */
[----:B------:R-:W-:Y:S02]  /*0d60*/  ISETP.GE.OR P3, PT, R11, R10, P2 ;  /* 0x0000000a0b00720c */ /* 0x000fe40001766670 */
[----:B------:R-:W-:-:S02]  /*0d70*/  SHF.R.S32.HI R0, RZ, 0x1f, R20 ;  /* 0x0000001fff007819 */ /* 0x000fc40000011414 */
[----:B------:R-:W-:Y:S02]  /*0d80*/  ISETP.GE.OR P2, PT, R7, R10, P2 ;  /* 0x0000000a0700720c */ /* 0x000fe40001746670 */
[----:B------:R-:W-:Y:S01]  /*0d90*/  SEL R20, R20, RZ, P6 ;  /* 0x000000ff14147207 */ /* 0x000fe20003000000 */
[----:B------:R-:W-:Y:S10]  /*0da0*/  @P0 BRA `(.L_x_380) ;  /* 0x00000000004c0947 */ /* 0x000ff40003800000 */
[----:B------:R-:W3:Y:S01]  /*0db0*/  LDCU.64 UR6, c[0x0][0x408] ;  /* 0x00008100ff0677ac */ /* 0x000ee20008000a00 */
[----:B------:R-:W-:Y:S01]  /*0dc0*/  IADD3 R6, P0, PT, R24, 0x30, RZ ;  /* 0x0000003018067810 */ /* 0x000fe20007f1e0ff */
[----:B------:R-:W-:Y:S01]  /*0dd0*/  IMAD.MOV.U32 R16, RZ, RZ, R18 ;  /* 0x000000ffff107224 */ /* 0x000fe200078e0012 */
[----:B------:R-:W-:Y:S01]  /*0de0*/  MOV R17, R23 ;  /* 0x0000001700117202 */ /* 0x000fe20000000f00 */
[----:B------:R-:W4:Y:S02]  /*0df0*/  LDCU UR8, c[0x0][0x440] ;  /* 0x00008800ff0877ac */ /* 0x000f240008000800 */
[----:B------:R-:W-:Y:S01]  /*0e00*/  IMAD.X R13, RZ, RZ, R25, P0 ;  /* 0x000000ffff0d7224 */ /* 0x000fe200000e0619 */
[----:B------:R-:W5:Y:S03]  /*0e10*/  LDCU.64 UR4, c[0x0][0x3f0] ;  /* 0x00007e00ff0477ac */ /* 0x000f660008000a00 */
[----:B---3--:R-:W-:-:S02]  /*0e20*/  IMAD R13, R13, UR6, RZ ;  /* 0x000000060d0d7c24 */ /* 0x008fc4000f8e02ff */
[----:B------:R-:W-:Y:S01]  /*0e30*/  IMAD.WIDE.U32 R16, R6, UR6, R16 ;  /* 0x0000000606107c25 */ /* 0x000fe2000f8e0010 */
[----:B----4-:R-:W-:-:S03]  /*0e40*/  ISETP.GE.AND P0, PT, R4, UR8, PT ;  /* 0x0000000804007c0c */ /* 0x010fc6000bf06270 */
[----:B------:R-:W-:Y:S01]  /*0e50*/  IMAD R13, R6, UR7, R13 ;  /* 0x00000007060d7c24 */ /* 0x000fe2000f8e020d */
[----:B-----5:R-:W-:-:S03]  /*0e60*/  LEA R18, P1, R16, UR4, 0x1 ;  /* 0x0000000410127c11 */ /* 0x020fc6000f8208ff */
[----:B------:R-:W-:-:S05]  /*0e70*/  IMAD.IADD R13, R17, 0x1, R13 ;  /* 0x00000001110d7824 */ /* 0x000fca00078e020d */
[----:B------:R-:W-:Y:S02]  /*0e80*/  LEA.HI.X R19, R16, UR5, R13, 0x1, P1 ;  /* 0x0000000510137c11 */ /* 0x000fe400088f0c0d */
[----:B------:R-:W-:-:S03]  /*0e90*/  ISETP.GE.AND P1, PT, R14, UR8, PT ;  /* 0x000000080e007c0c */ /* 0x000fc6000bf26270 */
[----:B------:R3:W-:Y:S01]  /*0ea0*/  @!P0 STG.E.128 desc[UR16][R18.64], RZ ;  /* 0x000000ff12008986 */ /* 0x0007e2000c101d10 */
[----:B------:R-:W-:-:S09]  /*0eb0*/  ISETP.GE.AND P0, PT, R12, UR8, PT ;  /* 0x000000080c007c0c */ /* 0x000fd2000bf06270 */
[----:B------:R3:W-:Y:S04]  /*0ec0*/  @!P1 STG.E.128 desc[UR16][R18.64+0x80], RZ ;  /* 0x000080ff12009986 */ /* 0x0007e8000c101d10 */
[----:B------:R3:W-:Y:S02]  /*0ed0*/  @!P0 STG.E.128 desc[UR16][R18.64+0x100], RZ ;  /* 0x000100ff12008986 */ /* 0x0007e4000c101d10 */
.L_x_380:
[----:B------:R-:W-:Y:S05]  /*0ee0*/  BSYNC.RECONVERGENT B0 ;  /* 0x0000000000007941 */ /* 0x000fea0003800200 */
.L_x_379:
[----:B------:R-:W-:Y:S01]  /*0ef0*/  IADD3 R20, P1, P0, R15, R20, R3 ;  /* 0x000000140f147210 */ /* 0x000fe2000783e003 */
[----:B------:R-:W-:Y:S01]  /*0f00*/  BSSY.RECONVERGENT B0, `(.L_x_381) ;  /* 0x000000e000007945 */ /* 0x000fe20003800200 */
[----:B------:R-:W-:Y:S02]  /*0f10*/  SEL R0, R0, RZ, P6 ;  /* 0x000000ff00007207 */ /* 0x000fe40003000000 */
[----:B------:R-:W-:Y:S02]  /*0f20*/  SHF.R.S32.HI R15, RZ, 0x1f, R15 ;  /* 0x0000001fff0f7819 */ /* 0x000fe4000001140f */
[----:B------:R-:W-:-:S04]  /*0f30*/  SHF.R.S32.HI R3, RZ, 0x1f, R3 ;  /* 0x0000001fff037819 */ /* 0x000fc80000011403 */
[----:B------:R-:W-:Y:S01]  /*0f40*/  IADD3.X R0, PT, PT, R15, R0, R3, P1, P0 ;  /* 0x000000000f007210 */ /* 0x000fe20000fe0403 */
[----:B------:R-:W-:Y:S06]  /*0f50*/  @P5 BRA `(.L_x_382) ;  /* 0x0000000000205947 */ /* 0x000fec0003800000 */
        /* <DEDUP_REMOVED lines=8> */
.L_x_382:
[----:B------:R-:W-:Y:S05]  /*0fe0*/  BSYNC.RECONVERGENT B0 ;  /* 0x0000000000007941 */ /* 0x000fea0003800200 */
.L_x_381:
[----:B------:R-:W-:Y:S04]  /*0ff0*/  BSSY.RECONVERGENT B0, `(.L_x_383) ;  /* 0x000000a000007945 */ /* 0x000fe80003800200 */
[----:B------:R-:W-:Y:S05]  /*1000*/  @P4 BRA `(.L_x_384) ;  /* 0x0000000000204947 */ /* 0x000fea0003800000 */
[----:B------:R-:W5:Y:S01]  /*1010*/  LDCU.64 UR4, c[0x0][0x420] ;  /* 0x00008400ff0477ac */ /* 0x000f620008000a00 */
[----:B----4-:R-:W-:-:S05]  /*1020*/  IMAD R3, R5, R2, RZ ;  /* 0x0000000205037224 */ /* 0x010fca00078e02ff */
[----:B------:R-:W-:-:S04]  /*1030*/  IADD3 R4, P0, PT, R3, R20, RZ ;  /* 0x0000001403047210 */ /* 0x000fc80007f1e0ff */
[----:B------:R-:W-:Y:S02]  /*1040*/  LEA.HI.X.SX32 R3, R3, R0, 0x1, P0 ;  /* 0x0000000003037211 */ /* 0x000fe400000f0eff */
[----:B-----5:R-:W-:-:S04]  /*1050*/  LEA R8, P0, R4, UR4, 0x2 ;  /* 0x0000000404087c11 */ /* 0x020fc8000f8010ff */
[----:B------:R-:W-:Y:S01]  /*1060*/  LEA.HI.X R9, R4, UR5, R3, 0x2, P0 ;  /* 0x0000000504097c11 */ /* 0x000fe200080f1403 */
[----:B------:R-:W-:-:S05]  /*1070*/  IMAD.MOV.U32 R3, RZ, RZ, 0x7f800000 ;  /* 0x7f800000ff037424 */ /* 0x000fca00078e00ff */
[----:B------:R4:W-:Y:S03]  /*1080*/  STG.E desc[UR16][R8.64], R3 ;  /* 0x0000000308007986 */ /* 0x0009e6000c101910 */
.L_x_384:
[----:B------:R-:W-:Y:S05]  /*1090*/  BSYNC.RECONVERGENT B0 ;  /* 0x0000000000007941 */ /* 0x000fea0003800200 */
.L_x_383:
        /* <DEDUP_REMOVED lines=10> */
.L_x_386:
[----:B------:R-:W-:Y:S05]  /*1140*/  BSYNC.RECONVERGENT B0 ;  /* 0x0000000000007941 */ /* 0x000fea0003800200 */
.L_x_385:
[----:B------:R-:W-:Y:S05]  /*1150*/  @P2 EXIT ;  /* 0x000000000000294d */ /* 0x000fea0003800000 */
[----:B------:R-:W5:Y:S01]  /*1160*/  LDCU.64 UR4, c[0x0][0x420] ;  /* 0x00008400ff0477ac */ /* 0x000f620008000a00 */
[----:B------:R-:W-:Y:S02]  /*1170*/  IMAD R7, R7, R2, RZ ;  /* 0x0000000207077224 */ /* 0x000fe400078e02ff */
[----:B------:R-:W-:-:S03]  /*1180*/  IMAD.MOV.U32 R5, RZ, RZ, 0x7f800000 ;  /* 0x7f800000ff057424 */ /* 0x000fc600078e00ff */
[----:B------:R-:W-:-:S04]  /*1190*/  IADD3 R20, P0, PT, R7, R20, RZ ;  /* 0x0000001407147210 */ /* 0x000fc80007f1e0ff */
[----:B------:R-:W-:Y:S02]  /*11a0*/  LEA.HI.X.SX32 R7, R7, R0, 0x1, P0 ;  /* 0x0000000007077211 */ /* 0x000fe400000f0eff */
[----:B-----5:R-:W-:-:S04]  /*11b0*/  LEA R2, P0, R20, UR4, 0x2 ;  /* 0x0000000414027c11 */ /* 0x020fc8000f8010ff */
[----:B----4-:R-:W-:-:S05]  /*11c0*/  LEA.HI.X R3, R20, UR5, R7, 0x2, P0 ;  /* 0x0000000514037c11 */ /* 0x010fca00080f1407 */
[----:B------:R-:W-:Y:S01]  /*11d0*/  STG.E desc[UR16][R2.64], R5 ;  /* 0x0000000502007986 */ /* 0x000fe2000c101910 */
[----:B------:R-:W-:Y:S05]  /*11e0*/  EXIT ;  /* 0x000000000000794d */ /* 0x000fea0003800000 */
.L_x_371:
        /* <DEDUP_REMOVED lines=21> */
[----:B------:R-:W-:Y:S01]  /*1340*/  MOV R6, R4 ;  /* 0x0000000400067202 */ /* 0x000fe20000000f00 */
[----:B------:R-:W-:Y:S06]  /*1350*/  BRA `(.L_x_388) ;  /* 0x0000000000187947 */ /* 0x000fec0003800000 */
.L_x_387:
[----:B------:R-:W1:Y:S01]  /*1360*/  LDC.64 R134, c[0x0][0x3b8] ;  /* 0x0000ee00ff867b82 */ /* 0x000e620000000a00 */
[----:B------:R-:W-:-:S05]  /*1370*/  IADD3 R18, PT, PT, R2, R9, RZ ;  /* 0x0000000902127210 */ /* 0x000fca0007ffe0ff */
[C---:B-1----:R-:W-:Y:S02]  /*1380*/  IMAD R5, R18.reuse, R135, RZ ;  /* 0x0000008712057224 */ /* 0x042fe400078e02ff */
[----:B------:R-:W-:-:S05]  /*1390*/  IMAD.WIDE.U32 R18, R18, R134, RZ ;  /* 0x0000008612127225 */ /* 0x000fca00078e00ff */
[----:B------:R-:W-:Y:S02]  /*13a0*/  IADD3 R5, PT, PT, R19, R5, RZ ;  /* 0x0000000513057210 */ /* 0x000fe40007ffe0ff */
[----:B------:R-:W-:-:S07]  /*13b0*/  MOV R6, R18 ;  /* 0x0000001200067202 */ /* 0x000fce0000000f00 */
.L_x_388:
[----:B------:R-:W1:Y:S02]  /*13c0*/  LDC R11, c[0x0][0x3e8] ;  /* 0x0000fa00ff0b7b82 */ /* 0x000e640000000800 */
[----:B-1----:R-:W-:-:S04]  /*13d0*/  IABS R12, R11 ;  /* 0x0000000b000c7213 */ /* 0x002fc80000000000 */
[----:B------:R-:W1:Y:S08]  /*13e0*/  I2F.RP R17, R12 ;  /* 0x0000000c00117306 */ /* 0x000e700000209400 */
[----:B-1----:R-:W1:Y:S02]  /*13f0*/  MUFU.RCP R18, R17 ;  /* 0x0000001100127308 */ /* 0x002e640000001000 */
[----:B-1----:R-:W-:-:S06]  /*1400*/  VIADD R18, R18, 0xffffffe ;  /* 0x0ffffffe12127836 */ /* 0x002fcc0000000000 */
[----:B------:R-:W1:Y:S02]  /*1410*/  F2I.FTZ.U32.TRUNC.NTZ R19, R18 ;  /* 0x0000001200137305 */ /* 0x000e64000021f000 */
[----:B-1----:R-:W-:Y:S01]  /*1420*/  IMAD.MOV R4, RZ, RZ, -R19 ;  /* 0x000000ffff047224 */ /* 0x002fe200078e0a13 */
[----:B------:R-:W-:-:S03]  /*1430*/  MOV R18, RZ ;  /* 0x000000ff00127202 */ /* 0x000fc60000000f00 */
[----:B------:R-:W-:Y:S01]  /*1440*/  IMAD R8, R4, R12, RZ ;  /* 0x0000000c04087224 */ /* 0x000fe200078e02ff */
[----:B------:R-:W-:-:S03]  /*1450*/  IABS R4, R16 ;  /* 0x0000001000047213 */ /* 0x000fc60000000000 */
[----:B------:R-:W-:-:S06]  /*1460*/  IMAD.HI.U32 R19, R19, R8, R18 ;  /* 0x0000000813137227 */ /* 0x000fcc00078e0012 */
[----:B------:R-:W-:-:S04]  /*1470*/  IMAD.HI.U32 R8, R19, R4, RZ ;  /* 0x0000000413087227 */ /* 0x000fc800078e00ff */
[----:B------:R-:W-:-:S04]  /*1480*/  IMAD.MOV R17, RZ, RZ, -R8 ;  /* 0x000000ffff117224 */ /* 0x000fc800078e0a08 */
[----:B------:R-:W-:Y:S01]  /*1490*/  IMAD R17, R12, R17, R4 ;  /* 0x000000110c117224 */ /* 0x000fe200078e0204 */
[----:B------:R-:W-:-:S04]  /*14a0*/  LOP3.LUT R4, R16, R11, RZ, 0x3c, !PT ;  /* 0x0000000b10047212 */ /* 0x000fc800078e3cff */
        /* <DEDUP_REMOVED lines=23> */
.L_x_389:
[----:B------:R-:W1:Y:S01]  /*1620*/  LDC.64 R148, c[0x0][0x3c0] ;  /* 0x0000f000ff947b82 */ /* 0x000e620000000a00 */
[----:B------:R-:W-:-:S05]  /*1630*/  IADD3 R2, PT, PT, R2, R9, RZ ;  /* 0x0000000902027210 */ /* 0x000fca0007ffe0ff */
[C---:B-1----:R-:W-:Y:S02]  /*1640*/  IMAD R8, R2.reuse, R149, RZ ;  /* 0x0000009502087224 */ /* 0x042fe400078e02ff */
[----:B------:R-:W-:-:S05]  /*1650*/  IMAD.WIDE.U32 R18, R2, R148, RZ ;  /* 0x0000009402127225 */ /* 0x000fca00078e00ff */
[----:B------:R-:W-:Y:S02]  /*1660*/  IADD3 R2, PT, PT, R19, R8, RZ ;  /* 0x0000000813027210 */ /* 0x000fe40007ffe0ff */
[----:B------:R-:W-:-:S07]  /*1670*/  MOV R8, R18 ;  /* 0x0000001200087202 */ /* 0x000fce0000000f00 */
.L_x_390:
[C---:B------:R-:W-:Y:S01]  /*1680*/  IMAD.SHL.U32 R204, R181.reuse, 0x8, RZ ;  /* 0x00000008b5cc7824 */ /* 0x040fe200078e00ff */
[----:B------:R-:W1:Y:S01]  /*1690*/  LDCU.128 UR4, c[0x0][0x3d0] ;  /* 0x00007a00ff0477ac */ /* 0x000e620008000c00 */
[----:B------:R-:W-:Y:S01]  /*16a0*/  SHF.R.U32.HI R18, RZ, 0x3, R181 ;  /* 0x00000003ff127819 */ /* 0x000fe200000116b5 */
[----:B------:R-:W2:Y:S01]  /*16b0*/  S2UR UR15, SR_CgaCtaId ;  /* 0x00000000000f79c3 */ /* 0x000ea20000008800 */
[----:B------:R-:W-:Y:S01]  /*16c0*/  SHF.R.S32.HI R205, RZ, 0x1f, R4 ;  /* 0x0000001fffcd7819 */ /* 0x000fe20000011404 */
[----:B------:R-:W3:Y:S01]  /*16d0*/  LDCU.64 UR10, c[0x0][0x390] ;  /* 0x00007200ff0a77ac */ /* 0x000ee20008000a00 */
[----:B------:R-:W-:Y:S01]  /*16e0*/  LOP3.LUT R180, R204, 0x38, RZ, 0xc0, !PT ;  /* 0x00000038ccb47812 */ /* 0x000fe200078ec0ff */
[----:B------:R-:W-:Y:S01]  /*16f0*/  IMAD.IADD R201, R10, 0x1, -R15 ;  /* 0x000000010ac97824 */ /* 0x000fe200078e0a0f */
[----:B------:R-:W-:Y:S01]  /*1700*/  SHF.R.U32.HI R183, RZ, 0x1, R181 ;  /* 0x00000001ffb77819 */ /* 0x000fe200000116b5 */
[----:B------:R-:W4:Y:S01]  /*1710*/  LDCU.64 UR12, c[0x0][0x388] ;  /* 0x00007100ff0c77ac */ /* 0x000f220008000a00 */
[C---:B------:R-:W-:Y:S01]  /*1720*/  IADD3 R22, P1, PT, R180.reuse, R6, RZ ;  /* 0x00000006b4167210 */ /* 0x040fe20007f3e0ff */
[----:B------:R-:W-:Y:S01]  /*1730*/  IMAD.SHL.U32 R151, R181, 0x40, RZ ;  /* 0x00000040b5977824 */ /* 0x000fe200078e00ff */
[C---:B------:R-:W-:Y:S01]  /*1740*/  IADD3 R8, P0, PT, R180.reuse, R8, RZ ;  /* 0x00000008b4087210 */ /* 0x040fe20007f1e0ff */
[----:B------:R-:W5:Y:S01]  /*1750*/  LDCU.64 UR8, c[0x0][0x3c8] ;  /* 0x00007900ff0877ac */ /* 0x000f620008000a00 */
[----:B------:R-:W-:Y:S01]  /*1760*/  IMAD.MOV.U32 R19, RZ, RZ, RZ ;  /* 0x000000ffff137224 */ /* 0x000fe200078e00ff */
[----:B------:R-:W-:Y:S01]  /*1770*/  BSSY.RECONVERGENT B0, `(.L_x_391) ;  /* 0x0000044000007945 */ /* 0x000fe20003800200 */
[----:B------:R-:W-:Y:S01]  /*1780*/  IMAD.X R23, RZ, RZ, R5, P1 ;  /* 0x000000ffff177224 */ /* 0x000fe200008e0605 */
[C---:B------:R-:W-:Y:S01]  /*1790*/  LOP3.LUT R150, R180.reuse, 0x1c0, R151, 0xf8, !PT ;  /* 0x000001c0b4967812 */ /* 0x040fe200078ef897 */
[----:B------:R-:W-:Y:S01]  /*17a0*/  IMAD.X R9, RZ, RZ, R2, P0 ;  /* 0x000000ffff097224 */ /* 0x000fe200000e0602 */
[----:B------:R-:W-:Y:S01]  /*17b0*/  IADD3 R20, P0, PT, R180, R20, RZ ;  /* 0x00000014b4147210 */ /* 0x000fe20007f1e0ff */
[----:B------:R-:W-:Y:S01]  /*17c0*/  IMAD.WIDE.U32 R24, R18, R134, R22 ;  /* 0x0000008612187225 */ /* 0x000fe200078e0016 */
[----:B------:R-:W-:-:S02]  /*17d0*/  LOP3.LUT R2, R204, 0x1e00, RZ, 0xc0, !PT ;  /* 0x00001e00cc027812 */ /* 0x000fc400078ec0ff */
[----:B------:R-:W-:Y:S01]  /*17e0*/  LOP3.LUT R203, R180, 0x40, RZ, 0xfc, !PT ;  /* 0x00000040b4cb7812 */ /* 0x000fe200078efcff */
[----:B------:R-:W-:Y:S01]  /*17f0*/  IMAD.WIDE.U32 R22, R18, R148, R8 ;  /* 0x0000009412167225 */ /* 0x000fe200078e0008 */
[----:B------:R-:W-:Y:S02]  /*1800*/  LOP3.LUT R8, R204, 0x1f8, RZ, 0xc0, !PT ;  /* 0x000001f8cc087812 */ /* 0x000fe400078ec0ff */
[----:B------:R-:W-:Y:S01]  /*1810*/  LOP3.LUT R202, R180, 0x80, RZ, 0xfc, !PT ;  /* 0x00000080b4ca7812 */ /* 0x000fe200078efcff */
[C---:B-1----:R-:W-:Y:S01]  /*1820*/  IMAD R207, R205.reuse, UR4, RZ ;  /* 0x00000004cdcf7c24 */ /* 0x042fe2000f8e02ff */
[----:B------:R-:W-:Y:S01]  /*1830*/  LOP3.LUT R211, R8, 0x38, R181, 0x78, !PT ;  /* 0x0000003808d37812 */ /* 0x000fe200078e78b5 */
[C---:B------:R-:W-:Y:S02]  /*1840*/  IMAD R25, R18.reuse, R135, R25 ;  /* 0x0000008712197224 */ /* 0x040fe400078e0219 */
[----:B------:R-:W-:Y:S01]  /*1850*/  IMAD R205, R205, UR6, RZ ;  /* 0x00000006cdcd7c24 */ /* 0x000fe2000f8e02ff */
[----:B------:R-:W-:Y:S01]  /*1860*/  LOP3.LUT R211, R211, R2, RZ, 0xfc, !PT ;  /* 0x00000002d3d37212 */ /* 0x000fe200078efcff */
[----:B------:R-:W-:-:S02]  /*1870*/  IMAD R23, R18, R149, R23 ;  /* 0x0000009512177224 */ /* 0x000fc400078e0217 */
[----:B------:R-:W-:Y:S02]  /*1880*/  IMAD.X R21, RZ, RZ, R7, P0 ;  /* 0x000000ffff157224 */ /* 0x000fe400000e0607 */
[C---:B------:R-:W-:Y:S01]  /*1890*/  IMAD R207, R4.reuse, UR5, R207 ;  /* 0x0000000504cf7c24 */ /* 0x040fe2000f8e02cf */
[----:B------:R-:W-:Y:S01]  /*18a0*/  UMOV UR5, 0x400 ;  /* 0x0000040000057882 */ /* 0x000fe20000000000 */
[C---:B------:R-:W-:Y:S01]  /*18b0*/  IMAD R205, R4.reuse, UR7, R205 ;  /* 0x0000000704cd7c24 */ /* 0x040fe2000f8e02cd */
[----:B--2---:R-:W-:Y:S01]  /*18c0*/  ULEA UR5, UR15, UR5, 0x18 ;  /* 0x000000050f057291 */ /* 0x004fe2000f8ec0ff */
[----:B------:R-:W-:-:S04]  /*18d0*/  IMAD.WIDE.U32 R6, R4, UR4, R24 ;  /* 0x0000000404067c25 */ /* 0x000fc8000f8e0018 */
[----:B------:R-:W-:Y:S01]  /*18e0*/  IMAD.WIDE.U32 R4, R4, UR6, R22 ;  /* 0x0000000604047c25 */ /* 0x000fe2000f8e0016 */
[----:B----4-:R-:W-:Y:S02]  /*18f0*/  LEA R208, P1, R6, UR12, 0x1 ;  /* 0x0000000c06d07c11 */ /* 0x010fe4000f8208ff */
[----:B------:R-:W-:Y:S01]  /*1900*/  LEA R211, R211, UR5, 0x1 ;  /* 0x00000005d3d37c11 */ /* 0x000fe2000f8e08ff */
[----:B------:R-:W-:Y:S01]  /*1910*/  IMAD.IADD R205, R5, 0x1, R205 ;  /* 0x0000000105cd7824 */ /* 0x000fe200078e02cd */
[----:B---3--:R-:W-:Y:S01]  /*1920*/  LEA R206, P0, R4, UR10, 0x1 ;  /* 0x0000000a04ce7c11 */ /* 0x008fe2000f8008ff */
[----:B------:R-:W-:Y:S01]  /*1930*/  IMAD.IADD R207, R7, 0x1, R207 ;  /* 0x0000000107cf7824 */ /* 0x000fe200078e02cf */
[----:B------:R-:W-:Y:S01]  /*1940*/  LOP3.LUT R5, R183, 0x8, RZ, 0xc0, !PT ;  /* 0x00000008b7057812 */ /* 0x000fe200078ec0ff */
[----:B-----5:R-:W-:Y:S01]  /*1950*/  IMAD.WIDE.U32 R20, R16, UR8, R20 ;  /* 0x0000000810147c25 */ /* 0x020fe2000f8e0014 */
[----:B------:R-:W-:Y:S02]  /*1960*/  LEA.HI.X R205, R4, UR11, R205, 0x1, P0 ;  /* 0x0000000b04cd7c11 */ /* 0x000fe400080f0ccd */
[----:B------:R-:W-:Y:S01]  /*1970*/  ISETP.GE.AND P0, PT, R18, R201, PT ;  /* 0x000000c91200720c */ /* 0x000fe20003f06270 */
[----:B------:R-:W-:Y:S01]  /*1980*/  IMAD R23, R16, UR9, R21 ;  /* 0x0000000910177c24 */ /* 0x000fe2000f8e0215 */
[----:B------:R-:W-:Y:S01]  /*1990*/  LEA.HI.X R207, R6, UR13, R207, 0x1, P1 ;  /* 0x0000000d06cf7c11 */ /* 0x000fe200088f0ccf */
[----:B------:R-:W-:Y:S01]  /*19a0*/  IMAD.WIDE.U32 R24, R87, 0x40, R18 ;  /* 0x0000004057187825 */ /* 0x000fe200078e0012 */
[----:B------:R-:W-:-:S09]  /*19b0*/  LOP3.LUT R2, R150, R5, RZ, 0x3c, !PT ;  /* 0x0000000596027212 */ /* 0x000fd200078e3cff */
[----:B------:R-:W-:Y:S05]  /*19c0*/  @P0 BRA `(.L_x_392) ;  /* 0x0000000000780947 */ /* 0x000fea0003800000 */
[----:B------:R-:W1:Y:S01]  /*19d0*/  LDCU.64 UR6, c[0x0][0x3b0] ;  /* 0x00007600ff0677ac */ /* 0x000e620008000a00 */
[----:B------:R-:W-:Y:S01]  /*19e0*/  IMAD.MOV.U32 R22, RZ, RZ, R20 ;  /* 0x000000ffff167224 */ /* 0x000fe200078e0014 */
[----:B------:R-:W2:Y:S01]  /*19f0*/  LDCU UR4, c[0x0][0x440] ;  /* 0x00008800ff0477ac */ /* 0x000ea20008000800 */
[----:B------:R-:W3:Y:S01]  /*1a00*/  LDCU.64 UR8, c[0x0][0x380] ;  /* 0x00007000ff0877ac */ /* 0x000ee20008000a00 */
[----:B-1----:R-:W-:Y:S02]  /*1a10*/  IMAD R5, R25, UR6, RZ ;  /* 0x0000000619057c24 */ /* 0x002fe4000f8e02ff */
[----:B------:R-:W-:Y:S01]  /*1a20*/  IMAD.WIDE.U32 R6, R24, UR6, R22 ;  /* 0x0000000618067c25 */ /* 0x000fe2000f8e0016 */
[----:B--2---:R-:W-:-:S03]  /*1a30*/  ISETP.GE.AND P1, PT, R180, UR4, PT ;  /* 0x00000004b4007c0c */ /* 0x004fc6000bf26270 */
        /* <DEDUP_REMOVED lines=22> */
.L_x_393:
[----:B------:R2:W-:Y:S02]  /*1ba0*/  STS.128 [R211+0x4000], RZ ;  /* 0x004000ffd3007388 */ /* 0x0005e40000000c00 */
.L_x_392:
[----:B------:R-:W-:Y:S05]  /*1bb0*/  BSYNC.RECONVERGENT B0 ;  /* 0x0000000000007941 */ /* 0x000fea0003800200 */
.L_x_391:
[----:B-1-3--:R-:W-:Y:S01]  /*1bc0*/  IADD3 R8, PT, PT, R18, 0x10, RZ ;  /* 0x0000001012087810 */ /* 0x00afe20007ffe0ff */
[----:B------:R-:W-:Y:S03]  /*1bd0*/  BSSY.RECONVERGENT B0, `(.L_x_394) ;  /* 0x0000024000007945 */ /* 0x000fe60003800200 */
[----:B------:R-:W-:-:S13]  /*1be0*/  ISETP.GE.AND P0, PT, R8, R201, PT ;  /* 0x000000c90800720c */ /* 0x000fda0003f06270 */
[----:B------:R-:W-:Y:S05]  /*1bf0*/  @P0 BRA `(.L_x_395) ;  /* 0x0000000000840947 */ /* 0x000fea0003800000 */
[----:B------:R-:W1:Y:S01]  /*1c00*/  LDCU.64 UR8, c[0x0][0x3b0] ;  /* 0x00007600ff0877ac */ /* 0x000e620008000a00 */
[----:B------:R-:W-:Y:S01]  /*1c10*/  IADD3 R5, P0, PT, R24, 0x10, RZ ;  /* 0x0000001018057810 */ /* 0x000fe20007f1e0ff */
[----:B------:R-:W-:Y:S01]  /*1c20*/  IMAD.MOV.U32 R6, RZ, RZ, R20 ;  /* 0x000000ffff067224 */ /* 0x000fe200078e0014 */
[----:B------:R-:W-:Y:S01]  /*1c30*/  MOV R7, R23 ;  /* 0x0000001700077202 */ /* 0x000fe20000000f00 */
[----:B------:R-:W3:Y:S02]  /*1c40*/  LDCU UR4, c[0x0][0x440] ;  /* 0x00008800ff0477ac */ /* 0x000ee40008000800 */
[----:B------:R-:W-:Y:S01]  /*1c50*/  IMAD.X R4, RZ, RZ, R25, P0 ;  /* 0x000000ffff047224 */ /* 0x000fe200000e0619 */
[----:B------:R-:W4:Y:S03]  /*1c60*/  LDCU.64 UR6, c[0x0][0x380] ;  /* 0x00007000ff0677ac */ /* 0x000f260008000a00 */
[----:B-1----:R-:W-:-:S02]  /*1c70*/  IMAD R4, R4, UR8, RZ ;  /* 0x0000000804047c24 */ /* 0x002fc4000f8e02ff */
[----:B------:R-:W-:Y:S01]  /*1c80*/  IMAD.WIDE.U32 R6, R5, UR8, R6 ;  /* 0x0000000805067c25 */ /* 0x000fe2000f8e0006 */
[----:B---3--:R-:W-:-:S03]  /*1c90*/  ISETP.GE.AND P1, PT, R180, UR4, PT ;  /* 0x00000004b4007c0c */ /* 0x008fc6000bf26270 */
        /* <DEDUP_REMOVED lines=22> */
.L_x_396:
[----:B------:R4:W-:Y:S02]  /*1e00*/  STS.128 [R211+0x4800], RZ ;  /* 0x004800ffd3007388 */ /* 0x0009e40000000c00 */
.L_x_395:
[----:B------:R-:W-:Y:S05]  /*1e10*/  BSYNC.RECONVERGENT B0 ;  /* 0x0000000000007941 */ /* 0x000fea0003800200 */
.L_x_394:
[----:B------:R-:W-:Y:S01]  /*1e20*/  IADD3 R6, PT, PT, R18, 0x20, RZ ;  /* 0x0000002012067810 */ /* 0x000fe20007ffe0ff */
[----:B------:R-:W-:Y:S03]  /*1e30*/  BSSY.RECONVERGENT B0, `(.L_x_397) ;  /* 0x0000024000007945 */ /* 0x000fe60003800200 */
[----:B------:R-:W-:-:S13]  /*1e40*/  ISETP.GE.AND P0, PT, R6, R201, PT ;  /* 0x000000c90600720c */ /* 0x000fda0003f06270 */
[----:B------:R-:W-:Y:S05]  /*1e50*/  @P0 BRA `(.L_x_398) ;  /* 0x0000000000840947 */ /* 0x000fea0003800000 */
[----:B------:R-:W5:Y:S01]  /*1e60*/  LDCU.64 UR8, c[0x0][0x3b0] ;  /* 0x00007600ff0877ac */ /* 0x000f620008000a00 */
[----:B------:R-:W-:Y:S01]  /*1e70*/  IADD3 R5, P0, PT, R24, 0x20, RZ ;  /* 0x0000002018057810 */ /* 0x000fe20007f1e0ff */
[----:B-1-3--:R-:W-:Y:S01]  /*1e80*/  IMAD.MOV.U32 R26, RZ, RZ, R20 ;  /* 0x000000ffff1a7224 */ /* 0x00afe200078e0014 */
[----:B------:R-:W-:Y:S01]  /*1e90*/  MOV R27, R23 ;  /* 0x00000017001b7202 */ /* 0x000fe20000000f00 */
[----:B------:R-:W1:Y:S02]  /*1ea0*/  LDCU UR4, c[0x0][0x440] ;  /* 0x00008800ff0477ac */ /* 0x000e640008000800 */
[----:B------:R-:W-:Y:S01]  /*1eb0*/  IMAD.X R4, RZ, RZ, R25, P0 ;  /* 0x000000ffff047224 */ /* 0x000fe200000e0619 */
[----:B------:R-:W3:Y:S03]  /*1ec0*/  LDCU.64 UR6, c[0x0][0x380] ;  /* 0x00007000ff0677ac */ /* 0x000ee60008000a00 */
[----:B-----5:R-:W-:-:S02]  /*1ed0*/  IMAD R4, R4, UR8, RZ ;  /* 0x0000000804047c24 */ /* 0x020fc4000f8e02ff */
        /* <DEDUP_REMOVED lines=24> */
.L_x_399:
[----:B------:R3:W-:Y:S02]  /*2060*/  STS.128 [R211+0x5000], RZ ;  /* 0x005000ffd3007388 */ /* 0x0007e40000000c00 */
.L_x_398:
[----:B------:R-:W-:Y:S05]  /*2070*/  BSYNC.RECONVERGENT B0 ;  /* 0x0000000000007941 */ /* 0x000fea0003800200 */
.L_x_397:
[----:B------:R-:W-:Y:S01]  /*2080*/  VIADD R4, R18, 0x30 ;  /* 0x0000003012047836 */ /* 0x000fe20000000000 */
[----:B------:R-:W-:Y:S01]  /*2090*/  BSSY.RECONVERGENT B0, `(.L_x_400) ;  /* 0x0000025000007945 */ /* 0x000fe20003800200 */
[C---:B------:R-:W-:Y:S01]  /*20a0*/  SHF.L.U64.HI R89, R134.reuse, 0x6, R135 ;  /* 0x0000000686597819 */ /* 0x040fe20000010287 */
[----:B------:R-:W-:Y:S02]  /*20b0*/  IMAD.SHL.U32 R91, R134, 0x40, RZ ;  /* 0x00000040865b7824 */ /* 0x000fe400078e00ff */
[----:B------:R-:W-:-:S13]  /*20c0*/  ISETP.GE.AND P0, PT, R4, R201, PT ;  /* 0x000000c90400720c */ /* 0x000fda0003f06270 */
[----:B------:R-:W-:Y:S05]  /*20d0*/  @P0 BRA `(.L_x_401) ;  /* 0x0000000000800947 */ /* 0x000fea0003800000 */
[----:B------:R-:W5:Y:S01]  /*20e0*/  LDCU.64 UR8, c[0x0][0x3b0] ;  /* 0x00007600ff0877ac */ /* 0x000f620008000a00 */
[----:B------:R-:W-:Y:S01]  /*20f0*/  IADD3 R7, P0, PT, R24, 0x30, RZ ;  /* 0x0000003018077810 */ /* 0x000fe20007f1e0ff */
[----:B------:R-:W-:Y:S01]  /*2100*/  IMAD.MOV.U32 R21, RZ, RZ, R23 ;  /* 0x000000ffff157224 */ /* 0x000fe200078e0017 */
[----:B------:R-:W1:Y:S03]  /*2110*/  LDCU UR4, c[0x0][0x440] ;  /* 0x00008800ff0477ac */ /* 0x000e660008000800 */
[----:B------:R-:W-:Y:S01]  /*2120*/  IMAD.X R5, RZ, RZ, R25, P0 ;  /* 0x000000ffff057224 */ /* 0x000fe200000e0619 */
        /* <DEDUP_REMOVED lines=26> */
.L_x_402:
[----:B------:R2:W-:Y:S02]  /*22d0*/  STS.128 [R211+0x5800], RZ ;  /* 0x005800ffd3007388 */ /* 0x0005e40000000c00 */
.L_x_401:
[----:B------:R-:W-:Y:S05]  /*22e0*/  BSYNC.RECONVERGENT B0 ;  /* 0x0000000000007941 */ /* 0x000fea0003800200 */
.L_x_400:
[----:B------:R-:W-:Y:S01]  /*22f0*/  IADD3 R86, PT, PT, R0, -0x1, RZ ;  /* 0xffffffff00567810 */ /* 0x000fe20007ffe0ff */
[----:B------:R-:W-:Y:S03]  /*2300*/  BSSY.RECONVERGENT B0, `(.L_x_403) ;  /* 0x000001f000007945 */ /* 0x000fe60003800200 */
[----:B------:R-:W-:Y:S01]  /*2310*/  SHF.L.U32 R88, R86, 0x6, RZ ;  /* 0x0000000656587819 */ /* 0x000fe200000006ff */
[-C--:B------:R-:W-:Y:S02]  /*2320*/  IMAD R19, R89, R86.reuse, RZ ;  /* 0x0000005659137224 */ /* 0x080fe400078e02ff */
[----:B------:R-:W-:Y:S01]  /*2330*/  IMAD.WIDE.U32 R20, R91, R86, RZ ;  /* 0x000000565b147225 */ /* 0x000fe200078e00ff */
[----:B------:R-:W-:-:S04]  /*2340*/  IADD3 R5, PT, PT, -R88, R93, RZ ;  /* 0x0000005d58057210 */ /* 0x000fc80007ffe1ff */
[----:B------:R-:W-:Y:S02]  /*2350*/  ISETP.GE.AND P3, PT, R18, R5, PT ;  /* 0x000000051200720c */ /* 0x000fe40003f66270 */
[----:B------:R-:W-:-:S11]  /*2360*/  IADD3 R19, PT, PT, R21, R19, RZ ;  /* 0x0000001315137210 */ /* 0x000fd60007ffe0ff */
[----:B------:R-:W-:Y:S05]  /*2370*/  @P3 BRA `(.L_x_404) ;  /* 0x00000000005c3947 */ /* 0x000fea0003800000 */
[----:B------:R-:W5:Y:S01]  /*2380*/  LDCU UR4, c[0x0][0x440] ;  /* 0x00008800ff0477ac */ /* 0x000f620008000800 */
        /* <DEDUP_REMOVED lines=21> */
.L_x_405:
[----:B------:R2:W-:Y:S02]  /*24e0*/  STS.128 [R211+0xa000], RZ ;  /* 0x00a000ffd3007388 */ /* 0x0005e40000000c00 */
.L_x_404:
[----:B------:R-:W-:Y:S05]  /*24f0*/  BSYNC.RECONVERGENT B0 ;  /* 0x0000000000007941 */ /* 0x000fea0003800200 */
.L_x_403:
[----:B------:R-:W-:Y:S01]  /*2500*/  ISETP.GE.AND P0, PT, R8, R5, PT ;  /* 0x000000050800720c */ /* 0x000fe20003f06270 */
[----:B------:R-:W-:Y:S01]  /*2510*/  BSSY.RECONVERGENT B0, `(.L_x_406) ;  /* 0x000001d000007945 */ /* 0x000fe20003800200 */
[C---:B------:R-:W-:Y:S01]  /*2520*/  SHF.L.U64.HI R177, R134.reuse, 0x4, R135 ;  /* 0x0000000486b17819 */ /* 0x040fe20000010287 */
[----:B------:R-:W-:-:S10]  /*2530*/  IMAD.SHL.U32 R178, R134, 0x10, RZ ;  /* 0x0000001086b27824 */ /* 0x000fd400078e00ff */
[----:B------:R-:W-:Y:S05]  /*2540*/  @P0 BRA `(.L_x_407) ;  /* 0x0000000000640947 */ /* 0x000fea0003800000 */
[----:B------:R-:W5:Y:S01]  /*2550*/  LDCU UR4, c[0x0][0x440] ;  /* 0x00008800ff0477ac */ /* 0x000f620008000800 */
[----:B------:R-:W-:-:S05]  /*2560*/  IADD3 R7, P2, PT, R178, R20, RZ ;  /* 0x00000014b2077210 */ /* 0x000fca0007f5e0ff */
[----:B------:R-:W-:Y:S01]  /*2570*/  IMAD.X R12, R177, 0x1, R19, P2 ;  /* 0x00000001b10c7824 */ /* 0x000fe200010e0613 */
        /* <DEDUP_REMOVED lines=21> */
.L_x_408:
[----:B------:R2:W-:Y:S02]  /*26d0*/  STS.128 [R211+0xa800], RZ ;  /* 0x00a800ffd3007388 */ /* 0x0005e40000000c00 */
.L_x_407:
[----:B------:R-:W-:Y:S05]  /*26e0*/  BSYNC.RECONVERGENT B0 ;  /* 0x0000000000007941 */ /* 0x000fea0003800200 */
.L_x_406:
[----:B------:R-:W-:Y:S01]  /*26f0*/  ISETP.GE.AND P0, PT, R6, R5, PT ;  /* 0x000000050600720c */ /* 0x000fe20003f06270 */
[----:B------:R-:W-:-:S12]  /*2700*/  BSSY.RECONVERGENT B0, `(.L_x_409) ;  /* 0x000001d000007945 */ /* 0x000fd80003800200 */
[----:B------:R-:W-:Y:S05]  /*2710*/  @P0 BRA `(.L_x_410) ;  /* 0x00000000006c0947 */ /* 0x000fea0003800000 */
[----:B------:R-:W5:Y:S01]  /*2720*/  LDCU UR4, c[0x0][0x440] ;  /* 0x00008800ff0477ac */ /* 0x000f620008000800 */
[----:B-12---:R-:W-:-:S04]  /*2730*/  IMAD.WIDE.U32 R22, R134, 0x20, RZ ;  /* 0x0000002086167825 */ /* 0x006fc800078e00ff */
[----:B------:R-:W-:Y:S01]  /*2740*/  IMAD.SHL.U32 R7, R135, 0x20, RZ ;  /* 0x0000002087077824 */ /* 0x000fe200078e00ff */
[----:B------:R-:W-:-:S04]  /*2750*/  IADD3 R9, P2, PT, R20, R22, RZ ;  /* 0x0000001614097210 */ /* 0x000fc80007f5e0ff */
[----:B------:R-:W-:Y:S02]  /*2760*/  IADD3.X R12, PT, PT, R19, R23, R7, P2, !PT ;  /* 0x00000017130c7210 */ /* 0x000fe400017fe407 */
        /* <DEDUP_REMOVED lines=21> */
.L_x_411:
[----:B------:R2:W-:Y:S02]  /*28c0*/  STS.128 [R211+0xb000], RZ ;  /* 0x00b000ffd3007388 */ /* 0x0005e40000000c00 */
.L_x_410:
[----:B------:R-:W-:Y:S05]  /*28d0*/  BSYNC.RECONVERGENT B0 ;  /* 0x0000000000007941 */ /* 0x000fea0003800200 */
.L_x_409:
[----:B------:R-:W-:Y:S01]  /*28e0*/  ISETP.GE.AND P0, PT, R4, R5, PT ;  /* 0x000000050400720c */ /* 0x000fe20003f06270 */
[----:B------:R-:W-:Y:S01]  /*28f0*/  IMAD.SHL.U32 R182, R181, 0x20, RZ ;  /* 0x00000020b5b67824 */ /* 0x000fe200078e00ff */
[----:B------:R-:W-:Y:S01]  /*2900*/  BSSY.RECONVERGENT B0, `(.L_x_412) ;  /* 0x0000021000007945 */ /* 0x000fe20003800200 */
[C---:B------:R-:W-:Y:S01]  /*2910*/  SHF.L.U64.HI R9, R148.reuse, 0x6, R149 ;  /* 0x0000000694097819 */ /* 0x040fe20000010295 */
[----:B------:R-:W-:Y:S02]  /*2920*/  IMAD.SHL.U32 R11, R148, 0x40, RZ ;  /* 0x00000040940b7824 */ /* 0x000fe400078e00ff */
[----:B------:R-:W-:-:S04]  /*2930*/  LOP3.LUT R182, R182, 0x7c00, RZ, 0xc0, !PT ;  /* 0x00007c00b6b67812 */ /* 0x000fc800078ec0ff */
[----:B------:R-:W-:-:S03]  /*2940*/  LOP3.LUT R7, R182, 0x200, R151, 0xf8, !PT ;  /* 0x00000200b6077812 */ /* 0x000fc600078ef897 */
[----:B------:R-:W-:Y:S05]  /*2950*/  @P0 BRA `(.L_x_413) ;  /* 0x00000000006c0947 */ /* 0x000fea0003800000 */
[----:B------:R-:W5:Y:S01]  /*2960*/  LDCU UR4, c[0x0][0x440] ;  /* 0x00008800ff0477ac */ /* 0x000f620008000800 */
[----:B------:R-:W-:Y:S02]  /*2970*/  IMAD.MOV.U32 R18, RZ, RZ, R20 ;  /* 0x000000ffff127224 */ /* 0x000fe400078e0014 */
[----:B------:R-:W-:Y:S02]  /*2980*/  IMAD R12, R135, 0x30, RZ ;  /* 0x00000030870c7824 */ /* 0x000fe400078e02ff */
[----:B------:R-:W-:-:S04]  /*2990*/  IMAD.WIDE.U32 R18, R134, 0x30, R18 ;  /* 0x0000003086127825 */ /* 0x000fc800078e0012 */
[----:B------:R-:W-:Y:S01]  /*29a0*/  IMAD.IADD R12, R19, 0x1, R12 ;  /* 0x00000001130c7824 */ /* 0x000fe200078e020c */
        /* <DEDUP_REMOVED lines=21> */
.L_x_414:
[----:B------:R1:W-:Y:S02]  /*2b00*/  STS.128 [R211+0xb800], RZ ;  /* 0x00b800ffd3007388 */ /* 0x0003e40000000c00 */
.L_x_413:
[----:B------:R-:W-:Y:S05]  /*2b10*/  BSYNC.RECONVERGENT B0 ;  /* 0x0000000000007941 */ /* 0x000fea0003800200 */
.L_x_412:
[----:B------:R-:W5:Y:S01]  /*2b20*/  LDC R12, c[0x0][0x3e0] ;  /* 0x0000f800ff0c7b82 */ /* 0x000f620000000800 */
[----:B------:R-:W0:Y:S01]  /*2b30*/  LDGDEPBAR ;  /* 0x00000000000079af */ /* 0x000e220000000000 */
[----:B------:R-:W-:Y:S01]  /*2b40*/  LOP3.LUT R85, R181, 0x1f, RZ, 0xc0, !PT ;  /* 0x0000001fb5557812 */ /* 0x000fe200078ec0ff */
[----:B------:R-:W-:Y:S01]  /*2b50*/  IMAD R9, R9, R86, RZ ;  /* 0x0000005609097224 */ /* 0x000fe200078e02ff */
[----:B------:R-:W-:Y:S01]  /*2b60*/  BSSY.RECONVERGENT B0, `(.L_x_415) ;  /* 0x000002d000007945 */ /* 0x000fe20003800200 */
[----:B------:R-:W-:Y:S02]  /*2b70*/  IMAD.IADD R7, R2, 0x1, R7 ;  /* 0x0000000102077824 */ /* 0x000fe400078e0207 */
[----:B-----5:R-:W-:Y:S01]  /*2b80*/  IMAD R13, R13, R12, R16 ;  /* 0x0000000c0d0d7224 */ /* 0x020fe200078e0210 */
[----:B------:R-:W-:Y:S01]  /*2b90*/  LOP3.LUT R16, R183, 0x1f0, RZ, 0xc0, !PT ;  /* 0x000001f0b7107812 */ /* 0x000fe200078ec0ff */
[----:B------:R-:W-:-:S04]  /*2ba0*/  DEPBAR.LE SB0, 0x0 ;  /* 0x000080000000791a */ /* 0x000fc80000000000 */
[----:B------:R-:W-:Y:S01]  /*2bb0*/  SHF.R.U32.HI R12, RZ, 0x2, R181 ;  /* 0x00000002ff0c7819 */ /* 0x000fe200000116b5 */
[----:B------:R-:W-:Y:S01]  /*2bc0*/  IMAD.SHL.U32 R13, R13, 0x20, RZ ;  /* 0x000000200d0d7824 */ /* 0x000fe200078e00ff */
[----:B------:R-:W-:Y:S01]  /*2bd0*/  IADD3 R15, PT, PT, R16, 0x1, R15 ;  /* 0x00000001100f7810 */ /* 0x000fe20007ffe00f */
[----:B------:R-:W-:Y:S01]  /*2be0*/  IMAD.WIDE.U32 R16, R11, R86, RZ ;  /* 0x000000560b107225 */ /* 0x000fe200078e00ff */
[----:B------:R-:W-:Y:S01]  /*2bf0*/  LOP3.LUT R12, R12, 0x7, RZ, 0xc0, !PT ;  /* 0x000000070c0c7812 */ /* 0x000fe200078ec0ff */
[----:B------:R-:W-:Y:S01]  /*2c00*/  BAR.SYNC.DEFER_BLOCKING 0x0 ;  /* 0x0000000000007b1d */ /* 0x000fe20000010000 */
[----:B------:R-:W-:Y:S01]  /*2c10*/  IADD3 R85, P1, P0, R13, R14, R85 ;  /* 0x0000000e0d557210 */ /* 0x000fe2000783e055 */
[----:B------:R-:W-:Y:S01]  /*2c20*/  IMAD.IADD R11, R17, 0x1, R9 ;  /* 0x00000001110b7824 */ /* 0x000fe200078e0209 */
[----:B------:R-:W-:Y:S02]  /*2c30*/  SHF.R.S32.HI R14, RZ, 0x1f, R13 ;  /* 0x0000001fff0e7819 */ /* 0x000fe4000001140d */
[----:B------:R-:W-:-:S02]  /*2c40*/  IADD3 R12, PT, PT, -R10, R15, R12 ;  /* 0x0000000f0a0c7210 */ /* 0x000fc40007ffe10c */
[----:B------:R-:W-:Y:S02]  /*2c50*/  IADD3.X R3, PT, PT, R14, R3, RZ, P1, P0 ;  /* 0x000000030e037210 */ /* 0x000fe40000fe04ff */
[----:B------:R-:W-:Y:S01]  /*2c60*/  IADD3 R90, PT, PT, R12, UR14, R93 ;  /* 0x0000000e0c5a7c10 */ /* 0x000fe2000fffe05d */
[----:B------:R-:W-:Y:S06]  /*2c70*/  @P3 BRA `(.L_x_416) ;  /* 0x0000000000603947 */ /* 0x000fec0003800000 */
[----:B------:R-:W5:Y:S01]  /*2c80*/  LDCU UR4, c[0x0][0x440] ;  /* 0x00008800ff0477ac */ /* 0x000f620008000800 */
        /* <DEDUP_REMOVED lines=21> */
.L_x_417:
[----:B------:R1:W-:Y:S01]  /*2de0*/  STS.128 [R211+0x10000], RZ ;  /* 0x010000ffd3007388 */ /* 0x0003e20000000c00 */
[----:B------:R-:W-:Y:S05]  /*2df0*/  BRA `(.L_x_418) ;  /* 0x00000000000c7947 */ /* 0x000fea0003800000 */
.L_x_416:
[----:B------:R1:W-:Y:S04]  /*2e00*/  STS.128 [R211+0xc000], RZ ;  /* 0x00c000ffd3007388 */ /* 0x0003e80000000c00 */
[----:B------:R1:W-:Y:S04]  /*2e10*/  STS.128 [R211+0xe000], RZ ;  /* 0x00e000ffd3007388 */ /* 0x0003e80000000c00 */
[----:B------:R1:W-:Y:S02]  /*2e20*/  STS.128 [R211+0x10000], RZ ;  /* 0x010000ffd3007388 */ /* 0x0003e40000000c00 */
.L_x_418:
[----:B------:R-:W-:Y:S05]  /*2e30*/  BSYNC.RECONVERGENT B0 ;  /* 0x0000000000007941 */ /* 0x000fea0003800200 */
.L_x_415:
[----:B------:R-:W-:Y:S01]  /*2e40*/  ISETP.GE.AND P0, PT, R8, R5, PT ;  /* 0x000000050800720c */ /* 0x000fe20003f06270 */
[----:B------:R-:W-:-:S12]  /*2e50*/  BSSY.RECONVERGENT B0, `(.L_x_419) ;  /* 0x000001e000007945 */ /* 0x000fd80003800200 */
[----:B------:R1:W-:Y:S04]  /*2e60*/  @P0 STS.128 [R211+0xc800], RZ ;  /* 0x00c800ffd3000388 */ /* 0x0003e80000000c00 */
[----:B------:R1:W-:Y:S04]  /*2e70*/  @P0 STS.128 [R211+0xe800], RZ ;  /* 0x00e800ffd3000388 */ /* 0x0003e80000000c00 */
[----:B------:R1:W-:Y:S01]  /*2e80*/  @P0 STS.128 [R211+0x10800], RZ ;  /* 0x010800ffd3000388 */ /* 0x0003e20000000c00 */
[----:B------:R-:W-:Y:S05]  /*2e90*/  @P0 BRA `(.L_x_420) ;  /* 0x0000000000640947 */ /* 0x000fea0003800000 */
[----:B------:R-:W5:Y:S01]  /*2ea0*/  LDCU UR4, c[0x0][0x440] ;  /* 0x00008800ff0477ac */ /* 0x000f620008000800 */
[----:B------:R-:W-:-:S04]  /*2eb0*/  LEA R9, P2, R148, R16, 0x4 ;  /* 0x0000001094097211 */ /* 0x000fc800078420ff */
[----:B------:R-:W-:Y:S02]  /*2ec0*/  LEA.HI.X R8, R148, R11, R149, 0x4, P2 ;  /* 0x0000000b94087211 */ /* 0x000fe400010f2495 */
[----:B-1----:R-:W-:-:S04]  /*2ed0*/  LEA R12, P2, R9, R206, 0x1 ;  /* 0x000000ce090c7211 */ /* 0x002fc800078408ff */
        /* <DEDUP_REMOVED lines=20> */
.L_x_421:
[----:B------:R1:W-:Y:S02]  /*3020*/  STS.128 [R211+0x10800], RZ ;  /* 0x010800ffd3007388 */ /* 0x0003e40000000c00 */
.L_x_420:
[----:B------:R-:W-:Y:S05]  /*3030*/  BSYNC.RECONVERGENT B0 ;  /* 0x0000000000007941 */ /* 0x000fea0003800200 */
.L_x_419:
[----:B------:R-:W-:Y:S01]  /*3040*/  ISETP.GE.AND P0, PT, R6, R5, PT ;  /* 0x000000050600720c */ /* 0x000fe20003f06270 */
[----:B------:R-:W-:-:S12]  /*3050*/  BSSY.RECONVERGENT B0, `(.L_x_422) ;  /* 0x0000020000007945 */ /* 0x000fd80003800200 */
[----:B------:R1:W-:Y:S04]  /*3060*/  @P0 STS.128 [R211+0xd000], RZ ;  /* 0x00d000ffd3000388 */ /* 0x0003e80000000c00 */
[----:B------:R1:W-:Y:S04]  /*3070*/  @P0 STS.128 [R211+0xf000], RZ ;  /* 0x00f000ffd3000388 */ /* 0x0003e80000000c00 */
[----:B------:R1:W-:Y:S01]  /*3080*/  @P0 STS.128 [R211+0x11000], RZ ;  /* 0x011000ffd3000388 */ /* 0x0003e20000000c00 */
[----:B------:R-:W-:Y:S05]  /*3090*/  @P0 BRA `(.L_x_423) ;  /* 0x00000000006c0947 */ /* 0x000fea0003800000 */
[----:B------:R-:W5:Y:S01]  /*30a0*/  LDCU UR4, c[0x0][0x440] ;  /* 0x00008800ff0477ac */ /* 0x000f620008000800 */
[----:B-1----:R-:W-:-:S04]  /*30b0*/  IMAD.WIDE.U32 R12, R148, 0x20, RZ ;  /* 0x00000020940c7825 */ /* 0x002fc800078e00ff */
        /* <DEDUP_REMOVED lines=24> */
.L_x_424:
[----:B------:R1:W-:Y:S02]  /*3240*/  STS.128 [R211+0x11000], RZ ;  /* 0x011000ffd3007388 */ /* 0x0003e40000000c00 */
.L_x_423:
[----:B------:R-:W-:Y:S05]  /*3250*/  BSYNC.RECONVERGENT B0 ;  /* 0x0000000000007941 */ /* 0x000fea0003800200 */
.L_x_422:
[----:B------:R-:W-:Y:S01]  /*3260*/  ISETP.GE.AND P0, PT, R4, R5, PT ;  /* 0x000000050400720c */ /* 0x000fe20003f06270 */
[----:B------:R-:W-:Y:S01]  /*3270*/  BSSY.RECONVERGENT B0, `(.L_x_425) ;  /* 0x0000021000007945 */ /* 0x000fe20003800200 */
[----:B------:R-:W-:-:S11]  /*3280*/  LOP3.LUT R5, R181, 0x8, RZ, 0xc0, !PT ;  /* 0x00000008b5057812 */ /* 0x000fd600078ec0ff */
[----:B------:R1:W-:Y:S04]  /*3290*/  @P0 STS.128 [R211+0xd800], RZ ;  /* 0x00d800ffd3000388 */ /* 0x0003e80000000c00 */
[----:B------:R1:W-:Y:S04]  /*32a0*/  @P0 STS.128 [R211+0xf800], RZ ;  /* 0x00f800ffd3000388 */ /* 0x0003e80000000c00 */
[----:B------:R1:W-:Y:S01]  /*32b0*/  @P0 STS.128 [R211+0x11800], RZ ;  /* 0x011800ffd3000388 */ /* 0x0003e20000000c00 */
[----:B------:R-:W-:Y:S05]  /*32c0*/  @P0 BRA `(.L_x_426) ;  /* 0x00000000006c0947 */ /* 0x000fea0003800000 */
[----:B------:R-:W5:Y:S01]  /*32d0*/  LDCU UR4, c[0x0][0x440] ;  /* 0x00008800ff0477ac */ /* 0x000f620008000800 */
[----:B------:R-:W-:Y:S02]  /*32e0*/  IMAD.MOV.U32 R10, RZ, RZ, R16 ;  /* 0x000000ffff0a7224 */ /* 0x000fe400078e0010 */
[----:B------:R-:W-:Y:S02]  /*32f0*/  IMAD R4, R149, 0x30, RZ ;  /* 0x0000003095047824 */ /* 0x000fe400078e02ff */
[----:B------:R-:W-:-:S04]  /*3300*/  IMAD.WIDE.U32 R10, R148, 0x30, R10 ;  /* 0x00000030940a7825 */ /* 0x000fc800078e000a */
[----:B------:R-:W-:Y:S01]  /*3310*/  IMAD.IADD R4, R11, 0x1, R4 ;  /* 0x000000010b047824 */ /* 0x000fe200078e0204 */
        /* <DEDUP_REMOVED lines=21> */
.L_x_427:
[----:B------:R1:W-:Y:S02]  /*3470*/  STS.128 [R211+0x11800], RZ ;  /* 0x011800ffd3007388 */ /* 0x0003e40000000c00 */
.L_x_426:
[----:B------:R-:W-:Y:S05]  /*3480*/  BSYNC.RECONVERGENT B0 ;  /* 0x0000000000007941 */ /* 0x000fea0003800200 */
.L_x_425:
        /* <DEDUP_REMOVED lines=14> */
[----:B------:R-:W-:Y:S01]  /*3570*/  ISETP.NE.AND P5, PT, R0, 0x1, PT ;  /* 0x000000010000780c */ /* 0x000fe20003fa5270 */
[--C-:B------:R-:W-:Y:S01]  /*3580*/  IMAD.IADD R98, R99, 0x1, R84.reuse ;  /* 0x0000000163627824 */ /* 0x100fe200078e0254 */
[C---:B------:R-:W-:Y:S01]  /*3590*/  VIMNMX R176, PT, PT, R90.reuse, R93, PT ;  /* 0x0000005d5ab07248 */ /* 0x040fe20003fe0100 */
[----:B------:R-:W-:Y:S01]  /*35a0*/  IMAD.IADD R96, R95, 0x1, R84 ;  /* 0x000000015f607824 */ /* 0x000fe200078e0254 */
[----:B------:R-:W4:Y:S01]  /*35b0*/  LDSM.16.M88.4 R36, [R190+UR5+0x6800] ;  /* 0x00680005be24783b */ /* 0x000f220008000200 */
[----:B------:R-:W-:Y:S01]  /*35c0*/  IMAD.IADD R97, R99, 0x1, R165 ;  /* 0x0000000163617824 */ /* 0x000fe200078e02a5 */
[----:B------:R-:W-:Y:S01]  /*35d0*/  VIADDMNMX R133, R90, 0x8, R93, PT ;  /* 0x000000085a857846 */ /* 0x000fe2000380015d */
[----:B------:R-:W-:Y:S01]  /*35e0*/  IMAD.IADD R95, R95, 0x1, R165 ;  /* 0x000000015f5f7824 */ /* 0x000fe200078e02a5 */
[----:B-1-3--:R-:W1:Y:S01]  /*35f0*/  LDSM.16.M88.4 R28, [R190+UR5+0x7000] ;  /* 0x00700005be1c783b */ /* 0x00ae620008000200 */
[----:B------:R-:W-:-:S02]  /*3600*/  IMAD.IADD R94, R84, 0x1, R97 ;  /* 0x00000001545e7824 */ /* 0x000fc400078e0261 */
[----:B------:R-:W-:Y:S01]  /*3610*/  IMAD.IADD R92, R84, 0x1, R95 ;  /* 0x00000001545c7824 */ /* 0x000fe200078e025f */
[----:B--2---:R-:W2:Y:S04]  /*3620*/  LDSM.16.M88.4 R20, [R190+UR5+0x7800] ;  /* 0x00780005be14783b */ /* 0x004ea80008000200 */
[----:B------:R-:W-:Y:S04]  /*3630*/  LDSM.16.M88.4 R8, [R98] ;  /* 0x000000006208783b */ /* 0x000fe80000000200 */
[----:B------:R-:W3:Y:S04]  /*3640*/  LDSM.16.M88.4 R16, [R96+0x6000] ;  /* 0x006000006010783b */ /* 0x000ee80000000200 */
[----:B------:R-:W3:Y:S04]  /*3650*/  LDSM.16.M88.4 R12, [R96+0x6800] ;  /* 0x00680000600c783b */ /* 0x000ee80000000200 */
[----:B------:R-:W3:Y:S04]  /*3660*/  LDSM.16.M88.4 R4, [R96+0x7000] ;  /* 0x007000006004783b */ /* 0x000ee80000000200 */
[----:B------:R-:W3:Y:S04]  /*3670*/  LDSM.16.M88.4 R64, [R96+0x7800] ;  /* 0x007800006040783b */ /* 0x000ee80000000200 */
[----:B------:R-:W-:Y:S01]  /*3680*/  LDSM.16.M88.4 R60, [R95+0x6000] ;  /* 0x006000005f3c783b */ /* 0x000fe20000000200 */
[C---:B-----5:R-:W-:Y:S03]  /*3690*/  HMMA.16816.F32.BF16 R48, R72.reuse, R44, RZ ;  /* 0x0000002c4830723c */ /* 0x060fe600000418ff */
[----:B------:R-:W-:Y:S04]  /*36a0*/  LDSM.16.M88.4 R56, [R95+0x6800] ;  /* 0x006800005f38783b */ /* 0x000fe80000000200 */
[----:B------:R-:W-:Y:S01]  /*36b0*/  LDSM.16.M88.4 R52, [R95+0x7000] ;  /* 0x007000005f34783b */ /* 0x000fe20000000200 */
[C---:B------:R-:W-:Y:S03]  /*36c0*/  HMMA.16816.F32.BF16 R44, R72.reuse, R46, RZ ;  /* 0x0000002e482c723c */ /* 0x040fe600000418ff */
[----:B------:R-:W-:Y:S04]  /*36d0*/  LDSM.16.M88.4 R68, [R92+0x7000] ;  /* 0x007000005c44783b */ /* 0x000fe80000000200 */
[----:B------:R-:W-:Y:S01]  /*36e0*/  LDSM.16.M88.4 R80, [R95+0x8000] ;  /* 0x008000005f50783b */ /* 0x000fe20000000200 */
[C---:B----4-:R-:W-:Y:S03]  /*36f0*/  HMMA.16816.F32.BF16 R40, R72.reuse, R36, RZ ;  /* 0x000000244828723c */ /* 0x050fe600000418ff */
[----:B------:R-:W-:Y:S05]  /*3700*/  LDSM.16.M88.4 R76, [R95+0x8800] ;  /* 0x008800005f4c783b */ /* 0x000fea0000000200 */
[C---:B-1----:R-:W-:Y:S08]  /*3710*/  HMMA.16816.F32.BF16 R32, R72.reuse, R28, RZ ;  /* 0x0000001c4820723c */ /* 0x042ff000000418ff */
[C---:B------:R-:W-:Y:S08]  /*3720*/  HMMA.16816.F32.BF16 R36, R72.reuse, R38, RZ ;  /* 0x000000264824723c */ /* 0x040ff000000418ff */
[C---:B------:R-:W-:Y:S08]  /*3730*/  HMMA.16816.F32.BF16 R28, R72.reuse, R30, RZ ;  /* 0x0000001e481c723c */ /* 0x040ff000000418ff */
[C---:B--2---:R-:W-:Y:S08]  /*3740*/  HMMA.16816.F32.BF16 R24, R72.reuse, R20, RZ ;  /* 0x000000144818723c */ /* 0x044ff000000418ff */
[----:B------:R-:W-:Y:S01]  /*3750*/  HMMA.16816.F32.BF16 R72, R72, R22, RZ ;  /* 0x000000164848723c */ /* 0x000fe200000418ff */
[----:B------:R-:W-:Y:S07]  /*3760*/  LDSM.16.M88.4 R20, [R95+0x7800] ;  /* 0x007800005f14783b */ /* 0x000fee0000000200 */
[C---:B---3--:R-:W-:Y:S08]  /*3770*/  HMMA.16816.F32.BF16 R48, R8.reuse, R16, R48 ;  /* 0x000000100830723c */ /* 0x048ff00000041830 */
[C---:B------:R-:W-:Y:S01]  /*3780*/  HMMA.16816.F32.BF16 R44, R8.reuse, R18, R44 ;  /* 0x00000012082c723c */ /* 0x040fe2000004182c */
[----:B------:R-:W1:Y:S07]  /*3790*/  LDSM.16.M88.4 R16, [R97] ;  /* 0x000000006110783b */ /* 0x000e6e0000000200 */
[C---:B------:R-:W-:Y:S08]  /*37a0*/  HMMA.16816.F32.BF16 R40, R8.reuse, R12, R40 ;  /* 0x0000000c0828723c */ /* 0x040ff00000041828 */
[C---:B------:R-:W-:Y:S01]  /*37b0*/  HMMA.16816.F32.BF16 R36, R8.reuse, R14, R36 ;  /* 0x0000000e0824723c */ /* 0x040fe20000041824 */
[----:B------:R-:W-:Y:S07]  /*37c0*/  LDSM.16.M88.4 R12, [R92+0x6000] ;  /* 0x006000005c0c783b */ /* 0x000fee0000000200 */
[C---:B------:R-:W-:Y:S08]  /*37d0*/  HMMA.16816.F32.BF16 R32, R8.reuse, R4, R32 ;  /* 0x000000040820723c */ /* 0x040ff00000041820 */
        /* <DEDUP_REMOVED lines=126> */
[----:B------:R-:W-:-:S13]  /*3fc0*/  @!P5 BRA `(.L_x_428) ;  /* 0x00000004005cd947 */ /* 0x000fda0003800000 */
[----:B------:R-:W-:Y:S01]  /*3fd0*/  VIADD R8, R0, 0xfffffffe ;  /* 0xfffffffe00087836 */ /* 0x000fe20000000000 */
[----:B------:R-:W1:Y:S01]  /*3fe0*/  LDCU UR4, c[0x0][0x440] ;  /* 0x00008800ff0477ac */ /* 0x000e620008000800 */
[----:B------:R-:W-:Y:S02]  /*3ff0*/  BSSY.RECONVERGENT B0, `(.L_x_429) ;  /* 0x0000053000007945 */ /* 0x000fe40003800200 */
[-C--:B------:R-:W-:Y:S02]  /*4000*/  IMAD R89, R89, R8.reuse, RZ ;  /* 0x0000000859597224 */ /* 0x080fe400078e02ff */
[----:B------:R-:W-:-:S04]  /*4010*/  IMAD.WIDE.U32 R8, R91, R8, RZ ;  /* 0x000000085b087225 */ /* 0x000fc800078e00ff */
[----:B------:R-:W-:Y:S01]  /*4020*/  IMAD.IADD R6, R9, 0x1, R89 ;  /* 0x0000000109067824 */ /* 0x000fe200078e0259 */
[----:B------:R-:W-:Y:S02]  /*4030*/  IADD3 R5, P1, PT, R178, R8, RZ ;  /* 0x00000008b2057210 */ /* 0x000fe40007f3e0ff */
[----:B------:R-:W-:-:S03]  /*4040*/  LEA R12, P2, R8, R208, 0x1 ;  /* 0x000000d0080c7211 */ /* 0x000fc600078408ff */
[--C-:B------:R-:W-:Y:S01]  /*4050*/  IMAD.X R4, R177, 0x1, R6.reuse, P1 ;  /* 0x00000001b1047824 */ /* 0x100fe200008e0606 */
[----:B------:R-:W-:Y:S02]  /*4060*/  IADD3 R7, P1, PT, R178, R5, RZ ;  /* 0x00000005b2077210 */ /* 0x000fe40007f3e0ff */
[-C--:B------:R-:W-:Y:S02]  /*4070*/  LEA.HI.X R13, R8, R207.reuse, R6, 0x1, P2 ;  /* 0x000000cf080d7211 */ /* 0x080fe400010f0c06 */
[-C--:B------:R-:W-:Y:S01]  /*4080*/  LEA R10, P2, R5, R208.reuse, 0x1 ;  /* 0x000000d0050a7211 */ /* 0x080fe200078408ff */
[--C-:B------:R-:W-:Y:S01]  /*4090*/  IMAD.X R6, R177, 0x1, R4.reuse, P1 ;  /* 0x00000001b1067824 */ /* 0x100fe200008e0604 */
[----:B------:R-:W-:Y:S02]  /*40a0*/  LEA R8, P1, R7, R208, 0x1 ;  /* 0x000000d007087211 */ /* 0x000fe400078208ff */
[----:B-1----:R-:W-:Y:S02]  /*40b0*/  ISETP.GE.AND P3, PT, R180, UR4, PT ;  /* 0x00000004b4007c0c */ /* 0x002fe4000bf66270 */
[----:B------:R-:W-:-:S02]  /*40c0*/  LEA.HI.X R11, R5, R207, R4, 0x1, P2 ;  /* 0x000000cf050b7211 */ /* 0x000fc400010f0c04 */
[----:B------:R-:W-:Y:S02]  /*40d0*/  ISETP.GE.AND P2, PT, R203, UR4, PT ;  /* 0x00000004cb007c0c */ /* 0x000fe4000bf46270 */
[----:B------:R-:W-:Y:S02]  /*40e0*/  LEA.HI.X R9, R7, R207, R6, 0x1, P1 ;  /* 0x000000cf07097211 */ /* 0x000fe400008f0c06 */
[----:B------:R-:W-:Y:S02]  /*40f0*/  ISETP.GE.AND P1, PT, R202, UR4, PT ;  /* 0x00000004ca007c0c */ /* 0x000fe4000bf26270 */
[----:B------:R-:W-:-:S03]  /*4100*/  LEA R5, P4, R134, R5, 0x5 ;  /* 0x0000000586057211 */ /* 0x000fc600078828ff */
[----:B------:R-:W-:Y:S01]  /*4110*/  @!PT LDS RZ, [RZ] ;  /* 0x00000000fffff984 */ /* 0x000fe20000000800 */
[----:B------:R-:W-:Y:S01]  /*4120*/  @!PT LDS RZ, [RZ] ;  /* 0x00000000fffff984 */ /* 0x000fe20000000800 */
[----:B------:R-:W-:Y:S01]  /*4130*/  @!PT LDS RZ, [RZ] ;  /* 0x00000000fffff984 */ /* 0x000fe20000000800 */
[----:B------:R1:W-:Y:S01]  /*4140*/  @!P3 LDGSTS.E.BYPASS.LTC128B.128 [R211+0x6000], desc[UR16][R12.64] ;  /* 0x060000000cd3bfae */ /* 0x0003e2000b981a10 */
[----:B------:R-:W-:Y:S02]  /*4150*/  LEA.HI.X R4, R134, R4, R135, 0x5, P4 ;  /* 0x0000000486047211 */ /* 0x000fe400020f2c87 */
[C---:B------:R-:W-:Y:S01]  /*4160*/  LEA R6, P4, R5.reuse, R208, 0x1 ;  /* 0x000000d005067211 */ /* 0x040fe200078808ff */
[----:B------:R1:W-:Y:S03]  /*4170*/  @P3 STS.128 [R211+0x6000], RZ ;  /* 0x006000ffd3003388 */ /* 0x0003e60000000c00 */
[----:B------:R-:W-:Y:S01]  /*4180*/  LEA.HI.X R7, R5, R207, R4, 0x1, P4 ;  /* 0x000000cf05077211 */ /* 0x000fe200020f0c04 */
        /* <DEDUP_REMOVED lines=56> */
.L_x_430:
[----:B------:R3:W-:Y:S02]  /*4510*/  STS.128 [R211+0xb800], RZ ;  /* 0x00b800ffd3007388 */ /* 0x0007e40000000c00 */
.L_x_431:
[----:B------:R-:W-:Y:S05]  /*4520*/  BSYNC.RECONVERGENT B0 ;  /* 0x0000000000007941 */ /* 0x000fea0003800200 */
.L_x_429:
[----:B------:R-:W0:Y:S02]  /*4530*/  LDGDEPBAR ;  /* 0x00000000000079af */ /* 0x000e240000000000 */
.L_x_428:
[----:B------:R-:W-:Y:S01]  /*4540*/  IMAD.SHL.U32 R5, R181, 0x2, RZ ;  /* 0x00000002b5057824 */ /* 0x000fe200078e00ff */
[----:B------:R-:W4:Y:S01]  /*4550*/  LDCU UR4, c[0x0][0x45c] ;  /* 0x00008b80ff0477ac */ /* 0x000f220008000800 */
[----:B------:R-:W-:Y:S01]  /*4560*/  IMAD.SHL.U32 R239, R86, 0x2, RZ ;  /* 0x0000000256ef7824 */ /* 0x000fe200078e00ff */
[----:B------:R-:W5:Y:S01]  /*4570*/  LDC R170, c[0x0][0x4f8] ;  /* 0x00013e00ffaa7b82 */ /* 0x000f620000000800 */
[----:B------:R-:W-:Y:S01]  /*4580*/  IMAD.WIDE.U32 R216, R85, -0x2daee0ad, RZ ;  /* 0xd2511f5355d87825 */ /* 0x000fe200078e00ff */
[----:B------:R-:W-:Y:S02]  /*4590*/  LOP3.LUT R4, R88, 0x6, R5, 0xf8, !PT ;  /* 0x0000000658047812 */ /* 0x000fe400078ef805 */
[----:B------:R-:W-:Y:S01]  /*45a0*/  LOP3.LUT R2, R2, 0x200, R151, 0xf8, !PT ;  /* 0x0000020002027812 */ /* 0x000fe200078ef897 */
[----:B------:R-:W-:Y:S01]  /*45b0*/  VIADD R237, R224, 0x9e3779b9 ;  /* 0x9e3779b9e0ed7836 */ /* 0x000fe20000000000 */
[----:B------:R-:W-:Y:S01]  /*45c0*/  LOP3.LUT R5, R4, 0x1, RZ, 0xfc, !PT ;  /* 0x0000000104057812 */ /* 0x000fe200078efcff */
[----:B------:R-:W-:Y:S01]  /*45d0*/  VIADD R235, R224, 0x3c6ef372 ;  /* 0x3c6ef372e0eb7836 */ /* 0x000fe20000000000 */
[----:B-12---:R-:W-:Y:S01]  /*45e0*/  LOP3.LUT R6, R4, 0x8, RZ, 0xfc, !PT ;  /* 0x0000000804067812 */ /* 0x006fe200078efcff */
[----:B------:R-:W-:Y:S01]  /*45f0*/  VIADD R233, R225, 0x76cf5d0a ;  /* 0x76cf5d0ae1e97836 */ /* 0x000fe20000000000 */
[-C--:B------:R-:W-:Y:S01]  /*4600*/  ISETP.GE.AND P2, PT, R5, R176.reuse, PT ;  /* 0x000000b00500720c */ /* 0x080fe20003f46270 */
[----:B------:R-:W-:Y:S01]  /*4610*/  VIADD R146, R225, 0x32370b8f ;  /* 0x32370b8fe1927836 */ /* 0x000fe20000000000 */
[-C--:B------:R-:W-:Y:S01]  /*4620*/  ISETP.GE.AND P4, PT, R5, R133.reuse, PT ;  /* 0x000000850500720c */ /* 0x080fe20003f86270 */
[----:B------:R-:W-:Y:S01]  /*4630*/  VIADD R231, R224, 0xdaa66d2b ;  /* 0xdaa66d2be0e77836 */ /* 0x000fe20000000000 */
[----:B------:R-:W-:Y:S01]  /*4640*/  LOP3.LUT R5, R4, 0x9, RZ, 0xfc, !PT ;  /* 0x0000000904057812 */ /* 0x000fe200078efcff */
[----:B------:R-:W-:Y:S01]  /*4650*/  VIADD R175, R224, 0x78dde6e4 ;  /* 0x78dde6e4e0af7836 */ /* 0x000fe20000000000 */
[----:B------:R-:W-:Y:S01]  /*4660*/  FSEL R17, R49, -INF , !P2 ;  /* 0xff80000031117808 */ /* 0x000fe20005000000 */
[C---:B------:R-:W-:Y:S01]  /*4670*/  VIADD R142, R225.reuse, 0xa9066899 ;  /* 0xa9066899e18e7836 */ /* 0x040fe20000000000 */
[CC--:B------:R-:W-:Y:S01]  /*4680*/  ISETP.GE.AND P1, PT, R6.reuse, R176.reuse, PT ;  /* 0x000000b00600720c */ /* 0x0c0fe20003f26270 */
[----:B------:R-:W-:Y:S01]  /*4690*/  VIADD R144, R225, 0xed9eba14 ;  /* 0xed9eba14e1907836 */ /* 0x000fe20000000000 */
[----:B------:R-:W-:Y:S01]  /*46a0*/  ISETP.GE.AND P3, PT, R6, R133, PT ;  /* 0x000000850600720c */ /* 0x000fe20003f66270 */
[C---:B------:R-:W-:Y:S01]  /*46b0*/  VIADD R140, R224.reuse, 0xb54cda56 ;  /* 0xb54cda56e08c7836 */ /* 0x040fe20000000000 */
[----:B------:R-:W-:Y:S01]  /*46c0*/  ISETP.GE.AND P2, PT, R5, R176, PT ;  /* 0x000000b00500720c */ /* 0x000fe20003f46270 */
[----:B------:R-:W-:Y:S01]  /*46d0*/  VIADD R196, R224, 0x1715609d ;  /* 0x1715609de0c47836 */ /* 0x000fe20000000000 */
[----:B------:R-:W-:Y:S01]  /*46e0*/  LOP3.LUT R6, R4, 0x10, RZ, 0xfc, !PT ;  /* 0x0000001004067812 */ /* 0x000fe200078efcff */
[----:B------:R-:W-:Y:S01]  /*46f0*/  VIADD R194, R225, 0x646e171e ;  /* 0x646e171ee1c27836 */ /* 0x000fe20000000000 */
[----:B------:R-:W-:Y:S01]  /*4700*/  FSEL R49, R46, -INF , !P3 ;  /* 0xff8000002e317808 */ /* 0x000fe20005800000 */
[----:B------:R-:W-:Y:S01]  /*4710*/  IMAD.MOV.U32 R210, RZ, RZ, -0x1 ;  /* 0xffffffffffd27424 */ /* 0x000fe200078e00ff */
[----:B------:R-:W-:-:S02]  /*4720*/  FSEL R45, R45, -INF , !P2 ;  /* 0xff8000002d2d7808 */ /* 0x000fc40005000000 */
[CC--:B------:R-:W-:Y:S02]  /*4730*/  ISETP.GE.AND P3, PT, R6.reuse, R176.reuse, PT ;  /* 0x000000b00600720c */ /* 0x0c0fe40003f66270 */
[----:B------:R-:W-:Y:S02]  /*4740*/  ISETP.GE.AND P2, PT, R6, R133, PT ;  /* 0x000000850600720c */ /* 0x000fe40003f46270 */
[----:B------:R-:W-:Y:S02]  /*4750*/  LOP3.LUT R6, R4, 0x18, RZ, 0xfc, !PT ;  /* 0x0000001804067812 */ /* 0x000fe400078efcff */
[----:B------:R-:W-:Y:S02]  /*4760*/  FSEL R9, R42, -INF , !P2 ;  /* 0xff8000002a097808 */ /* 0x000fe40005000000 */
[----:B------:R-:W-:Y:S02]  /*4770*/  ISETP.GE.AND P2, PT, R6, R176, PT ;  /* 0x000000b00600720c */ /* 0x000fe40003f46270 */
[----:B------:R-:W-:-:S02]  /*4780*/  FSEL R51, R51, -INF , !P4 ;  /* 0xff80000033337808 */ /* 0x000fc40006000000 */
[C---:B------:R-:W-:Y:S02]  /*4790*/  ISETP.GE.AND P4, PT, R4.reuse, R176, PT ;  /* 0x000000b00400720c */ /* 0x040fe40003f86270 */
[----:B------:R-:W-:Y:S02]  /*47a0*/  LOP3.LUT R16, R4, 0x19, RZ, 0xfc, !PT ;  /* 0x0000001904107812 */ /* 0x000fe400078efcff */
[----:B------:R-:W-:Y:S02]  /*47b0*/  FSEL R53, R44, -INF , !P1 ;  /* 0xff8000002c357808 */ /* 0x000fe40004800000 */
[----:B------:R-:W-:Y:S02]  /*47c0*/  ISETP.GE.AND P1, PT, R5, R133, PT ;  /* 0x000000850500720c */ /* 0x000fe40003f26270 */
[----:B------:R-:W-:Y:S02]  /*47d0*/  FSEL R15, R36, -INF , !P2 ;  /* 0xff800000240f7808 */ /* 0x000fe40005000000 */
[----:B------:R-:W-:-:S02]  /*47e0*/  LOP3.LUT R5, R4, 0x11, RZ, 0xfc, !PT ;  /* 0x0000001104057812 */ /* 0x000fc400078efcff */
[-C--:B------:R-:W-:Y:S02]  /*47f0*/  ISETP.GE.AND P2, PT, R16, R176.reuse, PT ;  /* 0x000000b01000720c */ /* 0x080fe40003f46270 */
[----:B------:R-:W-:Y:S02]  /*4800*/  FSEL R23, R48, -INF , !P4 ;  /* 0xff80000030177808 */ /* 0x000fe40006000000 */
[----:B------:R-:W-:Y:S02]  /*4810*/  LOP3.LUT R11, R4, 0x20, RZ, 0xfc, !PT ;  /* 0x00000020040b7812 */ /* 0x000fe400078efcff */
[----:B------:R-:W-:Y:S02]  /*4820*/  FSEL R47, R47, -INF , !P1 ;  /* 0xff8000002f2f7808 */ /* 0x000fe40004800000 */
[----:B------:R-:W-:Y:S02]  /*4830*/  ISETP.GE.AND P1, PT, R5, R176, PT ;  /* 0x000000b00500720c */ /* 0x000fe40003f26270 */
[----:B------:R-:W-:-:S02]  /*4840*/  FSEL R21, R40, -INF , !P3 ;  /* 0xff80000028157808 */ /* 0x000fc40005800000 */
[C---:B------:R-:W-:Y:S02]  /*4850*/  LOP3.LUT R14, R4.reuse, 0x21, RZ, 0xfc, !PT ;  /* 0x00000021040e7812 */ /* 0x040fe400078efcff */
[----:B------:R-:W-:Y:S02]  /*4860*/  FSEL R13, R37, -INF , !P2 ;  /* 0xff800000250d7808 */ /* 0x000fe40005000000 */
[----:B------:R-:W-:Y:S02]  /*4870*/  FMNMX3.FTZ R18, R23, R17, R53, !PT ;  /* 0x0000001117127276 */ /* 0x000fe40007810035 */
[----:B------:R-:W-:Y:S02]  /*4880*/  ISETP.GE.AND P2, PT, R11, R176, PT ;  /* 0x000000b00b00720c */ /* 0x000fe40003f46270 */
[----:B------:R-:W-:Y:S02]  /*4890*/  LOP3.LUT R7, R4, 0x28, RZ, 0xfc, !PT ;  /* 0x0000002804077812 */ /* 0x000fe400078efcff */
[----:B------:R-:W-:-:S02]  /*48a0*/  FSEL R19, R41, -INF , !P1 ;  /* 0xff80000029137808 */ /* 0x000fc40004800000 */
[-C--:B------:R-:W-:Y:S02]  /*48b0*/  ISETP.GE.AND P4, PT, R14, R176.reuse, PT ;  /* 0x000000b00e00720c */ /* 0x080fe40003f86270 */
[----:B------:R-:W-:Y:S02]  /*48c0*/  FMNMX3.FTZ R18, R18, R45, R21, !PT ;  /* 0x0000002d12127276 */ /* 0x000fe40007810015 */
[----:B------:R-:W-:Y:S02]  /*48d0*/  LOP3.LUT R12, R4, 0x29, RZ, 0xfc, !PT ;  /* 0x00000029040c7812 */ /* 0x000fe400078efcff */
[----:B------:R-:W-:Y:S02]  /*48e0*/  FSEL R221, R32, -INF , !P2 ;  /* 0xff80000020dd7808 */ /* 0x000fe40005000000 */
[----:B------:R-:W-:Y:S02]  /*48f0*/  ISETP.GE.AND P2, PT, R7, R176, PT ;  /* 0x000000b00700720c */ /* 0x000fe40003f46270 */
[----:B------:R-:W-:-:S02]  /*4900*/  LOP3.LUT R10, R4, 0x30, RZ, 0xfc, !PT ;  /* 0x00000030040a7812 */ /* 0x000fc400078efcff */
[----:B------:R-:W-:Y:S02]  /*4910*/  FSEL R147, R33, -INF , !P4 ;  /* 0xff80000021937808 */ /* 0x000fe40006000000 */
[----:B------:R-:W-:Y:S02]  /*4920*/  FMNMX3.FTZ R18, R18, R19, R15, !PT ;  /* 0x0000001312127276 */ /* 0x000fe4000781000f */
[----:B------:R-:W-:Y:S02]  /*4930*/  ISETP.GE.AND P4, PT, R12, R176, PT ;  /* 0x000000b00c00720c */ /* 0x000fe40003f86270 */
[----:B------:R-:W-:Y:S02]  /*4940*/  LOP3.LUT R8, R4, 0x31, RZ, 0xfc, !PT ;  /* 0x0000003104087812 */ /* 0x000fe400078efcff */
[----:B------:R-:W-:Y:S02]  /*4950*/  FSEL R145, R28, -INF , !P2 ;  /* 0xff8000001c917808 */ /* 0x000fe40005000000 */
[----:B------:R-:W-:-:S02]  /*4960*/  ISETP.GE.AND P1, PT, R6, R133, PT ;  /* 0x000000850600720c */ /* 0x000fc40003f26270 */
[-C--:B------:R-:W-:Y:S02]  /*4970*/  ISETP.GE.AND P2, PT, R10, R176.reuse, PT ;  /* 0x000000b00a00720c */ /* 0x080fe40003f46270 */
[----:B------:R-:W-:Y:S02]  /*4980*/  ISETP.GE.AND P3, PT, R5, R133, PT ;  /* 0x000000850500720c */ /* 0x000fe40003f66270 */
[----:B------:R-:W-:Y:S02]  /*4990*/  LOP3.LUT R6, R4, 0x38, RZ, 0xfc, !PT ;  /* 0x0000003804067812 */ /* 0x000fe400078efcff */
[----:B------:R-:W-:Y:S02]  /*49a0*/  FMNMX3.FTZ R18, R18, R13, R221, !PT ;  /* 0x0000000d12127276 */ /* 0x000fe400078100dd */
[----:B------:R-:W-:Y:S02]  /*49b0*/  FSEL R189, R29, -INF , !P4 ;  /* 0xff8000001dbd7808 */ /* 0x000fe40006000000 */
[----:B------:R-:W-:-:S02]  /*49c0*/  ISETP.GE.AND P4, PT, R8, R176, PT ;  /* 0x000000b00800720c */ /* 0x000fc40003f86270 */
[----:B------:R-:W-:Y:S02]  /*49d0*/  FSEL R227, R24, -INF , !P2 ;  /* 0xff80000018e37808 */ /* 0x000fe40005000000 */
[----:B------:R-:W-:Y:S02]  /*49e0*/  FSEL R5, R43, -INF , !P3 ;  /* 0xff8000002b057808 */ /* 0x000fe40005800000 */
[----:B------:R-:W-:Y:S02]  /*49f0*/  ISETP.GE.AND P2, PT, R6, R176, PT ;  /* 0x000000b00600720c */ /* 0x000fe40003f46270 */
[----:B------:R-:W-:Y:S02]  /*4a00*/  FMNMX3.FTZ R18, R18, R147, R145, !PT ;  /* 0x0000009312127276 */ /* 0x000fe40007810091 */
[----:B------:R-:W-:Y:S02]  /*4a10*/  ISETP.GE.AND P3, PT, R4, R133, PT ;  /* 0x000000850400720c */ /* 0x000fe40003f66270 */
[----:B------:R-:W-:-:S02]  /*4a20*/  FSEL R219, R25, -INF , !P4 ;  /* 0xff80000019db7808 */ /* 0x000fc40006000000 */
[----:B------:R-:W-:Y:S02]  /*4a30*/  ISETP.GE.AND P4, PT, R16, R133, PT ;  /* 0x000000851000720c */ /* 0x000fe40003f86270 */
[----:B------:R-:W-:Y:S02]  /*4a40*/  FSEL R199, R72, -INF , !P2 ;  /* 0xff80000048c77808 */ /* 0x000fe40005000000 */
[----:B------:R-:W-:Y:S02]  /*4a50*/  FMNMX3.FTZ R16, R18, R189, R227, !PT ;  /* 0x000000bd12107276 */ /* 0x000fe400078100e3 */
[----:B------:R-:W-:Y:S02]  /*4a60*/  LOP3.LUT R4, R4, 0x39, RZ, 0xfc, !PT ;  /* 0x0000003904047812 */ /* 0x000fe400078efcff */
[----:B------:R-:W-:Y:S02]  /*4a70*/  FSEL R25, R50, -INF , !P3 ;  /* 0xff80000032197808 */ /* 0x000fe40005800000 */
[----:B------:R-:W-:-:S02]  /*4a80*/  FMNMX3.FTZ R18, R16, R219, R199, !PT ;  /* 0x000000db10127276 */ /* 0x000fc400078100c7 */
[----:B------:R-:W-:Y:S02]  /*4a90*/  ISETP.GE.AND P2, PT, R4, R176, PT ;  /* 0x000000b00400720c */ /* 0x000fe40003f46270 */
[----:B------:R-:W-:Y:S02]  /*4aa0*/  FMNMX3.FTZ R16, R25, R51, R49, !PT ;  /* 0x0000003319107276 */ /* 0x000fe40007810031 */
[----:B------:R-:W-:Y:S02]  /*4ab0*/  ISETP.GE.AND P3, PT, R11, R133, PT ;  /* 0x000000850b00720c */ /* 0x000fe40003f66270 */
[----:B------:R-:W-:Y:S02]  /*4ac0*/  FSEL R195, R73, -INF , !P2 ;  /* 0xff80000049c37808 */ /* 0x000fe40005000000 */
[----:B------:R-:W-:Y:S02]  /*4ad0*/  FSEL R11, R38, -INF , !P1 ;  /* 0xff800000260b7808 */ /* 0x000fe40004800000 */
[----:B------:R-:W-:-:S02]  /*4ae0*/  FMNMX3.FTZ R16, R16, R47, R9, !PT ;  /* 0x0000002f10107276 */ /* 0x000fc40007810009 */
[----:B------:R-:W-:Y:S02]  /*4af0*/  FSEL R143, R34, -INF , !P3 ;  /* 0xff800000228f7808 */ /* 0x000fe40005800000 */
[-C--:B------:R-:W-:Y:S02]  /*4b00*/  ISETP.GE.AND P2, PT, R14, R133.reuse, PT ;  /* 0x000000850e00720c */ /* 0x080fe40003f46270 */
[-C--:B------:R-:W-:Y:S02]  /*4b10*/  ISETP.GE.AND P1, PT, R7, R133.reuse, PT ;  /* 0x000000850700720c */ /* 0x080fe40003f26270 */
[----:B------:R-:W-:Y:S02]  /*4b20*/  ISETP.GE.AND P3, PT, R10, R133, PT ;  /* 0x000000850a00720c */ /* 0x000fe40003f66270 */
[----:B------:R-:W-:Y:S02]  /*4b30*/  FMNMX.FTZ R14, R195, R18, !PT ;  /* 0x00000012c30e7209 */ /* 0x000fe40007810000 */
[----:B------:R-:W-:-:S02]  /*4b40*/  FSEL R7, R39, -INF , !P4 ;  /* 0xff80000027077808 */ /* 0x000fc40006000000 */
[----:B------:R-:W-:Y:S01]  /*4b50*/  FMNMX3.FTZ R10, R16, R5, R11, !PT ;  /* 0x00000005100a7276 */ /* 0x000fe2000781000b */
[----:B------:R-:W1:Y:S01]  /*4b60*/  SHFL.BFLY PT, R29, R14, 0x2, 0x1f ;  /* 0x0c401f000e1d7f89 */ /* 0x000e6200000e0000 */
[----:B------:R-:W-:Y:S02]  /*4b70*/  ISETP.GE.AND P4, PT, R12, R133, PT ;  /* 0x000000850c00720c */ /* 0x000fe40003f86270 */
[----:B------:R-:W-:Y:S02]  /*4b80*/  FSEL R141, R35, -INF , !P2 ;  /* 0xff800000238d7808 */ /* 0x000fe40005000000 */
[----:B------:R-:W-:Y:S02]  /*4b90*/  FSEL R197, R30, -INF , !P1 ;  /* 0xff8000001ec57808 */ /* 0x000fe40004800000 */
[----:B------:R-:W-:Y:S02]  /*4ba0*/  FMNMX3.FTZ R10, R10, R7, R143, !PT ;  /* 0x000000070a0a7276 */ /* 0x000fe4000781008f */
[----:B------:R-:W-:-:S02]  /*4bb0*/  ISETP.GE.AND P2, PT, R8, R133, PT ;  /* 0x000000850800720c */ /* 0x000fc40003f46270 */
[----:B------:R-:W-:Y:S02]  /*4bc0*/  ISETP.GE.AND P1, PT, R6, R133, PT ;  /* 0x000000850600720c */ /* 0x000fe40003f26270 */
[----:B------:R-:W-:Y:S02]  /*4bd0*/  FSEL R229, R31, -INF , !P4 ;  /* 0xff8000001fe57808 */ /* 0x000fe40006000000 */
        /* <DEDUP_REMOVED lines=8> */
[----:B------:R-:W-:Y:S02]  /*4c60*/  SHF.R.U32.HI R6, RZ, 0x5, R181 ;  /* 0x00000005ff067819 */ /* 0x000fe400000116b5 */
[----:B------:R-:W-:-:S02]  /*4c70*/  FMNMX.FTZ R4, R185, R4, !PT ;  /* 0x00000004b9047209 */ /* 0x000fc40007810000 */
[----:B-1----:R-:W-:Y:S01]  /*4c80*/  FMNMX.FTZ R29, R14, R29, !PT ;  /* 0x0000001d0e1d7209 */ /* 0x002fe20007810000 */
[----:B------:R-:W-:Y:S01]  /*4c90*/  IMAD R6, R87, 0x4, R6 ;  /* 0x0000000457067824 */ /* 0x000fe200078e0206 */
[----:B------:R-:W-:Y:S01]  /*4ca0*/  LOP3.LUT R30, R225, R239, R217, 0x96, !PT ;  /* 0x000000efe11e7212 */ /* 0x000fe200078e96d9 */
[----:B------:R-:W1:Y:S01]  /*4cb0*/  SHFL.BFLY PT, R27, R4, 0x2, 0x1f ;  /* 0x0c401f00041b7f89 */ /* 0x000e6200000e0000 */
[----:B------:R-:W-:Y:S01]  /*4cc0*/  LEA R2, R2, UR5, 0x1 ;  /* 0x0000000502027c11 */ /* 0x000fe2000f8e08ff */
[----:B------:R-:W-:Y:S01]  /*4cd0*/  IMAD.WIDE.U32 R222, R6, -0x326172a9, RZ ;  /* 0xcd9e8d5706de7825 */ /* 0x000fe200078e00ff */
[----:B-----5:R-:W-:Y:S01]  /*4ce0*/  LOP3.LUT R170, R170, 0xff, RZ, 0xc0, !PT ;  /* 0x000000ffaaaa7812 */ /* 0x020fe200078ec0ff */
[----:B------:R-:W2:Y:S02]  /*4cf0*/  SHFL.BFLY PT, R132, R29, 0x1, 0x1f ;  /* 0x0c201f001d847f89 */ /* 0x000ea400000e0000 */
[----:B------:R-:W-:Y:S01]  /*4d00*/  IMAD.WIDE.U32 R30, R30, -0x326172a9, RZ ;  /* 0xcd9e8d571e1e7825 */ /* 0x000fe200078e00ff */
[----:B------:R-:W-:Y:S01]  /*4d10*/  LOP3.LUT R3, R224, R3, R223, 0x96, !PT ;  /* 0x00000003e0037212 */ /* 0x000fe200078e96df */
[----:B------:R-:W-:Y:S02]  /*4d20*/  LDSM.16.MT88.4 R64, [R2+0xe000] ;  /* 0x00e000000240783b */ /* 0x000fe40000004200 */
[--C-:B------:R-:W-:Y:S01]  /*4d30*/  IMAD.IADD R173, R84, 0x1, R2.reuse ;  /* 0x0000000154ad7824 */ /* 0x100fe200078e0202 */
[----:B------:R-:W-:Y:S01]  /*4d40*/  LOP3.LUT R6, R237, R222, R31, 0x96, !PT ;  /* 0x000000deed067212 */ /* 0x000fe200078e961f */
[----:B------:R-:W-:Y:S01]  /*4d50*/  IMAD.WIDE.U32 R214, R3, -0x2daee0ad, RZ ;  /* 0xd2511f5303d67825 */ /* 0x000fe200078e00ff */
[----:B------:R-:W-:Y:S03]  /*4d60*/  LDSM.16.MT88.4 R96, [R2+0x10000] ;  /* 0x010000000260783b */ /* 0x000fe60000004200 */
[----:B------:R-:W-:Y:S01]  /*4d70*/  VIADD R3, R225, 0xbb67ae85 ;  /* 0xbb67ae85e1037836 */ /* 0x000fe20000000000 */
[----:B------:R-:W-:Y:S01]  /*4d80*/  LDSM.16.MT88.4 R40, [R173+0xc000] ;  /* 0x00c00000ad28783b */ /* 0x000fe20000004200 */
[----:B------:R-:W-:-:S02]  /*4d90*/  IMAD.IADD R171, R165, 0x1, R2 ;  /* 0x00000001a5ab7824 */ /* 0x000fc400078e0202 */
[----:B------:R-:W-:Y:S01]  /*4da0*/  IMAD R170, R170, 0x10000, R170 ;  /* 0x00010000aaaa7824 */ /* 0x000fe200078e02aa */
[----:B------:R-:W-:Y:S01]  /*4db0*/  LOP3.LUT R212, R3, R216, R215, 0x96, !PT ;  /* 0x000000d803d47212 */ /* 0x000fe200078e96d7 */
[----:B------:R-:W-:Y:S01]  /*4dc0*/  IMAD.IADD R164, R84, 0x1, R171 ;  /* 0x0000000154a47824 */ /* 0x000fe200078e02ab */
[----:B------:R-:W-:Y:S01]  /*4dd0*/  LDSM.16.MT88.4 R104, [R173+0x10000] ;  /* 0x01000000ad68783b */ /* 0x000fe20000004200 */
[----:B-1----:R-:W-:Y:S01]  /*4de0*/  FMNMX.FTZ R4, R4, R27, !PT ;  /* 0x0000001b04047209 */ /* 0x002fe20007810000 */
[----:B------:R-:W-:Y:S02]  /*4df0*/  IMAD.WIDE.U32 R26, R6, -0x2daee0ad, RZ ;  /* 0xd2511f53061a7825 */ /* 0x000fe400078e00ff */
[----:B------:R-:W-:Y:S01]  /*4e00*/  LDSM.16.MT88.4 R136, [R164+0x10000] ;  /* 0x01000000a488783b */ /* 0x000fe20000004200 */
[----:B--2---:R-:W-:Y:S01]  /*4e10*/  FMNMX.FTZ R132, R29, R132, !PT ;  /* 0x000000841d847209 */ /* 0x004fe20007810000 */
[----:B------:R-:W-:Y:S01]  /*4e20*/  IMAD.WIDE.U32 R212, R212, -0x326172a9, RZ ;  /* 0xcd9e8d57d4d47825 */ /* 0x000fe200078e00ff */
[----:B------:R-:W-:Y:S01]  /*4e30*/  LOP3.LUT R6, R233, R214, R27, 0x96, !PT ;  /* 0x000000d6e9067212 */ /* 0x000fe200078e961b */
[----:B------:R-:W1:Y:S01]  /*4e40*/  SHFL.BFLY PT, R3, R4, 0x1, 0x1f ;  /* 0x0c201f0004037f89 */ /* 0x000e6200000e0000 */
[C---:B------:R-:W-:Y:S01]  /*4e50*/  FSETP.NEU.FTZ.AND P1, PT, R132.reuse, -INF , PT ;  /* 0xff8000008400780b */ /* 0x040fe20003f3d000 */
[----:B----4-:R-:W-:Y:S01]  /*4e60*/  FMUL.FTZ R186, R132, UR4 ;  /* 0x0000000484ba7c20 */ /* 0x010fe20008410000 */
[----:B------:R-:W-:Y:S01]  /*4e70*/  LOP3.LUT R28, R235, R30, R213, 0x96, !PT ;  /* 0x0000001eeb1c7212 */ /* 0x000fe200078e96d5 */
[----:B------:R-:W-:Y:S01]  /*4e80*/  IMAD.WIDE.U32 R30, R6, -0x326172a9, RZ ;  /* 0xcd9e8d57061e7825 */ /* 0x000fe200078e00ff */
[----:B------:R-:W2:Y:S02]  /*4e90*/  LDSM.16.MT88.4 R56, [R164+0xc000] ;  /* 0x00c00000a438783b */ /* 0x000ea40000004200 */
[----:B------:R-:W-:Y:S01]  /*4ea0*/  FSEL R186, R186, RZ, P1 ;  /* 0x000000ffbaba7208 */ /* 0x000fe20000800000 */
[----:B------:R-:W-:Y:S01]  /*4eb0*/  IMAD.WIDE.U32 R28, R28, -0x2daee0ad, RZ ;  /* 0xd2511f531c1c7825 */ /* 0x000fe200078e00ff */
[----:B------:R-:W-:Y:S03]  /*4ec0*/  LDSM.16.MT88.4 R80, [R171+0xe000] ;  /* 0x00e00000ab50783b */ /* 0x000fe60000004200 */
[--C-:B------:R-:W-:Y:S01]  /*4ed0*/  FFMA.FTZ R169, R23, UR4, -R186.reuse ;  /* 0x0000000417a97c23 */ /* 0x100fe200080108ba */
[----:B------:R-:W-:Y:S01]  /*4ee0*/  LOP3.LUT R22, R146, R26, R29, 0x96, !PT ;  /* 0x0000001a92167212 */ /* 0x000fe200078e961d */
[--C-:B------:R-:W-:Y:S01]  /*4ef0*/  FFMA.FTZ R168, R17, UR4, -R186.reuse ;  /* 0x0000000411a87c23 */ /* 0x100fe200080108ba */
[----:B------:R-:W-:Y:S01]  /*4f00*/  LOP3.LUT R26, R231, R212, R31, 0x96, !PT ;  /* 0x000000d4e71a7212 */ /* 0x000fe200078e961f */
[--C-:B------:R-:W-:Y:S01]  /*4f10*/  FFMA.FTZ R163, R53, UR4, -R186.reuse ;  /* 0x0000000435a37c23 */ /* 0x100fe200080108ba */
[--C-:B------:R-:W-:Y:S01]  /*4f20*/  FFMA.FTZ R162, R45, UR4, -R186.reuse ;  /* 0x000000042da27c23 */ /* 0x100fe200080108ba */
[----:B------:R-:W-:Y:S01]  /*4f30*/  IMAD.WIDE.U32 R22, R22, -0x326172a9, RZ ;  /* 0xcd9e8d5716167825 */ /* 0x000fe200078e00ff */
[----:B------:R-:W-:Y:S03]  /*4f40*/  MUFU.EX2 R169, R169 ;  /* 0x000000a900a97308 */ /* 0x000fe60000000800 */
[--C-:B------:R-:W-:Y:S01]  /*4f50*/  FFMA.FTZ R158, R21, UR4, -R186.reuse ;  /* 0x00000004159e7c23 */ /* 0x100fe200080108ba */
[----:B------:R-:W-:Y:S01]  /*4f60*/  FFMA.FTZ R154, R13, UR4, -R186 ;  /* 0x000000040d9a7c23 */ /* 0x000fe200080108ba */
[----:B------:R-:W-:Y:S01]  /*4f70*/  IMAD.WIDE.U32 R26, R26, -0x2daee0ad, RZ ;  /* 0xd2511f531a1a7825 */ /* 0x000fe200078e00ff */
[----:B------:R-:W-:-:S03]  /*4f80*/  LOP3.LUT R16, R175, R30, R23, 0x96, !PT ;  /* 0x0000001eaf107212 */ /* 0x000fc600078e9617 */
[--C-:B------:R-:W-:Y:S01]  /*4f90*/  FFMA.FTZ R155, R15, UR4, -R186.reuse ;  /* 0x000000040f9b7c23 */ /* 0x100fe200080108ba */
[----:B-1----:R-:W-:Y:S01]  /*4fa0*/  FMNMX.FTZ R3, R4, R3, !PT ;  /* 0x0000000304037209 */ /* 0x002fe20007810000 */
[----:B------:R-:W-:Y:S01]  /*4fb0*/  FFMA.FTZ R157, R19, UR4, -R186 ;  /* 0x00000004139d7c23 */ /* 0x000fe200080108ba */
[----:B------:R-:W-:Y:S01]  /*4fc0*/  LOP3.LUT R24, R144, R28, R27, 0x96, !PT ;  /* 0x0000001c90187212 */ /* 0x000fe200078e961b */
[----:B------:R-:W-:Y:S01]  /*4fd0*/  IMAD.WIDE.U32 R16, R16, -0x2daee0ad, RZ ;  /* 0xd2511f5310107825 */ /* 0x000fe200078e00ff */
[----:B------:R-:W-:-:S03]  /*4fe0*/  FSETP.NEU.FTZ.AND P1, PT, R3, -INF , PT ;  /* 0xff8000000300780b */ /* 0x000fc60003f3d000 */
[----:B------:R-:W-:Y:S01]  /*4ff0*/  FMUL.FTZ R174, R3, UR4 ;  /* 0x0000000403ae7c20 */ /* 0x000fe20008410000 */
[----:B------:R-:W-:Y:S01]  /*5000*/  MUFU.EX2 R163, R163 ;  /* 0x000000a300a37308 */ /* 0x000fe20000000800 */
[----:B------:R-:W-:Y:S01]  /*5010*/  LDSM.16.MT88.4 R88, [R164+0xe000] ;  /* 0x00e00000a458783b */ /* 0x000fe20000004200 */
[----:B------:R-:W-:Y:S01]  /*5020*/  LOP3.LUT R26, R142, R26, R17, 0x96, !PT ;  /* 0x0000001a8e1a7212 */ /* 0x000fe200078e9611 */
[----:B------:R-:W-:Y:S01]  /*5030*/  VIADD R239, R239, 0x1 ;  /* 0x00000001efef7836 */ /* 0x000fe20000000000 */
[----:B------:R-:W-:Y:S01]  /*5040*/  FSEL R174, R174, RZ, P1 ;  /* 0x000000ffaeae7208 */ /* 0x000fe20000800000 */
[----:B------:R-:W-:Y:S01]  /*5050*/  LDSM.16.MT88.4 R108, [R171+0x10000] ;  /* 0x01000000ab6c783b */ /* 0x000fe20000004200 */
[----:B------:R-:W-:Y:S01]  /*5060*/  FFMA.FTZ R184, R145, UR4, -R186 ;  /* 0x0000000491b87c23 */ /* 0x000fe200080108ba */
[----:B------:R-:W-:Y:S01]  /*5070*/  IMAD.WIDE.U32 R26, R26, -0x326172a9, RZ ;  /* 0xcd9e8d571a1a7825 */ /* 0x000fe200078e00ff */
[----:B------:R-:W1:Y:S03]  /*5080*/  MUFU.EX2 R162, R162 ;  /* 0x000000a200a27308 */ /* 0x000e660000000800 */
[--C-:B------:R-:W-:Y:S01]  /*5090*/  FFMA.FTZ R167, R25, UR4, -R174.reuse ;  /* 0x0000000419a77c23 */ /* 0x100fe200080108ae */
[----:B------:R-:W-:Y:S01]  /*50a0*/  FFMA.FTZ R166, R51, UR4, -R174 ;  /* 0x0000000433a67c23 */ /* 0x000fe200080108ae */
[----:B------:R-:W-:Y:S01]  /*50b0*/  IMAD.WIDE.U32 R24, R24, -0x326172a9, RZ ;  /* 0xcd9e8d5718187825 */ /* 0x000fe200078e00ff */
[----:B------:R-:W-:-:S03]  /*50c0*/  PRMT R6, R26, 0x7773, RZ ;  /* 0x000077731a067816 */ /* 0x000fc600000000ff */
[----:B------:R-:W-:Y:S01]  /*50d0*/  FFMA.FTZ R161, R49, UR4, -R174 ;  /* 0x0000000431a17c23 */ /* 0x000fe200080108ae */
[----:B------:R-:W-:Y:S01]  /*50e0*/  PRMT R115, R26, 0x7772, RZ ;  /* 0x000077721a737816 */ /* 0x000fe200000000ff */
[----:B------:R-:W-:Y:S01]  /*50f0*/  IMAD.MOV.U32 R4, RZ, RZ, R26 ;  /* 0x000000ffff047224 */ /* 0x000fe200078e001a */
[----:B------:R-:W-:Y:S01]  /*5100*/  LOP3.LUT R113, R140, R24, R27, 0x96, !PT ;  /* 0x000000188c717212 */ /* 0x000fe200078e961b */
[--C-:B------:R-:W-:Y:S01]  /*5110*/  FFMA.FTZ R160, R47, UR4, -R174.reuse ;  /* 0x000000042fa07c23 */ /* 0x100fe200080108ae */
[----:B------:R-:W-:Y:S01]  /*5120*/  PRMT R17, R26, 0x7771, RZ ;  /* 0x000077711a117816 */ /* 0x000fe200000000ff */
[----:B------:R-:W-:Y:S01]  /*5130*/  MUFU.EX2 R167, R167 ;  /* 0x000000a700a77308 */ /* 0x000fe20000000800 */
[----:B------:R-:W-:Y:S01]  /*5140*/  LOP3.LUT R23, R113, 0xffff, RZ, 0xc0, !PT ;  /* 0x0000ffff71177812 */ /* 0x000fe200078ec0ff */
[--C-:B------:R-:W-:Y:S01]  /*5150*/  FFMA.FTZ R153, R11, UR4, -R174.reuse ;  /* 0x000000040b997c23 */ /* 0x100fe200080108ae */
[----:B------:R-:W-:Y:S01]  /*5160*/  LOP3.LUT R4, R4, 0xff, RZ, 0xc0, !PT ;  /* 0x000000ff04047812 */ /* 0x000fe200078ec0ff */
[----:B------:R-:W-:Y:S01]  /*5170*/  FFMA.FTZ R152, R7, UR4, -R174 ;  /* 0x0000000407987c23 */ /* 0x000fe200080108ae */
[----:B------:R-:W-:Y:S01]  /*5180*/  PRMT R115, R115, 0x5410, R6 ;  /* 0x0000541073737816 */ /* 0x000fe20000000006 */
[--C-:B------:R-:W-:Y:S01]  /*5190*/  FFMA.FTZ R156, R9, UR4, -R174.reuse ;  /* 0x00000004099c7c23 */ /* 0x100fe200080108ae */
[----:B------:R-:W-:Y:S01]  /*51a0*/  LOP3.LUT R6, R113, 0xff, RZ, 0xc0, !PT ;  /* 0x000000ff71067812 */ /* 0x000fe200078ec0ff */
[----:B------:R-:W4:Y:S01]  /*51b0*/  MUFU.EX2 R166, R166 ;  /* 0x000000a600a67308 */ /* 0x000f220000000800 */
[----:B------:R-:W-:Y:S01]  /*51c0*/  SHF.R.U32.HI R23, RZ, 0x8, R23 ;  /* 0x00000008ff177819 */ /* 0x000fe20000011617 */
[----:B------:R-:W-:Y:S01]  /*51d0*/  FFMA.FTZ R159, R5, UR4, -R174 ;  /* 0x00000004059f7c23 */ /* 0x000fe200080108ae */
[----:B------:R-:W-:Y:S01]  /*51e0*/  PRMT R17, R4, 0x5410, R17 ;  /* 0x0000541004117816 */ /* 0x000fe20000000011 */
[----:B------:R-:W-:Y:S01]  /*51f0*/  LDSM.16.MT88.4 R72, [R173+0xe000] ;  /* 0x00e00000ad48783b */ /* 0x000fe20000004200 */
[----:B------:R-:W-:Y:S01]  /*5200*/  PRMT R4, R113, 0x7632, R4 ;  /* 0x0000763271047816 */ /* 0x000fe20000000004 */
[----:B------:R-:W-:Y:S01]  /*5210*/  FFMA.FTZ R189, R189, UR4, -R186 ;  /* 0x00000004bdbd7c23 */ /* 0x000fe200080108ba */
[----:B------:R-:W-:Y:S01]  /*5220*/  PRMT R23, R6, 0x5410, R23 ;  /* 0x0000541006177816 */ /* 0x000fe20000000017 */
[----:B------:R-:W-:Y:S01]  /*5230*/  MUFU.EX2 R161, R161 ;  /* 0x000000a100a17308 */ /* 0x000fe20000000800 */
[----:B------:R-:W-:Y:S01]  /*5240*/  SHF.R.U32.HI R113, RZ, 0x18, R113 ;  /* 0x00000018ff717819 */ /* 0x000fe20000011671 */
[----:B------:R-:W-:Y:S01]  /*5250*/  LDSM.16.MT88.4 R124, [R2+0xc000] ;  /* 0x00c00000027c783b */ /* 0x000fe20000004200 */
[----:B------:R-:W-:Y:S01]  /*5260*/  LOP3.LUT R4, R4, 0xff, RZ, 0xc0, !PT ;  /* 0x000000ff04047812 */ /* 0x000fe200078ec0ff */
[--C-:B------:R-:W-:Y:S01]  /*5270*/  FFMA.FTZ R188, R143, UR4, -R174.reuse ;  /* 0x000000048fbc7c23 */ /* 0x100fe200080108ae */
[--C-:B------:R-:W-:Y:S01]  /*5280*/  HSET2.LE.AND R112, R23, R170.reuse, PT ;  /* 0x000000aa17707233 */ /* 0x100fe20003803000 */
[----:B------:R-:W-:Y:S01]  /*5290*/  LDSM.16.MT88.4 R48, [R171+0xc000] ;  /* 0x00c00000ab30783b */ /* 0x000fe20000004200 */
[----:B------:R-:W-:Y:S01]  /*52a0*/  PRMT R113, R4, 0x5410, R113 ;  /* 0x0000541004717816 */ /* 0x000fe20000000071 */
[----:B------:R-:W5:Y:S01]  /*52b0*/  MUFU.EX2 R160, R160 ;  /* 0x000000a000a07308 */ /* 0x000f620000000800 */
[--C-:B------:R-:W-:Y:S01]  /*52c0*/  HSET2.LE.AND R114, R17, R170.reuse, PT ;  /* 0x000000aa11727233 */ /* 0x100fe20003803000 */
[----:B------:R-:W-:Y:S01]  /*52d0*/  LDSM.16.MT88.4 R32, [R173+0xe800] ;  /* 0x00e80000ad20783b */ /* 0x000fe20000004200 */
[----:B-1----:R-:W-:Y:S01]  /*52e0*/  F2FP.BF16.F32.PACK_AB R23, R162, R163 ;  /* 0x000000a3a217723e */ /* 0x002fe200000010ff */
[--C-:B------:R-:W-:Y:S01]  /*52f0*/  FFMA.FTZ R197, R197, UR4, -R174.reuse ;  /* 0x00000004c5c57c23 */ /* 0x100fe200080108ae */
[----:B------:R-:W-:Y:S01]  /*5300*/  LOP3.LUT R12, R196, R22, R25, 0x96, !PT ;  /* 0x00000016c40c7212 */ /* 0x000fe200078e9619 */
[----:B------:R-:W-:Y:S01]  /*5310*/  LDSM.16.MT88.4 R28, [R2+0xc800] ;  /* 0x00c80000021c783b */ /* 0x000fe20000004200 */
[----:B------:R-:W-:Y:S01]  /*5320*/  LOP3.LUT R115, R115, 0xff00ff, RZ, 0xc0, !PT ;  /* 0x00ff00ff73737812 */ /* 0x000fe200078ec0ff */
[----:B------:R-:W1:Y:S01]  /*5330*/  MUFU.EX2 R168, R168 ;  /* 0x000000a800a87308 */ /* 0x000e620000000800 */
[--C-:B------:R-:W-:Y:S01]  /*5340*/  HSET2.LE.AND R113, R113, R170.reuse, PT ;  /* 0x000000aa71717233 */ /* 0x100fe20003803000 */
[----:B------:R-:W-:Y:S01]  /*5350*/  IMAD.WIDE.U32 R12, R12, -0x2daee0ad, RZ ;  /* 0xd2511f530c0c7825 */ /* 0x000fe200078e00ff */
[----:B------:R-:W-:Y:S01]  /*5360*/  LOP3.LUT R114, R23, R114, RZ, 0xc0, !PT ;  /* 0x0000007217727212 */ /* 0x000fe200078ec0ff */
[----:B------:R-:W-:Y:S01]  /*5370*/  LDSM.16.MT88.4 R24, [R171+0xc800] ;  /* 0x00c80000ab18783b */ /* 0x000fe20000004200 */
[----:B----4-:R-:W-:Y:S01]  /*5380*/  F2FP.BF16.F32.PACK_AB R4, R166, R167 ;  /* 0x000000a7a604723e */ /* 0x010fe200000010ff */
[----:B------:R-:W-:Y:S01]  /*5390*/  FFMA.FTZ R192, R229, UR4, -R174 ;  /* 0x00000004e5c07c23 */ /* 0x000fe200080108ae */
[----:B------:R-:W-:Y:S01]  /*53a0*/  HSET2.LE.AND R115, R115, R170, PT ;  /* 0x000000aa73737233 */ /* 0x000fe20003803000 */
[----:B------:R-:W4:Y:S01]  /*53b0*/  LDSM.16.MT88.4 R20, [R173+0xc800] ;  /* 0x00c80000ad14783b */ /* 0x000f220000004200 */
[----:B-----5:R-:W-:Y:S01]  /*53c0*/  F2FP.BF16.F32.PACK_AB R6, R160, R161 ;  /* 0x000000a1a006723e */ /* 0x020fe200000010ff */
[----:B------:R-:W-:Y:S01]  /*53d0*/  MUFU.EX2 R155, R155 ;  /* 0x0000009b009b7308 */ /* 0x000fe20000000800 */
[----:B------:R-:W-:Y:S01]  /*53e0*/  LOP3.LUT R113, R4, R113, RZ, 0xc0, !PT ;  /* 0x0000007104717212 */ /* 0x000fe200078ec0ff */
[----:B------:R-:W-:Y:S01]  /*53f0*/  IMAD.MOV.U32 R4, RZ, RZ, R12 ;  /* 0x000000ffff047224 */ /* 0x000fe200078e000c */
[----:B------:R-:W-:Y:S01]  /*5400*/  LOP3.LUT R115, R6, R115, RZ, 0xc0, !PT ;  /* 0x0000007306737212 */ /* 0x000fe200078ec0ff */
[--C-:B------:R-:W-:Y:S01]  /*5410*/  FFMA.FTZ R198, R227, UR4, -R186.reuse ;  /* 0x00000004e3c67c23 */ /* 0x100fe200080108ba */
[----:B------:R-:W-:Y:S01]  /*5420*/  PRMT R6, R12, 0x7773, RZ ;  /* 0x000077730c067816 */ /* 0x000fe200000000ff */
[--C-:B------:R-:W-:Y:S01]  /*5430*/  FFMA.FTZ R219, R219, UR4, -R186.reuse ;  /* 0x00000004dbdb7c23 */ /* 0x100fe200080108ba */
[----:B-1----:R-:W-:Y:S01]  /*5440*/  F2FP.BF16.F32.PACK_AB R17, R168, R169 ;  /* 0x000000a9a811723e */ /* 0x002fe200000010ff */
[----:B------:R-:W1:Y:S01]  /*5450*/  MUFU.EX2 R154, R154 ;  /* 0x0000009a009a7308 */ /* 0x000e620000000800 */
[C---:B------:R-:W-:Y:S01]  /*5460*/  PRMT R117, R12.reuse, 0x7772, RZ ;  /* 0x000077720c757816 */ /* 0x040fe200000000ff */
[----:B------:R-:W-:Y:S01]  /*5470*/  FFMA.FTZ R199, R199, UR4, -R186 ;  /* 0x00000004c7c77c23 */ /* 0x000fe200080108ba */
[----:B------:R-:W-:Y:S01]  /*5480*/  PRMT R9, R12, 0x7771, RZ ;  /* 0x000077710c097816 */ /* 0x000fe200000000ff */
[--C-:B------:R-:W-:Y:S01]  /*5490*/  FFMA.FTZ R193, R193, UR4, -R174.reuse ;  /* 0x00000004c1c17c23 */ /* 0x100fe200080108ae */
[----:B------:R-:W-:Y:S01]  /*54a0*/  LOP3.LUT R4, R4, 0xff, RZ, 0xc0, !PT ;  /* 0x000000ff04047812 */ /* 0x000fe200078ec0ff */
[----:B------:R-:W-:Y:S01]  /*54b0*/  FFMA.FTZ R187, R187, UR4, -R174 ;  /* 0x00000004bbbb7c23 */ /* 0x000fe200080108ae */
[----:B------:R-:W-:Y:S01]  /*54c0*/  LOP3.LUT R13, R194, R16, R13, 0x96, !PT ;  /* 0x00000010c20d7212 */ /* 0x000fe200078e960d */
[----:B------:R-:W-:Y:S01]  /*54d0*/  MUFU.EX2 R153, R153 ;  /* 0x0000009900997308 */ /* 0x000fe20000000800 */
[----:B------:R-:W-:Y:S01]  /*54e0*/  LOP3.LUT R112, R17, R112, RZ, 0xc0, !PT ;  /* 0x0000007011707212 */ /* 0x000fe200078ec0ff */
[----:B------:R-:W-:Y:S01]  /*54f0*/  FADD.FTZ R168, R169, R168 ;  /* 0x000000a8a9a87221 */ /* 0x000fe20000010000 */
[----:B------:R-:W-:Y:S01]  /*5500*/  PRMT R117, R117, 0x5410, R6 ;  /* 0x0000541075757816 */ /* 0x000fe20000000006 */
[----:B------:R-:W5:Y:S01]  /*5510*/  LDSM.16.MT88.4 R16, [R173+0x10800] ;  /* 0x01080000ad10783b */ /* 0x000f620000004200 */
[----:B------:R-:W-:Y:S01]  /*5520*/  PRMT R9, R4, 0x5410, R9 ;  /* 0x0000541004097816 */ /* 0x000fe20000000009 */
[----:B------:R-:W-:Y:S01]  /*5530*/  FADD.FTZ R166, R167, R166 ;  /* 0x000000a6a7a67221 */ /* 0x000fe20000010000 */
[C---:B------:R-:W-:Y:S01]  /*5540*/  LOP3.LUT R6, R13.reuse, 0xffff, RZ, 0xc0, !PT ;  /* 0x0000ffff0d067812 */ /* 0x040fe200078ec0ff */
[----:B------:R-:W3:Y:S01]  /*5550*/  MUFU.EX2 R152, R152 ;  /* 0x0000009800987308 */ /* 0x000ee20000000800 */
[C---:B------:R-:W-:Y:S01]  /*5560*/  PRMT R4, R13.reuse, 0x7632, R4 ;  /* 0x000076320d047816 */ /* 0x040fe20000000004 */
[----:B------:R-:W-:Y:S01]  /*5570*/  HMMA.16816.F32.BF16 R36, R112, R40, RZ ;  /* 0x000000287024723c */ /* 0x000fe200000418ff */
[----:B------:R-:W-:-:S02]  /*5580*/  LOP3.LUT R15, R13, 0xff, RZ, 0xc0, !PT ;  /* 0x000000ff0d0f7812 */ /* 0x000fc400078ec0ff */
[----:B------:R-:W-:Y:S02]  /*5590*/  SHF.R.U32.HI R6, RZ, 0x8, R6 ;  /* 0x00000008ff067819 */ /* 0x000fe40000011606 */
[----:B------:R-:W-:Y:S01]  /*55a0*/  SHF.R.U32.HI R13, RZ, 0x18, R13 ;  /* 0x00000018ff0d7819 */ /* 0x000fe2000001160d */
[----:B------:R-:W-:Y:S01]  /*55b0*/  MUFU.EX2 R158, R158 ;  /* 0x0000009e009e7308 */ /* 0x000fe20000000800 */
[----:B------:R-:W-:Y:S01]  /*55c0*/  LOP3.LUT R4, R4, 0xff, RZ, 0xc0, !PT ;  /* 0x000000ff04047812 */ /* 0x000fe200078ec0ff */
[C---:B------:R-:W-:Y:S01]  /*55d0*/  HMMA.16816.F32.BF16 R40, R112.reuse, R42, RZ ;  /* 0x0000002a7028723c */ /* 0x040fe200000418ff */
[----:B------:R-:W-:Y:S02]  /*55e0*/  LOP3.LUT R117, R117, 0xff00ff, RZ, 0xc0, !PT ;  /* 0x00ff00ff75757812 */ /* 0x000fe400078ec0ff */
[----:B------:R-:W-:Y:S02]  /*55f0*/  PRMT R15, R15, 0x5410, R6 ;  /* 0x000054100f0f7816 */ /* 0x000fe40000000006 */
[----:B------:R-:W-:Y:S01]  /*5600*/  PRMT R13, R4, 0x5410, R13 ;  /* 0x00005410040d7816 */ /* 0x000fe2000000000d */
[----:B------:R-:W2:Y:S01]  /*5610*/  MUFU.EX2 R157, R157 ;  /* 0x0000009d009d7308 */ /* 0x000ea20000000800 */
[--C-:B------:R-:W-:Y:S01]  /*5620*/  HSET2.LE.AND R14, R9, R170.reuse, PT ;  /* 0x000000aa090e7233 */ /* 0x100fe20003803000 */
[----:B------:R-:W-:Y:S01]  /*5630*/  HMMA.16816.F32.BF16 R100, R112, R104, RZ ;  /* 0x000000687064723c */ /* 0x000fe200000418ff */
[----:B-1----:R-:W-:Y:S01]  /*5640*/  F2FP.BF16.F32.PACK_AB R5, R154, R155 ;  /* 0x0000009b9a05723e */ /* 0x002fe200000010ff */
[----:B------:R-:W-:Y:S01]  /*5650*/  LDSM.16.MT88.4 R8, [R164+0xc800] ;  /* 0x00c80000a408783b */ /* 0x000fe20000004200 */
[----:B------:R-:W-:-:S02]  /*5660*/  HSET2.LE.AND R12, R117, R170, PT ;  /* 0x000000aa750c7233 */ /* 0x000fc40003803000 */
[--C-:B------:R-:W-:Y:S01]  /*5670*/  HSET2.LE.AND R13, R13, R170.reuse, PT ;  /* 0x000000aa0d0d7233 */ /* 0x100fe20003803000 */
[----:B------:R-:W-:Y:S01]  /*5680*/  MUFU.EX2 R156, R156 ;  /* 0x0000009c009c7308 */ /* 0x000fe20000000800 */
[----:B------:R-:W-:Y:S01]  /*5690*/  LOP3.LUT R14, R5, R14, RZ, 0xc0, !PT ;  /* 0x0000000e050e7212 */ /* 0x000fe200078ec0ff */
[----:B------:R-:W-:Y:S01]  /*56a0*/  HMMA.16816.F32.BF16 R116, R112, R136, RZ ;  /* 0x000000887074723c */ /* 0x000fe200000418ff */
[----:B------:R-:W-:Y:S01]  /*56b0*/  HSET2.LE.AND R137, R15, R170, PT ;  /* 0x000000aa0f897233 */ /* 0x000fe20003803000 */
[----:B------:R-:W1:Y:S01]  /*56c0*/  LDSM.16.MT88.4 R4, [R2+0xe800] ;  /* 0x00e800000204783b */ /* 0x000e620000004200 */
[----:B---3--:R-:W-:-:S03]  /*56d0*/  F2FP.BF16.F32.PACK_AB R15, R152, R153 ;  /* 0x00000099980f723e */ /* 0x008fc600000010ff */
[----:B------:R-:W3:Y:S01]  /*56e0*/  MUFU.EX2 R159, R159 ;  /* 0x0000009f009f7308 */ /* 0x000ee20000000800 */
[----:B--2---:R-:W-:Y:S01]  /*56f0*/  F2FP.BF16.F32.PACK_AB R172, R157, R158 ;  /* 0x0000009e9dac723e */ /* 0x004fe200000010ff */
[C---:B------:R-:W-:Y:S01]  /*5700*/  HMMA.16816.F32.BF16 R104, R112.reuse, R106, RZ ;  /* 0x0000006a7068723c */ /* 0x040fe200000418ff */
[----:B------:R-:W-:Y:S02]  /*5710*/  LOP3.LUT R15, R15, R12, RZ, 0xc0, !PT ;  /* 0x0000000c0f0f7212 */ /* 0x000fe400078ec0ff */
[----:B------:R-:W-:Y:S01]  /*5720*/  LOP3.LUT R12, R172, R137, RZ, 0xc0, !PT ;  /* 0x00000089ac0c7212 */ /* 0x000fe200078ec0ff */
[----:B------:R-:W-:Y:S02]  /*5730*/  FFMA.FTZ R172, R221, UR4, -R186 ;  /* 0x00000004ddac7c23 */ /* 0x000fe400080108ba */
[----:B------:R-:W-:Y:S02]  /*5740*/  MUFU.EX2 R184, R184 ;  /* 0x000000b800b87308 */ /* 0x000fe40000000800 */
[C---:B------:R-:W-:Y:S06]  /*5750*/  HMMA.16816.F32.BF16 R60, R112.reuse, R64, RZ ;  /* 0x00000040703c723c */ /* 0x040fec00000418ff */
[----:B------:R-:W-:Y:S01]  /*5760*/  MUFU.EX2 R189, R189 ;  /* 0x000000bd00bd7308 */ /* 0x000fe20000000800 */
[----:B---3--:R-:W-:Y:S01]  /*5770*/  F2FP.BF16.F32.PACK_AB R136, R159, R156 ;  /* 0x0000009c9f88723e */ /* 0x008fe200000010ff */
[----:B------:R-:W-:Y:S03]  /*5780*/  HMMA.16816.F32.BF16 R52, R112, R56, RZ ;  /* 0x000000387034723c */ /* 0x000fe600000418ff */
[----:B------:R-:W-:-:S03]  /*5790*/  LOP3.LUT R13, R136, R13, RZ, 0xc0, !PT ;  /* 0x0000000d880d7212 */ /* 0x000fc600078ec0ff */
[----:B------:R-:W-:Y:S02]  /*57a0*/  MUFU.EX2 R172, R172 ;  /* 0x000000ac00ac7308 */ /* 0x000fe40000000800 */
[----:B------:R-:W-:Y:S06]  /*57b0*/  HMMA.16816.F32.BF16 R56, R112, R58, RZ ;  /* 0x0000003a7038723c */ /* 0x000fec00000418ff */
[----:B------:R-:W-:Y:S02]  /*57c0*/  MUFU.EX2 R188, R188 ;  /* 0x000000bc00bc7308 */ /* 0x000fe40000000800 */
[C---:B----4-:R-:W-:Y:S06]  /*57d0*/  HMMA.16816.F32.BF16 R36, R12.reuse, R20, R36 ;  /* 0x000000140c24723c */ /* 0x050fec0000041824 */
[----:B------:R-:W-:Y:S02]  /*57e0*/  MUFU.EX2 R197, R197 ;  /* 0x000000c500c57308 */ /* 0x000fe40000000800 */
[C---:B------:R-:W-:Y:S01]  /*57f0*/  HMMA.16816.F32.BF16 R40, R12.reuse, R22, R40 ;  /* 0x000000160c28723c */ /* 0x040fe20000041828 */
[----:B------:R-:W2:Y:S05]  /*5800*/  LDSM.16.MT88.4 R20, [R171+0xe800] ;  /* 0x00e80000ab14783b */ /* 0x000eaa0000004200 */
[----:B------:R-:W-:Y:S02]  /*5810*/  MUFU.EX2 R192, R192 ;  /* 0x000000c000c07308 */ /* 0x000fe40000000800 */
[C---:B-----5:R-:W-:Y:S06]  /*5820*/  HMMA.16816.F32.BF16 R100, R12.reuse, R16, R100 ;  /* 0x000000100c64723c */ /* 0x060fec0000041864 */
[----:B------:R-:W-:Y:S02]  /*5830*/  MUFU.EX2 R199, R199 ;  /* 0x000000c700c77308 */ /* 0x000fe40000000800 */
[----:B------:R-:W-:Y:S01]  /*5840*/  HMMA.16816.F32.BF16 R104, R12, R18, R104 ;  /* 0x000000120c68723c */ /* 0x000fe20000041868 */
[----:B------:R-:W3:Y:S05]  /*5850*/  LDSM.16.MT88.4 R16, [R164+0xe800] ;  /* 0x00e80000a410783b */ /* 0x000eea0000004200 */
[----:B------:R-:W-:Y:S02]  /*5860*/  MUFU.EX2 R193, R193 ;  /* 0x000000c100c17308 */ /* 0x000fe40000000800 */
[C---:B------:R-:W-:Y:S06]  /*5870*/  HMMA.16816.F32.BF16 R76, R112.reuse, R80, RZ ;  /* 0x00000050704c723c */ /* 0x040fec00000418ff */
[----:B------:R-:W-:Y:S02]  /*5880*/  MUFU.EX2 R198, R198 ;  /* 0x000000c600c67308 */ /* 0x000fe40000000800 */
[C---:B------:R-:W-:Y:S06]  /*5890*/  HMMA.16816.F32.BF16 R64, R112.reuse, R66, RZ ;  /* 0x000000427040723c */ /* 0x040fec00000418ff */
[----:B------:R-:W-:Y:S02]  /*58a0*/  MUFU.EX2 R219, R219 ;  /* 0x000000db00db7308 */ /* 0x000fe40000000800 */
[----:B------:R-:W-:Y:S06]  /*58b0*/  HMMA.16816.F32.BF16 R80, R112, R82, RZ ;  /* 0x000000527050723c */ /* 0x000fec00000418ff */
[----:B------:R-:W-:Y:S02]  /*58c0*/  MUFU.EX2 R187, R187 ;  /* 0x000000bb00bb7308 */ /* 0x000fe40000000800 */
[----:B-1----:R-:W-:Y:S01]  /*58d0*/  HMMA.16816.F32.BF16 R60, R12, R4, R60 ;  /* 0x000000040c3c723c */ /* 0x002fe2000004183c */
[----:B------:R-:W-:-:S05]  /*58e0*/  LOP3.LUT R4, R225, R239, R217, 0x96, !PT ;  /* 0x000000efe1047212 */ /* 0x000fca00078e96d9 */
[----:B------:R-:W-:Y:S02]  /*58f0*/  IMAD.WIDE.U32 R4, R4, -0x326172a9, RZ ;  /* 0xcd9e8d5704047825 */ /* 0x000fe400078e00ff */
[----:B------:R-:W-:Y:S03]  /*5900*/  HMMA.16816.F32.BF16 R52, R12, R8, R52 ;  /* 0x000000080c34723c */ /* 0x000fe60000041834 */
[----:B------:R-:W-:-:S05]  /*5910*/  LOP3.LUT R237, R237, R222, R5, 0x96, !PT ;  /* 0x000000deeded7212 */ /* 0x000fca00078e9605 */
[----:B------:R-:W-:Y:S01]  /*5920*/  HMMA.16816.F32.BF16 R56, R12, R10, R56 ;  /* 0x0000000a0c38723c */ /* 0x000fe20000041838 */
[----:B------:R-:W1:Y:S07]  /*5930*/  LDSM.16.MT88.4 R8, [R2+0x10800] ;  /* 0x010800000208783b */ /* 0x000e6e0000004200 */
[----:B------:R-:W-:Y:S08]  /*5940*/  HMMA.16816.F32.BF16 R84, R112, R88, RZ ;  /* 0x000000587054723c */ /* 0x000ff000000418ff */
[----:B--2---:R-:W-:Y:S01]  /*5950*/  HMMA.16816.F32.BF16 R76, R12, R20, R76 ;  /* 0x000000140c4c723c */ /* 0x004fe2000004184c */
[----:B------:R-:W-:-:S05]  /*5960*/  LOP3.LUT R20, R235, R4, R213, 0x96, !PT ;  /* 0x00000004eb147212 */ /* 0x000fca00078e96d5 */
[----:B------:R-:W-:Y:S02]  /*5970*/  IMAD.WIDE.U32 R20, R20, -0x2daee0ad, RZ ;  /* 0xd2511f5314147825 */ /* 0x000fe400078e00ff */
[C---:B------:R-:W-:Y:S01]  /*5980*/  HMMA.16816.F32.BF16 R64, R12.reuse, R6, R64 ;  /* 0x000000060c40723c */ /* 0x040fe20000041840 */
[----:B------:R-:W2:Y:S07]  /*5990*/  LDSM.16.MT88.4 R4, [R171+0x10800] ;  /* 0x01080000ab04783b */ /* 0x000eae0000004200 */
[----:B------:R-:W-:Y:S01]  /*59a0*/  HMMA.16816.F32.BF16 R80, R12, R22, R80 ;  /* 0x000000160c50723c */ /* 0x000fe20000041850 */
[----:B------:R-:W-:-:S05]  /*59b0*/  IMAD.WIDE.U32 R22, R237, -0x2daee0ad, RZ ;  /* 0xd2511f53ed167825 */ /* 0x000fca00078e00ff */
[----:B------:R-:W-:Y:S02]  /*59c0*/  LOP3.LUT R233, R233, R214, R23, 0x96, !PT ;  /* 0x000000d6e9e97212 */ /* 0x000fe400078e9617 */
[----:B------:R-:W-:Y:S01]  /*59d0*/  LOP3.LUT R220, R146, R22, R21, 0x96, !PT ;  /* 0x0000001692dc7212 */ /* 0x000fe200078e9615 */
[----:B------:R-:W-:Y:S02]  /*59e0*/  HMMA.16816.F32.BF16 R88, R112, R90, RZ ;  /* 0x0000005a7058723c */ /* 0x000fe400000418ff */
[----:B------:R-:W-:-:S04]  /*59f0*/  IMAD.WIDE.U32 R22, R233, -0x326172a9, RZ ;  /* 0xcd9e8d57e9167825 */ /* 0x000fc800078e00ff */
[----:B------:R-:W-:Y:S02]  /*5a00*/  IMAD.WIDE.U32 R220, R220, -0x326172a9, RZ ;  /* 0xcd9e8d57dcdc7825 */ /* 0x000fe400078e00ff */
[----:B------:R-:W-:Y:S03]  /*5a10*/  HMMA.16816.F32.BF16 R92, R112, R96, RZ ;  /* 0x00000060705c723c */ /* 0x000fe600000418ff */
[----:B------:R-:W-:Y:S01]  /*5a20*/  LOP3.LUT R230, R175, R22, R221, 0x96, !PT ;  /* 0x00000016afe67212 */ /* 0x000fe200078e96dd */
[----:B------:R-:W-:-:S04]  /*5a30*/  FFMA.FTZ R221, R141, UR4, -R174 ;  /* 0x000000048ddd7c23 */ /* 0x000fc800080108ae */
[----:B---3--:R-:W-:Y:S01]  /*5a40*/  HMMA.16816.F32.BF16 R84, R12, R16, R84 ;  /* 0x000000100c54723c */ /* 0x008fe20000041854 */
[----:B------:R-:W-:Y:S01]  /*5a50*/  LOP3.LUT R16, R231, R212, R23, 0x96, !PT ;  /* 0x000000d4e7107212 */ /* 0x000fe200078e9617 */
[----:B------:R-:W-:Y:S01]  /*5a60*/  IMAD.WIDE.U32 R230, R230, -0x2daee0ad, RZ ;  /* 0xd2511f53e6e67825 */ /* 0x000fe200078e00ff */
[----:B------:R-:W3:Y:S03]  /*5a70*/  MUFU.EX2 R221, R221 ;  /* 0x000000dd00dd7308 */ /* 0x000ee60000000800 */
[----:B------:R-:W-:Y:S02]  /*5a80*/  IMAD.WIDE.U32 R16, R16, -0x2daee0ad, RZ ;  /* 0xd2511f5310107825 */ /* 0x000fe400078e00ff */
[----:B------:R-:W-:Y:S03]  /*5a90*/  HMMA.16816.F32.BF16 R120, R112, R108, RZ ;  /* 0x0000006c7078723c */ /* 0x000fe600000418ff */
[----:B------:R-:W-:-:S02]  /*5aa0*/  LOP3.LUT R232, R144, R20, R17, 0x96, !PT ;  /* 0x0000001490e87212 */ /* 0x000fc400078e9611 */
[----:B------:R-:W-:-:S03]  /*5ab0*/  LOP3.LUT R142, R142, R16, R231, 0x96, !PT ;  /* 0x000000108e8e7212 */ /* 0x000fc600078e96e7 */
[----:B------:R-:W-:Y:S01]  /*5ac0*/  HMMA.16816.F32.BF16 R108, R112, R110, RZ ;  /* 0x0000006e706c723c */ /* 0x000fe200000418ff */
[----:B------:R-:W-:Y:S01]  /*5ad0*/  IMAD.WIDE.U32 R232, R232, -0x326172a9, RZ ;  /* 0xcd9e8d57e8e87825 */ /* 0x000fe200078e00ff */
[----:B---3--:R-:W-:-:S04]  /*5ae0*/  F2FP.BF16.F32.PACK_AB R20, R221, R188 ;  /* 0x000000bcdd14723e */ /* 0x008fc800000010ff */
[----:B------:R-:W-:Y:S02]  /*5af0*/  LOP3.LUT R196, R196, R220, R233, 0x96, !PT ;  /* 0x000000dcc4c47212 */ /* 0x000fe400078e96e9 */
[----:B------:R-:W-:Y:S08]  /*5b00*/  HMMA.16816.F32.BF16 R96, R112, R98, RZ ;  /* 0x000000627060723c */ /* 0x000ff000000418ff */
[C---:B------:R-:W-:Y:S01]  /*5b10*/  HMMA.16816.F32.BF16 R88, R12.reuse, R18, R88 ;  /* 0x000000120c58723c */ /* 0x040fe20000041858 */
[--C-:B------:R-:W-:Y:S01]  /*5b20*/  FFMA.FTZ R18, R147, UR4, -R186.reuse ;  /* 0x0000000493127c23 */ /* 0x100fe200080108ba */
[----:B------:R-:W-:Y:S01]  /*5b30*/  FFMA.FTZ R186, R195, UR4, -R186 ;  /* 0x00000004c3ba7c23 */ /* 0x000fe200080108ba */
[----:B------:R-:W3:Y:S01]  /*5b40*/  LDSM.16.MT88.4 R144, [R164+0x10800] ;  /* 0x01080000a490783b */ /* 0x000ee20000004200 */
[----:B------:R-:W-:Y:S01]  /*5b50*/  VIADD R195, R224, 0xdaa66d2b ;  /* 0xdaa66d2be0c37836 */ /* 0x000fe20000000000 */
[----:B------:R4:W5:Y:S03]  /*5b60*/  MUFU.EX2 R175, R18 ;  /* 0x0000001200af7308 */ /* 0x0009660000000800 */
[----:B-1----:R-:W-:Y:S01]  /*5b70*/  HMMA.16816.F32.BF16 R92, R12, R8, R92 ;  /* 0x000000080c5c723c */ /* 0x002fe2000004185c */
[----:B------:R-:W-:-:S04]  /*5b80*/  IMAD.WIDE.U32 R8, R142, -0x326172a9, RZ ;  /* 0xcd9e8d578e087825 */ /* 0x000fc800078e00ff */
[----:B------:R-:W-:Y:S01]  /*5b90*/  MUFU.EX2 R186, R186 ;  /* 0x000000ba00ba7308 */ /* 0x000fe20000000800 */
[C---:B------:R-:W-:Y:S02]  /*5ba0*/  PRMT R17, R8.reuse, 0x7771, RZ ;  /* 0x0000777108117816 */ /* 0x040fe400000000ff */
[C---:B--2---:R-:W-:Y:S01]  /*5bb0*/  HMMA.16816.F32.BF16 R120, R12.reuse, R4, R120 ;  /* 0x000000040c78723c */ /* 0x044fe20000041878 */
[----:B------:R-:W-:Y:S01]  /*5bc0*/  IMAD.MOV.U32 R4, RZ, RZ, R8 ;  /* 0x000000ffff047224 */ /* 0x000fe200078e0008 */
[C---:B------:R-:W-:Y:S02]  /*5bd0*/  PRMT R5, R8.reuse, 0x7773, RZ ;  /* 0x0000777308057816 */ /* 0x040fe400000000ff */
[----:B------:R-:W-:Y:S02]  /*5be0*/  PRMT R16, R8, 0x7772, RZ ;  /* 0x0000777208107816 */ /* 0x000fe400000000ff */
[----:B----4-:R-:W-:Y:S02]  /*5bf0*/  LOP3.LUT R18, R140, R232, R9, 0x96, !PT ;  /* 0x000000e88c127212 */ /* 0x010fe400078e9609 */
[----:B------:R-:W-:Y:S01]  /*5c00*/  HMMA.16816.F32.BF16 R108, R12, R6, R108 ;  /* 0x000000060c6c723c */ /* 0x000fe2000004186c */
[----:B------:R-:W-:Y:S01]  /*5c10*/  LOP3.LUT R4, R4, 0xff, RZ, 0xc0, !PT ;  /* 0x000000ff04047812 */ /* 0x000fe200078ec0ff */
[----:B------:R-:W-:Y:S01]  /*5c20*/  LDSM.16.MT88.4 R140, [R173+0xd000] ;  /* 0x00d00000ad8c783b */ /* 0x000fe20000004200 */
[----:B------:R-:W-:-:S02]  /*5c30*/  LOP3.LUT R6, R18, 0xffff, RZ, 0xc0, !PT ;  /* 0x0000ffff12067812 */ /* 0x000fc400078ec0ff */
[C---:B------:R-:W-:Y:S02]  /*5c40*/  PRMT R7, R18.reuse, 0x7632, R7 ;  /* 0x0000763212077816 */ /* 0x040fe40000000007 */
[----:B------:R-:W-:Y:S01]  /*5c50*/  LOP3.LUT R21, R18, 0xff, RZ, 0xc0, !PT ;  /* 0x000000ff12157812 */ /* 0x000fe200078ec0ff */
[----:B------:R-:W-:Y:S01]  /*5c60*/  HMMA.16816.F32.BF16 R96, R12, R10, R96 ;  /* 0x0000000a0c60723c */ /* 0x000fe20000041860 */
[----:B------:R-:W1:Y:S01]  /*5c70*/  LDSM.16.MT88.4 R8, [R173+0x11000] ;  /* 0x01100000ad08783b */ /* 0x000e620000004200 */
[----:B------:R-:W-:Y:S02]  /*5c80*/  SHF.R.U32.HI R19, RZ, 0x18, R18 ;  /* 0x00000018ff137819 */ /* 0x000fe40000011612 */
[----:B------:R-:W-:Y:S02]  /*5c90*/  SHF.R.U32.HI R18, RZ, 0x8, R6 ;  /* 0x00000008ff127819 */ /* 0x000fe40000011606 */
[----:B------:R-:W-:Y:S02]  /*5ca0*/  LOP3.LUT R6, R7, 0xff, RZ, 0xc0, !PT ;  /* 0x000000ff07067812 */ /* 0x000fe400078ec0ff */
[----:B------:R-:W-:Y:S01]  /*5cb0*/  PRMT R16, R16, 0x5410, R5 ;  /* 0x0000541010107816 */ /* 0x000fe20000000005 */
[----:B------:R-:W-:Y:S01]  /*5cc0*/  HMMA.16816.F32.BF16 R68, R112, R72, RZ ;  /* 0x000000487044723c */ /* 0x000fe200000418ff */
[----:B------:R-:W-:-:S02]  /*5cd0*/  PRMT R17, R4, 0x5410, R17 ;  /* 0x0000541004117816 */ /* 0x000fc40000000011 */
[----:B------:R-:W-:Y:S02]  /*5ce0*/  PRMT R19, R6, 0x5410, R19 ;  /* 0x0000541006137816 */ /* 0x000fe40000000013 */
[----:B------:R-:W2:Y:S01]  /*5cf0*/  LDSM.16.MT88.4 R4, [R164+0xd000] ;  /* 0x00d00000a404783b */ /* 0x000ea20000004200 */
[----:B------:R-:W-:Y:S02]  /*5d00*/  PRMT R21, R21, 0x5410, R18 ;  /* 0x0000541015157816 */ /* 0x000fe40000000012 */
[----:B------:R-:W-:Y:S01]  /*5d10*/  HMMA.16816.F32.BF16 R128, R112, R124, RZ ;  /* 0x0000007c7080723c */ /* 0x000fe200000418ff */
[--C-:B------:R-:W-:Y:S02]  /*5d20*/  HSET2.LE.AND R18, R17, R170.reuse, PT ;  /* 0x000000aa11127233 */ /* 0x100fe40003803000 */
[----:B------:R-:W-:Y:S02]  /*5d30*/  HSET2.LE.AND R17, R19, R170, PT ;  /* 0x000000aa13117233 */ /* 0x000fe40003803000 */
[----:B------:R-:W-:-:S02]  /*5d40*/  LOP3.LUT R23, R16, 0xff00ff, RZ, 0xc0, !PT ;  /* 0x00ff00ff10177812 */ /* 0x000fc400078ec0ff */
[----:B------:R-:W-:Y:S01]  /*5d50*/  F2FP.BF16.F32.PACK_AB R19, R189, R184 ;  /* 0x000000b8bd13723e */ /* 0x000fe200000010ff */
[C---:B------:R-:W-:Y:S01]  /*5d60*/  HMMA.16816.F32.BF16 R44, R112.reuse, R48, RZ ;  /* 0x00000030702c723c */ /* 0x040fe200000418ff */
[--C-:B------:R-:W-:Y:S02]  /*5d70*/  HSET2.LE.AND R16, R21, R170.reuse, PT ;  /* 0x000000aa15107233 */ /* 0x100fe40003803000 */
[----:B------:R-:W-:Y:S02]  /*5d80*/  LOP3.LUT R18, R19, R18, RZ, 0xc0, !PT ;  /* 0x0000001213127212 */ /* 0x000fe400078ec0ff */
[----:B------:R-:W-:Y:S02]  /*5d90*/  HSET2.LE.AND R19, R23, R170, PT ;  /* 0x000000aa17137233 */ /* 0x000fe40003803000 */
[----:B-----5:R-:W-:Y:S01]  /*5da0*/  F2FP.BF16.F32.PACK_AB R21, R175, R172 ;  /* 0x000000acaf15723e */ /* 0x020fe200000010ff */
[----:B------:R-:W-:Y:S01]  /*5db0*/  HMMA.16816.F32.BF16 R72, R112, R74, RZ ;  /* 0x0000004a7048723c */ /* 0x000fe200000418ff */
[----:B------:R-:W-:-:S02]  /*5dc0*/  LOP3.LUT R17, R20, R17, RZ, 0xc0, !PT ;  /* 0x0000001114117212 */ /* 0x000fc400078ec0ff */
[----:B------:R-:W-:Y:S02]  /*5dd0*/  LOP3.LUT R16, R21, R16, RZ, 0xc0, !PT ;  /* 0x0000001015107212 */ /* 0x000fe400078ec0ff */
[----:B------:R-:W-:Y:S03]  /*5de0*/  LDSM.16.MT88.4 R20, [R171+0xf000] ;  /* 0x00f00000ab14783b */ /* 0x000fe60000004200 */
[C---:B------:R-:W-:Y:S08]  /*5df0*/  HMMA.16816.F32.BF16 R124, R112.reuse, R126, RZ ;  /* 0x0000007e707c723c */ /* 0x040ff000000418ff */
[C---:B------:R-:W-:Y:S08]  /*5e00*/  HMMA.16816.F32.BF16 R48, R112.reuse, R50, RZ ;  /* 0x000000327030723c */ /* 0x040ff000000418ff */
[----:B------:R-:W-:Y:S01]  /*5e10*/  HMMA.16816.F32.BF16 R112, R112, R138, RZ ;  /* 0x0000008a7070723c */ /* 0x000fe200000418ff */
[----:B------:R-:W-:Y:S07]  /*5e20*/  LDSM.16.MT88.4 R136, [R173+0xf000] ;  /* 0x00f00000ad88783b */ /* 0x000fee0000004200 */
[----:B---3--:R-:W-:Y:S01]  /*5e30*/  HMMA.16816.F32.BF16 R116, R12, R144, R116 ;  /* 0x000000900c74723c */ /* 0x008fe20000041874 */
[----:B------:R-:W-:-:S04]  /*5e40*/  F2FP.BF16.F32.PACK_AB R144, R192, R197 ;  /* 0x000000c5c090723e */ /* 0x000fc800000010ff */
[----:B------:R-:W-:-:S03]  /*5e50*/  LOP3.LUT R19, R144, R19, RZ, 0xc0, !PT ;  /* 0x0000001390137212 */ /* 0x000fc600078ec0ff */
[----:B------:R-:W-:Y:S08]  /*5e60*/  HMMA.16816.F32.BF16 R68, R12, R32, R68 ;  /* 0x000000200c44723c */ /* 0x000ff00000041844 */
[C---:B-1----:R-:W-:Y:S08]  /*5e70*/  HMMA.16816.F32.BF16 R100, R16.reuse, R8, R100 ;  /* 0x000000081064723c */ /* 0x042ff00000041864 */
[----:B------:R-:W-:Y:S01]  /*5e80*/  HMMA.16816.F32.BF16 R104, R16, R10, R104 ;  /* 0x0000000a1068723c */ /* 0x000fe20000041868 */
        /* <DEDUP_REMOVED lines=9> */
[----:B------:R-:W-:Y:S01]  /*5f20*/  HMMA.16816.F32.BF16 R112, R12, R146, R112 ;  /* 0x000000920c70723c */ /* 0x000fe20000041870 */
[----:B------:R-:W3:Y:S04]  /*5f30*/  LDSM.16.MT88.4 R12, [R164+0xf000] ;  /* 0x00f00000a40c783b */ /* 0x000ee80000004200 */
[----:B------:R-:W-:Y:S03]  /*5f40*/  LDSM.16.MT88.4 R144, [R164+0x11000] ;  /* 0x01100000a490783b */ /* 0x000fe60000004200 */
[C---:B--2---:R-:W-:Y:S08]  /*5f50*/  HMMA.16816.F32.BF16 R52, R16.reuse, R4, R52 ;  /* 0x000000041034723c */ /* 0x044ff00000041834 */
[C---:B------:R-:W-:Y:S01]  /*5f60*/  HMMA.16816.F32.BF16 R56, R16.reuse, R6, R56 ;  /* 0x000000061038723c */ /* 0x040fe20000041838 */
[----:B------:R-:W2:Y:S07]  /*5f70*/  LDSM.16.MT88.4 R4, [R171+0x11000] ;  /* 0x01100000ab04783b */ /* 0x000eae0000004200 */
[----:B-1----:R-:W-:Y:S01]  /*5f80*/  HMMA.16816.F32.BF16 R96, R16, R10, R96 ;  /* 0x0000000a1060723c */ /* 0x002fe20000041860 */
[----:B------:R-:W-:-:S04]  /*5f90*/  IMAD.WIDE.U32 R10, R196, -0x2daee0ad, RZ ;  /* 0xd2511f53c40a7825 */ /* 0x000fc800078e00ff */
[----:B------:R-:W-:Y:S01]  /*5fa0*/  VIADD R196, R224, 0x3c6ef372 ;  /* 0x3c6ef372e0c47836 */ /* 0x000fe20000000000 */
[----:B------:R-:W-:Y:S01]  /*5fb0*/  LOP3.LUT R230, R194, R230, R11, 0x96, !PT ;  /* 0x000000e6c2e67212 */ /* 0x000fe200078e960b */
[----:B------:R-:W-:Y:S01]  /*5fc0*/  FFMA.FTZ R194, R191, UR4, -R174 ;  /* 0x00000004bfc27c23 */ /* 0x000fe200080108ae */
[C---:B------:R-:W-:Y:S01]  /*5fd0*/  HMMA.16816.F32.BF16 R92, R16.reuse, R8, R92 ;  /* 0x00000008105c723c */ /* 0x040fe2000004185c */
[----:B------:R-:W-:Y:S01]  /*5fe0*/  IMAD.MOV.U32 R8, RZ, RZ, R10 ;  /* 0x000000ffff087224 */ /* 0x000fe200078e000a */
[----:B------:R-:W-:Y:S01]  /*5ff0*/  PRMT R9, R10, 0x7773, RZ ;  /* 0x000077730a097816 */ /* 0x000fe200000000ff */
[----:B------:R-:W-:Y:S01]  /*6000*/  FFMA.FTZ R174, R185, UR4, -R174 ;  /* 0x00000004b9ae7c23 */ /* 0x000fe200080108ae */
[----:B------:R-:W-:Y:S01]  /*6010*/  VIADD R191, R224, 0x1715609d ;  /* 0x1715609de0bf7836 */ /* 0x000fe20000000000 */
[----:B------:R-:W1:Y:S01]  /*6020*/  MUFU.EX2 R194, R194 ;  /* 0x000000c200c27308 */ /* 0x000e620000000800 */
[----:B------:R-:W-:Y:S02]  /*6030*/  LOP3.LUT R8, R8, 0xff, RZ, 0xc0, !PT ;  /* 0x000000ff08087812 */ /* 0x000fe400078ec0ff */
[----:B------:R-:W-:Y:S01]  /*6040*/  HMMA.16816.F32.BF16 R76, R16, R20, R76 ;  /* 0x00000014104c723c */ /* 0x000fe2000004184c */
[----:B------:R-:W-:-:S04]  /*6050*/  LOP3.LUT R21, R230, 0xff, RZ, 0xc0, !PT ;  /* 0x000000ffe6157812 */ /* 0x000fc800078ec0ff */
[----:B------:R-:W4:Y:S03]  /*6060*/  MUFU.EX2 R174, R174 ;  /* 0x000000ae00ae7308 */ /* 0x000f260000000800 */
[----:B---3--:R-:W-:Y:S01]  /*6070*/  HMMA.16816.F32.BF16 R84, R16, R12, R84 ;  /* 0x0000000c1054723c */ /* 0x008fe20000041854 */
[----:B-1----:R-:W-:-:S07]  /*6080*/  F2FP.BF16.F32.PACK_AB R20, R194, R193 ;  /* 0x000000c1c214723e */ /* 0x002fce00000010ff */
[C---:B------:R-:W-:Y:S01]  /*6090*/  HMMA.16816.F32.BF16 R88, R16.reuse, R14, R88 ;  /* 0x0000000e1058723c */ /* 0x040fe20000041858 */
[----:B------:R-:W1:Y:S07]  /*60a0*/  LDSM.16.MT88.4 R12, [R173+0xf800] ;  /* 0x00f80000ad0c783b */ /* 0x000e6e0000004200 */
[----:B--2---:R-:W-:Y:S01]  /*60b0*/  HMMA.16816.F32.BF16 R120, R16, R4, R120 ;  /* 0x000000041078723c */ /* 0x004fe20000041878 */
[C---:B------:R-:W-:Y:S02]  /*60c0*/  PRMT R5, R10.reuse, 0x7771, RZ ;  /* 0x000077710a057816 */ /* 0x040fe400000000ff */
[----:B------:R-:W-:-:S02]  /*60d0*/  PRMT R4, R10, 0x7772, RZ ;  /* 0x000077720a047816 */ /* 0x000fc400000000ff */
[----:B------:R-:W-:Y:S02]  /*60e0*/  LOP3.LUT R10, R230, 0xffff, RZ, 0xc0, !PT ;  /* 0x0000ffffe60a7812 */ /* 0x000fe400078ec0ff */
[----:B------:R-:W-:Y:S01]  /*60f0*/  PRMT R4, R4, 0x5410, R9 ;  /* 0x0000541004047816 */ /* 0x000fe20000000009 */
[C---:B------:R-:W-:Y:S01]  /*6100*/  HMMA.16816.F32.BF16 R108, R16.reuse, R6, R108 ;  /* 0x00000006106c723c */ /* 0x040fe2000004186c */
[----:B------:R-:W-:Y:S02]  /*6110*/  SHF.R.U32.HI R10, RZ, 0x8, R10 ;  /* 0x00000008ff0a7819 */ /* 0x000fe4000001160a */
[----:B------:R-:W-:Y:S02]  /*6120*/  PRMT R6, R230, 0x7632, R6 ;  /* 0x00007632e6067816 */ /* 0x000fe40000000006 */
[----:B------:R-:W-:Y:S02]  /*6130*/  PRMT R5, R8, 0x5410, R5 ;  /* 0x0000541008057816 */ /* 0x000fe40000000005 */
[----:B------:R-:W-:Y:S01]  /*6140*/  PRMT R21, R21, 0x5410, R10 ;  /* 0x0000541015157816 */ /* 0x000fe2000000000a */
[----:B------:R-:W-:Y:S01]  /*6150*/  HMMA.16816.F32.BF16 R68, R16, R136, R68 ;  /* 0x000000881044723c */ /* 0x000fe20000041844 */
[----:B------:R-:W2:Y:S01]  /*6160*/  LDSM.16.MT88.4 R8, [R171+0x11800] ;  /* 0x01180000ab08783b */ /* 0x000ea20000004200 */
[----:B------:R-:W-:-:S02]  /*6170*/  SHF.R.U32.HI R7, RZ, 0x18, R230 ;  /* 0x00000018ff077819 */ /* 0x000fc400000116e6 */
[----:B------:R-:W-:-:S04]  /*6180*/  LOP3.LUT R6, R6, 0xff, RZ, 0xc0, !PT ;  /* 0x000000ff06067812 */ /* 0x000fc800078ec0ff */
[----:B------:R-:W-:Y:S01]  /*6190*/  HMMA.16816.F32.BF16 R72, R16, R138, R72 ;  /* 0x0000008a1048723c */ /* 0x000fe20000041848 */
[----:B------:R-:W-:Y:S01]  /*61a0*/  PRMT R7, R6, 0x5410, R7 ;  /* 0x0000541006077816 */ /* 0x000fe20000000007 */
[----:B------:R-:W-:Y:S01]  /*61b0*/  LDSM.16.MT88.4 R136, [R173+0x11800] ;  /* 0x01180000ad88783b */ /* 0x000fe20000004200 */
[----:B------:R-:W-:-:S03]  /*61c0*/  HSET2.LE.AND R6, R5, R170, PT ;  /* 0x000000aa05067233 */ /* 0x000fc60003803000 */
[--C-:B------:R-:W-:Y:S02]  /*61d0*/  HSET2.LE.AND R5, R7, R170.reuse, PT ;  /* 0x000000aa07057233 */ /* 0x100fe40003803000 */
[C---:B------:R-:W-:Y:S01]  /*61e0*/  HMMA.16816.F32.BF16 R80, R16.reuse, R22, R80 ;  /* 0x000000161050723c */ /* 0x040fe20000041850 */
[----:B------:R-:W-:Y:S02]  /*61f0*/  LOP3.LUT R23, R4, 0xff00ff, RZ, 0xc0, !PT ;  /* 0x00ff00ff04177812 */ /* 0x000fe400078ec0ff */
[--C-:B------:R-:W-:Y:S02]  /*6200*/  HSET2.LE.AND R4, R21, R170.reuse, PT ;  /* 0x000000aa15047233 */ /* 0x100fe40003803000 */
[----:B------:R-:W-:Y:S02]  /*6210*/  F2FP.BF16.F32.PACK_AB R21, R186, R199 ;  /* 0x000000c7ba15723e */ /* 0x000fe400000010ff */
[----:B------:R-:W-:Y:S01]  /*6220*/  HSET2.LE.AND R7, R23, R170, PT ;  /* 0x000000aa17077233 */ /* 0x000fe20003803000 */
[----:B------:R-:W-:Y:S01]  /*6230*/  HMMA.16816.F32.BF16 R60, R16, R24, R60 ;  /* 0x00000018103c723c */ /* 0x000fe2000004183c */
[----:B------:R-:W-:-:S02]  /*6240*/  F2FP.BF16.F32.PACK_AB R25, R219, R198 ;  /* 0x000000c6db19723e */ /* 0x000fc400000010ff */
[----:B------:R-:W-:Y:S02]  /*6250*/  LOP3.LUT R5, R20, R5, RZ, 0xc0, !PT ;  /* 0x0000000514057212 */ /* 0x000fe400078ec0ff */
[----:B------:R-:W-:Y:S02]  /*6260*/  LOP3.LUT R6, R21, R6, RZ, 0xc0, !PT ;  /* 0x0000000615067212 */ /* 0x000fe400078ec0ff */
[----:B------:R-:W-:Y:S01]  /*6270*/  LOP3.LUT R4, R25, R4, RZ, 0xc0, !PT ;  /* 0x0000000419047212 */ /* 0x000fe200078ec0ff */
[----:B------:R-:W-:Y:S01]  /*6280*/  HMMA.16816.F32.BF16 R116, R16, R144, R116 ;  /* 0x000000901074723c */ /* 0x000fe20000041874 */
[----:B----4-:R-:W-:Y:S01]  /*6290*/  F2FP.BF16.F32.PACK_AB R144, R174, R187 ;  /* 0x000000bbae90723e */ /* 0x010fe200000010ff */
[----:B------:R-:W3:Y:S03]  /*62a0*/  LDSM.16.MT88.4 R20, [R164+0xd800] ;  /* 0x00d80000a414783b */ /* 0x000ee60000004200 */
        /* <DEDUP_REMOVED lines=13> */
[C---:B------:R-:W-:Y:S01]  /*6380*/  HMMA.16816.F32.BF16 R64, R16.reuse, R26, R64 ;  /* 0x0000001a1040723c */ /* 0x040fe20000041840 */
[----:B------:R-:W-:Y:S07]  /*6390*/  LDSM.16.MT88.4 R24, [R2+0xd800] ;  /* 0x00d800000218783b */ /* 0x000fee0000004200 */
[----:B------:R-:W-:Y:S01]  /*63a0*/  HMMA.16816.F32.BF16 R112, R16, R146, R112 ;  /* 0x000000921070723c */ /* 0x000fe20000041870 */
[----:B------:R-:W4:Y:S07]  /*63b0*/  LDSM.16.MT88.4 R16, [R2+0xf800] ;  /* 0x00f800000210783b */ /* 0x000f2e0000004200 */
[C---:B--2---:R-:W-:Y:S08]  /*63c0*/  HMMA.16816.F32.BF16 R120, R4.reuse, R8, R120 ;  /* 0x000000080478723c */ /* 0x044ff00000041878 */
[C---:B------:R-:W-:Y:S01]  /*63d0*/  HMMA.16816.F32.BF16 R108, R4.reuse, R10, R108 ;  /* 0x0000000a046c723c */ /* 0x040fe2000004186c */
[----:B------:R-:W2:Y:S07]  /*63e0*/  LDSM.16.MT88.4 R8, [R2+0x11800] ;  /* 0x011800000208783b */ /* 0x000eae0000004200 */
[----:B---3--:R-:W-:Y:S01]  /*63f0*/  HMMA.16816.F32.BF16 R52, R4, R20, R52 ;  /* 0x000000140434723c */ /* 0x008fe20000041834 */
[----:B------:R-:W-:-:S04]  /*6400*/  FADD.FTZ R21, R163, R168 ;  /* 0x000000a8a3157221 */ /* 0x000fc80000010000 */
[----:B------:R-:W-:-:S03]  /*6410*/  FADD.FTZ R21, R162, R21 ;  /* 0x00000015a2157221 */ /* 0x000fc60000010000 */
[----:B------:R-:W-:Y:S01]  /*6420*/  HMMA.16816.F32.BF16 R56, R4, R22, R56 ;  /* 0x000000160438723c */ /* 0x000fe20000041838 */
[----:B------:R-:W-:-:S04]  /*6430*/  FADD.FTZ R23, R161, R166 ;  /* 0x000000a6a1177221 */ /* 0x000fc80000010000 */
[----:B------:R-:W-:-:S03]  /*6440*/  FADD.FTZ R23, R160, R23 ;  /* 0x00000017a0177221 */ /* 0x000fc60000010000 */
[----:B-1----:R-:W-:Y:S01]  /*6450*/  HMMA.16816.F32.BF16 R84, R4, R12, R84 ;  /* 0x0000000c0454723c */ /* 0x002fe20000041854 */
[----:B------:R-:W-:Y:S01]  /*6460*/  FADD.FTZ R12, R158, R21 ;  /* 0x000000159e0c7221 */ /* 0x000fe20000010000 */
[----:B------:R-:W-:-:S03]  /*6470*/  FADD.FTZ R20, R156, R23 ;  /* 0x000000179c147221 */ /* 0x000fc60000010000 */
[----:B------:R-:W-:Y:S01]  /*6480*/  FADD.FTZ R12, R157, R12 ;  /* 0x0000000c9d0c7221 */ /* 0x000fe20000010000 */
[----:B------:R-:W-:Y:S02]  /*6490*/  FADD.FTZ R20, R159, R20 ;  /* 0x000000149f147221 */ /* 0x000fe40000010000 */
[----:B----4-:R-:W-:Y:S01]  /*64a0*/  HMMA.16816.F32.BF16 R60, R4, R16, R60 ;  /* 0x00000010043c723c */ /* 0x010fe2000004183c */
[----:B------:R-:W-:-:S04]  /*64b0*/  FADD.FTZ R13, R155, R12 ;  /* 0x0000000c9b0d7221 */ /* 0x000fc80000010000 */
[----:B------:R-:W-:-:S03]  /*64c0*/  FADD.FTZ R13, R154, R13 ;  /* 0x0000000d9a0d7221 */ /* 0x000fc60000010000 */
[----:B------:R-:W-:Y:S01]  /*64d0*/  HMMA.16816.F32.BF16 R64, R4, R18, R64 ;  /* 0x000000120440723c */ /* 0x000fe20000041840 */
[----:B------:R-:W1:Y:S01]  /*64e0*/  LDSM.16.MT88.4 R16, [R164+0x11800] ;  /* 0x01180000a410783b */ /* 0x000e620000004200 */
[----:B------:R-:W-:-:S04]  /*64f0*/  FADD.FTZ R172, R172, R13 ;  /* 0x0000000dacac7221 */ /* 0x000fc80000010000 */
[----:B------:R-:W-:Y:S02]  /*6500*/  FADD.FTZ R175, R175, R172 ;  /* 0x000000acafaf7221 */ /* 0x000fe40000010000 */
[----:B------:R-:W-:Y:S01]  /*6510*/  HMMA.16816.F32.BF16 R88, R4, R14, R88 ;  /* 0x0000000e0458723c */ /* 0x000fe20000041858 */
[----:B------:R-:W-:Y:S01]  /*6520*/  FADD.FTZ R15, R153, R20 ;  /* 0x00000014990f7221 */ /* 0x000fe20000010000 */
[----:B------:R-:W-:-:S03]  /*6530*/  FADD.FTZ R184, R184, R175 ;  /* 0x000000afb8b87221 */ /* 0x000fc60000010000 */
[----:B------:R-:W-:Y:S01]  /*6540*/  FADD.FTZ R15, R152, R15 ;  /* 0x0000000f980f7221 */ /* 0x000fe20000010000 */
[----:B------:R-:W-:Y:S02]  /*6550*/  FADD.FTZ R189, R189, R184 ;  /* 0x000000b8bdbd7221 */ /* 0x000fe40000010000 */
[----:B--2---:R-:W-:Y:S01]  /*6560*/  HMMA.16816.F32.BF16 R92, R4, R8, R92 ;  /* 0x00000008045c723c */ /* 0x004fe2000004185c */
[----:B------:R-:W-:-:S04]  /*6570*/  FADD.FTZ R8, R188, R15 ;  /* 0x0000000fbc087221 */ /* 0x000fc80000010000 */
[----:B------:R-:W-:-:S03]  /*6580*/  FADD.FTZ R8, R221, R8 ;  /* 0x00000008dd087221 */ /* 0x000fc60000010000 */
[C---:B------:R-:W-:Y:S01]  /*6590*/  HMMA.16816.F32.BF16 R36, R4.reuse, R140, R36 ;  /* 0x0000008c0424723c */ /* 0x040fe20000041824 */
[----:B------:R-:W-:Y:S01]  /*65a0*/  FADD.FTZ R197, R197, R8 ;  /* 0x00000008c5c57221 */ /* 0x000fe20000010000 */
[----:B------:R-:W-:Y:S01]  /*65b0*/  FADD.FTZ R8, R198, R189 ;  /* 0x000000bdc6087221 */ /* 0x000fe20000010000 */
[----:B------:R-:W-:Y:S02]  /*65c0*/  VIADD R189, R224, 0xb54cda56 ;  /* 0xb54cda56e0bd7836 */ /* 0x000fe40000000000 */
[----:B------:R-:W-:Y:S01]  /*65d0*/  FADD.FTZ R192, R192, R197 ;  /* 0x000000c5c0c07221 */ /* 0x000fe20000010000 */
[----:B------:R-:W-:Y:S01]  /*65e0*/  FADD.FTZ R8, R219, R8 ;  /* 0x00000008db087221 */ /* 0x000fe20000010000 */
[----:B------:R-:W-:Y:S01]  /*65f0*/  VIADD R197, R224, 0x9e3779b9 ;  /* 0x9e3779b9e0c57836 */ /* 0x000fe20000000000 */
[----:B------:R-:W-:Y:S01]  /*6600*/  HMMA.16816.F32.BF16 R40, R4, R142, R40 ;  /* 0x0000008e0428723c */ /* 0x000fe20000041828 */
[----:B------:R-:W-:Y:S01]  /*6610*/  FADD.FTZ R193, R193, R192 ;  /* 0x000000c0c1c17221 */ /* 0x000fe20000010000 */
[----:B------:R-:W-:-:S03]  /*6620*/  FADD.FTZ R199, R199, R8 ;  /* 0x00000008c7c77221 */ /* 0x000fc60000010000 */
[----:B------:R-:W-:Y:S01]  /*6630*/  FADD.FTZ R194, R194, R193 ;  /* 0x000000c1c2c27221 */ /* 0x000fe20000010000 */
[----:B------:R-:W-:Y:S02]  /*6640*/  FADD.FTZ R221, R186, R199 ;  /* 0x000000c7badd7221 */ /* 0x000fe40000010000 */
[----:B------:R-:W-:Y:S01]  /*6650*/  HMMA.16816.F32.BF16 R100, R4, R136, R100 ;  /* 0x000000880464723c */ /* 0x000fe20000041864 */
[----:B------:R-:W-:Y:S01]  /*6660*/  FADD.FTZ R187, R187, R194 ;  /* 0x000000c2bbbb7221 */ /* 0x000fe20000010000 */
[----:B------:R-:W-:-:S03]  /*6670*/  VIADD R194, R224, 0x78dde6e4 ;  /* 0x78dde6e4e0c27836 */ /* 0x000fc60000000000 */
        /* <DEDUP_REMOVED lines=10> */
[----:B------:R-:W-:Y:S01]  /*6720*/  HMMA.16816.F32.BF16 R112, R4, R18, R112 ;  /* 0x000000120470723c */ /* 0x000fe20000041870 */
[----:B------:R-:W-:-:S04]  /*6730*/  NOP ;  /* 0x0000000000007918 */ /* 0x000fc80000000000 */
[----:B------:R-:W-:-:S15]  /*6740*/  @!P5 BRA `(.L_x_432) ;  /* 0x0000003c005cd947 */ /* 0x000fde0003800000 */
[----:B------:R-:W-:Y:S01]  /*6750*/  VIADD R10, R0, 0xfffffffe ;  /* 0xfffffffe000a7836 */ /* 0x000fe20000000000 */
[----:B------:R-:W1:Y:S01]  /*6760*/  LDCU UR4, c[0x0][0x440] ;  /* 0x00008800ff0477ac */ /* 0x000e620008000800 */
[C---:B------:R-:W-:Y:S01]  /*6770*/  IMAD.SHL.U32 R4, R148.reuse, 0x10, RZ ;  /* 0x0000001094047824 */ /* 0x040fe200078e00ff */
[----:B------:R-:W-:Y:S01]  /*6780*/  SHF.L.U64.HI R9, R148, 0x4, R149 ;  /* 0x0000000494097819 */ /* 0x000fe20000010295 */
[----:B------:R-:W-:Y:S01]  /*6790*/  IMAD R8, R10, R149, RZ ;  /* 0x000000950a087224 */ /* 0x000fe200078e02ff */
[----:B------:R-:W-:-:S04]  /*67a0*/  DEPBAR.LE SB0, 0x0 ;  /* 0x000080000000791a */ /* 0x000fc80000000000 */
[----:B------:R-:W-:Y:S01]  /*67b0*/  IMAD.WIDE.U32 R10, R10, R148, RZ ;  /* 0x000000940a0a7225 */ /* 0x000fe200078e00ff */
[----:B------:R-:W-:-:S03]  /*67c0*/  SHF.R.U32.HI R183, RZ, 0x1, R181 ;  /* 0x00000001ffb77819 */ /* 0x000fc600000116b5 */
[----:B------:R-:W-:Y:S01]  /*67d0*/  IMAD.IADD R6, R8, 0x1, R11 ;  /* 0x0000000108067824 */ /* 0x000fe200078e020b */
[----:B------:R-:W-:Y:S01]  /*67e0*/  BAR.SYNC.DEFER_BLOCKING 0x0 ;  /* 0x0000000000007b1d */ /* 0x000fe20000010000 */
[----:B------:R-:W-:Y:S01]  /*67f0*/  IMAD.IADD R8, R11, 0x1, R8 ;  /* 0x000000010b087824 */ /* 0x000fe200078e0208 */
[C---:B------:R-:W-:Y:S01]  /*6800*/  LEA R7, P1, R10.reuse, R4, 0x6 ;  /* 0x000000040a077211 */ /* 0x040fe200078230ff */
[----:B------:R-:W-:Y:S01]  /*6810*/  IMAD.SHL.U32 R182, R181, 0x20, RZ ;  /* 0x00000020b5b67824 */ /* 0x000fe200078e00ff */
[C---:B------:R-:W-:Y:S01]  /*6820*/  LEA R12, P2, R10.reuse, R206, 0x7 ;  /* 0x000000ce0a0c7211 */ /* 0x040fe200078438ff */
[----:B------:R-:W-:Y:S01]  /*6830*/  IMAD.MOV.U32 R29, RZ, RZ, 0x20 ;  /* 0x00000020ff1d7424 */ /* 0x000fe200078e00ff */
[----:B------:R-:W-:Y:S01]  /*6840*/  LEA.HI.X R6, R10, R9, R6, 0x6, P1 ;  /* 0x000000090a067211 */ /* 0x000fe200008f3406 */
[----:B------:R-:W-:Y:S01]  /*6850*/  VIADD R192, R190, UR5 ;  /* 0x00000005bec07c36 */ /* 0x000fe20008000000 */
[----:B------:R-:W-:Y:S02]  /*6860*/  LEA.HI.X R13, R10, R205, R8, 0x7, P2 ;  /* 0x000000cd0a0d7211 */ /* 0x000fe400010f3c08 */
[----:B------:R-:W-:-:S02]  /*6870*/  LEA R5, P1, R148, R7, 0x5 ;  /* 0x0000000794057211 */ /* 0x000fc400078228ff */
[C---:B------:R-:W-:Y:S02]  /*6880*/  LEA R10, P3, R7.reuse, R206, 0x1 ;  /* 0x000000ce070a7211 */ /* 0x040fe400078608ff */
[C---:B------:R-:W-:Y:S02]  /*6890*/  IADD3 R4, P2, PT, R7.reuse, R4, RZ ;  /* 0x0000000407047210 */ /* 0x040fe40007f5e0ff */
[----:B------:R-:W-:Y:S02]  /*68a0*/  LEA.HI.X R148, R148, R6, R149, 0x5, P1 ;  /* 0x0000000694947211 */ /* 0x000fe400008f2c95 */
[----:B------:R-:W-:Y:S01]  /*68b0*/  LEA.HI.X R11, R7, R205, R6, 0x1, P3 ;  /* 0x000000cd070b7211 */ /* 0x000fe200018f0c06 */
[----:B------:R-:W-:Y:S01]  /*68c0*/  IMAD.X R6, R6, 0x1, R9, P2 ;  /* 0x0000000106067824 */ /* 0x000fe200010e0609 */
[----:B------:R-:W-:Y:S02]  /*68d0*/  LEA R8, P1, R4, R206, 0x1 ;  /* 0x000000ce04087211 */ /* 0x000fe400078208ff */
[----:B-1----:R-:W-:-:S02]  /*68e0*/  ISETP.GE.AND P3, PT, R180, UR4, PT ;  /* 0x00000004b4007c0c */ /* 0x002fc4000bf66270 */
[----:B------:R-:W-:Y:S02]  /*68f0*/  ISETP.GE.AND P2, PT, R203, UR4, PT ;  /* 0x00000004cb007c0c */ /* 0x000fe4000bf46270 */
[----:B------:R-:W-:Y:S02]  /*6900*/  LEA.HI.X R9, R4, R205, R6, 0x1, P1 ;  /* 0x000000cd04097211 */ /* 0x000fe400008f0c06 */
[----:B------:R-:W-:Y:S02]  /*6910*/  ISETP.GE.AND P1, PT, R202, UR4, PT ;  /* 0x00000004ca007c0c */ /* 0x000fe4000bf26270 */
[----:B------:R-:W-:Y:S02]  /*6920*/  LOP3.LUT R182, R182, 0x7c00, RZ, 0xc0, !PT ;  /* 0x00007c00b6b67812 */ /* 0x000fe400078ec0ff */
[----:B------:R-:W-:Y:S02]  /*6930*/  LEA R16, P4, R5, R206, 0x1 ;  /* 0x000000ce05107211 */ /* 0x000fe400078808ff */
[----:B------:R-:W-:Y:S01]  /*6940*/  LOP3.LUT R7, R183, 0x8, RZ, 0xc0, !PT ;  /* 0x00000008b7077812 */ /* 0x000fe200078ec0ff */
[----:B------:R-:W-:Y:S01]  /*6950*/  @!PT LDS RZ, [RZ] ;  /* 0x00000000fffff984 */ /* 0x000fe20000000800 */
[----:B------:R-:W-:Y:S01]  /*6960*/  @!PT LDS RZ, [RZ] ;  /* 0x00000000fffff984 */ /* 0x000fe20000000800 */
[----:B------:R-:W-:Y:S01]  /*6970*/  @!PT LDS RZ, [RZ] ;  /* 0x00000000fffff984 */ /* 0x000fe20000000800 */
[----:B------:R-:W-:Y:S01]  /*6980*/  @!P3 LDGSTS.E.BYPASS.LTC128B.128 [R211+0xc000], desc[UR16][R12.64] ;  /* 0x0c0000000cd3bfae */ /* 0x000fe2000b981a10 */
[----:B------:R-:W-:-:S02]  /*6990*/  LOP3.LUT R151, R182, 0x200, R151, 0xf8, !PT ;  /* 0x00000200b6977812 */ /* 0x000fc400078ef897 */
[----:B------:R-:W-:Y:S01]  /*69a0*/  LEA.HI.X R17, R5, R205, R148, 0x1, P4 ;  /* 0x000000cd05117211 */ /* 0x000fe200020f0c94 */
[----:B------:R-:W-:Y:S01]  /*69b0*/  @P3 STS.128 [R211+0xc000], RZ ;  /* 0x00c000ffd3003388 */ /* 0x000fe20000000c00 */
[----:B------:R-:W-:Y:S02]  /*69c0*/  LOP3.LUT R7, R151, R150, R7, 0xf6, !PT ;  /* 0x0000009697077212 */ /* 0x000fe400078ef607 */
[----:B------:R-:W-:Y:S01]  /*69d0*/  SEL R29, R29, 0xffffffe0, !P6 ;  /* 0xffffffe01d1d7807 */ /* 0x000fe20007000000 */
[----:B------:R-:W-:Y:S01]  /*69e0*/  @!PT LDS RZ, [RZ] ;  /* 0x00000000fffff984 */ /* 0x000fe20000000800 */
[----:B------:R-:W-:Y:S01]  /*69f0*/  @!PT LDS RZ, [RZ] ;  /* 0x00000000fffff984 */ /* 0x000fe20000000800 */
[----:B------:R-:W-:Y:S01]  /*6a00*/  @!PT LDS RZ, [RZ] ;  /* 0x00000000fffff984 */ /* 0x000fe20000000800 */
[----:B------:R-:W-:Y:S01]  /*6a10*/  @!P2 LDGSTS.E.BYPASS.LTC128B.128 [R211+0xe000], desc[UR16][R12.64+0x80] ;  /* 0x0e0000800cd3afae */ /* 0x000fe2000b981a10 */
[----:B------:R-:W-:-:S03]  /*6a20*/  LEA R210, R7, UR5, 0x1 ;  /* 0x0000000507d27c11 */ /* 0x000fc6000f8e08ff */
[----:B------:R-:W-:Y:S01]  /*6a30*/  @P2 STS.128 [R211+0xe000], RZ ;  /* 0x00e000ffd3002388 */ /* 0x000fe20000000c00 */
[C---:B------:R-:W-:Y:S02]  /*6a40*/  IMAD.IADD R198, R192.reuse, 0x1, R29 ;  /* 0x00000001c0c67824 */ /* 0x040fe400078e021d */
[--C-:B------:R-:W-:Y:S01]  /*6a50*/  IMAD.IADD R200, R29, 0x1, R210.reuse ;  /* 0x000000011dc87824 */ /* 0x100fe200078e02d2 */
[----:B------:R-:W-:Y:S01]  /*6a60*/  @!PT LDS RZ, [RZ] ;  /* 0x00000000fffff984 */ /* 0x000fe20000000800 */
[----:B------:R-:W-:Y:S01]  /*6a70*/  @!PT LDS RZ, [RZ] ;  /* 0x00000000fffff984 */ /* 0x000fe20000000800 */
[----:B------:R-:W-:Y:S01]  /*6a80*/  @!PT LDS RZ, [RZ] ;  /* 0x00000000fffff984 */ /* 0x000fe20000000800 */
[----:B------:R1:W-:Y:S01]  /*6a90*/  @!P1 LDGSTS.E.BYPASS.LTC128B.128 [R211+0x10000], desc[UR16][R12.64+0x100] ;  /* 0x100001000cd39fae */ /* 0x0003e2000b981a10 */
[----:B------:R-:W-:Y:S02]  /*6aa0*/  IMAD.IADD R199, R165, 0x1, R210 ;  /* 0x00000001a5c77824 */ /* 0x000fe400078e02d2 */
        /* <DEDUP_REMOVED lines=50> */
[----:B-1----:R-:W3:Y:S04]  /*6dd0*/  LDSM.16.M88.4 R12, [R190+UR5+0x6000] ;  /* 0x00600005be0c783b */ /* 0x002ee80008000200 */
[----:B------:R-:W1:Y:S04]  /*6de0*/  LDSM.16.M88.4 R156, [R190+UR5+0x6800] ;  /* 0x00680005be9c783b */ /* 0x000e680008000200 */
[----:B------:R-:W4:Y:S04]  /*6df0*/  LDSM.16.M88.4 R148, [R190+UR5+0x7000] ;  /* 0x00700005be94783b */ /* 0x000f280008000200 */
[----:B------:R-:W5:Y:S04]  /*6e00*/  LDSM.16.M88.4 R4, [R190+UR5+0x7800] ;  /* 0x00780005be04783b */ /* 0x000f680008000200 */
[----:B------:R-:W-:Y:S04]  /*6e10*/  LDSM.16.M88.4 R20, [R200] ;  /* 0x00000000c814783b */ /* 0x000fe80000000200 */
[----:B------:R-:W5:Y:S04]  /*6e20*/  LDSM.16.M88.4 R24, [R198+0x6000] ;  /* 0x00600000c618783b */ /* 0x000f680000000200 */
        /* <DEDUP_REMOVED lines=10> */
[C---:B-1----:R-:W-:Y:S03]  /*6ed0*/  HMMA.16816.F32.BF16 R160, R140.reuse, R156, RZ ;  /* 0x0000009c8ca0723c */ /* 0x042fe600000418ff */
[----:B------:R-:W-:Y:S04]  /*6ee0*/  LDSM.16.M88.4 R228, [R198+0xa000] ;  /* 0x00a00000c6e4783b */ /* 0x000fe80000000200 */
[----:B------:R-:W0:Y:S01]  /*6ef0*/  LDGDEPBAR ;  /* 0x00000000000079af */ /* 0x000e220000000000 */
[C---:B----4-:R-:W-:Y:S08]  /*6f00*/  HMMA.16816.F32.BF16 R152, R140.reuse, R148, RZ ;  /* 0x000000948c98723c */ /* 0x050ff000000418ff */
[C---:B------:R-:W-:Y:S08]  /*6f10*/  HMMA.16816.F32.BF16 R156, R140.reuse, R158, RZ ;  /* 0x0000009e8c9c723c */ /* 0x040ff000000418ff */
[C---:B------:R-:W-:Y:S08]  /*6f20*/  HMMA.16816.F32.BF16 R148, R140.reuse, R150, RZ ;  /* 0x000000968c94723c */ /* 0x040ff000000418ff */
[C---:B-----5:R-:W-:Y:S08]  /*6f30*/  HMMA.16816.F32.BF16 R144, R140.reuse, R4, RZ ;  /* 0x000000048c90723c */ /* 0x060ff000000418ff */
        /* <DEDUP_REMOVED lines=44> */
[----:B------:R-:W-:Y:S08]  /*7200*/  HMMA.16816.F32.BF16 R160, R24, R184, R160 ;  /* 0x000000b818a0723c */ /* 0x000ff000000418a0 */
[C---:B--2---:R-:W-:Y:S08]  /*7210*/  HMMA.16816.F32.BF16 R16, R28.reuse, R20, R16 ;  /* 0x000000141c10723c */ /* 0x044ff00000041810 */
[----:B------:R-:W-:Y:S01]  /*7220*/  HMMA.16816.F32.BF16 R12, R28, R22, R12 ;  /* 0x000000161c0c723c */ /* 0x000fe2000004180c */
[----:B------:R-:W2:Y:S07]  /*7230*/  LDSM.16.M88.4 R20, [R192+0x9800] ;  /* 0x00980000c014783b */ /* 0x000eae0000000200 */
        /* <DEDUP_REMOVED lines=8> */
[----:B------:R-:W5:Y:S03]  /*72c0*/  LDSM.16.M88.4 R32, [R193+0x2000] ;  /* 0x00200000c120783b */ /* 0x000f660000000200 */
[C---:B-1----:R-:W-:Y:S08]  /*72d0*/  HMMA.16816.F32.BF16 R152, R28.reuse, R164, R152 ;  /* 0x000000a41c98723c */ /* 0x042ff00000041898 */
[C---:B------:R-:W-:Y:S01]  /*72e0*/  HMMA.16816.F32.BF16 R148, R28.reuse, R166, R148 ;  /* 0x000000a61c94723c */ /* 0x040fe20000041894 */
[----:B------:R-:W1:Y:S07]  /*72f0*/  LDSM.16.M88.4 R164, [R188+0x9000] ;  /* 0x00900000bca4783b */ /* 0x000e6e0000000200 */
[C---:B----4-:R-:W-:Y:S08]  /*7300*/  HMMA.16816.F32.BF16 R144, R28.reuse, R136, R144 ;  /* 0x000000881c90723c */ /* 0x050ff00000041890 */
[C---:B------:R-:W-:Y:S01]  /*7310*/  HMMA.16816.F32.BF16 R140, R28.reuse, R138, R140 ;  /* 0x0000008a1c8c723c */ /* 0x040fe2000004188c */
[----:B------:R-:W4:Y:S07]  /*7320*/  LDSM.16.M88.4 R136, [R188+0x9800] ;  /* 0x00980000bc88783b */ /* 0x000f2e0000000200 */
[C---:B------:R-:W-:Y:S08]  /*7330*/  HMMA.16816.F32.BF16 R160, R28.reuse, R168, R160 ;  /* 0x000000a81ca0723c */ /* 0x040ff000000418a0 */
[----:B------:R-:W-:Y:S01]  /*7340*/  HMMA.16816.F32.BF16 R156, R28, R170, R156 ;  /* 0x000000aa1c9c723c */ /* 0x000fe2000004189c */
[----:B------:R-:W4:Y:S04]  /*7350*/  LDSM.16.M88.4 R168, [R188+0x8800] ;  /* 0x00880000bca8783b */ /* 0x000f280000000200 */
[----:B------:R-:W-:Y:S03]  /*7360*/  LDSM.16.M88.4 R28, [R190+UR5+0xa000] ;  /* 0x00a00005be1c783b */ /* 0x000fe60008000200 */
[C---:B---3--:R-:W-:Y:S08]  /*7370*/  HMMA.16816.F32.BF16 R16, R8.reuse, R4, R16 ;  /* 0x000000040810723c */ /* 0x048ff00000041810 */
[C---:B------:R-:W-:Y:S01]  /*7380*/  HMMA.16816.F32.BF16 R12, R8.reuse, R6, R12 ;  /* 0x00000006080c723c */ /* 0x040fe2000004180c */
[----:B------:R-:W3:Y:S07]  /*7390*/  LDSM.16.M88.4 R4, [R210+0x4000] ;  /* 0x00400000d204783b */ /* 0x000eee0000000200 */
[C---:B--2---:R-:W-:Y:S08]  /*73a0*/  HMMA.16816.F32.BF16 R144, R8.reuse, R20, R144 ;  /* 0x000000140890723c */ /* 0x044ff00000041890 */
[C---:B------:R-:W-:Y:S01]  /*73b0*/  HMMA.16816.F32.BF16 R140, R8.reuse, R22, R140 ;  /* 0x00000016088c723c */ /* 0x040fe2000004188c */
[----:B------:R-:W2:Y:S07]  /*73c0*/  LDSM.16.M88.4 R20, [R190+UR5+0xb000] ;  /* 0x00b00005be14783b */ /* 0x000eae0008000200 */
[C---:B-----5:R-:W-:Y:S08]  /*73d0*/  HMMA.16816.F32.BF16 R160, R8.reuse, R184, R160 ;  /* 0x000000b808a0723c */ /* 0x060ff000000418a0 */
[C---:B------:R-:W-:Y:S01]  /*73e0*/  HMMA.16816.F32.BF16 R156, R8.reuse, R186, R156 ;  /* 0x000000ba089c723c */ /* 0x040fe2000004189c */
[----:B------:R-:W-:Y:S07]  /*73f0*/  LDSM.16.M88.4 R184, [R200+0x4000] ;  /* 0x00400000c8b8783b */ /* 0x000fee0000000200 */
[C---:B------:R-:W-:Y:S08]  /*7400*/  HMMA.16816.F32.BF16 R152, R8.reuse, R24, R152 ;  /* 0x000000180898723c */ /* 0x040ff00000041898 */
[----:B------:R-:W-:Y:S01]  /*7410*/  HMMA.16816.F32.BF16 R148, R8, R26, R148 ;  /* 0x0000001a0894723c */ /* 0x000fe20000041894 */
[----:B------:R-:W5:Y:S04]  /*7420*/  LDSM.16.M88.4 R8, [R190+UR5+0xb800] ;  /* 0x00b80005be08783b */ /* 0x000f680008000200 */
[----:B------:R-:W5:Y:S03]  /*7430*/  LDSM.16.M88.4 R24, [R190+UR5+0xa800] ;  /* 0x00a80005be18783b */ /* 0x000f660008000200 */
[C---:B------:R-:W-:Y:S08]  /*7440*/  HMMA.16816.F32.BF16 R16, R32.reuse, R172, R16 ;  /* 0x000000ac2010723c */ /* 0x040ff00000041810 */
[C---:B------:R-:W-:Y:S01]  /*7450*/  HMMA.16816.F32.BF16 R12, R32.reuse, R174, R12 ;  /* 0x000000ae200c723c */ /* 0x040fe2000004180c */
[----:B------:R-:W-:Y:S07]  /*7460*/  LDSM.16.M88.4 R172, [R198+0xa800] ;  /* 0x00a80000c6ac783b */ /* 0x000fee0000000200 */
[C---:B-1----:R-:W-:Y:S08]  /*7470*/  HMMA.16816.F32.BF16 R152, R32.reuse, R164, R152 ;  /* 0x000000a42098723c */ /* 0x042ff00000041898 */
[C---:B------:R-:W-:Y:S01]  /*7480*/  HMMA.16816.F32.BF16 R148, R32.reuse, R166, R148 ;  /* 0x000000a62094723c */ /* 0x040fe20000041894 */
[----:B------:R-:W1:Y:S07]  /*7490*/  LDSM.16.M88.4 R164, [R198+0xb800] ;  /* 0x00b80000c6a4783b */ /* 0x000e6e0000000200 */
[C---:B----4-:R-:W-:Y:S08]  /*74a0*/  HMMA.16816.F32.BF16 R144, R32.reuse, R136, R144 ;  /* 0x000000882090723c */ /* 0x050ff00000041890 */
[C---:B------:R-:W-:Y:S08]  /*74b0*/  HMMA.16816.F32.BF16 R160, R32.reuse, R168, R160 ;  /* 0x000000a820a0723c */ /* 0x040ff000000418a0 */
[C---:B------:R-:W-:Y:S01]  /*74c0*/  HMMA.16816.F32.BF16 R156, R32.reuse, R170, R156 ;  /* 0x000000aa209c723c */ /* 0x040fe2000004189c */
[----:B------:R-:W-:Y:S07]  /*74d0*/  LDSM.16.M88.4 R168, [R198+0xb000] ;  /* 0x00b00000c6a8783b */ /* 0x000fee0000000200 */
[----:B------:R-:W-:Y:S01]  /*74e0*/  HMMA.16816.F32.BF16 R140, R32, R138, R140 ;  /* 0x0000008a208c723c */ /* 0x000fe2000004188c */
[----:B------:R-:W-:Y:S04]  /*74f0*/  LDSM.16.M88.4 R136, [R199+0x4000] ;  /* 0x00400000c788783b */ /* 0x000fe80000000200 */
[----:B------:R-:W4:Y:S03]  /*7500*/  LDSM.16.M88.4 R32, [R192+0xa000] ;  /* 0x00a00000c020783b */ /* 0x000f260000000200 */
[C---:B---3--:R-:W-:Y:S08]  /*7510*/  HMMA.16816.F32.BF16 R16, R4.reuse, R28, R16 ;  /* 0x0000001c0410723c */ /* 0x048ff00000041810 */
[C---:B------:R-:W-:Y:S01]  /*7520*/  HMMA.16816.F32.BF16 R12, R4.reuse, R30, R12 ;  /* 0x0000001e040c723c */ /* 0x040fe2000004180c */
[----:B------:R-:W-:Y:S07]  /*7530*/  LDSM.16.M88.4 R28, [R192+0xa800] ;  /* 0x00a80000c01c783b */ /* 0x000fee0000000200 */
[C---:B--2---:R-:W-:Y:S08]  /*7540*/  HMMA.16816.F32.BF16 R152, R4.reuse, R20, R152 ;  /* 0x000000140498723c */ /* 0x044ff00000041898 */
[C---:B------:R-:W-:Y:S01]  /*7550*/  HMMA.16816.F32.BF16 R148, R4.reuse, R22, R148 ;  /* 0x000000160494723c */ /* 0x040fe20000041894 */
[----:B------:R-:W2:Y:S07]  /*7560*/  LDSM.16.M88.4 R20, [R192+0xb800] ;  /* 0x00b80000c014783b */ /* 0x000eae0000000200 */
[C---:B-----5:R-:W-:Y:S08]  /*7570*/  HMMA.16816.F32.BF16 R144, R4.reuse, R8, R144 ;  /* 0x000000080490723c */ /* 0x060ff00000041890 */
[C---:B------:R-:W-:Y:S08]  /*7580*/  HMMA.16816.F32.BF16 R160, R4.reuse, R24, R160 ;  /* 0x0000001804a0723c */ /* 0x040ff000000418a0 */
[C---:B------:R-:W-:Y:S01]  /*7590*/  HMMA.16816.F32.BF16 R156, R4.reuse, R26, R156 ;  /* 0x0000001a049c723c */ /* 0x040fe2000004189c */
[----:B------:R-:W-:Y:S07]  /*75a0*/  LDSM.16.M88.4 R24, [R192+0xb000] ;  /* 0x00b00000c018783b */ /* 0x000fee0000000200 */
[----:B------:R-:W-:Y:S01]  /*75b0*/  HMMA.16816.F32.BF16 R140, R4, R10, R140 ;  /* 0x0000000a048c723c */ /* 0x000fe2000004188c */
[----:B------:R-:W-:Y:S04]  /*75c0*/  LDSM.16.M88.4 R8, [R193+0x4000] ;  /* 0x00400000c108783b */ /* 0x000fe80000000200 */
[----:B------:R-:W3:Y:S03]  /*75d0*/  LDSM.16.M88.4 R4, [R188+0xa000] ;  /* 0x00a00000bc04783b */ /* 0x000ee60000000200 */
[C---:B------:R-:W-:Y:S08]  /*75e0*/  HMMA.16816.F32.BF16 R16, R184.reuse, R228, R16 ;  /* 0x000000e4b810723c */ /* 0x040ff00000041810 */
[C---:B------:R-:W-:Y:S08]  /*75f0*/  HMMA.16816.F32.BF16 R12, R184.reuse, R230, R12 ;  /* 0x000000e6b80c723c */ /* 0x040ff0000004180c */
[----:B-1----:R-:W-:Y:S08]  /*7600*/  HMMA.16816.F32.BF16 R144, R184, R164, R144 ;  /* 0x000000a4b890723c */ /* 0x002ff00000041890 */
[----:B----4-:R-:W-:Y:S08]  /*7610*/  HMMA.16816.F32.BF16 R16, R136, R32, R16 ;  /* 0x000000208810723c */ /* 0x010ff00000041810 */
[C---:B------:R-:W-:Y:S01]  /*7620*/  HMMA.16816.F32.BF16 R140, R184.reuse, R166, R140 ;  /* 0x000000a6b88c723c */ /* 0x040fe2000004188c */
[----:B------:R-:W1:Y:S07]  /*7630*/  LDSM.16.M88.4 R164, [R188+0xa800] ;  /* 0x00a80000bca4783b */ /* 0x000e6e0000000200 */
[----:B------:R-:W-:Y:S08]  /*7640*/  HMMA.16816.F32.BF16 R160, R184, R172, R160 ;  /* 0x000000acb8a0723c */ /* 0x000ff000000418a0 */
[----:B------:R-:W-:Y:S08]  /*7650*/  HMMA.16816.F32.BF16 R12, R136, R34, R12 ;  /* 0x00000022880c723c */ /* 0x000ff0000004180c */
[----:B------:R-:W-:Y:S08]  /*7660*/  HMMA.16816.F32.BF16 R156, R184, R174, R156 ;  /* 0x000000aeb89c723c */ /* 0x000ff0000004189c */
[----:B--2---:R-:W-:Y:S01]  /*7670*/  HMMA.16816.F32.BF16 R144, R136, R20, R144 ;  /* 0x000000148890723c */ /* 0x004fe20000041890 */
[----:B------:R-:W-:-:S05]  /*7680*/  IMAD.SHL.U32 R21, R181, 0x2, RZ ;  /* 0x00000002b5157824 */ /* 0x000fca00078e00ff */
[----:B------:R-:W-:Y:S02]  /*7690*/  LOP3.LUT R21, R21, 0x6, RZ, 0xc0, !PT ;  /* 0x0000000615157812 */ /* 0x000fe400078ec0ff */
[----:B---3--:R-:W-:Y:S03]  /*76a0*/  HMMA.16816.F32.BF16 R16, R8, R4, R16 ;  /* 0x000000040810723c */ /* 0x008fe60000041810 */
[----:B------:R-:W-:-:S04]  /*76b0*/  IMAD R21, R0, 0x40, R21 ;  /* 0x0000004000157824 */ /* 0x000fc800078e0215 */
[----:B------:R-:W-:Y:S01]  /*76c0*/  VIADD R20, R21, 0xffffff80 ;  /* 0xffffff8015147836 */ /* 0x000fe20000000000 */
[----:B------:R-:W-:Y:S04]  /*76d0*/  HMMA.16816.F32.BF16 R160, R136, R28, R160 ;  /* 0x0000001c88a0723c */ /* 0x000fe800000418a0 */
[C---:B------:R-:W-:Y:S02]  /*76e0*/  ISETP.GE.AND P5, PT, R20.reuse, R176, PT ;  /* 0x000000b01400720c */ /* 0x040fe40003fa6270 */
[----:B------:R-:W-:Y:S02]  /*76f0*/  ISETP.GE.AND P4, PT, R20, R133, PT ;  /* 0x000000851400720c */ /* 0x000fe40003f86270 */
[----:B------:R-:W-:Y:S03]  /*7700*/  HMMA.16816.F32.BF16 R148, R184, R170, R148 ;  /* 0x000000aab894723c */ /* 0x000fe60000041894 */
[----:B------:R-:W-:-:S05]  /*7710*/  FSEL R20, R18, -INF , !P4 ;  /* 0xff80000012147808 */ /* 0x000fca0006000000 */
[----:B------:R-:W-:Y:S01]  /*7720*/  HMMA.16816.F32.BF16 R12, R8, R6, R12 ;  /* 0x00000006080c723c */ /* 0x000fe2000004180c */
[----:B------:R-:W2:Y:S07]  /*7730*/  LDSM.16.M88.4 R4, [R188+0xb000] ;  /* 0x00b00000bc04783b */ /* 0x000eae0000000200 */
[----:B------:R-:W-:Y:S08]  /*7740*/  HMMA.16816.F32.BF16 R152, R184, R168, R152 ;  /* 0x000000a8b898723c */ /* 0x000ff00000041898 */
[C---:B------:R-:W-:Y:S08]  /*7750*/  HMMA.16816.F32.BF16 R156, R136.reuse, R30, R156 ;  /* 0x0000001e889c723c */ /* 0x040ff0000004189c */
[----:B------:R-:W-:Y:S01]  /*7760*/  HMMA.16816.F32.BF16 R140, R136, R22, R140 ;  /* 0x00000016888c723c */ /* 0x000fe2000004188c */
[C---:B------:R-:W-:Y:S01]  /*7770*/  VIADD R22, R21.reuse, 0xffffff81 ;  /* 0xffffff8115167836 */ /* 0x040fe20000000000 */
[----:B------:R-:W-:Y:S01]  /*7780*/  FSEL R23, R16, -INF , !P5 ;  /* 0xff80000010177808 */ /* 0x000fe20006800000 */
[----:B------:R-:W-:-:S03]  /*7790*/  VIADD R16, R21, 0xffffff88 ;  /* 0xffffff8815107836 */ /* 0x000fc60000000000 */
[C---:B------:R-:W-:Y:S02]  /*77a0*/  ISETP.GE.AND P5, PT, R22.reuse, R176, PT ;  /* 0x000000b01600720c */ /* 0x040fe40003fa6270 */
[-C--:B------:R-:W-:Y:S01]  /*77b0*/  ISETP.GE.AND P4, PT, R22, R133.reuse, PT ;  /* 0x000000851600720c */ /* 0x080fe20003f86270 */
[----:B-1----:R-:W-:Y:S03]  /*77c0*/  HMMA.16816.F32.BF16 R160, R8, R164, R160 ;  /* 0x000000a408a0723c */ /* 0x002fe600000418a0 */
[----:B------:R-:W-:Y:S02]  /*77d0*/  FSEL R22, R19, -INF , !P4 ;  /* 0xff80000013167808 */ /* 0x000fe40006000000 */
[----:B------:R-:W-:-:S03]  /*77e0*/  ISETP.GE.AND P4, PT, R16, R133, PT ;  /* 0x000000851000720c */ /* 0x000fc60003f86270 */
[----:B------:R-:W-:Y:S01]  /*77f0*/  HMMA.16816.F32.BF16 R148, R136, R26, R148 ;  /* 0x0000001a8894723c */ /* 0x000fe20000041894 */
[----:B------:R-:W-:Y:S02]  /*7800*/  FSEL R27, R17, -INF , !P5 ;  /* 0xff800000111b7808 */ /* 0x000fe40006800000 */
[----:B------:R-:W-:Y:S02]  /*7810*/  ISETP.GE.AND P5, PT, R16, R176, PT ;  /* 0x000000b01000720c */ /* 0x000fe40003fa6270 */
[----:B------:R1:W3:Y:S01]  /*7820*/  LDSM.16.M88.4 R16, [R188+0xb800] ;  /* 0x00b80000bc10783b */ /* 0x0002e20000000200 */
[----:B------:R-:W-:Y:S01]  /*7830*/  FSEL R14, R14, -INF , !P4 ;  /* 0xff8000000e0e7808 */ /* 0x000fe20006000000 */
[----:B------:R-:W-:-:S04]  /*7840*/  DEPBAR.LE SB0, 0x0 ;  /* 0x000080000000791a */ /* 0x000fc80000000000 */
[----:B------:R-:W-:Y:S01]  /*7850*/  HMMA.16816.F32.BF16 R152, R136, R24, R152 ;  /* 0x000000188898723c */ /* 0x000fe20000041898 */
[C---:B------:R-:W-:Y:S01]  /*7860*/  VIADD R24, R21.reuse, 0xffffff89 ;  /* 0xffffff8915187836 */ /* 0x040fe20000000000 */
[----:B------:R-:W-:Y:S01]  /*7870*/  FSEL R25, R12, -INF , !P5 ;  /* 0xff8000000c197808 */ /* 0x000fe20006800000 */
[----:B------:R-:W-:Y:S03]  /*7880*/  BAR.SYNC.DEFER_BLOCKING 0x0 ;  /* 0x0000000000007b1d */ /* 0x000fe60000010000 */
[C---:B------:R-:W-:Y:S02]  /*7890*/  ISETP.GE.AND P5, PT, R24.reuse, R176, PT ;  /* 0x000000b01800720c */ /* 0x040fe40003fa6270 */
[----:B------:R-:W-:Y:S01]  /*78a0*/  ISETP.GE.AND P4, PT, R24, R133, PT ;  /* 0x000000851800720c */ /* 0x000fe20003f86270 */
[----:B------:R-:W-:Y:S01]  /*78b0*/  VIADD R24, R21, 0xffffff90 ;  /* 0xffffff9015187836 */ /* 0x000fe20000000000 */
[----:B------:R-:W-:Y:S01]  /*78c0*/  HMMA.16816.F32.BF16 R156, R8, R166, R156 ;  /* 0x000000a6089c723c */ /* 0x000fe2000004189c */
[----:B------:R-:W-:-:S02]  /*78d0*/  FSEL R13, R13, -INF , !P5 ;  /* 0xff8000000d0d7808 */ /* 0x000fc40006800000 */
[----:B------:R-:W-:Y:S01]  /*78e0*/  FSEL R12, R15, -INF , !P4 ;  /* 0xff8000000f0c7808 */ /* 0x000fe20006000000 */
[----:B------:R-:W-:Y:S01]  /*78f0*/  VIADD R15, R21, 0xffffff91 ;  /* 0xffffff91150f7836 */ /* 0x000fe20000000000 */
[CC--:B------:R-:W-:Y:S02]  /*7900*/  ISETP.GE.AND P5, PT, R24.reuse, R176.reuse, PT ;  /* 0x000000b01800720c */ /* 0x0c0fe40003fa6270 */
[----:B------:R-:W-:Y:S01]  /*7910*/  ISETP.GE.AND P4, PT, R24, R133, PT ;  /* 0x000000851800720c */ /* 0x000fe20003f86270 */
[----:B--2---:R-:W-:Y:S01]  /*7920*/  HMMA.16816.F32.BF16 R148, R8, R6, R148 ;  /* 0x000000060894723c */ /* 0x004fe20000041894 */
[----:B------:R-:W-:Y:S02]  /*7930*/  FSEL R187, R160, -INF , !P5 ;  /* 0xff800000a0bb7808 */ /* 0x000fe40006800000 */
[----:B------:R-:W-:Y:S02]  /*7940*/  FSEL R190, R162, -INF , !P4 ;  /* 0xff800000a2be7808 */ /* 0x000fe40006000000 */
[----:B------:R-:W-:-:S02]  /*7950*/  ISETP.GE.AND P5, PT, R15, R176, PT ;  /* 0x000000b00f00720c */ /* 0x000fc40003fa6270 */
[-C--:B------:R-:W-:Y:S01]  /*7960*/  ISETP.GE.AND P4, PT, R15, R133.reuse, PT ;  /* 0x000000850f00720c */ /* 0x080fe20003f86270 */
[----:B------:R-:W-:Y:S01]  /*7970*/  VIADD R15, R21, 0xffffff98 ;  /* 0xffffff98150f7836 */ /* 0x000fe20000000000 */
[C---:B------:R-:W-:Y:S01]  /*7980*/  HMMA.16816.F32.BF16 R152, R8.reuse, R4, R152 ;  /* 0x000000040898723c */ /* 0x040fe20000041898 */
[----:B------:R-:W-:Y:S01]  /*7990*/  FSEL R171, R161, -INF , !P5 ;  /* 0xff800000a1ab7808 */ /* 0x000fe20006800000 */
[----:B------:R-:W-:Y:S01]  /*79a0*/  VIADD R4, R21, 0xffffff99 ;  /* 0xffffff9915047836 */ /* 0x000fe20000000000 */
[----:B-1----:R-:W-:Y:S01]  /*79b0*/  FSEL R188, R163, -INF , !P4 ;  /* 0xff800000a3bc7808 */ /* 0x002fe20006000000 */
[----:B------:R-:W-:Y:S01]  /*79c0*/  VIADD R5, R21, 0xffffffa1 ;  /* 0xffffffa115057836 */ /* 0x000fe20000000000 */
[C---:B------:R-:W-:Y:S02]  /*79d0*/  ISETP.GE.AND P5, PT, R15.reuse, R176, PT ;  /* 0x000000b00f00720c */ /* 0x040fe40003fa6270 */
[----:B------:R-:W-:Y:S01]  /*79e0*/  ISETP.GE.AND P4, PT, R15, R133, PT ;  /* 0x000000850f00720c */ /* 0x000fe20003f86270 */
[----:B---3--:R-:W-:Y:S01]  /*79f0*/  HMMA.16816.F32.BF16 R144, R8, R16, R144 ;  /* 0x000000100890723c */ /* 0x008fe20000041890 */
[----:B------:R-:W-:-:S02]  /*7a00*/  FSEL R173, R156, -INF , !P5 ;  /* 0xff8000009cad7808 */ /* 0x000fc40006800000 */
[----:B------:R-:W-:Y:S02]  /*7a10*/  FSEL R200, R158, -INF , !P4 ;  /* 0xff8000009ec87808 */ /* 0x000fe40006000000 */
[CC--:B------:R-:W-:Y:S02]  /*7a20*/  ISETP.GE.AND P5, PT, R4.reuse, R176.reuse, PT ;  /* 0x000000b00400720c */ /* 0x0c0fe40003fa6270 */
[----:B------:R-:W-:Y:S01]  /*7a30*/  ISETP.GE.AND P4, PT, R4, R133, PT ;  /* 0x000000850400720c */ /* 0x000fe20003f86270 */
[----:B------:R-:W-:Y:S01]  /*7a40*/  VIADD R4, R21, 0xffffffa0 ;  /* 0xffffffa015047836 */ /* 0x000fe20000000000 */
[----:B------:R-:W-:Y:S01]  /*7a50*/  FSEL R175, R157, -INF , !P5 ;  /* 0xff8000009daf7808 */ /* 0x000fe20006800000 */
[----:B------:R-:W-:Y:S01]  /*7a60*/  HMMA.16816.F32.BF16 R140, R8, R18, R140 ;  /* 0x00000012088c723c */ /* 0x000fe2000004188c */
[----:B------:R-:W-:Y:S02]  /*7a70*/  FSEL R198, R159, -INF , !P4 ;  /* 0xff8000009fc67808 */ /* 0x000fe40006000000 */
[----:B------:R-:W-:-:S02]  /*7a80*/  ISETP.GE.AND P5, PT, R4, R176, PT ;  /* 0x000000b00400720c */ /* 0x000fc40003fa6270 */
[-C--:B------:R-:W-:Y:S01]  /*7a90*/  ISETP.GE.AND P4, PT, R4, R133.reuse, PT ;  /* 0x000000850400720c */ /* 0x080fe20003f86270 */
        /* <DEDUP_REMOVED lines=8> */
[CC--:B------:R-:W-:Y:S02]  /*7b20*/  ISETP.GE.AND P5, PT, R5.reuse, R176.reuse, PT ;  /* 0x000000b00500720c */ /* 0x0c0fe40003fa6270 */
[----:B------:R-:W-:Y:S01]  /*7b30*/  ISETP.GE.AND P4, PT, R5, R133, PT ;  /* 0x000000850500720c */ /* 0x000fe20003f86270 */
[----:B------:R-:W-:Y:S01]  /*7b40*/  VIADD R5, R21, 0xffffffb1 ;  /* 0xffffffb115057836 */ /* 0x000fe20000000000 */
[----:B------:R-:W-:Y:S02]  /*7b50*/  FSEL R139, R148, -INF , !P5 ;  /* 0xff800000948b7808 */ /* 0x000fe40006800000 */
[----:B------:R-:W-:Y:S02]  /*7b60*/  FSEL R138, R150, -INF , !P4 ;  /* 0xff800000968a7808 */ /* 0x000fe40006000000 */
[----:B------:R-:W-:-:S02]  /*7b70*/  ISETP.GE.AND P5, PT, R4, R176, PT ;  /* 0x000000b00400720c */ /* 0x000fc40003fa6270 */
[-C--:B------:R-:W-:Y:S01]  /*7b80*/  ISETP.GE.AND P4, PT, R4, R133.reuse, PT ;  /* 0x000000850400720c */ /* 0x080fe20003f86270 */
[----:B------:R-:W-:Y:S01]  /*7b90*/  VIADD R4, R21, 0xffffffb0 ;  /* 0xffffffb015047836 */ /* 0x000fe20000000000 */
[----:B------:R-:W-:Y:S02]  /*7ba0*/  FSEL R155, R149, -INF , !P5 ;  /* 0xff800000959b7808 */ /* 0x000fe40006800000 */
[----:B------:R-:W-:Y:S02]  /*7bb0*/  FSEL R186, R151, -INF , !P4 ;  /* 0xff80000097ba7808 */ /* 0x000fe40006000000 */
[CC--:B------:R-:W-:Y:S02]  /*7bc0*/  ISETP.GE.AND P4, PT, R4.reuse, R176.reuse, PT ;  /* 0x000000b00400720c */ /* 0x0c0fe40003f86270 */
[----:B------:R-:W-:Y:S01]  /*7bd0*/  ISETP.GE.AND P5, PT, R4, R133, PT ;  /* 0x000000850400720c */ /* 0x000fe20003fa6270 */
[C---:B------:R-:W-:Y:S01]  /*7be0*/  VIADD R4, R21.reuse, 0xffffffb8 ;  /* 0xffffffb815047836 */ /* 0x040fe20000000000 */
[----:B------:R-:W-:Y:S01]  /*7bf0*/  FSEL R151, R144, -INF , !P4 ;  /* 0xff80000090977808 */ /* 0x000fe20006000000 */
[----:B------:R-:W-:Y:S01]  /*7c00*/  VIADD R21, R21, 0xffffffb9 ;  /* 0xffffffb915157836 */ /* 0x000fe20000000000 */
[----:B------:R-:W-:-:S02]  /*7c10*/  ISETP.GE.AND P4, PT, R5, R176, PT ;  /* 0x000000b00500720c */ /* 0x000fc40003f86270 */
[----:B------:R-:W-:Y:S02]  /*7c20*/  FSEL R150, R146, -INF , !P5 ;  /* 0xff80000092967808 */ /* 0x000fe40006800000 */
[----:B------:R-:W-:Y:S02]  /*7c30*/  FSEL R149, R145, -INF , !P4 ;  /* 0xff80000091957808 */ /* 0x000fe40006000000 */
[----:B------:R-:W-:Y:S02]  /*7c40*/  ISETP.GE.AND P4, PT, R4, R176, PT ;  /* 0x000000b00400720c */ /* 0x000fe40003f86270 */
[-C--:B------:R-:W-:Y:S02]  /*7c50*/  ISETP.GE.AND P5, PT, R5, R133.reuse, PT ;  /* 0x000000850500720c */ /* 0x080fe40003fa6270 */
[----:B------:R-:W-:Y:S02]  /*7c60*/  FSEL R152, R140, -INF , !P4 ;  /* 0xff8000008c987808 */ /* 0x000fe40006000000 */
[----:B------:R-:W-:-:S02]  /*7c70*/  ISETP.GE.AND P4, PT, R4, R133, PT ;  /* 0x000000850400720c */ /* 0x000fc40003f86270 */
[----:B------:R-:W-:Y:S02]  /*7c80*/  FSEL R144, R147, -INF , !P5 ;  /* 0xff80000093907808 */ /* 0x000fe40006800000 */
[----:B------:R-:W-:Y:S02]  /*7c90*/  FSEL R148, R142, -INF , !P4 ;  /* 0xff8000008e947808 */ /* 0x000fe40006000000 */
[----:B------:R-:W-:Y:S02]  /*7ca0*/  ISETP.GE.U32.AND P4, PT, R0, 0x3, PT ;  /* 0x000000030000780c */ /* 0x000fe40003f86070 */
[----:B------:R-:W-:-:S04]  /*7cb0*/  ISETP.GE.AND P5, PT, R21, R176, PT ;  /* 0x000000b01500720c */ /* 0x000fc80003fa6270 */
[----:B------:R-:W-:Y:S02]  /*7cc0*/  FSEL R147, R141, -INF , !P5 ;  /* 0xff8000008d937808 */ /* 0x000fe40006800000 */
[----:B------:R-:W-:-:S04]  /*7cd0*/  ISETP.GE.AND P5, PT, R21, R133, PT ;  /* 0x000000851500720c */ /* 0x000fc80003fa6270 */
[----:B------:R-:W-:Y:S01]  /*7ce0*/  FSEL R146, R143, -INF , !P5 ;  /* 0xff8000008f927808 */ /* 0x000fe20006800000 */
[----:B------:R-:W-:Y:S08]  /*7cf0*/  @!P4 BRA `(.L_x_433) ;  /* 0x000000040050c947 */ /* 0x000ff00003800000 */
[----:B------:R-:W-:Y:S01]  /*7d00*/  VIADD R5, R0, 0xfffffffd ;  /* 0xfffffffd00057836 */ /* 0x000fe20000000000 */
[----:B------:R-:W-:Y:S03]  /*7d10*/  BSSY.RECONVERGENT B0, `(.L_x_434) ;  /* 0x0000051000007945 */ /* 0x000fe60003800200 */
[C---:B------:R-:W-:Y:S02]  /*7d20*/  IMAD R4, R5.reuse, R135, RZ ;  /* 0x0000008705047224 */ /* 0x040fe400078e02ff */
[----:B------:R-:W-:-:S04]  /*7d30*/  IMAD.WIDE.U32 R10, R5, R134, RZ ;  /* 0x00000086050a7225 */ /* 0x000fc800078e00ff */
[----:B------:R-:W-:Y:S01]  /*7d40*/  IMAD.IADD R6, R11, 0x1, R4 ;  /* 0x000000010b067824 */ /* 0x000fe200078e0204 */
[----:B------:R-:W-:Y:S01]  /*7d50*/  LEA R8, P5, R10, R208, 0x7 ;  /* 0x000000d00a087211 */ /* 0x000fe200078a38ff */
[----:B------:R-:W-:Y:S01]  /*7d60*/  IMAD.IADD R4, R4, 0x1, R11 ;  /* 0x0000000104047824 */ /* 0x000fe200078e020b */
[C---:B------:R-:W-:Y:S02]  /*7d70*/  LEA R5, P4, R10.reuse, R178, 0x6 ;  /* 0x000000b20a057211 */ /* 0x040fe400078830ff */
[C---:B------:R-:W-:Y:S02]  /*7d80*/  LEA.HI.X R9, R10.reuse, R207, R6, 0x7, P5 ;  /* 0x000000cf0a097211 */ /* 0x040fe400028f3c06 */
[----:B------:R-:W-:Y:S02]  /*7d90*/  LEA.HI.X R4, R10, R177, R4, 0x6, P4 ;  /* 0x000000b10a047211 */ /* 0x000fe400020f3404 */
[----:B------:R-:W-:Y:S01]  /*7da0*/  IADD3 R178, P4, PT, R178, R5, RZ ;  /* 0x00000005b2b27210 */ /* 0x000fe20007f9e0ff */
[----:B------:R-:W-:Y:S01]  /*7db0*/  @!PT LDS RZ, [RZ] ;  /* 0x00000000fffff984 */ /* 0x000fe20000000800 */
[----:B------:R-:W-:Y:S01]  /*7dc0*/  @!PT LDS RZ, [RZ] ;  /* 0x00000000fffff984 */ /* 0x000fe20000000800 */
[----:B------:R-:W-:Y:S01]  /*7dd0*/  @!PT LDS RZ, [RZ] ;  /* 0x00000000fffff984 */ /* 0x000fe20000000800 */
[----:B------:R1:W-:Y:S01]  /*7de0*/  @!P3 LDGSTS.E.BYPASS.LTC128B.128 [R211+0x6000], desc[UR16][R8.64] ;  /* 0x0600000008d3bfae */ /* 0x0003e2000b981a10 */
[----:B------:R-:W-:-:S03]  /*7df0*/  LEA R10, P5, R5, R208, 0x1 ;  /* 0x000000d0050a7211 */ /* 0x000fc600078a08ff */
[----:B------:R1:W-:Y:S01]  /*7e00*/  @P3 STS.128 [R211+0x6000], RZ ;  /* 0x006000ffd3003388 */ /* 0x0003e20000000c00 */
[--C-:B------:R-:W-:Y:S01]  /*7e10*/  LEA.HI.X R11, R5, R207, R4.reuse, 0x1, P5 ;  /* 0x000000cf050b7211 */ /* 0x100fe200028f0c04 */
[----:B------:R-:W-:Y:S01]  /*7e20*/  IMAD.X R177, R177, 0x1, R4, P4 ;  /* 0x00000001b1b17824 */ /* 0x000fe200020e0604 */
[----:B------:R-:W-:Y:S01]  /*7e30*/  LEA R16, P5, R178, R208, 0x1 ;  /* 0x000000d0b2107211 */ /* 0x000fe200078a08ff */
[----:B------:R-:W-:Y:S01]  /*7e40*/  @!PT LDS RZ, [RZ] ;  /* 0x00000000fffff984 */ /* 0x000fe20000000800 */
[----:B------:R-:W-:Y:S01]  /*7e50*/  @!PT LDS RZ, [RZ] ;  /* 0x00000000fffff984 */ /* 0x000fe20000000800 */
[----:B------:R-:W-:Y:S01]  /*7e60*/  @!PT LDS RZ, [RZ] ;  /* 0x00000000fffff984 */ /* 0x000fe20000000800 */
[----:B------:R1:W-:Y:S01]  /*7e70*/  @!P2 LDGSTS.E.BYPASS.LTC128B.128 [R211+0x8000], desc[UR16][R8.64+0x80] ;  /* 0x0800008008d3afae */ /* 0x0003e2000b981a10 */
[----:B------:R-:W-:Y:S02]  /*7e80*/  LEA R6, P4, R134, R5, 0x5 ;  /* 0x0000000586067211 */ /* 0x000fe400078828ff */
[-C--:B------:R-:W-:Y:S01]  /*7e90*/  LEA.HI.X R17, R178, R207.reuse, R177, 0x1, P5 ;  /* 0x000000cfb2117211 */ /* 0x080fe200028f0cb1 */
[----:B------:R1:W-:Y:S01]  /*7ea0*/  @P2 STS.128 [R211+0x8000], RZ ;  /* 0x008000ffd3002388 */ /* 0x0003e20000000c00 */
[----:B------:R-:W-:Y:S02]  /*7eb0*/  LEA.HI.X R4, R134, R4, R135, 0x5, P4 ;  /* 0x0000000486047211 */ /* 0x000fe400020f2c87 */
[C---:B------:R-:W-:Y:S01]  /*7ec0*/  LEA R18, P4, R6.reuse, R208, 0x1 ;  /* 0x000000d006127211 */ /* 0x040fe200078808ff */
        /* <DEDUP_REMOVED lines=52> */
.L_x_435:
[----:B------:R2:W-:Y:S02]  /*8210*/  STS.128 [R211+0xb800], RZ ;  /* 0x00b800ffd3007388 */ /* 0x0005e40000000c00 */
.L_x_436:
[----:B------:R-:W-:Y:S05]  /*8220*/  BSYNC.RECONVERGENT B0 ;  /* 0x0000000000007941 */ /* 0x000fea0003800200 */
.L_x_434:
[----:B------:R-:W0:Y:S02]  /*8230*/  LDGDEPBAR ;  /* 0x00000000000079af */ /* 0x000e240000000000 */
.L_x_433:
[----:B------:R-:W-:Y:S01]  /*8240*/  FMNMX3.FTZ R4, R132, R23, R27, !PT ;  /* 0x0000001784047276 */ /* 0x000fe2000781001b */
[----:B------:R-:W4:Y:S01]  /*8250*/  LDCU UR4, c[0x0][0x45c] ;  /* 0x00008b80ff0477ac */ /* 0x000f220008000800 */
[----:B------:R-:W-:Y:S01]  /*8260*/  FMNMX3.FTZ R5, R3, R20, R22, !PT ;  /* 0x0000001403057276 */ /* 0x000fe20007810016 */
[----:B------:R-:W5:Y:S01]  /*8270*/  LDC R169, c[0x0][0x4f8] ;  /* 0x00013e00ffa97b82 */ /* 0x000f620000000800 */
        /* <DEDUP_REMOVED lines=14> */
[----:B------:R-:W-:Y:S01]  /*8360*/  SHF.L.U32 R185, R0, 0x1, RZ ;  /* 0x0000000100b97819 */ /* 0x000fe200000006ff */
[----:B-1----:R-:W1:Y:S01]  /*8370*/  SHFL.BFLY PT, R8, R7, 0x2, 0x1f ;  /* 0x0c401f0007087f89 */ /* 0x002e6200000e0000 */
[----:B------:R-:W-:-:S02]  /*8380*/  IADD3 R143, PT, PT, R225, 0x76cf5d0a, RZ ;  /* 0x76cf5d0ae18f7810 */ /* 0x000fc40007ffe0ff */
[C---:B------:R-:W-:Y:S01]  /*8390*/  IADD3 R142, PT, PT, R225.reuse, 0x32370b8f, RZ ;  /* 0x32370b8fe18e7810 */ /* 0x040fe20007ffe0ff */
[----:B------:R-:W3:Y:S01]  /*83a0*/  SHFL.BFLY PT, R5, R6, 0x2, 0x1f ;  /* 0x0c401f0006057f89 */ /* 0x000ee200000e0000 */
[C---:B------:R-:W-:Y:S02]  /*83b0*/  IADD3 R141, PT, PT, R225.reuse, -0x126145ec, RZ ;  /* 0xed9eba14e18d7810 */ /* 0x040fe40007ffe0ff */
[----:B------:R-:W-:Y:S02]  /*83c0*/  IADD3 R140, PT, PT, R225, -0x56f99767, RZ ;  /* 0xa9066899e18c7810 */ /* 0x000fe40007ffe0ff */
[----:B------:R-:W-:Y:S02]  /*83d0*/  SEL R167, R179, 0xffffffe0, !P6 ;  /* 0xffffffe0b3a77807 */ /* 0x000fe40007000000 */
[----:B------:R-:W-:Y:S02]  /*83e0*/  IADD3 R168, PT, PT, R2, 0xc040, RZ ;  /* 0x0000c04002a87810 */ /* 0x000fe40007ffe0ff */
[----:B------:R-:W-:-:S02]  /*83f0*/  IADD3 R170, PT, PT, R167, R2, RZ ;  /* 0x00000002a7aa7210 */ /* 0x000fc40007ffe0ff */
[----:B-----5:R-:W-:-:S04]  /*8400*/  LOP3.LUT R169, R169, 0xff, RZ, 0xc0, !PT ;  /* 0x000000ffa9a97812 */ /* 0x020fc800078ec0ff */
[----:B------:R-:W-:Y:S02]  /*8410*/  LEA R169, R169, R169, 0x10 ;  /* 0x000000a9a9a97211 */ /* 0x000fe400078e80ff */
[----:B-1----:R-:W-:Y:S02]  /*8420*/  FMNMX.FTZ R8, R7, R8, !PT ;  /* 0x0000000807087209 */ /* 0x002fe40007810000 */
[----:B------:R-:W-:Y:S02]  /*8430*/  IADD3 R7, PT, PT, R185, -0x4, RZ ;  /* 0xfffffffcb9077810 */ /* 0x000fe40007ffe0ff */
[----:B---3--:R-:W-:Y:S01]  /*8440*/  FMNMX.FTZ R5, R6, R5, !PT ;  /* 0x0000000506057209 */ /* 0x008fe20007810000 */
[----:B------:R-:W1:Y:S01]  /*8450*/  SHFL.BFLY PT, R157, R8, 0x1, 0x1f ;  /* 0x0c201f00089d7f89 */ /* 0x000e6200000e0000 */
[----:B------:R-:W-:Y:S02]  /*8460*/  LOP3.LUT R4, R225, R7, R217, 0x96, !PT ;  /* 0x00000007e1047212 */ /* 0x000fe400078e96d9 */
[----:B------:R-:W-:Y:S01]  /*8470*/  IADD3 R185, PT, PT, R185, -0x3, RZ ;  /* 0xfffffffdb9b97810 */ /* 0x000fe20007ffe0ff */
[----:B------:R-:W3:Y:S02]  /*8480*/  SHFL.BFLY PT, R156, R5, 0x1, 0x1f ;  /* 0x0c201f00059c7f89 */ /* 0x000ee400000e0000 */
[----:B------:R-:W-:-:S05]  /*8490*/  IMAD.WIDE.U32 R176, R4, -0x326172a9, RZ ;  /* 0xcd9e8d5704b07825 */ /* 0x000fca00078e00ff */
[----:B------:R-:W-:Y:S02]  /*84a0*/  LOP3.LUT R4, R197, R222, R177, 0x96, !PT ;  /* 0x000000dec5047212 */ /* 0x000fe400078e96b1 */
[----:B------:R-:W-:-:S03]  /*84b0*/  LOP3.LUT R176, R196, R176, R213, 0x96, !PT ;  /* 0x000000b0c4b07212 */ /* 0x000fc600078e96d5 */
[----:B------:R-:W-:-:S04]  /*84c0*/  IMAD.WIDE.U32 R192, R4, -0x2daee0ad, RZ ;  /* 0xd2511f5304c07825 */ /* 0x000fc800078e00ff */
[----:B------:R-:W-:Y:S01]  /*84d0*/  IMAD.WIDE.U32 R176, R176, -0x2daee0ad, RZ ;  /* 0xd2511f53b0b07825 */ /* 0x000fe200078e00ff */
[----:B------:R-:W-:Y:S02]  /*84e0*/  LOP3.LUT R4, R143, R214, R193, 0x96, !PT ;  /* 0x000000d68f047212 */ /* 0x000fe400078e96c1 */
[----:B-1----:R-:W-:Y:S02]  /*84f0*/  FMNMX.FTZ R157, R8, R157, !PT ;  /* 0x0000009d089d7209 */ /* 0x002fe40007810000 */
[----:B------:R-:W-:Y:S01]  /*8500*/  LOP3.LUT R192, R142, R192, R177, 0x96, !PT ;  /* 0x000000c08ec07212 */ /* 0x000fe200078e96b1 */
[----:B------:R-:W-:Y:S01]  /*8510*/  IMAD.WIDE.U32 R134, R4, -0x326172a9, RZ ;  /* 0xcd9e8d5704867825 */ /* 0x000fe200078e00ff */
[----:B---3--:R-:W-:-:S03]  /*8520*/  FMNMX.FTZ R156, R5, R156, !PT ;  /* 0x0000009c059c7209 */ /* 0x008fc60007810000 */
[C---:B----4-:R-:W-:Y:S01]  /*8530*/  FMUL.FTZ R154, R157.reuse, UR4 ;  /* 0x000000049d9a7c20 */ /* 0x050fe20008410000 */
[----:B------:R-:W-:Y:S01]  /*8540*/  FSETP.NEU.FTZ.AND P2, PT, R157, -INF , PT ;  /* 0xff8000009d00780b */ /* 0x000fe20003f5d000 */
[----:B------:R-:W-:Y:S01]  /*8550*/  IMAD.WIDE.U32 R192, R192, -0x326172a9, RZ ;  /* 0xcd9e8d57c0c07825 */ /* 0x000fe200078e00ff */
[----:B------:R-:W-:-:S03]  /*8560*/  LOP3.LUT R4, R195, R212, R135, 0x96, !PT ;  /* 0x000000d4c3047212 */ /* 0x000fc600078e9687 */
[C---:B------:R-:W-:Y:S01]  /*8570*/  FMUL.FTZ R145, R156.reuse, UR4 ;  /* 0x000000049c917c20 */ /* 0x040fe20008410000 */
[----:B------:R-:W-:Y:S02]  /*8580*/  FSETP.NEU.FTZ.AND P1, PT, R156, -INF , PT ;  /* 0xff8000009c00780b */ /* 0x000fe40003f3d000 */
[----:B------:R-:W-:Y:S01]  /*8590*/  LOP3.LUT R134, R194, R134, R193, 0x96, !PT ;  /* 0x00000086c2867212 */ /* 0x000fe200078e96c1 */
[----:B------:R-:W-:Y:S01]  /*85a0*/  IMAD.WIDE.U32 R4, R4, -0x2daee0ad, RZ ;  /* 0xd2511f5304047825 */ /* 0x000fe200078e00ff */
[----:B------:R-:W-:Y:S02]  /*85b0*/  FSEL R145, R145, RZ, P1 ;  /* 0x000000ff91917208 */ /* 0x000fe40000800000 */
[----:B------:R-:W-:Y:S01]  /*85c0*/  FSEL R18, R156, RZ, P1 ;  /* 0x000000ff9c127208 */ /* 0x000fe20000800000 */
[----:B------:R-:W-:Y:S01]  /*85d0*/  IMAD.WIDE.U32 R134, R134, -0x2daee0ad, RZ ;  /* 0xd2511f5386867825 */ /* 0x000fe200078e00ff */
[----:B------:R-:W-:-:S03]  /*85e0*/  LOP3.LUT R176, R141, R176, R5, 0x96, !PT ;  /* 0x000000b08db07212 */ /* 0x000fc600078e9605 */
[----:B------:R-:W-:Y:S01]  /*85f0*/  FFMA.FTZ R158, R14, UR4, -R145 ;  /* 0x000000040e9e7c23 */ /* 0x000fe20008010891 */
[----:B------:R-:W-:Y:S01]  /*8600*/  FSEL R154, R154, RZ, P2 ;  /* 0x000000ff9a9a7208 */ /* 0x000fe20001000000 */
[----:B------:R-:W-:Y:S01]  /*8610*/  FADD.FTZ R3, R3, -R18 ;  /* 0x8000001203037221 */ /* 0x000fe20000010000 */
[----:B------:R-:W-:Y:S01]  /*8620*/  LOP3.LUT R4, R140, R4, R135, 0x96, !PT ;  /* 0x000000048c047212 */ /* 0x000fe200078e9687 */
[----:B------:R-:W-:-:S04]  /*8630*/  IMAD.WIDE.U32 R176, R176, -0x326172a9, RZ ;  /* 0xcd9e8d57b0b07825 */ /* 0x000fc800078e00ff */
[----:B------:R-:W-:Y:S01]  /*8640*/  FFMA.FTZ R164, R20, UR4, -R145 ;  /* 0x0000000414a47c23 */ /* 0x000fe20008010891 */
[----:B------:R-:W-:Y:S01]  /*8650*/  FMUL.FTZ R3, R3, UR4 ;  /* 0x0000000403037c20 */ /* 0x000fe20008410000 */
[----:B------:R-:W-:Y:S01]  /*8660*/  FFMA.FTZ R166, R23, UR4, -R154 ;  /* 0x0000000417a67c23 */ /* 0x000fe2000801089a */
[----:B------:R-:W-:-:S04]  /*8670*/  IMAD.WIDE.U32 R4, R4, -0x326172a9, RZ ;  /* 0xcd9e8d5704047825 */ /* 0x000fc800078e00ff */
[----:B------:R-:W-:Y:S01]  /*8680*/  FFMA.FTZ R159, R22, UR4, -R145 ;  /* 0x00000004169f7c23 */ /* 0x000fe20008010891 */
[--C-:B------:R-:W-:Y:S01]  /*8690*/  FFMA.FTZ R162, R27, UR4, -R154.reuse ;  /* 0x000000041ba27c23 */ /* 0x100fe2000801089a */
[----:B------:R-:W1:Y:S01]  /*86a0*/  LDSM.16.MT88.4 R20, [R170+0xc000] ;  /* 0x00c00000aa14783b */ /* 0x000e620000004200 */
[----:B------:R-:W3:Y:S01]  /*86b0*/  MUFU.EX2 R3, R3 ;  /* 0x0000000300037308 */ /* 0x000ee20000000800 */
[----:B------:R-:W-:Y:S01]  /*86c0*/  LOP3.LUT R8, R189, R176, R5, 0x96, !PT ;  /* 0x000000b0bd087212 */ /* 0x000fe200078e9605 */
[--C-:B------:R-:W-:Y:S01]  /*86d0*/  FFMA.FTZ R161, R25, UR4, -R154.reuse ;  /* 0x0000000419a17c23 */ /* 0x100fe2000801089a */
[----:B------:R-:W-:Y:S01]  /*86e0*/  FSEL R5, R157, RZ, P2 ;  /* 0x000000ff9d057208 */ /* 0x000fe20001000000 */
[--C-:B------:R-:W-:Y:S01]  /*86f0*/  FFMA.FTZ R160, R13, UR4, -R154.reuse ;  /* 0x000000040da07c23 */ /* 0x100fe2000801089a */
[----:B------:R-:W-:Y:S01]  /*8700*/  PRMT R7, R4, 0x7773, RZ ;  /* 0x0000777304077816 */ /* 0x000fe200000000ff */
[----:B------:R-:W-:Y:S01]  /*8710*/  FFMA.FTZ R163, R12, UR4, -R145 ;  /* 0x000000040ca37c23 */ /* 0x000fe20008010891 */
[C---:B------:R-:W-:Y:S01]  /*8720*/  PRMT R10, R4.reuse, 0x7772, RZ ;  /* 0x00007772040a7816 */ /* 0x040fe200000000ff */
[----:B------:R-:W-:Y:S01]  /*8730*/  MUFU.EX2 R166, R166 ;  /* 0x000000a600a67308 */ /* 0x000fe20000000800 */
[----:B------:R-:W-:Y:S01]  /*8740*/  MOV R14, R4 ;  /* 0x00000004000e7202 */ /* 0x000fe20000000f00 */
[--C-:B------:R-:W-:Y:S01]  /*8750*/  FFMA.FTZ R172, R187, UR4, -R154.reuse ;  /* 0x00000004bbac7c23 */ /* 0x100fe2000801089a */
[----:B------:R-:W-:Y:S01]  /*8760*/  PRMT R6, R4, 0x7771, RZ ;  /* 0x0000777104067816 */ /* 0x000fe200000000ff */
[----:B------:R-:W-:Y:S01]  /*8770*/  FADD.FTZ R4, R132, -R5 ;  /* 0x8000000584047221 */ /* 0x000fe20000010000 */
[----:B------:R-:W-:Y:S01]  /*8780*/  PRMT R10, R10, 0x5410, R7 ;  /* 0x000054100a0a7816 */ /* 0x000fe20000000007 */
[----:B------:R-:W-:Y:S01]  /*8790*/  FFMA.FTZ R171, R171, UR4, -R154 ;  /* 0x00000004abab7c23 */ /* 0x000fe2000801089a */
[----:B------:R-:W-:Y:S01]  /*87a0*/  LOP3.LUT R7, R8, 0xffff, RZ, 0xc0, !PT ;  /* 0x0000ffff08077812 */ /* 0x000fe200078ec0ff */
[----:B------:R-:W-:Y:S01]  /*87b0*/  FMUL.FTZ R165, R4, UR4 ;  /* 0x0000000404a57c20 */ /* 0x000fe20008410000 */
[----:B------:R-:W-:Y:S01]  /*87c0*/  LOP3.LUT R16, R8, 0xff, RZ, 0xc0, !PT ;  /* 0x000000ff08107812 */ /* 0x000fe200078ec0ff */
[----:B------:R-:W-:Y:S01]  /*87d0*/  MUFU.EX2 R162, R162 ;  /* 0x000000a200a27308 */ /* 0x000fe20000000800 */
[----:B------:R-:W-:Y:S01]  /*87e0*/  SHF.R.U32.HI R7, RZ, 0x8, R7 ;  /* 0x00000008ff077819 */ /* 0x000fe20000011607 */
[-C--:B---3--:R-:W-:Y:S01]  /*87f0*/  FMUL.FTZ R34, R54, R3.reuse ;  /* 0x0000000336227220 */ /* 0x088fe20000410000 */
[----:B------:R-:W-:Y:S01]  /*8800*/  LOP3.LUT R5, R14, 0xff, RZ, 0xc0, !PT ;  /* 0x000000ff0e057812 */ /* 0x000fe200078ec0ff */
[-C--:B------:R-:W-:Y:S01]  /*8810*/  FMUL.FTZ R35, R55, R3.reuse ;  /* 0x0000000337237220 */ /* 0x080fe20000410000 */
[----:B------:R-:W-:Y:S01]  /*8820*/  PRMT R4, R16, 0x5410, R7 ;  /* 0x0000541010047816 */ /* 0x000fe20000000007 */
[-C--:B------:R-:W-:Y:S01]  /*8830*/  FMUL.FTZ R26, R46, R3.reuse ;  /* 0x000000032e1a7220 */ /* 0x080fe20000410000 */
[----:B------:R-:W-:Y:S01]  /*8840*/  IADD3 R16, PT, PT, R2, 0xc000, RZ ;  /* 0x0000c00002107810 */ /* 0x000fe20007ffe0ff */
[----:B------:R-:W3:Y:S01]  /*8850*/  MUFU.EX2 R165, R165 ;  /* 0x000000a500a57308 */ /* 0x000ee20000000800 */
[----:B------:R-:W-:Y:S01]  /*8860*/  PRMT R6, R5, 0x5410, R6 ;  /* 0x0000541005067816 */ /* 0x000fe20000000006 */
[-C--:B------:R-:W-:Y:S01]  /*8870*/  FMUL.FTZ R27, R47, R3.reuse ;  /* 0x000000032f1b7220 */ /* 0x080fe20000410000 */
[----:B------:R-:W-:Y:S01]  /*8880*/  @P0 IADD3 R168, PT, PT, R16, -0x40, RZ ;  /* 0xffffffc010a80810 */ /* 0x000fe20007ffe0ff */
[-C--:B------:R-:W-:Y:S01]  /*8890*/  FMUL.FTZ R18, R38, R3.reuse ;  /* 0x0000000326127220 */ /* 0x080fe20000410000 */
[----:B------:R-:W-:Y:S01]  /*88a0*/  PRMT R5, R8, 0x7632, R5 ;  /* 0x0000763208057816 */ /* 0x000fe20000000005 */
[-C--:B------:R-:W-:Y:S01]  /*88b0*/  FMUL.FTZ R19, R39, R3.reuse ;  /* 0x0000000327137220 */ /* 0x080fe20000410000 */
[----:B------:R-:W-:Y:S01]  /*88c0*/  SHF.R.U32.HI R8, RZ, 0x18, R8 ;  /* 0x00000018ff087819 */ /* 0x000fe20000011608 */
[----:B------:R-:W4:Y:S01]  /*88d0*/  LDSM.16.MT88.4 R28, [R168] ;  /* 0x00000000a81c783b */ /* 0x000f220000004200 */
[----:B------:R-:W-:Y:S01]  /*88e0*/  MUFU.EX2 R161, R161 ;  /* 0x000000a100a17308 */ /* 0x000fe20000000800 */
[----:B------:R-:W-:Y:S01]  /*88f0*/  LOP3.LUT R5, R5, 0xff, RZ, 0xc0, !PT ;  /* 0x000000ff05057812 */ /* 0x000fe200078ec0ff */
[-C--:B------:R-:W-:Y:S01]  /*8900*/  FMUL.FTZ R42, R42, R3.reuse ;  /* 0x000000032a2a7220 */ /* 0x080fe20000410000 */
[----:B------:R-:W-:Y:S01]  /*8910*/  LOP3.LUT R10, R10, 0xff00ff, RZ, 0xc0, !PT ;  /* 0x00ff00ff0a0a7812 */ /* 0x000fe200078ec0ff */
[-C--:B------:R-:W-:Y:S01]  /*8920*/  FMUL.FTZ R43, R43, R3.reuse ;  /* 0x000000032b2b7220 */ /* 0x080fe20000410000 */
[----:B------:R-:W-:Y:S01]  /*8930*/  PRMT R8, R5, 0x5410, R8 ;  /* 0x0000541005087816 */ /* 0x000fe20000000008 */
[----:B------:R-:W-:Y:S01]  /*8940*/  FMUL.FTZ R50, R50, R3 ;  /* 0x0000000332327220 */ /* 0x000fe20000410000 */
[--C-:B------:R-:W-:Y:S01]  /*8950*/  HSET2.LE.AND R6, R6, R169.reuse, PT ;  /* 0x000000a906067233 */ /* 0x100fe20003803000 */
[----:B------:R-:W5:Y:S01]  /*8960*/  MUFU.EX2 R160, R160 ;  /* 0x000000a000a07308 */ /* 0x000f620000000800 */
[-C--:B---3--:R-:W-:Y:S01]  /*8970*/  FMUL.FTZ R32, R52, R165.reuse ;  /* 0x000000a534207220 */ /* 0x088fe20000410000 */
[-C--:B------:R-:W-:Y:S01]  /*8980*/  FMUL.FTZ R33, R53, R165.reuse ;  /* 0x000000a535217220 */ /* 0x080fe20000410000 */
[-C--:B------:R-:W-:Y:S01]  /*8990*/  FMUL.FTZ R24, R44, R165.reuse ;  /* 0x000000a52c187220 */ /* 0x080fe20000410000 */
[----:B------:R-:W-:Y:S01]  /*89a0*/  LDSM.16.MT88.4 R52, [R170+0xe000] ;  /* 0x00e00000aa34783b */ /* 0x000fe20000004200 */
[-C--:B------:R-:W-:Y:S01]  /*89b0*/  FMUL.FTZ R25, R45, R165.reuse ;  /* 0x000000a52d197220 */ /* 0x080fe20000410000 */
[--C-:B------:R-:W-:Y:S01]  /*89c0*/  HSET2.LE.AND R7, R10, R169.reuse, PT ;  /* 0x000000a90a077233 */ /* 0x100fe20003803000 */
[-C--:B------:R-:W-:Y:S01]  /*89d0*/  FMUL.FTZ R16, R36, R165.reuse ;  /* 0x000000a524107220 */ /* 0x080fe20000410000 */
[----:B------:R-:W-:Y:S01]  /*89e0*/  MUFU.EX2 R164, R164 ;  /* 0x000000a400a47308 */ /* 0x000fe20000000800 */
[----:B------:R-:W3:Y:S01]  /*89f0*/  LDSM.16.MT88.4 R44, [R2+0xe000] ;  /* 0x00e00000022c783b */ /* 0x000ee20000004200 */
[--C-:B------:R-:W-:Y:S01]  /*8a00*/  HSET2.LE.AND R4, R4, R169.reuse, PT ;  /* 0x000000a904047233 */ /* 0x100fe20003803000 */
[-C--:B------:R-:W-:Y:S01]  /*8a10*/  FMUL.FTZ R17, R37, R165.reuse ;  /* 0x000000a525117220 */ /* 0x080fe20000410000 */
[----:B------:R-:W-:Y:S01]  /*8a20*/  HSET2.LE.AND R5, R8, R169, PT ;  /* 0x000000a908057233 */ /* 0x000fe20003803000 */
[-C--:B------:R-:W-:Y:S01]  /*8a30*/  FMUL.FTZ R40, R40, R165.reuse ;  /* 0x000000a528287220 */ /* 0x080fe20000410000 */
[----:B------:R-:W-:Y:S01]  /*8a40*/  F2FP.BF16.F32.PACK_AB R9, R162, R166 ;  /* 0x000000a6a209723e */ /* 0x000fe200000010ff */
[----:B------:R-:W-:Y:S01]  /*8a50*/  FMUL.FTZ R41, R41, R165 ;  /* 0x000000a529297220 */ /* 0x000fe20000410000 */
[----:B------:R-:W2:Y:S01]  /*8a60*/  MUFU.EX2 R159, R159 ;  /* 0x0000009f009f7308 */ /* 0x000ea20000000800 */
[----:B-----5:R-:W-:Y:S01]  /*8a70*/  F2FP.BF16.F32.PACK_AB R11, R160, R161 ;  /* 0x000000a1a00b723e */ /* 0x020fe200000010ff */
[-C--:B------:R-:W-:Y:S01]  /*8a80*/  FMUL.FTZ R48, R48, R165.reuse ;  /* 0x000000a530307220 */ /* 0x080fe20000410000 */
[----:B------:R-:W-:Y:S01]  /*8a90*/  IADD3 R167, PT, PT, R167, R168, RZ ;  /* 0x000000a8a7a77210 */ /* 0x000fe20007ffe0ff */
[----:B------:R-:W-:Y:S01]  /*8aa0*/  FMUL.FTZ R49, R49, R165 ;  /* 0x000000a531317220 */ /* 0x000fe20000410000 */
[----:B------:R-:W-:Y:S01]  /*8ab0*/  LOP3.LUT R6, R11, R6, RZ, 0xc0, !PT ;  /* 0x000000060b067212 */ /* 0x000fe200078ec0ff */
[----:B------:R-:W-:Y:S01]  /*8ac0*/  FMUL.FTZ R51, R51, R3 ;  /* 0x0000000333337220 */ /* 0x000fe20000410000 */
[----:B------:R-:W-:Y:S01]  /*8ad0*/  LOP3.LUT R4, R9, R4, RZ, 0xc0, !PT ;  /* 0x0000000409047212 */ /* 0x000fe200078ec0ff */
[----:B------:R-:W-:Y:S01]  /*8ae0*/  MUFU.EX2 R158, R158 ;  /* 0x0000009e009e7308 */ /* 0x000fe20000000800 */
[----:B------:R-:W5:Y:S01]  /*8af0*/  LDSM.16.MT88.4 R36, [R167] ;  /* 0x00000000a724783b */ /* 0x000f620000004200 */
[-C--:B------:R-:W-:Y:S01]  /*8b00*/  FMUL.FTZ R72, R72, R165.reuse ;  /* 0x000000a548487220 */ /* 0x080fe20000410000 */
[----:B------:R-:W-:Y:S01]  /*8b10*/  FMUL.FTZ R73, R73, R165 ;  /* 0x000000a549497220 */ /* 0x000fe20000410000 */
[-C--:B------:R-:W-:Y:S01]  /*8b20*/  FMUL.FTZ R74, R74, R3.reuse ;  /* 0x000000034a4a7220 */ /* 0x080fe20000410000 */
[----:B------:R-:W-:Y:S01]  /*8b30*/  FMUL.FTZ R75, R75, R3 ;  /* 0x000000034b4b7220 */ /* 0x000fe20000410000 */
[-C--:B------:R-:W-:Y:S01]  /*8b40*/  FMUL.FTZ R64, R64, R165.reuse ;  /* 0x000000a540407220 */ /* 0x080fe20000410000 */
[----:B------:R-:W-:Y:S01]  /*8b50*/  FMUL.FTZ R65, R65, R165 ;  /* 0x000000a541417220 */ /* 0x000fe20000410000 */
[----:B------:R-:W1:Y:S01]  /*8b60*/  MUFU.EX2 R163, R163 ;  /* 0x000000a300a37308 */ /* 0x000e620000000800 */
[----:B--2---:R-:W-:Y:S01]  /*8b70*/  F2FP.BF16.F32.PACK_AB R8, R159, R164 ;  /* 0x000000a49f08723e */ /* 0x004fe200000010ff */
[-C--:B------:R-:W-:Y:S01]  /*8b80*/  FMUL.FTZ R66, R66, R3.reuse ;  /* 0x0000000342427220 */ /* 0x080fe20000410000 */
[----:B------:R-:W-:Y:S01]  /*8b90*/  FMUL.FTZ R67, R67, R3 ;  /* 0x0000000343437220 */ /* 0x000fe20000410000 */
[----:B------:R-:W-:Y:S01]  /*8ba0*/  FMUL.FTZ R56, R56, R165 ;  /* 0x000000a538387220 */ /* 0x000fe20000410000 */
[----:B------:R-:W-:Y:S01]  /*8bb0*/  LOP3.LUT R5, R8, R5, RZ, 0xc0, !PT ;  /* 0x0000000508057212 */ /* 0x000fe200078ec0ff */
        /* <DEDUP_REMOVED lines=11> */
[----:B-1----:R-:W-:Y:S01]  /*8c70*/  F2FP.BF16.F32.PACK_AB R10, R163, R158 ;  /* 0x0000009ea30a723e */ /* 0x002fe200000010ff */
[----:B------:R-:W-:Y:S01]  /*8c80*/  LDSM.16.MT88.4 R12, [R2+0xc000] ;  /* 0x00c00000020c783b */ /* 0x000fe20000004200 */
[-C--:B------:R-:W-:Y:S01]  /*8c90*/  FMUL.FTZ R108, R108, R165.reuse ;  /* 0x000000a56c6c7220 */ /* 0x080fe20000410000 */
[----:B------:R-:W-:Y:S01]  /*8ca0*/  FMUL.FTZ R109, R109, R165 ;  /* 0x000000a56d6d7220 */ /* 0x000fe20000410000 */
[----:B------:R-:W-:Y:S01]  /*8cb0*/  LOP3.LUT R7, R10, R7, RZ, 0xc0, !PT ;  /* 0x000000070a077212 */ /* 0x000fe200078ec0ff */
[-C--:B------:R-:W-:Y:S01]  /*8cc0*/  FMUL.FTZ R110, R110, R3.reuse ;  /* 0x000000036e6e7220 */ /* 0x080fe20000410000 */
[----:B------:R-:W-:Y:S01]  /*8cd0*/  FMUL.FTZ R111, R111, R3 ;  /* 0x000000036f6f7220 */ /* 0x000fe20000410000 */
[----:B------:R-:W-:Y:S01]  /*8ce0*/  LOP3.LUT R176, R191, R192, R177, 0x96, !PT ;  /* 0x000000c0bfb07212 */ /* 0x000fe200078e96b1 */
[-C--:B------:R-:W-:Y:S01]  /*8cf0*/  FMUL.FTZ R104, R104, R165.reuse ;  /* 0x000000a568687220 */ /* 0x080fe20000410000 */
[----:B------:R-:W-:Y:S01]  /*8d00*/  FMUL.FTZ R105, R105, R165 ;  /* 0x000000a569697220 */ /* 0x000fe20000410000 */
[-C--:B------:R-:W-:Y:S01]  /*8d10*/  FMUL.FTZ R106, R106, R3.reuse ;  /* 0x000000036a6a7220 */ /* 0x080fe20000410000 */
[C---:B------:R-:W-:Y:S01]  /*8d20*/  HMMA.16816.F32.BF16 R16, R4.reuse, R20, R16 ;  /* 0x000000140410723c */ /* 0x040fe20000041810 */
[----:B------:R-:W-:Y:S01]  /*8d30*/  FMUL.FTZ R107, R107, R3 ;  /* 0x000000036b6b7220 */ /* 0x000fe20000410000 */
[-C--:B------:R-:W-:Y:S01]  /*8d40*/  FMUL.FTZ R96, R96, R165.reuse ;  /* 0x000000a560607220 */ /* 0x080fe20000410000 */
[----:B------:R-:W-:Y:S01]  /*8d50*/  FMUL.FTZ R97, R97, R165 ;  /* 0x000000a561617220 */ /* 0x000fe20000410000 */
[-C--:B------:R-:W-:Y:S01]  /*8d60*/  FMUL.FTZ R98, R98, R3.reuse ;  /* 0x0000000362627220 */ /* 0x080fe20000410000 */
[----:B------:R-:W-:Y:S01]  /*8d70*/  FMUL.FTZ R99, R99, R3 ;  /* 0x0000000363637220 */ /* 0x000fe20000410000 */
[----:B------:R-:W-:Y:S01]  /*8d80*/  IADD3 R192, PT, PT, R225, 0x646e171e, RZ ;  /* 0x646e171ee1c07810 */ /* 0x000fe20007ffe0ff */
[--C-:B------:R-:W-:Y:S01]  /*8d90*/  FFMA.FTZ R177, R188, UR4, -R145.reuse ;  /* 0x00000004bcb17c23 */ /* 0x100fe20008010891 */
[C---:B------:R-:W-:Y:S01]  /*8da0*/  HMMA.16816.F32.BF16 R20, R4.reuse, R22, R40 ;  /* 0x000000160414723c */ /* 0x040fe20000041828 */
[-C--:B------:R-:W-:Y:S01]  /*8db0*/  FMUL.FTZ R40, R60, R165.reuse ;  /* 0x000000a53c287220 */ /* 0x080fe20000410000 */
[----:B------:R-:W-:Y:S01]  /*8dc0*/  FMUL.FTZ R41, R61, R165 ;  /* 0x000000a53d297220 */ /* 0x000fe20000410000 */
[-C--:B------:R-:W-:Y:S01]  /*8dd0*/  FMUL.FTZ R42, R62, R3.reuse ;  /* 0x000000033e2a7220 */ /* 0x080fe20000410000 */
[----:B------:R-:W-:Y:S01]  /*8de0*/  FMUL.FTZ R43, R63, R3 ;  /* 0x000000033f2b7220 */ /* 0x000fe20000410000 */
[-C--:B------:R-:W-:Y:S01]  /*8df0*/  FMUL.FTZ R8, R128, R165.reuse ;  /* 0x000000a580087220 */ /* 0x080fe20000410000 */
[----:B------:R-:W-:Y:S01]  /*8e00*/  LDSM.16.MT88.4 R60, [R168+0x2000] ;  /* 0x00200000a83c783b */ /* 0x000fe20000004200 */
        /* <DEDUP_REMOVED lines=15> */
[----:B------:R-:W1:Y:S01]  /*8f00*/  LDSM.16.MT88.4 R68, [R167+0x2000] ;  /* 0x00200000a744783b */ /* 0x000e620000004200 */
[-C--:B------:R-:W-:Y:S01]  /*8f10*/  FMUL.FTZ R114, R114, R3.reuse ;  /* 0x0000000372727220 */ /* 0x080fe20000410000 */
[C---:B---3--:R-:W-:Y:S01]  /*8f20*/  HMMA.16816.F32.BF16 R40, R4.reuse, R44, R40 ;  /* 0x0000002c0428723c */ /* 0x048fe20000041828 */
[----:B------:R-:W-:Y:S01]  /*8f30*/  FMUL.FTZ R115, R115, R3 ;  /* 0x0000000373737220 */ /* 0x000fe20000410000 */
[--C-:B------:R-:W-:Y:S01]  /*8f40*/  FFMA.FTZ R174, R175, UR4, -R154.reuse ;  /* 0x00000004afae7c23 */ /* 0x100fe2000801089a */
[--C-:B------:R-:W-:Y:S01]  /*8f50*/  FFMA.FTZ R173, R173, UR4, -R154.reuse ;  /* 0x00000004adad7c23 */ /* 0x100fe2000801089a */
[--C-:B------:R-:W-:Y:S01]  /*8f60*/  FFMA.FTZ R175, R200, UR4, -R145.reuse ;  /* 0x00000004c8af7c23 */ /* 0x100fe20008010891 */
[--C-:B------:R-:W-:Y:S01]  /*8f70*/  FFMA.FTZ R178, R198, UR4, -R145.reuse ;  /* 0x00000004c6b27c23 */ /* 0x100fe20008010891 */
[----:B------:R-:W-:Y:S01]  /*8f80*/  MUFU.EX2 R172, R172 ;  /* 0x000000ac00ac7308 */ /* 0x000fe20000000800 */
[----:B------:R-:W-:Y:S01]  /*8f90*/  LDSM.16.MT88.4 R128, [R168+0x800] ;  /* 0x00080000a880783b */ /* 0x000fe20000004200 */
[C---:B------:R-:W-:Y:S01]  /*8fa0*/  HMMA.16816.F32.BF16 R48, R4.reuse, R52, R48 ;  /* 0x000000340430723c */ /* 0x040fe20000041830 */
[--C-:B------:R-:W-:Y:S01]  /*8fb0*/  FFMA.FTZ R199, R184, UR4, -R145.reuse ;  /* 0x00000004b8c77c23 */ /* 0x100fe20008010891 */
[--C-:B------:R-:W-:Y:S01]  /*8fc0*/  FFMA.FTZ R184, R136, UR4, -R145.reuse ;  /* 0x0000000488b87c23 */ /* 0x100fe20008010891 */
[--C-:B------:R-:W-:Y:S01]  /*8fd0*/  FFMA.FTZ R186, R186, UR4, -R145.reuse ;  /* 0x00000004baba7c23 */ /* 0x100fe20008010891 */
[----:B------:R-:W-:Y:S01]  /*8fe0*/  FFMA.FTZ R200, R152, UR4, -R154 ;  /* 0x0000000498c87c23 */ /* 0x000fe2000801089a */
[--C-:B------:R-:W-:Y:S01]  /*8ff0*/  FFMA.FTZ R210, R150, UR4, -R145.reuse ;  /* 0x0000000496d27c23 */ /* 0x100fe20008010891 */
[----:B------:R-:W2:Y:S01]  /*9000*/  MUFU.EX2 R171, R171 ;  /* 0x000000ab00ab7308 */ /* 0x000ea20000000800 */
[--C-:B------:R-:W-:Y:S01]  /*9010*/  FFMA.FTZ R148, R148, UR4, -R145.reuse ;  /* 0x0000000494947c23 */ /* 0x100fe20008010891 */
[C---:B------:R-:W-:Y:S01]  /*9020*/  HMMA.16816.F32.BF16 R52, R4.reuse, R54, R72 ;  /* 0x000000360434723c */ /* 0x040fe20000041848 */
[-C--:B------:R-:W-:Y:S01]  /*9030*/  FMUL.FTZ R72, R92, R165.reuse ;  /* 0x000000a55c487220 */ /* 0x080fe20000410000 */
[----:B------:R-:W-:Y:S01]  /*9040*/  FMUL.FTZ R73, R93, R165 ;  /* 0x000000a55d497220 */ /* 0x000fe20000410000 */
[-C--:B------:R-:W-:Y:S01]  /*9050*/  FMUL.FTZ R74, R94, R3.reuse ;  /* 0x000000035e4a7220 */ /* 0x080fe20000410000 */
[----:B------:R-:W-:Y:S01]  /*9060*/  FMUL.FTZ R75, R95, R3 ;  /* 0x000000035f4b7220 */ /* 0x000fe20000410000 */
[----:B------:R-:W-:Y:S01]  /*9070*/  FFMA.FTZ R233, R144, UR4, -R145 ;  /* 0x0000000490e97c23 */ /* 0x000fe20008010891 */
[----:B------:R-:W-:Y:S01]  /*9080*/  LDSM.16.MT88.4 R92, [R168+0x4000] ;  /* 0x00400000a85c783b */ /* 0x000fe20000004200 */
[----:B------:R-:W-:Y:S01]  /*9090*/  MUFU.EX2 R173, R173 ;  /* 0x000000ad00ad7308 */ /* 0x000fe20000000800 */
[C---:B------:R-:W-:Y:S01]  /*90a0*/  HMMA.16816.F32.BF16 R44, R4.reuse, R46, R64 ;  /* 0x0000002e042c723c */ /* 0x040fe20000041840 */
[-C--:B------:R-:W-:Y:S01]  /*90b0*/  FMUL.FTZ R64, R84, R165.reuse ;  /* 0x000000a554407220 */ /* 0x080fe20000410000 */
[----:B------:R-:W-:Y:S01]  /*90c0*/  FMUL.FTZ R65, R85, R165 ;  /* 0x000000a555417220 */ /* 0x000fe20000410000 */
[-C--:B------:R-:W-:Y:S01]  /*90d0*/  FMUL.FTZ R66, R86, R3.reuse ;  /* 0x0000000356427220 */ /* 0x080fe20000410000 */
[-C--:B------:R-:W-:Y:S01]  /*90e0*/  FMUL.FTZ R67, R87, R3.reuse ;  /* 0x0000000357437220 */ /* 0x080fe20000410000 */
[----:B------:R-:W-:Y:S01]  /*90f0*/  FFMA.FTZ R164, R219, R3, R164 ;  /* 0x00000003dba47223 */ /* 0x000fe200000100a4 */
[----:B------:R-:W3:Y:S01]  /*9100*/  LDSM.16.MT88.4 R84, [R170+0x10000] ;  /* 0x01000000aa54783b */ /* 0x000ee20000004200 */
[----:B------:R-:W-:Y:S01]  /*9110*/  MUFU.EX2 R174, R174 ;  /* 0x000000ae00ae7308 */ /* 0x000fe20000000800 */
[----:B-----5:R-:W-:Y:S01]  /*9120*/  HMMA.16816.F32.BF16 R32, R4, R36, R32 ;  /* 0x000000240420723c */ /* 0x020fe20000041820 */
[----:B------:R-:W-:-:S04]  /*9130*/  FADD.FTZ R159, R159, R164 ;  /* 0x000000a49f9f7221 */ /* 0x000fc80000010000 */
[----:B------:R-:W-:Y:S02]  /*9140*/  FADD.FTZ R158, R158, R159 ;  /* 0x0000009f9e9e7221 */ /* 0x000fe40000010000 */
[----:B------:R-:W-:Y:S01]  /*9150*/  MUFU.EX2 R175, R175 ;  /* 0x000000af00af7308 */ /* 0x000fe20000000800 */
[C---:B------:R-:W-:Y:S01]  /*9160*/  HMMA.16816.F32.BF16 R36, R4.reuse, R38, R56 ;  /* 0x000000260424723c */ /* 0x040fe20000041838 */
[-C--:B------:R-:W-:Y:S01]  /*9170*/  FMUL.FTZ R56, R76, R165.reuse ;  /* 0x000000a54c387220 */ /* 0x080fe20000410000 */
[----:B------:R-:W-:Y:S01]  /*9180*/  FMUL.FTZ R57, R77, R165 ;  /* 0x000000a54d397220 */ /* 0x000fe20000410000 */
[-C--:B------:R-:W-:Y:S01]  /*9190*/  FMUL.FTZ R58, R78, R3.reuse ;  /* 0x000000034e3a7220 */ /* 0x080fe20000410000 */
[----:B------:R-:W-:Y:S01]  /*91a0*/  FMUL.FTZ R59, R79, R3 ;  /* 0x000000034f3b7220 */ /* 0x000fe20000410000 */
[----:B------:R-:W-:Y:S01]  /*91b0*/  FADD.FTZ R163, R163, R158 ;  /* 0x0000009ea3a37221 */ /* 0x000fe20000010000 */
[----:B------:R-:W4:Y:S01]  /*91c0*/  LDSM.16.MT88.4 R76, [R2+0x10000] ;  /* 0x01000000024c783b */ /* 0x000f220000004200 */
[----:B------:R-:W-:Y:S01]  /*91d0*/  MUFU.EX2 R178, R178 ;  /* 0x000000b200b27308 */ /* 0x000fe20000000800 */
[C---:B-1----:R-:W-:Y:S07]  /*91e0*/  HMMA.16816.F32.BF16 R64, R4.reuse, R68, R64 ;  /* 0x000000440440723c */ /* 0x042fee0000041840 */
[----:B------:R-:W-:Y:S01]  /*91f0*/  MUFU.EX2 R177, R177 ;  /* 0x000000b100b17308 */ /* 0x000fe20000000800 */
[C---:B------:R-:W-:Y:S07]  /*9200*/  HMMA.16816.F32.BF16 R56, R4.reuse, R60, R56 ;  /* 0x0000003c0438723c */ /* 0x040fee0000041838 */
[----:B------:R-:W-:Y:S01]  /*9210*/  MUFU.EX2 R199, R199 ;  /* 0x000000c700c77308 */ /* 0x000fe20000000800 */
[----:B------:R-:W-:Y:S01]  /*9220*/  HMMA.16816.F32.BF16 R60, R4, R62, R80 ;  /* 0x0000003e043c723c */ /* 0x000fe20000041850 */
[-C--:B------:R-:W-:Y:S01]  /*9230*/  FMUL.FTZ R80, R100, R165.reuse ;  /* 0x000000a564507220 */ /* 0x080fe20000410000 */
[----:B------:R-:W-:Y:S01]  /*9240*/  FMUL.FTZ R81, R101, R165 ;  /* 0x000000a565517220 */ /* 0x000fe20000410000 */
[-C--:B------:R-:W-:Y:S01]  /*9250*/  FMUL.FTZ R82, R102, R3.reuse ;  /* 0x0000000366527220 */ /* 0x080fe20000410000 */
[----:B------:R-:W-:-:S02]  /*9260*/  FMUL.FTZ R83, R103, R3 ;  /* 0x0000000367537220 */ /* 0x000fc40000410000 */
[----:B------:R-:W1:Y:S01]  /*9270*/  LDSM.16.MT88.4 R100, [R167+0x4000] ;  /* 0x00400000a764783b */ /* 0x000e620000004200 */
[----:B------:R-:W-:Y:S01]  /*9280*/  MUFU.EX2 R184, R184 ;  /* 0x000000b800b87308 */ /* 0x000fe20000000800 */
[C---:B------:R-:W-:Y:S01]  /*9290*/  HMMA.16816.F32.BF16 R68, R4.reuse, R70, R88 ;  /* 0x000000460444723c */ /* 0x040fe20000041858 */
[-C--:B------:R-:W-:Y:S01]  /*92a0*/  FMUL.FTZ R88, R120, R165.reuse ;  /* 0x000000a578587220 */ /* 0x080fe20000410000 */
[----:B------:R-:W-:Y:S01]  /*92b0*/  FMUL.FTZ R89, R121, R165 ;  /* 0x000000a579597220 */ /* 0x000fe20000410000 */
[-C--:B------:R-:W-:Y:S01]  /*92c0*/  FMUL.FTZ R90, R122, R3.reuse ;  /* 0x000000037a5a7220 */ /* 0x080fe20000410000 */
[----:B------:R-:W-:Y:S02]  /*92d0*/  FMUL.FTZ R91, R123, R3 ;  /* 0x000000037b5b7220 */ /* 0x000fe40000410000 */
[----:B------:R-:W-:Y:S01]  /*92e0*/  LDSM.16.MT88.4 R120, [R2+0xe800] ;  /* 0x00e800000278783b */ /* 0x000fe20000004200 */
[----:B------:R-:W-:Y:S01]  /*92f0*/  MUFU.EX2 R186, R186 ;  /* 0x000000ba00ba7308 */ /* 0x000fe20000000800 */
[C---:B---3--:R-:W-:Y:S07]  /*9300*/  HMMA.16816.F32.BF16 R80, R4.reuse, R84, R80 ;  /* 0x000000540450723c */ /* 0x048fee0000041850 */
[----:B------:R-:W-:Y:S01]  /*9310*/  MUFU.EX2 R200, R200 ;  /* 0x000000c800c87308 */ /* 0x000fe20000000800 */
[C---:B------:R-:W-:Y:S07]  /*9320*/  HMMA.16816.F32.BF16 R88, R4.reuse, R92, R88 ;  /* 0x0000005c0458723c */ /* 0x040fee0000041858 */
[----:B------:R-:W-:Y:S01]  /*9330*/  MUFU.EX2 R210, R210 ;  /* 0x000000d200d27308 */ /* 0x000fe20000000800 */
[----:B------:R-:W-:Y:S01]  /*9340*/  HMMA.16816.F32.BF16 R92, R4, R94, R108 ;  /* 0x0000005e045c723c */ /* 0x000fe2000004186c */
[----:B------:R-:W-:-:S04]  /*9350*/  IMAD.WIDE.U32 R108, R176, -0x2daee0ad, RZ ;  /* 0xd2511f53b06c7825 */ /* 0x000fc800078e00ff */
[----:B------:R-:W-:Y:S01]  /*9360*/  FFMA.FTZ R176, R190, UR4, -R145 ;  /* 0x00000004beb07c23 */ /* 0x000fe20008010891 */
[C---:B------:R-:W-:Y:S01]  /*9370*/  PRMT R190, R108.reuse, 0x7771, RZ ;  /* 0x000077716cbe7816 */ /* 0x040fe200000000ff */
[----:B------:R-:W-:Y:S01]  /*9380*/  MUFU.EX2 R233, R233 ;  /* 0x000000e900e97308 */ /* 0x000fe20000000800 */
[C---:B------:R-:W-:Y:S01]  /*9390*/  HMMA.16816.F32.BF16 R84, R4.reuse, R86, R104 ;  /* 0x000000560454723c */ /* 0x040fe20000041868 */
[----:B------:R-:W-:Y:S02]  /*93a0*/  MOV R104, R108 ;  /* 0x0000006c00687202 */ /* 0x000fe40000000f00 */
[----:B------:R-:W-:Y:S02]  /*93b0*/  PRMT R106, R108, 0x7773, RZ ;  /* 0x000077736c6a7816 */ /* 0x000fe400000000ff */
[----:B------:R-:W-:Y:S02]  /*93c0*/  LOP3.LUT R105, R104, 0xff, RZ, 0xc0, !PT ;  /* 0x000000ff68697812 */ /* 0x000fe400078ec0ff */
[----:B------:R-:W-:Y:S01]  /*93d0*/  LOP3.LUT R104, R192, R134, R109, 0x96, !PT ;  /* 0x00000086c0687212 */ /* 0x000fe200078e966d */
[----:B----4-:R-:W-:Y:S01]  /*93e0*/  HMMA.16816.F32.BF16 R72, R4, R76, R72 ;  /* 0x0000004c0448723c */ /* 0x010fe20000041848 */
[----:B------:R-:W-:Y:S01]  /*93f0*/  PRMT R190, R105, 0x5410, R190 ;  /* 0x0000541069be7816 */ /* 0x000fe200000000be */
[----:B------:R-:W3:Y:S01]  /*9400*/  MUFU.EX2 R176, R176 ;  /* 0x000000b000b07308 */ /* 0x000ee20000000800 */
[C---:B------:R-:W-:Y:S01]  /*9410*/  LOP3.LUT R188, R104.reuse, 0xffff, RZ, 0xc0, !PT ;  /* 0x0000ffff68bc7812 */ /* 0x040fe200078ec0ff */
[----:B------:R-:W-:Y:S01]  /*9420*/  LDSM.16.MT88.4 R132, [R170+0xc800] ;  /* 0x00c80000aa84783b */ /* 0x000fe20000004200 */
[----:B------:R-:W-:-:S02]  /*9430*/  LOP3.LUT R105, R104, 0xff, RZ, 0xc0, !PT ;  /* 0x000000ff68697812 */ /* 0x000fc400078ec0ff */
[----:B------:R-:W-:Y:S01]  /*9440*/  PRMT R187, R108, 0x7772, RZ ;  /* 0x000077726cbb7816 */ /* 0x000fe200000000ff */
[C---:B------:R-:W-:Y:S01]  /*9450*/  HMMA.16816.F32.BF16 R76, R4.reuse, R78, R96 ;  /* 0x0000004e044c723c */ /* 0x040fe20000041860 */
[-C--:B------:R-:W-:Y:S01]  /*9460*/  FMUL.FTZ R96, R116, R165.reuse ;  /* 0x000000a574607220 */ /* 0x080fe20000410000 */
[----:B------:R-:W-:Y:S01]  /*9470*/  FMUL.FTZ R97, R117, R165 ;  /* 0x000000a575617220 */ /* 0x000fe20000410000 */
[-C--:B------:R-:W-:Y:S01]  /*9480*/  FMUL.FTZ R98, R118, R3.reuse ;  /* 0x0000000376627220 */ /* 0x080fe20000410000 */
[----:B------:R-:W-:Y:S01]  /*9490*/  FMUL.FTZ R99, R119, R3 ;  /* 0x0000000377637220 */ /* 0x000fe20000410000 */
[----:B------:R-:W-:Y:S01]  /*94a0*/  SHF.R.U32.HI R188, RZ, 0x8, R188 ;  /* 0x00000008ffbc7819 */ /* 0x000fe200000116bc */
[----:B------:R-:W4:Y:S01]  /*94b0*/  LDSM.16.MT88.4 R108, [R2+0xc800] ;  /* 0x00c80000026c783b */ /* 0x000f220000004200 */
[----:B------:R-:W-:Y:S01]  /*94c0*/  PRMT R187, R187, 0x5410, R106 ;  /* 0x00005410bbbb7816 */ /* 0x000fe2000000006a */
[----:B------:R-:W-:Y:S01]  /*94d0*/  HMMA.16816.F32.BF16 R8, R4, R12, R8 ;  /* 0x0000000c0408723c */ /* 0x000fe20000041808 */
[----:B------:R-:W-:Y:S01]  /*94e0*/  PRMT R188, R105, 0x5410, R188 ;  /* 0x0000541069bc7816 */ /* 0x000fe200000000bc */
[----:B------:R-:W-:Y:S01]  /*94f0*/  LDSM.16.MT88.4 R116, [R170+0xe800] ;  /* 0x00e80000aa74783b */ /* 0x000fe20000004200 */
[----:B------:R-:W-:Y:S01]  /*9500*/  LOP3.LUT R198, R187, 0xff00ff, RZ, 0xc0, !PT ;  /* 0x00ff00ffbbc67812 */ /* 0x000fe200078ec0ff */
[----:B------:R-:W-:Y:S01]  /*9510*/  FFMA.FTZ R165, R221, R165, R166 ;  /* 0x000000a5dda57223 */ /* 0x000fe200000100a6 */
[----:B------:R-:W-:-:S02]  /*9520*/  HSET2.LE.AND R193, R190, R169, PT ;  /* 0x000000a9bec17233 */ /* 0x000fc40003803000 */
[--C-:B------:R-:W-:Y:S01]  /*9530*/  HSET2.LE.AND R188, R188, R169.reuse, PT ;  /* 0x000000a9bcbc7233 */ /* 0x100fe20003803000 */
[C---:B-1----:R-:W-:Y:S01]  /*9540*/  HMMA.16816.F32.BF16 R96, R4.reuse, R100, R96 ;  /* 0x000000640460723c */ /* 0x042fe20000041860 */
[----:B------:R-:W-:Y:S01]  /*9550*/  PRMT R101, R104, 0x7632, R101 ;  /* 0x0000763268657816 */ /* 0x000fe20000000065 */
[----:B------:R-:W-:Y:S01]  /*9560*/  FADD.FTZ R162, R162, R165 ;  /* 0x000000a5a2a27221 */ /* 0x000fe20000010000 */
[----:B------:R-:W-:Y:S02]  /*9570*/  SHF.R.U32.HI R100, RZ, 0x18, R104 ;  /* 0x00000018ff647819 */ /* 0x000fe40000011668 */
[----:B------:R-:W1:Y:S01]  /*9580*/  LDSM.16.MT88.4 R104, [R167+0x2800] ;  /* 0x00280000a768783b */ /* 0x000e620000004200 */
[----:B------:R-:W-:Y:S01]  /*9590*/  LOP3.LUT R101, R101, 0xff, RZ, 0xc0, !PT ;  /* 0x000000ff65657812 */ /* 0x000fe200078ec0ff */
[----:B------:R-:W-:Y:S01]  /*95a0*/  FADD.FTZ R161, R161, R162 ;  /* 0x000000a2a1a17221 */ /* 0x000fe20000010000 */
[----:B------:R-:W-:Y:S01]  /*95b0*/  HMMA.16816.F32.BF16 R12, R4, R14, R124 ;  /* 0x0000000e040c723c */ /* 0x000fe2000004187c */
[----:B------:R-:W-:Y:S01]  /*95c0*/  HSET2.LE.AND R190, R198, R169, PT ;  /* 0x000000a9c6be7233 */ /* 0x000fe20003803000 */
[----:B------:R-:W-:Y:S01]  /*95d0*/  LDSM.16.MT88.4 R124, [R167+0x800] ;  /* 0x00080000a77c783b */ /* 0x000fe20000004200 */
[----:B------:R-:W-:Y:S01]  /*95e0*/  PRMT R100, R101, 0x5410, R100 ;  /* 0x0000541065647816 */ /* 0x000fe20000000064 */
[----:B------:R-:W-:Y:S01]  /*95f0*/  FADD.FTZ R161, R160, R161 ;  /* 0x000000a1a0a17221 */ /* 0x000fe20000010000 */
[----:B--2---:R-:W-:-:S02]  /*9600*/  F2FP.BF16.F32.PACK_AB R101, R171, R172 ;  /* 0x000000acab65723e */ /* 0x004fc400000010ff */
[----:B---3--:R-:W-:Y:S01]  /*9610*/  F2FP.BF16.F32.PACK_AB R198, R177, R176 ;  /* 0x000000b0b1c6723e */ /* 0x008fe200000010ff */
[----:B------:R-:W-:Y:S01]  /*9620*/  HMMA.16816.F32.BF16 R4, R4, R102, R112 ;  /* 0x000000660404723c */ /* 0x000fe20000041870 */
[----:B------:R-:W2:Y:S01]  /*9630*/  LDSM.16.MT88.4 R112, [R168+0x2800] ;  /* 0x00280000a870783b */ /* 0x000ea20000004200 */
[----:B------:R-:W-:Y:S01]  /*9640*/  HSET2.LE.AND R187, R100, R169, PT ;  /* 0x000000a964bb7233 */ /* 0x000fe20003803000 */
[----:B------:R-:W-:Y:S01]  /*9650*/  FADD.FTZ R172, R172, R161 ;  /* 0x000000a1acac7221 */ /* 0x000fe20000010000 */
[----:B------:R-:W-:Y:S01]  /*9660*/  F2FP.BF16.F32.PACK_AB R102, R174, R173 ;  /* 0x000000adae66723e */ /* 0x000fe200000010ff */
[----:B------:R-:W-:Y:S01]  /*9670*/  FADD.FTZ R176, R176, R163 ;  /* 0x000000a3b0b07221 */ /* 0x000fe20000010000 */
[----:B------:R-:W-:Y:S01]  /*9680*/  F2FP.BF16.F32.PACK_AB R103, R178, R175 ;  /* 0x000000afb267723e */ /* 0x000fe200000010ff */
[----:B------:R-:W-:Y:S01]  /*9690*/  FADD.FTZ R172, R171, R172 ;  /* 0x000000acabac7221 */ /* 0x000fe20000010000 */
[----:B------:R-:W-:Y:S01]  /*96a0*/  LOP3.LUT R100, R101, R188, RZ, 0xc0, !PT ;  /* 0x000000bc65647212 */ /* 0x000fe200078ec0ff */
[--C-:B------:R-:W-:Y:S01]  /*96b0*/  FFMA.FTZ R188, R153, UR4, -R154.reuse ;  /* 0x0000000499bc7c23 */ /* 0x100fe2000801089a */
[----:B------:R-:W-:Y:S01]  /*96c0*/  LOP3.LUT R102, R102, R193, RZ, 0xc0, !PT ;  /* 0x000000c166667212 */ /* 0x000fe200078ec0ff */
[----:B------:R-:W-:Y:S01]  /*96d0*/  FFMA.FTZ R193, R138, UR4, -R145 ;  /* 0x000000048ac17c23 */ /* 0x000fe20008010891 */
[----:B------:R-:W-:Y:S01]  /*96e0*/  LOP3.LUT R103, R103, R190, RZ, 0xc0, !PT ;  /* 0x000000be67677212 */ /* 0x000fe200078ec0ff */
[--C-:B------:R-:W-:Y:S01]  /*96f0*/  FFMA.FTZ R190, R155, UR4, -R154.reuse ;  /* 0x000000049bbe7c23 */ /* 0x100fe2000801089a */
[----:B------:R-:W-:Y:S01]  /*9700*/  LOP3.LUT R101, R198, R187, RZ, 0xc0, !PT ;  /* 0x000000bbc6657212 */ /* 0x000fe200078ec0ff */
[----:B------:R-:W-:Y:S01]  /*9710*/  MUFU.EX2 R188, R188 ;  /* 0x000000bc00bc7308 */ /* 0x000fe20000000800 */
[--C-:B------:R-:W-:Y:S01]  /*9720*/  FFMA.FTZ R187, R139, UR4, -R154.reuse ;  /* 0x000000048bbb7c23 */ /* 0x100fe2000801089a */
[----:B------:R-:W-:Y:S01]  /*9730*/  FFMA.FTZ R198, R151, UR4, -R154 ;  /* 0x0000000497c67c23 */ /* 0x000fe2000801089a */
[----:B------:R-:W-:Y:S01]  /*9740*/  FADD.FTZ R176, R177, R176 ;  /* 0x000000b0b1b07221 */ /* 0x000fe20000010000 */
[----:B------:R-:W-:Y:S01]  /*9750*/  FADD.FTZ R173, R173, R172 ;  /* 0x000000acadad7221 */ /* 0x000fe20000010000 */
[----:B------:R-:W-:Y:S01]  /*9760*/  MOV R3, R156 ;  /* 0x0000009c00037202 */ /* 0x000fe20000000f00 */
[----:B----4-:R-:W-:Y:S01]  /*9770*/  HMMA.16816.F32.BF16 R8, R100, R108, R8 ;  /* 0x0000006c6408723c */ /* 0x010fe20000041808 */
[----:B------:R-:W-:Y:S01]  /*9780*/  FADD.FTZ R175, R175, R176 ;  /* 0x000000b0afaf7221 */ /* 0x000fe20000010000 */
[----:B------:R-:W-:Y:S01]  /*9790*/  MUFU.EX2 R187, R187 ;  /* 0x000000bb00bb7308 */ /* 0x000fe20000000800 */
[----:B------:R-:W-:-:S02]  /*97a0*/  FADD.FTZ R174, R174, R173 ;  /* 0x000000adaeae7221 */ /* 0x000fc40000010000 */
[----:B------:R-:W-:-:S03]  /*97b0*/  FADD.FTZ R178, R178, R175 ;  /* 0x000000afb2b27221 */ /* 0x000fc60000010000 */
[C---:B-1----:R-:W-:Y:S01]  /*97c0*/  HMMA.16816.F32.BF16 R64, R100.reuse, R104, R64 ;  /* 0x000000686440723c */ /* 0x042fe20000041840 */
[----:B------:R-:W-:Y:S01]  /*97d0*/  LOP3.LUT R104, R225, R185, R217, 0x96, !PT ;  /* 0x000000b9e1687212 */ /* 0x000fe200078e96d9 */
[----:B------:R-:W-:Y:S01]  /*97e0*/  FFMA.FTZ R185, R137, UR4, -R154 ;  /* 0x0000000489b97c23 */ /* 0x000fe2000801089a */
[----:B------:R-:W-:Y:S01]  /*97f0*/  MUFU.EX2 R190, R190 ;  /* 0x000000be00be7308 */ /* 0x000fe20000000800 */
[----:B------:R-:W-:Y:S02]  /*9800*/  LDSM.16.MT88.4 R136, [R168+0x1000] ;  /* 0x00100000a888783b */ /* 0x000fe40000004200 */
[----:B------:R-:W-:Y:S02]  /*9810*/  IMAD.WIDE.U32 R104, R104, -0x326172a9, RZ ;  /* 0xcd9e8d5768687825 */ /* 0x000fe400078e00ff */
[----:B------:R-:W-:Y:S01]  /*9820*/  HMMA.16816.F32.BF16 R12, R100, R110, R12 ;  /* 0x0000006e640c723c */ /* 0x000fe2000004180c */
[----:B------:R-:W1:Y:S02]  /*9830*/  LDSM.16.MT88.4 R108, [R2+0x10800] ;  /* 0x01080000026c783b */ /* 0x000e640000004200 */
[----:B------:R-:W-:Y:S01]  /*9840*/  LOP3.LUT R228, R197, R222, R105, 0x96, !PT ;  /* 0x000000dec5e47212 */ /* 0x000fe200078e9669 */
[----:B------:R-:W3:Y:S01]  /*9850*/  MUFU.EX2 R185, R185 ;  /* 0x000000b900b97308 */ /* 0x000ee20000000800 */
[----:B------:R-:W-:-:S03]  /*9860*/  LOP3.LUT R104, R196, R104, R213, 0x96, !PT ;  /* 0x00000068c4687212 */ /* 0x000fc600078e96d5 */
[----:B--2---:R-:W-:Y:S01]  /*9870*/  HMMA.16816.F32.BF16 R56, R100, R112, R56 ;  /* 0x000000706438723c */ /* 0x004fe20000041838 */
[----:B------:R-:W-:-:S03]  /*9880*/  IMAD.WIDE.U32 R228, R228, -0x2daee0ad, RZ ;  /* 0xd2511f53e4e47825 */ /* 0x000fc600078e00ff */
[----:B------:R-:W2:Y:S01]  /*9890*/  MUFU.EX2 R193, R193 ;  /* 0x000000c100c17308 */ /* 0x000ea20000000800 */
[----:B------:R-:W-:Y:S01]  /*98a0*/  IMAD.WIDE.U32 R104, R104, -0x2daee0ad, RZ ;  /* 0xd2511f5368687825 */ /* 0x000fe200078e00ff */
[----:B------:R-:W-:Y:S02]  /*98b0*/  LOP3.LUT R143, R143, R214, R229, 0x96, !PT ;  /* 0x000000d68f8f7212 */ /* 0x000fe400078e96e5 */
[C---:B------:R-:W-:Y:S01]  /*98c0*/  HMMA.16816.F32.BF16 R60, R100.reuse, R114, R60 ;  /* 0x00000072643c723c */ /* 0x040fe2000004183c */
[----:B------:R-:W4:Y:S01]  /*98d0*/  LDSM.16.MT88.4 R112, [R168+0x4800] ;  /* 0x00480000a870783b */ /* 0x000f220000004200 */
[----:B------:R-:W-:Y:S01]  /*98e0*/  LOP3.LUT R228, R142, R228, R105, 0x96, !PT ;  /* 0x000000e48ee47212 */ /* 0x000fe200078e9669 */
[----:B------:R-:W-:Y:S01]  /*98f0*/  IMAD.WIDE.U32 R226, R143, -0x326172a9, RZ ;  /* 0xcd9e8d578fe27825 */ /* 0x000fe200078e00ff */
[----:B------:R-:W-:Y:S03]  /*9900*/  MUFU.EX2 R198, R198 ;  /* 0x000000c600c67308 */ /* 0x000fe60000000800 */
[----:B------:R-:W-:Y:S01]  /*9910*/  IMAD.WIDE.U32 R228, R228, -0x326172a9, RZ ;  /* 0xcd9e8d57e4e47825 */ /* 0x000fe200078e00ff */
[----:B------:R-:W-:Y:S01]  /*9920*/  HMMA.16816.F32.BF16 R48, R100, R116, R48 ;  /* 0x000000746430723c */ /* 0x000fe20000041830 */
[----:B------:R-:W-:-:S03]  /*9930*/  LOP3.LUT R105, R195, R212, R227, 0x96, !PT ;  /* 0x000000d4c3697212 */ /* 0x000fc600078e96e3 */
[----:B------:R-:W-:Y:S01]  /*9940*/  LOP3.LUT R226, R194, R226, R229, 0x96, !PT ;  /* 0x000000e2c2e27212 */ /* 0x000fe200078e96e5 */
[----:B------:R-:W-:-:S03]  /*9950*/  FFMA.FTZ R229, R147, UR4, -R154 ;  /* 0x0000000493e57c23 */ /* 0x000fc6000801089a */
[C---:B------:R-:W-:Y:S01]  /*9960*/  HMMA.16816.F32.BF16 R52, R100.reuse, R118, R52 ;  /* 0x000000766434723c */ /* 0x040fe20000041834 */
[----:B------:R-:W5:Y:S01]  /*9970*/  LDSM.16.MT88.4 R116, [R170+0x10800] ;  /* 0x01080000aa74783b */ /* 0x000f620000004200 */
[----:B------:R-:W-:Y:S01]  /*9980*/  IMAD.WIDE.U32 R226, R226, -0x2daee0ad, RZ ;  /* 0xd2511f53e2e27825 */ /* 0x000fe200078e00ff */
[----:B------:R-:W-:Y:S05]  /*9990*/  MUFU.EX2 R229, R229 ;  /* 0x000000e500e57308 */ /* 0x000fea0000000800 */
[----:B------:R-:W-:Y:S01]  /*99a0*/  HMMA.16816.F32.BF16 R40, R100, R120, R40 ;  /* 0x000000786428723c */ /* 0x000fe20000041828 */
[----:B------:R-:W-:-:S05]  /*99b0*/  IMAD.WIDE.U32 R120, R105, -0x2daee0ad, RZ ;  /* 0xd2511f5369787825 */ /* 0x000fca00078e00ff */
[----:B------:R-:W-:Y:S02]  /*99c0*/  LOP3.LUT R230, R141, R104, R121, 0x96, !PT ;  /* 0x000000688de67212 */ /* 0x000fe400078e9679 */
[----:B------:R-:W-:Y:S01]  /*99d0*/  LOP3.LUT R120, R140, R120, R227, 0x96, !PT ;  /* 0x000000788c787212 */ /* 0x000fe200078e96e3 */
[----:B------:R-:W-:Y:S01]  /*99e0*/  HMMA.16816.F32.BF16 R24, R100, R128, R24 ;  /* 0x000000806418723c */ /* 0x000fe20000041818 */
[----:B------:R-:W-:Y:S01]  /*99f0*/  LDSM.16.MT88.4 R140, [R170+0xd000] ;  /* 0x00d00000aa8c783b */ /* 0x000fe20000004200 */
[----:B------:R-:W-:-:S04]  /*9a00*/  IMAD.WIDE.U32 R230, R230, -0x326172a9, RZ ;  /* 0xcd9e8d57e6e67825 */ /* 0x000fc800078e00ff */
[----:B------:R-:W-:Y:S02]  /*9a10*/  FFMA.FTZ R227, R149, UR4, -R154 ;  /* 0x0000000495e37c23 */ /* 0x000fe4000801089a */
[----:B------:R-:W-:Y:S01]  /*9a20*/  LDSM.16.MT88.4 R152, [R2+0x11800] ;  /* 0x011800000298783b */ /* 0x000fe20000004200 */
[----:B------:R-:W-:Y:S01]  /*9a30*/  IMAD.WIDE.U32 R120, R120, -0x326172a9, RZ ;  /* 0xcd9e8d5778787825 */ /* 0x000fe200078e00ff */
[----:B------:R-:W-:Y:S01]  /*9a40*/  LOP3.LUT R228, R191, R228, R231, 0x96, !PT ;  /* 0x000000e4bfe47212 */ /* 0x000fe200078e96e7 */
[C---:B------:R-:W-:Y:S01]  /*9a50*/  HMMA.16816.F32.BF16 R28, R100.reuse, R130, R28 ;  /* 0x00000082641c723c */ /* 0x040fe2000004181c */
[----:B------:R-:W2:Y:S01]  /*9a60*/  LDSM.16.MT88.4 R128, [R167+0x4800] ;  /* 0x00480000a780783b */ /* 0x000ea20000004200 */
[----:B------:R-:W-:Y:S01]  /*9a70*/  FFMA.FTZ R231, R146, UR4, -R145 ;  /* 0x0000000492e77c23 */ /* 0x000fe20008010891 */
[----:B------:R-:W2:Y:S02]  /*9a80*/  MUFU.EX2 R227, R227 ;  /* 0x000000e300e37308 */ /* 0x000ea40000000800 */
[----:B------:R-:W-:Y:S03]  /*9a90*/  LDSM.16.MT88.4 R144, [R170+0x11800] ;  /* 0x01180000aa90783b */ /* 0x000fe60000004200 */
[C---:B-1----:R-:W-:Y:S03]  /*9aa0*/  HMMA.16816.F32.BF16 R72, R100.reuse, R108, R72 ;  /* 0x0000006c6448723c */ /* 0x042fe60000041848 */
[----:B------:R-:W-:Y:S05]  /*9ab0*/  MUFU.EX2 R231, R231 ;  /* 0x000000e700e77308 */ /* 0x000fea0000000800 */
[C---:B------:R-:W-:Y:S08]  /*9ac0*/  HMMA.16816.F32.BF16 R76, R100.reuse, R110, R76 ;  /* 0x0000006e644c723c */ /* 0x040ff0000004184c */
[----:B----4-:R-:W-:Y:S01]  /*9ad0*/  HMMA.16816.F32.BF16 R108, R100, R112, R88 ;  /* 0x00000070646c723c */ /* 0x010fe20000041858 */
[----:B------:R-:W-:-:S02]  /*9ae0*/  LOP3.LUT R88, R189, R230, R121, 0x96, !PT ;  /* 0x000000e6bd587212 */ /* 0x000fc400078e9679 */
[----:B------:R-:W-:Y:S02]  /*9af0*/  PRMT R112, R120, 0x7773, RZ ;  /* 0x0000777378707816 */ /* 0x000fe400000000ff */
[C---:B------:R-:W-:Y:S02]  /*9b00*/  LOP3.LUT R89, R88.reuse, 0xffff, RZ, 0xc0, !PT ;  /* 0x0000ffff58597812 */ /* 0x040fe400078ec0ff */
[----:B------:R-:W-:Y:S01]  /*9b10*/  LOP3.LUT R90, R88, 0xff, RZ, 0xc0, !PT ;  /* 0x000000ff585a7812 */ /* 0x000fe200078ec0ff */
[----:B------:R-:W-:Y:S01]  /*9b20*/  HMMA.16816.F32.BF16 R68, R100, R106, R68 ;  /* 0x0000006a6444723c */ /* 0x000fe20000041844 */
[----:B------:R-:W-:-:S04]  /*9b30*/  SHF.R.U32.HI R89, RZ, 0x8, R89 ;  /* 0x00000008ff597819 */ /* 0x000fc80000011659 */
[----:B------:R-:W-:-:S03]  /*9b40*/  PRMT R90, R90, 0x5410, R89 ;  /* 0x000054105a5a7816 */ /* 0x000fc60000000059 */
[C---:B-----5:R-:W-:Y:S01]  /*9b50*/  HMMA.16816.F32.BF16 R104, R100.reuse, R118, R84 ;  /* 0x000000766468723c */ /* 0x060fe20000041854 */
[----:B------:R-:W-:Y:S02]  /*9b60*/  PRMT R87, R88, 0x7632, R87 ;  /* 0x0000763258577816 */ /* 0x000fe40000000057 */
[----:B------:R-:W-:Y:S02]  /*9b70*/  SHF.R.U32.HI R88, RZ, 0x18, R88 ;  /* 0x00000018ff587819 */ /* 0x000fe40000011658 */
[----:B------:R-:W-:Y:S02]  /*9b80*/  LOP3.LUT R87, R87, 0xff, RZ, 0xc0, !PT ;  /* 0x000000ff57577812 */ /* 0x000fe400078ec0ff */
[----:B------:R-:W-:Y:S01]  /*9b90*/  PRMT R85, R120, 0x7772, RZ ;  /* 0x0000777278557816 */ /* 0x000fe200000000ff */
[----:B------:R-:W-:Y:S01]  /*9ba0*/  HMMA.16816.F32.BF16 R80, R100, R116, R80 ;  /* 0x000000746450723c */ /* 0x000fe20000041850 */
[----:B------:R-:W1:Y:S01]  /*9bb0*/  LDSM.16.MT88.4 R116, [R2+0xd000] ;  /* 0x00d000000274783b */ /* 0x000e620000004200 */
[----:B------:R-:W-:-:S02]  /*9bc0*/  PRMT R88, R87, 0x5410, R88 ;  /* 0x0000541057587816 */ /* 0x000fc40000000058 */
[----:B------:R-:W-:Y:S02]  /*9bd0*/  MOV R86, R120 ;  /* 0x0000007800567202 */ /* 0x000fe40000000f00 */
[----:B------:R-:W-:Y:S02]  /*9be0*/  PRMT R84, R120, 0x7771, RZ ;  /* 0x0000777178547816 */ /* 0x000fe400000000ff */
[C---:B------:R-:W-:Y:S01]  /*9bf0*/  HMMA.16816.F32.BF16 R32, R100.reuse, R124, R32 ;  /* 0x0000007c6420723c */ /* 0x040fe20000041820 */
[--C-:B------:R-:W-:Y:S02]  /*9c00*/  HSET2.LE.AND R113, R88, R169.reuse, PT ;  /* 0x000000a958717233 */ /* 0x100fe40003803000 */
[----:B------:R-:W-:Y:S02]  /*9c10*/  PRMT R88, R85, 0x5410, R112 ;  /* 0x0000541055587816 */ /* 0x000fe40000000070 */
[----:B------:R-:W-:Y:S02]  /*9c20*/  LOP3.LUT R89, R86, 0xff, RZ, 0xc0, !PT ;  /* 0x000000ff56597812 */ /* 0x000fe400078ec0ff */
[----:B---3--:R-:W-:Y:S01]  /*9c30*/  F2FP.BF16.F32.PACK_AB R86, R188, R185 ;  /* 0x000000b9bc56723e */ /* 0x008fe200000010ff */
[C---:B------:R-:W-:Y:S01]  /*9c40*/  HMMA.16816.F32.BF16 R36, R100.reuse, R126, R36 ;  /* 0x0000007e6424723c */ /* 0x040fe20000041824 */
[----:B------:R-:W3:Y:S01]  /*9c50*/  LDSM.16.MT88.4 R124, [R167+0x1000] ;  /* 0x00100000a77c783b */ /* 0x000ee20000004200 */
[----:B------:R-:W-:Y:S01]  /*9c60*/  HSET2.LE.AND R87, R90, R169, PT ;  /* 0x000000a95a577233 */ /* 0x000fe20003803000 */
[----:B------:R-:W-:Y:S01]  /*9c70*/  FADD.FTZ R185, R185, R174 ;  /* 0x000000aeb9b97221 */ /* 0x000fe20000010000 */
[----:B------:R-:W-:Y:S01]  /*9c80*/  F2FP.BF16.F32.PACK_AB R90, R184, R199 ;  /* 0x000000c7b85a723e */ /* 0x000fe200000010ff */
[----:B------:R-:W-:Y:S01]  /*9c90*/  FADD.FTZ R199, R199, R178 ;  /* 0x000000b2c7c77221 */ /* 0x000fe20000010000 */
[----:B------:R-:W-:Y:S01]  /*9ca0*/  LOP3.LUT R88, R88, 0xff00ff, RZ, 0xc0, !PT ;  /* 0x00ff00ff58587812 */ /* 0x000fe200078ec0ff */
[----:B------:R-:W-:Y:S01]  /*9cb0*/  FADD.FTZ R188, R188, R185 ;  /* 0x000000b9bcbc7221 */ /* 0x000fe20000010000 */
[----:B------:R-:W-:Y:S01]  /*9cc0*/  HMMA.16816.F32.BF16 R92, R100, R114, R92 ;  /* 0x00000072645c723c */ /* 0x000fe2000004185c */
[----:B------:R-:W-:Y:S01]  /*9cd0*/  PRMT R114, R89, 0x5410, R84 ;  /* 0x0000541059727816 */ /* 0x000fe20000000054 */
[----:B------:R-:W-:Y:S01]  /*9ce0*/  FADD.FTZ R184, R184, R199 ;  /* 0x000000c7b8b87221 */ /* 0x000fe20000010000 */
[----:B------:R-:W-:-:S02]  /*9cf0*/  LOP3.LUT R112, R86, R87, RZ, 0xc0, !PT ;  /* 0x0000005756707212 */ /* 0x000fc400078ec0ff */
[----:B------:R-:W-:Y:S01]  /*9d00*/  LOP3.LUT R113, R90, R113, RZ, 0xc0, !PT ;  /* 0x000000715a717212 */ /* 0x000fe200078ec0ff */
[----:B------:R-:W4:Y:S01]  /*9d10*/  LDSM.16.MT88.4 R84, [R168+0x3000] ;  /* 0x00300000a854783b */ /* 0x000f220000004200 */
[--C-:B------:R-:W-:Y:S01]  /*9d20*/  HSET2.LE.AND R115, R88, R169.reuse, PT ;  /* 0x000000a958737233 */ /* 0x100fe20003803000 */
[C---:B--2---:R-:W-:Y:S01]  /*9d30*/  HMMA.16816.F32.BF16 R96, R100.reuse, R128, R96 ;  /* 0x000000806460723c */ /* 0x044fe20000041860 */
[----:B------:R-:W-:Y:S01]  /*9d40*/  HSET2.LE.AND R114, R114, R169, PT ;  /* 0x000000a972727233 */ /* 0x000fe20003803000 */
[----:B------:R-:W2:Y:S01]  /*9d50*/  LDSM.16.MT88.4 R88, [R167+0x3000] ;  /* 0x00300000a758783b */ /* 0x000ea20000004200 */
[----:B------:R-:W-:Y:S01]  /*9d60*/  F2FP.BF16.F32.PACK_AB R129, R190, R187 ;  /* 0x000000bbbe81723e */ /* 0x000fe200000010ff */
[----:B------:R-:W-:Y:S01]  /*9d70*/  FADD.FTZ R187, R187, R188 ;  /* 0x000000bcbbbb7221 */ /* 0x000fe20000010000 */
[----:B------:R-:W-:Y:S01]  /*9d80*/  F2FP.BF16.F32.PACK_AB R128, R186, R193 ;  /* 0x000000c1ba80723e */ /* 0x000fe200000010ff */
[----:B------:R-:W-:Y:S01]  /*9d90*/  FADD.FTZ R193, R193, R184 ;  /* 0x000000b8c1c17221 */ /* 0x000fe20000010000 */
[----:B------:R-:W-:Y:S01]  /*9da0*/  LOP3.LUT R114, R129, R114, RZ, 0xc0, !PT ;  /* 0x0000007281727212 */ /* 0x000fe200078ec0ff */
[----:B------:R-:W-:Y:S01]  /*9db0*/  HMMA.16816.F32.BF16 R16, R100, R132, R16 ;  /* 0x000000846410723c */ /* 0x000fe20000041810 */
[----:B------:R-:W-:Y:S01]  /*9dc0*/  LOP3.LUT R115, R128, R115, RZ, 0xc0, !PT ;  /* 0x0000007380737212 */ /* 0x000fe200078ec0ff */
[----:B------:R-:W-:Y:S01]  /*9dd0*/  FADD.FTZ R187, R190, R187 ;  /* 0x000000bbbebb7221 */ /* 0x000fe20000010000 */
[----:B------:R-:W-:-:S05]  /*9de0*/  FADD.FTZ R193, R186, R193 ;  /* 0x000000c1bac17221 */ /* 0x000fca0000010000 */
[C---:B------:R-:W-:Y:S01]  /*9df0*/  HMMA.16816.F32.BF16 R20, R100.reuse, R134, R20 ;  /* 0x000000866414723c */ /* 0x040fe20000041814 */
[----:B------:R-:W-:Y:S07]  /*9e00*/  LDSM.16.MT88.4 R132, [R2+0xf000] ;  /* 0x00f000000284783b */ /* 0x000fee0000004200 */
[C---:B------:R-:W-:Y:S01]  /*9e10*/  HMMA.16816.F32.BF16 R44, R100.reuse, R122, R44 ;  /* 0x0000007a642c723c */ /* 0x040fe2000004182c */
[----:B------:R-:W-:Y:S07]  /*9e20*/  LDSM.16.MT88.4 R120, [R170+0xf000] ;  /* 0x00f00000aa78783b */ /* 0x000fee0000004200 */
[----:B------:R-:W-:Y:S08]  /*9e30*/  HMMA.16816.F32.BF16 R100, R100, R130, R4 ;  /* 0x000000826464723c */ /* 0x000ff00000041804 */
        /* <DEDUP_REMOVED lines=9> */
[C---:B--2---:R-:W-:Y:S01]  /*9ed0*/  HMMA.16816.F32.BF16 R84, R112.reuse, R88, R64 ;  /* 0x000000587054723c */ /* 0x044fe20000041840 */
[----:B------:R-:W2:Y:S07]  /*9ee0*/  LDSM.16.MT88.4 R64, [R168+0x5000] ;  /* 0x00500000a840783b */ /* 0x000eae0000004200 */
[C---:B-1----:R-:W-:Y:S08]  /*9ef0*/  HMMA.16816.F32.BF16 R36, R112.reuse, R118, R76 ;  /* 0x000000767024723c */ /* 0x042ff0000004184c */
[C---:B------:R-:W-:Y:S08]  /*9f00*/  HMMA.16816.F32.BF16 R88, R112.reuse, R90, R68 ;  /* 0x0000005a7058723c */ /* 0x040ff00000041844 */
[----:B---3--:R-:W-:Y:S01]  /*9f10*/  HMMA.16816.F32.BF16 R76, R112, R124, R80 ;  /* 0x0000007c704c723c */ /* 0x008fe20000041850 */
[----:B------:R-:W-:-:S03]  /*9f20*/  IMAD.WIDE.U32 R82, R228, -0x2daee0ad, RZ ;  /* 0xd2511f53e4527825 */ /* 0x000fc600078e00ff */
[----:B------:R-:W-:Y:S02]  /*9f30*/  MOV R70, R82 ;  /* 0x0000005200467202 */ /* 0x000fe40000000f00 */
[----:B------:R-:W-:Y:S02]  /*9f40*/  LOP3.LUT R226, R192, R226, R83, 0x96, !PT ;  /* 0x000000e2c0e27212 */ /* 0x000fe400078e9653 */
[C---:B------:R-:W-:Y:S01]  /*9f50*/  HMMA.16816.F32.BF16 R72, R112.reuse, R116, R72 ;  /* 0x000000747048723c */ /* 0x040fe20000041848 */
[C---:B------:R-:W-:Y:S01]  /*9f60*/  PRMT R80, R82.reuse, 0x7771, RZ ;  /* 0x0000777152507816 */ /* 0x040fe200000000ff */
[----:B------:R1:W3:Y:S01]  /*9f70*/  MUFU.EX2 R192, R148 ;  /* 0x0000009400c07308 */ /* 0x0002e20000000800 */
[C---:B------:R-:W-:Y:S02]  /*9f80*/  PRMT R68, R82.reuse, 0x7773, RZ ;  /* 0x0000777352447816 */ /* 0x040fe400000000ff */
[----:B------:R-:W-:Y:S02]  /*9f90*/  PRMT R81, R82, 0x7772, RZ ;  /* 0x0000777252517816 */ /* 0x000fe400000000ff */
[----:B------:R-:W-:Y:S01]  /*9fa0*/  LOP3.LUT R71, R70, 0xff, RZ, 0xc0, !PT ;  /* 0x000000ff46477812 */ /* 0x000fe200078ec0ff */
[----:B------:R-:W-:Y:S01]  /*9fb0*/  HMMA.16816.F32.BF16 R48, R112, R120, R48 ;  /* 0x000000787030723c */ /* 0x000fe20000041830 */
[----:B------:R-:W-:-:S02]  /*9fc0*/  PRMT R69, R226, 0x7632, R69 ;  /* 0x00007632e2457816 */ /* 0x000fc40000000045 */
[----:B------:R-:W-:Y:S02]  /*9fd0*/  PRMT R81, R81, 0x5410, R68 ;  /* 0x0000541051517816 */ /* 0x000fe40000000044 */
[----:B------:R-:W-:Y:S02]  /*9fe0*/  PRMT R80, R71, 0x5410, R80 ;  /* 0x0000541047507816 */ /* 0x000fe40000000050 */
[----:B------:R-:W-:Y:S01]  /*9ff0*/  LOP3.LUT R83, R226, 0xffff, RZ, 0xc0, !PT ;  /* 0x0000ffffe2537812 */ /* 0x000fe200078ec0ff */
[----:B------:R-:W-:Y:S01]  /*a000*/  HMMA.16816.F32.BF16 R52, R112, R122, R52 ;  /* 0x0000007a7034723c */ /* 0x000fe20000041834 */
[----:B------:R-:W-:Y:S02]  /*a010*/  SHF.R.U32.HI R82, RZ, 0x18, R226 ;  /* 0x00000018ff527819 */ /* 0x000fe400000116e2 */
[----:B------:R-:W-:Y:S01]  /*a020*/  LOP3.LUT R69, R69, 0xff, RZ, 0xc0, !PT ;  /* 0x000000ff45457812 */ /* 0x000fe200078ec0ff */
[----:B-1----:R-:W-:Y:S01]  /*a030*/  LDSM.16.MT88.4 R148, [R170+0xf800] ;  /* 0x00f80000aa94783b */ /* 0x002fe20000004200 */
[----:B------:R-:W-:-:S02]  /*a040*/  SHF.R.U32.HI R83, RZ, 0x8, R83 ;  /* 0x00000008ff537819 */ /* 0x000fc40000011653 */
[----:B------:R-:W-:Y:S01]  /*a050*/  PRMT R82, R69, 0x5410, R82 ;  /* 0x0000541045527816 */ /* 0x000fe20000000052 */
[C---:B----4-:R-:W-:Y:S01]  /*a060*/  HMMA.16816.F32.BF16 R116, R112.reuse, R60, R96 ;  /* 0x0000003c7074723c */ /* 0x050fe20000041860 */
[----:B------:R-:W-:Y:S01]  /*a070*/  LOP3.LUT R60, R81, 0xff00ff, RZ, 0xc0, !PT ;  /* 0x00ff00ff513c7812 */ /* 0x000fe200078ec0ff */
[----:B------:R-:W-:Y:S01]  /*a080*/  LDSM.16.MT88.4 R68, [R170+0xd800] ;  /* 0x00d80000aa44783b */ /* 0x000fe20000004200 */
[--C-:B------:R-:W-:Y:S02]  /*a090*/  HSET2.LE.AND R81, R80, R169.reuse, PT ;  /* 0x000000a950517233 */ /* 0x100fe40003803000 */
[C---:B------:R-:W-:Y:S01]  /*a0a0*/  F2FP.BF16.F32.PACK_AB R61, R227.reuse, R198 ;  /* 0x000000c6e33d723e */ /* 0x040fe200000010ff */
[----:B------:R-:W-:Y:S01]  /*a0b0*/  FADD.FTZ R198, R198, R187 ;  /* 0x000000bbc6c67221 */ /* 0x000fe20000010000 */
[----:B------:R-:W-:Y:S01]  /*a0c0*/  HSET2.LE.AND R60, R60, R169, PT ;  /* 0x000000a93c3c7233 */ /* 0x000fe20003803000 */
[----:B--2---:R-:W-:Y:S02]  /*a0d0*/  HMMA.16816.F32.BF16 R120, R112, R64, R108 ;  /* 0x000000407078723c */ /* 0x004fe4000004186c */
[----:B------:R-:W-:-:S06]  /*a0e0*/  FADD.FTZ R227, R227, R198 ;  /* 0x000000c6e3e37221 */ /* 0x000fcc0000010000 */
[C---:B------:R-:W-:Y:S01]  /*a0f0*/  HMMA.16816.F32.BF16 R44, R112.reuse, R134, R44 ;  /* 0x00000086702c723c */ /* 0x040fe2000004182c */
[----:B------:R-:W-:Y:S01]  /*a100*/  F2FP.BF16.F32.PACK_AB R134, R229, R200 ;  /* 0x000000c8e586723e */ /* 0x000fe200000010ff */
[----:B------:R-:W-:Y:S01]  /*a110*/  FADD.FTZ R200, R200, R227 ;  /* 0x000000e3c8c87221 */ /* 0x000fe20000010000 */
[----:B---3--:R-:W-:Y:S02]  /*a120*/  F2FP.BF16.F32.PACK_AB R135, R231, R192 ;  /* 0x000000c0e787723e */ /* 0x008fe400000010ff */
[----:B------:R-:W-:Y:S01]  /*a130*/  LOP3.LUT R134, R134, R81, RZ, 0xc0, !PT ;  /* 0x0000005186867212 */ /* 0x000fe200078ec0ff */
[----:B------:R-:W-:Y:S01]  /*a140*/  FADD.FTZ R221, R229, R200 ;  /* 0x000000c8e5dd7221 */ /* 0x000fe20000010000 */
[----:B------:R-:W-:Y:S01]  /*a150*/  LOP3.LUT R135, R135, R60, RZ, 0xc0, !PT ;  /* 0x0000003c87877212 */ /* 0x000fe200078ec0ff */
[----:B------:R-:W-:Y:S01]  /*a160*/  HMMA.16816.F32.BF16 R108, R112, R66, R92 ;  /* 0x00000042706c723c */ /* 0x000fe2000004185c */
[----:B------:R-:W-:Y:S01]  /*a170*/  LOP3.LUT R92, R226, 0xff, RZ, 0xc0, !PT ;  /* 0x000000ffe25c7812 */ /* 0x000fe200078ec0ff */
[----:B------:R-:W-:Y:S03]  /*a180*/  LDSM.16.MT88.4 R64, [R2+0xf800] ;  /* 0x00f800000240783b */ /* 0x000fe60000004200 */
[----:B------:R-:W-:-:S03]  /*a190*/  PRMT R92, R92, 0x5410, R83 ;  /* 0x000054105c5c7816 */ /* 0x000fc60000000053 */
[----:B------:R-:W-:Y:S01]  /*a1a0*/  HMMA.16816.F32.BF16 R40, R112, R132, R40 ;  /* 0x000000847028723c */ /* 0x000fe20000041828 */
[--C-:B------:R-:W-:Y:S02]  /*a1b0*/  HSET2.LE.AND R133, R82, R169.reuse, PT ;  /* 0x000000a952857233 */ /* 0x100fe40003803000 */
[----:B------:R-:W-:Y:S01]  /*a1c0*/  LDSM.16.MT88.4 R80, [R168+0x3800] ;  /* 0x00380000a850783b */ /* 0x000fe20000004200 */
[----:B------:R-:W-:-:S04]  /*a1d0*/  HSET2.LE.AND R92, R92, R169, PT ;  /* 0x000000a95c5c7233 */ /* 0x000fc80003803000 */
[----:B------:R-:W-:Y:S01]  /*a1e0*/  HMMA.16816.F32.BF16 R104, R112, R126, R104 ;  /* 0x0000007e7068723c */ /* 0x000fe20000041868 */
[----:B------:R1:W2:Y:S01]  /*a1f0*/  LDSM.16.MT88.4 R124, [R2+0xd800] ;  /* 0x00d80000027c783b */ /* 0x0002a20000004200 */
[----:B------:R-:W-:-:S06]  /*a200*/  LOP3.LUT R132, R61, R92, RZ, 0xc0, !PT ;  /* 0x0000005c3d847212 */ /* 0x000fcc00078ec0ff */
[C---:B------:R-:W-:Y:S08]  /*a210*/  HMMA.16816.F32.BF16 R16, R112.reuse, R140, R16 ;  /* 0x0000008c7010723c */ /* 0x040ff00000041810 */
[----:B------:R-:W-:Y:S01]  /*a220*/  HMMA.16816.F32.BF16 R20, R112, R142, R20 ;  /* 0x0000008e7014723c */ /* 0x000fe20000041814 */
[----:B------:R-:W3:Y:S01]  /*a230*/  LDSM.16.MT88.4 R140, [R168+0x1800] ;  /* 0x00180000a88c783b */ /* 0x000ee20000004200 */
[----:B-1----:R-:W-:-:S06]  /*a240*/  F2FP.BF16.F32.PACK_AB R2, R233, R210 ;  /* 0x000000d2e902723e */ /* 0x002fcc00000010ff */
[----:B------:R-:W-:Y:S01]  /*a250*/  HMMA.16816.F32.BF16 R24, R112, R136, R24 ;  /* 0x000000887018723c */ /* 0x000fe20000041818 */
[----:B------:R-:W-:Y:S01]  /*a260*/  FADD.FTZ R210, R210, R193 ;  /* 0x000000c1d2d27221 */ /* 0x000fe20000010000 */
[----:B------:R-:W-:-:S03]  /*a270*/  LOP3.LUT R133, R2, R133, RZ, 0xc0, !PT ;  /* 0x0000008502857212 */ /* 0x000fc600078ec0ff */
[----:B------:R-:W-:Y:S01]  /*a280*/  FADD.FTZ R233, R233, R210 ;  /* 0x000000d2e9e97221 */ /* 0x000fe20000010000 */
[----:B------:R-:W-:Y:S02]  /*a290*/  IADD3 R210, PT, PT, R0, -0x3, RZ ;  /* 0xfffffffd00d27810 */ /* 0x000fe40007ffe0ff */
[----:B------:R-:W-:Y:S01]  /*a2a0*/  HMMA.16816.F32.BF16 R28, R112, R138, R28 ;  /* 0x0000008a701c723c */ /* 0x000fe2000004181c */
[----:B------:R-:W1:Y:S01]  /*a2b0*/  LDSM.16.MT88.4 R136, [R168+0x5800] ;  /* 0x00580000a888783b */ /* 0x000e620000004200 */
[----:B------:R-:W-:-:S04]  /*a2c0*/  FADD.FTZ R192, R192, R233 ;  /* 0x000000e9c0c07221 */ /* 0x000fc80000010000 */
[----:B------:R-:W-:Y:S02]  /*a2d0*/  FADD.FTZ R219, R231, R192 ;  /* 0x000000c0e7db7221 */ /* 0x000fe40000010000 */
[----:B------:R-:W-:Y:S08]  /*a2e0*/  HMMA.16816.F32.BF16 R112, R112, R62, R100 ;  /* 0x0000003e7070723c */ /* 0x000ff00000041864 */
[C---:B------:R-:W-:Y:S08]  /*a2f0*/  HMMA.16816.F32.BF16 R100, R132.reuse, R144, R76 ;  /* 0x000000908464723c */ /* 0x040ff0000004184c */
[C---:B--2---:R-:W-:Y:S08]  /*a300*/  HMMA.16816.F32.BF16 R128, R132.reuse, R124, R128 ;  /* 0x0000007c8480723c */ /* 0x044ff00000041880 */
[C---:B------:R-:W-:Y:S08]  /*a310*/  HMMA.16816.F32.BF16 R96, R132.reuse, R154, R36 ;  /* 0x0000009a8460723c */ /* 0x040ff00000041824 */
[C---:B------:R-:W-:Y:S08]  /*a320*/  HMMA.16816.F32.BF16 R76, R132.reuse, R80, R56 ;  /* 0x00000050844c723c */ /* 0x040ff00000041838 */
[C---:B------:R-:W-:Y:S01]  /*a330*/  HMMA.16816.F32.BF16 R124, R132.reuse, R126, R12 ;  /* 0x0000007e847c723c */ /* 0x040fe2000004180c */
[----:B------:R-:W2:Y:S07]  /*a340*/  LDSM.16.MT88.4 R12, [R167+0x1800] ;  /* 0x00180000a70c783b */ /* 0x000eae0000004200 */
        /* <DEDUP_REMOVED lines=13> */
[C---:B-1----:R-:W-:Y:S08]  /*a420*/  HMMA.16816.F32.BF16 R120, R132.reuse, R136, R120 ;  /* 0x000000888478723c */ /* 0x042ff00000041878 */
[C---:B------:R-:W-:Y:S08]  /*a430*/  HMMA.16816.F32.BF16 R108, R132.reuse, R138, R108 ;  /* 0x0000008a846c723c */ /* 0x040ff0000004186c */
[C---:B--2---:R-:W-:Y:S08]  /*a440*/  HMMA.16816.F32.BF16 R52, R132.reuse, R12, R32 ;  /* 0x0000000c8434723c */ /* 0x044ff00000041820 */
[C---:B------:R-:W-:Y:S08]  /*a450*/  HMMA.16816.F32.BF16 R56, R132.reuse, R14, R4 ;  /* 0x0000000e8438723c */ /* 0x040ff00000041804 */
[C---:B----4-:R-:W-:Y:S08]  /*a460*/  HMMA.16816.F32.BF16 R84, R132.reuse, R16, R84 ;  /* 0x000000108454723c */ /* 0x050ff00000041854 */
[C---:B------:R-:W-:Y:S08]  /*a470*/  HMMA.16816.F32.BF16 R88, R132.reuse, R18, R88 ;  /* 0x000000128458723c */ /* 0x040ff00000041858 */
[C---:B-----5:R-:W-:Y:S08]  /*a480*/  HMMA.16816.F32.BF16 R116, R132.reuse, R8, R116 ;  /* 0x000000088474723c */ /* 0x060ff00000041874 */
[----:B------:R-:W-:Y:S01]  /*a490*/  HMMA.16816.F32.BF16 R112, R132, R10, R112 ;  /* 0x0000000a8470723c */ /* 0x000fe20000041870 */
[----:B------:R-:W-:-:S15]  /*a4a0*/  MOV R132, R157 ;  /* 0x0000009d00847202 */ /* 0x000fde0000000f00 */
[----:B------:R-:W-:-:S04]  /*a4b0*/  NOP ;  /* 0x0000000000007918 */ /* 0x000fc80000000000 */
.L_x_432:
[----:B------:R-:W-:-:S13]  /*a4c0*/  ISETP.GE.AND P1, PT, R210, RZ, PT ;  /* 0x000000ffd200720c */ /* 0x000fda0003f26270 */
[----:B------:R-:W-:Y:S05]  /*a4d0*/  @!P1 BRA `(.L_x_437) ;  /* 0x0000003800689947 */ /* 0x000fea0003800000 */
[----:B------:R-:W1:Y:S01]  /*a4e0*/  S2R R181, SR_TID.X ;  /* 0x0000000000b57919 */ /* 0x000e620000002100 */
[----:B------:R-:W2:Y:S01]  /*a4f0*/  LDC.64 R192, c[0x0][0x3c0] ;  /* 0x0000f000ffc07b82 */ /* 0x000ea20000000a00 */
[----:B------:R-:W3:Y:S01]  /*a500*/  LDCU UR4, c[0x0][0x440] ;  /* 0x00008800ff0477ac */ /* 0x000ee20008000800 */
[----:B------:R-:W-:Y:S02]  /*a510*/  IMAD.MOV.U32 R0, RZ, RZ, R3 ;  /* 0x000000ffff007224 */ /* 0x000fe400078e0003 */
[----:B------:R-:W-:Y:S01]  /*a520*/  IMAD.MOV.U32 R133, RZ, RZ, R132 ;  /* 0x000000ffff857224 */ /* 0x000fe200078e0084 */
[----:B------:R-:W-:Y:S01]  /*a530*/  UMOV UR7, 0x400 ;  /* 0x0000040000077882 */ /* 0x000fe20000000000 */
[----:B------:R-:W-:Y:S01]  /*a540*/  IMAD.MOV.U32 R178, RZ, RZ, 0x40 ;  /* 0x00000040ffb27424 */ /* 0x000fe200078e00ff */
[----:B------:R-:W4:Y:S01]  /*a550*/  LDCU UR6, c[0x0][0x440] ;  /* 0x00008800ff0677ac */ /* 0x000f220008000800 */
[----:B------:R-:W5:Y:S01]  /*a560*/  S2UR UR5, SR_CgaCtaId ;  /* 0x00000000000579c3 */ /* 0x000f620000008800 */
[----:B---3--:R-:W-:Y:S01]  /*a570*/  ISETP.GE.AND P1, PT, R180, UR4, PT ;  /* 0x00000004b4007c0c */ /* 0x008fe2000bf26270 */
[----:B------:R-:W3:Y:S01]  /*a580*/  LDCU UR4, c[0x0][0x45c] ;  /* 0x00008b80ff0477ac */ /* 0x000ee20008000800 */
[----:B--2---:R-:W-:-:S02]  /*a590*/  SHF.L.U64.HI R200, R192, 0x4, R193 ;  /* 0x00000004c0c87819 */ /* 0x004fc400000102c1 */
[----:B------:R-:W-:Y:S02]  /*a5a0*/  SHF.L.U32 R199, R192, 0x4, RZ ;  /* 0x00000004c0c77819 */ /* 0x000fe400000006ff */
[C---:B-1----:R-:W-:Y:S01]  /*a5b0*/  LOP3.LUT P0, RZ, R181.reuse, 0x2, RZ, 0xc0, !PT ;  /* 0x00000002b5ff7812 */ /* 0x042fe2000780c0ff */
[C---:B------:R-:W-:Y:S01]  /*a5c0*/  IMAD.SHL.U32 R198, R181.reuse, 0x20, RZ ;  /* 0x00000020b5c67824 */ /* 0x040fe200078e00ff */
[----:B------:R-:W-:Y:S01]  /*a5d0*/  SHF.L.U32 R177, R181, 0x6, RZ ;  /* 0x00000006b5b17819 */ /* 0x000fe200000006ff */
[----:B-----5:R-:W-:Y:S01]  /*a5e0*/  ULEA UR5, UR5, UR7, 0x18 ;  /* 0x0000000705057291 */ /* 0x020fe2000f8ec0ff */
[----:B------:R-:W-:Y:S02]  /*a5f0*/  SEL R135, R179, 0xffffffe0, !P0 ;  /* 0xffffffe0b3877807 */ /* 0x000fe40004000000 */
[----:B------:R-:W-:Y:S01]  /*a600*/  LOP3.LUT R176, R177, 0x400, RZ, 0xc0, !PT ;  /* 0x00000400b1b07812 */ /* 0x000fe200078ec0ff */
[----:B---34-:R-:W-:Y:S08]  /*a610*/  BRA `(.L_x_438) ;  /* 0x0000000400587947 */ /* 0x018ff00003800000 */
.L_x_440:
[----:B------:R-:W1:Y:S01]  /*a620*/  LDC.64 R136, c[0x0][0x3b8] ;  /* 0x0000ee00ff887b82 */ /* 0x000e620000000a00 */
[----:B------:R-:W-:Y:S01]  /*a630*/  VIADD R139, R210, 0xffffffff ;  /* 0xffffffffd28b7836 */ /* 0x000fe20000000000 */
[----:B------:R-:W-:Y:S03]  /*a640*/  LOP3.LUT R140, R204, 0x1f8, RZ, 0xc0, !PT ;  /* 0x000001f8cc8c7812 */ /* 0x000fe600078ec0ff */
[C---:B-1----:R-:W-:Y:S01]  /*a650*/  IMAD.WIDE.U32 R142, R139.reuse, R136, RZ ;  /* 0x000000888b8e7225 */ /* 0x042fe200078e00ff */
[----:B------:R-:W-:Y:S03]  /*a660*/  SHF.L.U64.HI R141, R136, 0x4, R137 ;  /* 0x00000004888d7819 */ /* 0x000fe60000010289 */
[----:B------:R-:W-:Y:S01]  /*a670*/  IMAD R138, R139, R137, R143 ;  /* 0x000000898b8a7224 */ /* 0x000fe200078e028f */
[----:B------:R-:W-:Y:S01]  /*a680*/  LOP3.LUT R143, R140, 0x38, R181, 0x78, !PT ;  /* 0x000000388c8f7812 */ /* 0x000fe200078e78b5 */
[----:B------:R-:W-:Y:S01]  /*a690*/  IMAD.SHL.U32 R134, R136, 0x10, RZ ;  /* 0x0000001088867824 */ /* 0x000fe200078e00ff */
[C---:B------:R-:W-:Y:S02]  /*a6a0*/  LEA R144, P4, R142.reuse, R208, 0x7 ;  /* 0x000000d08e907211 */ /* 0x040fe400078838ff */
[----:B------:R-:W-:Y:S02]  /*a6b0*/  LOP3.LUT R143, R143, 0x1e00, R204, 0xf8, !PT ;  /* 0x00001e008f8f7812 */ /* 0x000fe400078ef8cc */
[C-C-:B------:R-:W-:Y:S02]  /*a6c0*/  LEA.HI.X R145, R142.reuse, R207, R138.reuse, 0x7, P4 ;  /* 0x000000cf8e917211 */ /* 0x140fe400020f3c8a */
[----:B------:R-:W-:Y:S02]  /*a6d0*/  LEA R211, R143, UR5, 0x1 ;  /* 0x000000058fd37c11 */ /* 0x000fe4000f8e08ff */
[C---:B------:R-:W-:Y:S03]  /*a6e0*/  LEA R139, P5, R142.reuse, R134, 0x6 ;  /* 0x000000868e8b7211 */ /* 0x040fe600078a30ff */
[----:B------:R-:W-:Y:S01]  /*a6f0*/  @!PT LDS RZ, [RZ] ;  /* 0x00000000fffff984 */ /* 0x000fe20000000800 */
[----:B------:R-:W-:Y:S01]  /*a700*/  @!PT LDS RZ, [RZ] ;  /* 0x00000000fffff984 */ /* 0x000fe20000000800 */
[----:B------:R-:W-:Y:S01]  /*a710*/  @!PT LDS RZ, [RZ] ;  /* 0x00000000fffff984 */ /* 0x000fe20000000800 */
[----:B------:R1:W-:Y:S01]  /*a720*/  @!P1 LDGSTS.E.BYPASS.LTC128B.128 [R211+0x6000], desc[UR16][R144.64] ;  /* 0x0600000090d39fae */ /* 0x0003e2000b981a10 */
[----:B------:R-:W-:Y:S02]  /*a730*/  LEA.HI.X R2, R142, R141, R138, 0x6, P5 ;  /* 0x0000008d8e027211 */ /* 0x000fe400028f348a */
[C---:B------:R-:W-:Y:S01]  /*a740*/  LEA R138, P6, R139.reuse, R208, 0x1 ;  /* 0x000000d08b8a7211 */ /* 0x040fe200078c08ff */
[----:B------:R1:W-:Y:S01]  /*a750*/  @P1 STS.128 [R211+0x6000], RZ ;  /* 0x006000ffd3001388 */ /* 0x0003e20000000c00 */
[-C--:B------:R-:W-:Y:S02]  /*a760*/  LEA R132, P5, R136, R139.reuse, 0x5 ;  /* 0x0000008b88847211 */ /* 0x080fe400078a28ff */
[----:B------:R-:W-:Y:S01]  /*a770*/  IADD3 R134, P4, PT, R134, R139, RZ ;  /* 0x0000008b86867210 */ /* 0x000fe20007f9e0ff */
[----:B------:R-:W-:Y:S01]  /*a780*/  @!PT LDS RZ, [RZ] ;  /* 0x00000000fffff984 */ /* 0x000fe20000000800 */
[----:B------:R-:W-:Y:S01]  /*a790*/  @!PT LDS RZ, [RZ] ;  /* 0x00000000fffff984 */ /* 0x000fe20000000800 */
[----:B------:R-:W-:Y:S01]  /*a7a0*/  @!PT LDS RZ, [RZ] ;  /* 0x00000000fffff984 */ /* 0x000fe20000000800 */
[----:B------:R1:W-:Y:S01]  /*a7b0*/  @!P3 LDGSTS.E.BYPASS.LTC128B.128 [R211+0x8000], desc[UR16][R144.64+0x80] ;  /* 0x0800008090d3bfae */ /* 0x0003e2000b981a10 */
[-CC-:B------:R-:W-:Y:S02]  /*a7c0*/  LEA.HI.X R139, R139, R207.reuse, R2.reuse, 0x1, P6 ;  /* 0x000000cf8b8b7211 */ /* 0x180fe400030f0c02 */
[----:B------:R-:W-:Y:S01]  /*a7d0*/  LEA.HI.X R136, R136, R2, R137, 0x5, P5 ;  /* 0x0000000288887211 */ /* 0x000fe200028f2c89 */
[----:B------:R1:W-:Y:S01]  /*a7e0*/  @P3 STS.128 [R211+0x8000], RZ ;  /* 0x008000ffd3003388 */ /* 0x0003e20000000c00 */
[-C--:B------:R-:W-:Y:S01]  /*a7f0*/  LEA R142, P5, R134, R208.reuse, 0x1 ;  /* 0x000000d0868e7211 */ /* 0x080fe200078a08ff */
[----:B------:R-:W-:Y:S01]  /*a800*/  IMAD.X R141, R141, 0x1, R2, P4 ;  /* 0x000000018d8d7824 */ /* 0x000fe200020e0602 */
[----:B------:R-:W-:Y:S01]  /*a810*/  LEA R140, P4, R132, R208, 0x1 ;  /* 0x000000d0848c7211 */ /* 0x000fe200078808ff */
[----:B------:R-:W-:Y:S01]  /*a820*/  @!PT LDS RZ, [RZ] ;  /* 0x00000000fffff984 */ /* 0x000fe20000000800 */
[----:B------:R-:W-:Y:S01]  /*a830*/  @!PT LDS RZ, [RZ] ;  /* 0x00000000fffff984 */ /* 0x000fe20000000800 */
[----:B------:R-:W-:Y:S01]  /*a840*/  @!PT LDS RZ, [RZ] ;  /* 0x00000000fffff984 */ /* 0x000fe20000000800 */
[----:B------:R1:W-:Y:S03]  /*a850*/  @!P2 LDGSTS.E.BYPASS.LTC128B.128 [R211+0xa000], desc[UR16][R144.64+0x100] ;  /* 0x0a00010090d3afae */ /* 0x0003e6000b981a10 */
[-C--:B------:R-:W-:Y:S01]  /*a860*/  LEA.HI.X R143, R134, R207.reuse, R141, 0x1, P5 ;  /* 0x000000cf868f7211 */ /* 0x080fe200028f0c8d */
[----:B------:R1:W-:Y:S01]  /*a870*/  @P2 STS.128 [R211+0xa000], RZ ;  /* 0x00a000ffd3002388 */ /* 0x0003e20000000c00 */
[----:B------:R-:W-:Y:S03]  /*a880*/  LEA.HI.X R141, R132, R207, R136, 0x1, P4 ;  /* 0x000000cf848d7211 */ /* 0x000fe600020f0c88 */
        /* <DEDUP_REMOVED lines=47> */
.L_x_438:
[----:B------:R-:W-:Y:S04]  /*ab80*/  DEPBAR.LE SB0, 0x0 ;  /* 0x000080000000791a */ /* 0x000fe80000000000 */
[----:B------:R-:W-:Y:S01]  /*ab90*/  BAR.SYNC.DEFER_BLOCKING 0x0 ;  /* 0x0000000000007b1d */ /* 0x000fe20000010000 */
[----:B------:R-:W-:Y:S01]  /*aba0*/  IMAD.SHL.U32 R204, R181, 0x8, RZ ;  /* 0x00000008b5cc7824 */ /* 0x000fe200078e00ff */
[----:B------:R-:W-:Y:S01]  /*abb0*/  SHF.R.U32.HI R183, RZ, 0x1, R181 ;  /* 0x00000001ffb77819 */ /* 0x000fe200000116b5 */
[----:B------:R-:W-:Y:S01]  /*abc0*/  IMAD.WIDE.U32 R2, R210, R192, RZ ;  /* 0x000000c0d2027225 */ /* 0x000fe200078e00ff */
[----:B------:R-:W-:Y:S02]  /*abd0*/  LOP3.LUT R182, R198, 0x7c00, RZ, 0xc0, !PT ;  /* 0x00007c00c6b67812 */ /* 0x000fe400078ec0ff */
[----:B------:R-:W-:Y:S01]  /*abe0*/  LOP3.LUT R180, R204, 0x38, RZ, 0xc0, !PT ;  /* 0x00000038ccb47812 */ /* 0x000fe200078ec0ff */
[----:B------:R-:W-:Y:S01]  /*abf0*/  IMAD R3, R210, R193, R3 ;  /* 0x000000c1d2037224 */ /* 0x000fe200078e0203 */
[-C--:B------:R-:W-:Y:S02]  /*ac00*/  LEA R228, P2, R2, R206.reuse, 0x7 ;  /* 0x000000ce02e47211 */ /* 0x080fe400078438ff */
[----:B------:R-:W-:Y:S02]  /*ac10*/  LOP3.LUT R203, R180, 0x40, RZ, 0xfc, !PT ;  /* 0x00000040b4cb7812 */ /* 0x000fe400078efcff */
[--C-:B------:R-:W-:Y:S02]  /*ac20*/  LEA.HI.X R229, R2, R205, R3.reuse, 0x7, P2 ;  /* 0x000000cd02e57211 */ /* 0x100fe400010f3c03 */
[----:B------:R-:W-:Y:S02]  /*ac30*/  ISETP.GE.AND P3, PT, R203, UR6, PT ;  /* 0x00000006cb007c0c */ /* 0x000fe4000bf66270 */
[----:B------:R-:W-:Y:S02]  /*ac40*/  LOP3.LUT R202, R180, 0x80, RZ, 0xfc, !PT ;  /* 0x00000080b4ca7812 */ /* 0x000fe400078efcff */
[-C--:B------:R-:W-:Y:S02]  /*ac50*/  LEA R172, P0, R2, R199.reuse, 0x6 ;  /* 0x000000c702ac7211 */ /* 0x080fe400078030ff */
[----:B------:R-:W-:Y:S02]  /*ac60*/  ISETP.GE.AND P2, PT, R202, UR6, PT ;  /* 0x00000006ca007c0c */ /* 0x000fe4000bf46270 */
[----:B------:R-:W-:Y:S01]  /*ac70*/  LEA R226, P5, R172, R206, 0x1 ;  /* 0x000000ceace27211 */ /* 0x000fe200078a08ff */
[----:B------:R-:W-:Y:S01]  /*ac80*/  @!PT LDS RZ, [RZ] ;  /* 0x00000000fffff984 */ /* 0x000fe20000000800 */
[----:B------:R-:W-:Y:S01]  /*ac90*/  @!PT LDS RZ, [RZ] ;  /* 0x00000000fffff984 */ /* 0x000fe20000000800 */
[----:B------:R-:W-:Y:S01]  /*aca0*/  @!PT LDS RZ, [RZ] ;  /* 0x00000000fffff984 */ /* 0x000fe20000000800 */
[----:B------:R-:W-:Y:S01]  /*acb0*/  @!P1 LDGSTS.E.BYPASS.LTC128B.128 [R211+0xc000], desc[UR16][R228.64] ;  /* 0x0c000000e4d39fae */ /* 0x000fe2000b981a10 */
[----:B------:R-:W-:Y:S02]  /*acc0*/  LEA.HI.X R3, R2, R200, R3, 0x6, P0 ;  /* 0x000000c802037211 */ /* 0x000fe400000f3403 */
[----:B------:R-:W-:Y:S01]  /*acd0*/  IADD3 R169, P4, PT, R172, R199, RZ ;  /* 0x000000c7aca97210 */ /* 0x000fe20007f9e0ff */
[----:B------:R-:W-:Y:S01]  /*ace0*/  @P1 STS.128 [R211+0xc000], RZ ;  /* 0x00c000ffd3001388 */ /* 0x000fe20000000c00 */
[----:B------:R-:W-:Y:S02]  /*acf0*/  ISETP.GE.AND P1, PT, R180, UR6, PT ;  /* 0x00000006b4007c0c */ /* 0x000fe4000bf26270 */
[-C--:B------:R-:W-:Y:S01]  /*ad00*/  LEA.HI.X R227, R172, R205.reuse, R3, 0x1, P5 ;  /* 0x000000cdace37211 */ /* 0x080fe200028f0c03 */
[----:B------:R-:W-:Y:S01]  /*ad10*/  @!PT LDS RZ, [RZ] ;  /* 0x00000000fffff984 */ /* 0x000fe20000000800 */
[----:B------:R-:W-:Y:S01]  /*ad20*/  @!PT LDS RZ, [RZ] ;  /* 0x00000000fffff984 */ /* 0x000fe20000000800 */
[----:B------:R-:W-:Y:S01]  /*ad30*/  @!PT LDS RZ, [RZ] ;  /* 0x00000000fffff984 */ /* 0x000fe20000000800 */
[----:B------:R-:W-:Y:S01]  /*ad40*/  @!P3 LDGSTS.E.BYPASS.LTC128B.128 [R211+0xe000], desc[UR16][R228.64+0x80] ;  /* 0x0e000080e4d3bfae */ /* 0x000fe2000b981a10 */
[----:B------:R-:W-:Y:S01]  /*ad50*/  IMAD.X R174, R3, 0x1, R200, P4 ;  /* 0x0000000103ae7824 */ /* 0x000fe200020e06c8 */
[C---:B------:R-:W-:Y:S02]  /*ad60*/  LEA R170, P4, R169.reuse, R206, 0x1 ;  /* 0x000000cea9aa7211 */ /* 0x040fe400078808ff */
[----:B------:R-:W-:Y:S01]  /*ad70*/  @P3 STS.128 [R211+0xe000], RZ ;  /* 0x00e000ffd3003388 */ /* 0x000fe20000000c00 */
[C---:B------:R-:W-:Y:S02]  /*ad80*/  LEA R173, P0, R192.reuse, R172, 0x5 ;  /* 0x000000acc0ad7211 */ /* 0x040fe400078028ff */
[----:B------:R-:W-:Y:S01]  /*ad90*/  LEA.HI.X R171, R169, R205, R174, 0x1, P4 ;  /* 0x000000cda9ab7211 */ /* 0x000fe200020f0cae */
[----:B------:R-:W-:Y:S01]  /*ada0*/  @!PT LDS RZ, [RZ] ;  /* 0x00000000fffff984 */ /* 0x000fe20000000800 */
[----:B------:R-:W-:Y:S01]  /*adb0*/  @!PT LDS RZ, [RZ] ;  /* 0x00000000fffff984 */ /* 0x000fe20000000800 */
[----:B------:R-:W-:Y:S01]  /*adc0*/  @!PT LDS RZ, [RZ] ;  /* 0x00000000fffff984 */ /* 0x000fe20000000800 */
[----:B------:R-:W-:Y:S01]  /*add0*/  @!P2 LDGSTS.E.BYPASS.LTC128B.128 [R211+0x10000], desc[UR16][R228.64+0x100] ;  /* 0x10000100e4d3afae */ /* 0x000fe2000b981a10 */
[----:B------:R-:W-:Y:S02]  /*ade0*/  LEA.HI.X R218, R192, R3, R193, 0x5, P0 ;  /* 0x00000003c0da7211 */ /* 0x000fe400000f2cc1 */
[----:B------:R-:W-:Y:S01]  /*adf0*/  LEA R168, P0, R173, R206, 0x1 ;  /* 0x000000ceada87211 */ /* 0x000fe200078008ff */
[----:B------:R-:W-:Y:S01]  /*ae00*/  @P2 STS.128 [R211+0x10000], RZ ;  /* 0x010000ffd3002388 */ /* 0x000fe20000000c00 */
[----:B------:R-:W-:Y:S02]  /*ae10*/  LOP3.LUT R137, R183, 0x8, RZ, 0xc0, !PT ;  /* 0x00000008b7897812 */ /* 0x000fe400078ec0ff */
[----:B------:R-:W-:Y:S01]  /*ae20*/  LEA.HI.X R169, R173, R205, R218, 0x1, P0 ;  /* 0x000000cdada97211 */ /* 0x000fe200000f0cda */
[----:B------:R-:W-:Y:S01]  /*ae30*/  @!PT LDS RZ, [RZ] ;  /* 0x00000000fffff984 */ /* 0x000fe20000000800 */
[----:B------:R-:W-:Y:S01]  /*ae40*/  @!PT LDS RZ, [RZ] ;  /* 0x00000000fffff984 */ /* 0x000fe20000000800 */
[----:B------:R-:W-:Y:S01]  /*ae50*/  @!PT LDS RZ, [RZ] ;  /* 0x00000000fffff984 */ /* 0x000fe20000000800 */
[----:B------:R-:W-:Y:S01]  /*ae60*/  @!P1 LDGSTS.E.BYPASS.LTC128B.128 [R211+0xc800], desc[UR16][R226.64] ;  /* 0x0c800000e2d39fae */ /* 0x000fe2000b981a10 */
[--C-:B------:R-:W-:Y:S02]  /*ae70*/  LOP3.LUT R2, R180, 0x1c0, R177.reuse, 0xf8, !PT ;  /* 0x000001c0b4027812 */ /* 0x100fe400078ef8b1 */
[----:B------:R-:W-:Y:S01]  /*ae80*/  LOP3.LUT R139, R182, 0x200, R177, 0xf8, !PT ;  /* 0x00000200b68b7812 */ /* 0x000fe200078ef8b1 */
[----:B------:R-:W-:Y:S01]  /*ae90*/  @P1 STS.128 [R211+0xc800], RZ ;  /* 0x00c800ffd3001388 */ /* 0x000fe20000000c00 */
[C---:B------:R-:W-:Y:S02]  /*aea0*/  LOP3.LUT R184, R2.reuse, R137, RZ, 0x3c, !PT ;  /* 0x0000008902b87212 */ /* 0x040fe400078e3cff */
[----:B------:R-:W-:Y:S01]  /*aeb0*/  LOP3.LUT R137, R2, 0x8, R181, 0x78, !PT ;  /* 0x0000000802897812 */ /* 0x000fe200078e78b5 */
[----:B------:R-:W-:Y:S01]  /*aec0*/  @!PT LDS RZ, [RZ] ;  /* 0x00000000fffff984 */ /* 0x000fe20000000800 */
[----:B------:R-:W-:Y:S01]  /*aed0*/  @!PT LDS RZ, [RZ] ;  /* 0x00000000fffff984 */ /* 0x000fe20000000800 */
[----:B------:R-:W-:Y:S01]  /*aee0*/  @!PT LDS RZ, [RZ] ;  /* 0x00000000fffff984 */ /* 0x000fe20000000800 */
[----:B------:R-:W-:Y:S01]  /*aef0*/  @!P3 LDGSTS.E.BYPASS.LTC128B.128 [R211+0xe800], desc[UR16][R226.64+0x80] ;  /* 0x0e800080e2d3bfae */ /* 0x000fe2000b981a10 */
[----:B------:R-:W-:Y:S02]  /*af00*/  LOP3.LUT R190, R139, R184, RZ, 0xfc, !PT ;  /* 0x000000b88bbe7212 */ /* 0x000fe400078efcff */
[----:B------:R-:W-:Y:S01]  /*af10*/  LOP3.LUT P0, RZ, R181, 0x4, RZ, 0xc0, !PT ;  /* 0x00000004b5ff7812 */ /* 0x000fe2000780c0ff */
[----:B------:R-:W-:Y:S01]  /*af20*/  @P3 STS.128 [R211+0xe800], RZ ;  /* 0x00e800ffd3003388 */ /* 0x000fe20000000c00 */
[----:B------:R-:W-:Y:S01]  /*af30*/  IMAD R188, R137, 0x2, R176 ;  /* 0x0000000289bc7824 */ /* 0x000fe200078e02b0 */
[----:B------:R-:W-:Y:S02]  /*af40*/  LEA R190, R190, UR5, 0x1 ;  /* 0x00000005bebe7c11 */ /* 0x000fe4000f8e08ff */
[----:B------:R-:W-:Y:S01]  /*af50*/  @!PT LDS RZ, [RZ] ;  /* 0x00000000fffff984 */ /* 0x000fe20000000800 */
[----:B------:R-:W-:Y:S01]  /*af60*/  @!PT LDS RZ, [RZ] ;  /* 0x00000000fffff984 */ /* 0x000fe20000000800 */
[----:B------:R-:W-:Y:S01]  /*af70*/  @!PT LDS RZ, [RZ] ;  /* 0x00000000fffff984 */ /* 0x000fe20000000800 */
[----:B------:R-:W-:Y:S01]  /*af80*/  @!P2 LDGSTS.E.BYPASS.LTC128B.128 [R211+0x10800], desc[UR16][R226.64+0x100] ;  /* 0x10800100e2d3afae */ /* 0x000fe2000b981a10 */
[----:B------:R-:W-:Y:S01]  /*af90*/  VIADD R132, R188, UR5 ;  /* 0x00000005bc847c36 */ /* 0x000fe20008000000 */
[----:B------:R-:W-:Y:S01]  /*afa0*/  ISETP.NE.AND P4, PT, R210, RZ, PT ;  /* 0x000000ffd200720c */ /* 0x000fe20003f85270 */
[--C-:B------:R-:W-:Y:S01]  /*afb0*/  IMAD.IADD R187, R135, 0x1, R190.reuse ;  /* 0x0000000187bb7824 */ /* 0x100fe200078e02be */
[----:B------:R-:W-:Y:S01]  /*afc0*/  @P2 STS.128 [R211+0x10800], RZ ;  /* 0x010800ffd3002388 */ /* 0x000fe20000000c00 */
[----:B------:R-:W-:Y:S03]  /*afd0*/  IMAD.IADD R185, R132, 0x1, R135 ;  /* 0x0000000184b97824 */ /* 0x000fe600078e0287 */
        /* <DEDUP_REMOVED lines=31> */
[----:B------:R-:W2:Y:S04]  /*b1d0*/  LDSM.16.M88.4 R140, [R188+UR5+0x6000] ;  /* 0x00600005bc8c783b */ /* 0x000ea80008000200 */
[----:B------:R-:W3:Y:S04]  /*b1e0*/  LDSM.16.M88.4 R144, [R188+UR5+0x6800] ;  /* 0x00680005bc90783b */ /* 0x000ee80008000200 */
[----:B------:R-:W4:Y:S04]  /*b1f0*/  LDSM.16.M88.4 R148, [R188+UR5+0x7000] ;  /* 0x00700005bc94783b */ /* 0x000f280008000200 */
[----:B------:R-:W0:Y:S04]  /*b200*/  LDGDEPBAR ;  /* 0x00000000000079af */ /* 0x000e280000000000 */
[----:B------:R-:W5:Y:S04]  /*b210*/  LDSM.16.M88.4 R152, [R188+UR5+0x7800] ;  /* 0x00780005bc98783b */ /* 0x000f680008000200 */
[----:B------:R-:W-:Y:S04]  /*b220*/  LDSM.16.M88.4 R156, [R187] ;  /* 0x00000000bb9c783b */ /* 0x000fe80000000200 */
[----:B------:R-:W1:Y:S01]  /*b230*/  LDSM.16.M88.4 R160, [R185+0x6000] ;  /* 0x00600000b9a0783b */ /* 0x000e620000000200 */
        /* <DEDUP_REMOVED lines=12> */
[C---:B------:R-:W-:Y:S02]  /*b300*/  IMAD.IADD R134, R135.reuse, 0x1, R186 ;  /* 0x0000000187867824 */ /* 0x040fe400078e02ba */
[----:B------:R-:W-:Y:S02]  /*b310*/  IMAD.IADD R2, R135, 0x1, R132 ;  /* 0x0000000187027824 */ /* 0x000fe400078e0284 */
[C---:B-----5:R-:W-:Y:S01]  /*b320*/  HMMA.16816.F32.BF16 R28, R136.reuse, R152, RZ ;  /* 0x00000098881c723c */ /* 0x060fe200000418ff */
[----:B------:R-:W-:Y:S04]  /*b330*/  LDSM.16.M88.4 R164, [R134] ;  /* 0x0000000086a4783b */ /* 0x000fe80000000200 */
[----:B-1----:R-:W-:Y:S03]  /*b340*/  LDSM.16.M88.4 R168, [R2+0x6000] ;  /* 0x0060000002a8783b */ /* 0x002fe60000000200 */
[----:B------:R-:W-:Y:S01]  /*b350*/  HMMA.16816.F32.BF16 R32, R136, R154, RZ ;  /* 0x0000009a8820723c */ /* 0x000fe200000418ff */
[----:B------:R-:W1:Y:S04]  /*b360*/  LDSM.16.M88.4 R136, [R185+0x7800] ;  /* 0x00780000b988783b */ /* 0x000e680000000200 */
[----:B------:R-:W4:Y:S03]  /*b370*/  LDSM.16.M88.4 R152, [R132+0x6000] ;  /* 0x006000008498783b */ /* 0x000f260000000200 */
[C---:B------:R-:W-:Y:S01]  /*b380*/  HMMA.16816.F32.BF16 R4, R156.reuse, R160, R4 ;  /* 0x000000a09c04723c */ /* 0x040fe20000041804 */
[----:B------:R-:W-:Y:S07]  /*b390*/  LDSM.16.M88.4 R172, [R2+0x6800] ;  /* 0x0068000002ac783b */ /* 0x000fee0000000200 */
        /* <DEDUP_REMOVED lines=10> */
[----:B------:R-:W1:Y:S04]  /*b440*/  LDSM.16.M88.4 R136, [R2+0x7000] ;  /* 0x007000000288783b */ /* 0x000e680000000200 */
[----:B------:R-:W-:Y:S03]  /*b450*/  LDSM.16.M88.4 R156, [R188+UR5+0x9000] ;  /* 0x00900005bc9c783b */ /* 0x000fe60008000200 */
[C---:B----4-:R-:W-:Y:S08]  /*b460*/  HMMA.16816.F32.BF16 R4, R148.reuse, R152, R4 ;  /* 0x000000989404723c */ /* 0x050ff00000041804 */
[C---:B------:R-:W-:Y:S01]  /*b470*/  HMMA.16816.F32.BF16 R8, R148.reuse, R154, R8 ;  /* 0x0000009a9408723c */ /* 0x040fe20000041808 */
[----:B------:R-:W4:Y:S07]  /*b480*/  LDSM.16.M88.4 R152, [R2+0x7800] ;  /* 0x007800000298783b */ /* 0x000f2e0000000200 */
[C---:B--2---:R-:W-:Y:S08]  /*b490*/  HMMA.16816.F32.BF16 R12, R148.reuse, R140, R12 ;  /* 0x0000008c940c723c */ /* 0x044ff0000004180c */
[C---:B------:R-:W-:Y:S01]  /*b4a0*/  HMMA.16816.F32.BF16 R16, R148.reuse, R142, R16 ;  /* 0x0000008e9410723c */ /* 0x040fe20000041810 */
[----:B------:R-:W-:Y:S07]  /*b4b0*/  LDSM.16.M88.4 R140, [R190+0x2000] ;  /* 0x00200000be8c783b */ /* 0x000fee0000000200 */
[C---:B---3--:R-:W-:Y:S08]  /*b4c0*/  HMMA.16816.F32.BF16 R20, R148.reuse, R144, R20 ;  /* 0x000000909414723c */ /* 0x048ff00000041814 */
[C---:B------:R-:W-:Y:S01]  /*b4d0*/  HMMA.16816.F32.BF16 R24, R148.reuse, R146, R24 ;  /* 0x000000929418723c */ /* 0x040fe20000041818 */
[----:B------:R-:W2:Y:S07]  /*b4e0*/  LDSM.16.M88.4 R144, [R188+UR5+0x8000] ;  /* 0x00800005bc90783b */ /* 0x000eae0008000200 */
[C---:B------:R-:W-:Y:S08]  /*b4f0*/  HMMA.16816.F32.BF16 R28, R148.reuse, R160, R28 ;  /* 0x000000a0941c723c */ /* 0x040ff0000004181c */
[----:B------:R-:W-:Y:S01]  /*b500*/  HMMA.16816.F32.BF16 R32, R148, R162, R32 ;  /* 0x000000a29420723c */ /* 0x000fe20000041820 */
[----:B------:R-:W3:Y:S04]  /*b510*/  LDSM.16.M88.4 R148, [R188+UR5+0x8800] ;  /* 0x00880005bc94783b */ /* 0x000ee80008000200 */
[----:B------:R-:W-:Y:S03]  /*b520*/  LDSM.16.M88.4 R160, [R185+0x8000] ;  /* 0x00800000b9a0783b */ /* 0x000fe60000000200 */
        /* <DEDUP_REMOVED lines=8> */
[----:B------:R-:W1:Y:S07]  /*b5b0*/  LDSM.16.M88.4 R136, [R188+UR5+0x9800] ;  /* 0x00980005bc88783b */ /* 0x000e6e0008000200 */
[C---:B----4-:R-:W-:Y:S08]  /*b5c0*/  HMMA.16816.F32.BF16 R28, R164.reuse, R152, R28 ;  /* 0x00000098a41c723c */ /* 0x050ff0000004181c */
[----:B------:R-:W-:Y:S01]  /*b5d0*/  HMMA.16816.F32.BF16 R32, R164, R154, R32 ;  /* 0x0000009aa420723c */ /* 0x000fe20000041820 */
[----:B------:R-:W4:Y:S04]  /*b5e0*/  LDSM.16.M88.4 R152, [R187+0x2000] ;  /* 0x00200000bb98783b */ /* 0x000f280000000200 */
[----:B------:R-:W-:Y:S03]  /*b5f0*/  LDSM.16.M88.4 R164, [R134+0x2000] ;  /* 0x0020000086a4783b */ /* 0x000fe60000000200 */
        /* <DEDUP_REMOVED lines=8> */
[----:B------:R-:W5:Y:S07]  /*b680*/  LDSM.16.M88.4 R156, [R185+0x9800] ;  /* 0x00980000b99c783b */ /* 0x000f6e0000000200 */
[C---:B-1----:R-:W-:Y:S08]  /*b690*/  HMMA.16816.F32.BF16 R28, R140.reuse, R136, R28 ;  /* 0x000000888c1c723c */ /* 0x042ff0000004181c */
[----:B------:R-:W-:Y:S01]  /*b6a0*/  HMMA.16816.F32.BF16 R32, R140, R138, R32 ;  /* 0x0000008a8c20723c */ /* 0x000fe20000041820 */
[----:B------:R-:W-:Y:S04]  /*b6b0*/  LDSM.16.M88.4 R136, [R186+0x2000] ;  /* 0x00200000ba88783b */ /* 0x000fe80000000200 */
[----:B------:R-:W1:Y:S03]  /*b6c0*/  LDSM.16.M88.4 R140, [R132+0x8000] ;  /* 0x00800000848c783b */ /* 0x000e660000000200 */
        /* <DEDUP_REMOVED lines=9> */
[C---:B-----5:R-:W-:Y:S08]  /*b760*/  HMMA.16816.F32.BF16 R28, R152.reuse, R156, R28 ;  /* 0x0000009c981c723c */ /* 0x060ff0000004181c */
[----:B------:R-:W-:Y:S01]  /*b770*/  HMMA.16816.F32.BF16 R32, R152, R158, R32 ;  /* 0x0000009e9820723c */ /* 0x000fe20000041820 */
[----:B------:R-:W-:Y:S04]  /*b780*/  LDSM.16.M88.4 R152, [R2+0x9000] ;  /* 0x009000000298783b */ /* 0x000fe80000000200 */
[----:B------:R-:W-:Y:S03]  /*b790*/  LDSM.16.M88.4 R156, [R2+0x9800] ;  /* 0x00980000029c783b */ /* 0x000fe60000000200 */
[C---:B-1----:R-:W-:Y:S08]  /*b7a0*/  HMMA.16816.F32.BF16 R4, R136.reuse, R140, R4 ;  /* 0x0000008c8804723c */ /* 0x042ff00000041804 */
[C---:B------:R-:W-:Y:S01]  /*b7b0*/  HMMA.16816.F32.BF16 R8, R136.reuse, R142, R8 ;  /* 0x0000008e8808723c */ /* 0x040fe20000041808 */
[----:B------:R-:W1:Y:S07]  /*b7c0*/  LDSM.16.M88.4 R140, [R2+0x8800] ;  /* 0x00880000028c783b */ /* 0x000e6e0000000200 */
[C---:B----4-:R-:W-:Y:S08]  /*b7d0*/  HMMA.16816.F32.BF16 R12, R136.reuse, R160, R12 ;  /* 0x000000a0880c723c */ /* 0x050ff0000004180c */
[C---:B------:R-:W-:Y:S01]  /*b7e0*/  HMMA.16816.F32.BF16 R16, R136.reuse, R162, R16 ;  /* 0x000000a28810723c */ /* 0x040fe20000041810 */
[----:B------:R-:W-:Y:S07]  /*b7f0*/  LDSM.16.M88.4 R160, [R188+UR5+0xb800] ;  /* 0x00b80005bca0783b */ /* 0x000fee0008000200 */
[C---:B--2---:R-:W-:Y:S08]  /*b800*/  HMMA.16816.F32.BF16 R20, R136.reuse, R144, R20 ;  /* 0x000000908814723c */ /* 0x044ff00000041814 */
[C---:B------:R-:W-:Y:S01]  /*b810*/  HMMA.16816.F32.BF16 R24, R136.reuse, R146, R24 ;  /* 0x000000928818723c */ /* 0x040fe20000041818 */
[----:B------:R-:W-:Y:S07]  /*b820*/  LDSM.16.M88.4 R144, [R188+UR5+0xa000] ;  /* 0x00a00005bc90783b */ /* 0x000fee0008000200 */
[C---:B---3--:R-:W-:Y:S08]  /*b830*/  HMMA.16816.F32.BF16 R28, R136.reuse, R148, R28 ;  /* 0x00000094881c723c */ /* 0x048ff0000004181c */
[----:B------:R-:W-:Y:S01]  /*b840*/  HMMA.16816.F32.BF16 R32, R136, R150, R32 ;  /* 0x000000968820723c */ /* 0x000fe20000041820 */
[----:B------:R-:W2:Y:S04]  /*b850*/  LDSM.16.M88.4 R136, [R190+0x4000] ;  /* 0x00400000be88783b */ /* 0x000ea80000000200 */
[----:B------:R-:W-:Y:S03]  /*b860*/  LDSM.16.M88.4 R148, [R188+UR5+0xb000] ;  /* 0x00b00005bc94783b */ /* 0x000fe60008000200 */
[C---:B------:R-:W-:Y:S08]  /*b870*/  HMMA.16816.F32.BF16 R4, R164.reuse, R168, R4 ;  /* 0x000000a8a404723c */ /* 0x040ff00000041804 */
[C---:B------:R-:W-:Y:S01]  /*b880*/  HMMA.16816.F32.BF16 R8, R164.reuse, R170, R8 ;  /* 0x000000aaa408723c */ /* 0x040fe20000041808 */
[----:B------:R-:W-:Y:S07]  /*b890*/  LDSM.16.M88.4 R168, [R185+0xa000] ;  /* 0x00a00000b9a8783b */ /* 0x000fee0000000200 */
[C---:B-1----:R-:W-:Y:S08]  /*b8a0*/  HMMA.16816.F32.BF16 R12, R164.reuse, R140, R12 ;  /* 0x0000008ca40c723c */ /* 0x042ff0000004180c */
[C---:B------:R-:W-:Y:S01]  /*b8b0*/  HMMA.16816.F32.BF16 R16, R164.reuse, R142, R16 ;  /* 0x0000008ea410723c */ /* 0x040fe20000041810 */
[----:B------:R-:W1:Y:S07]  /*b8c0*/  LDSM.16.M88.4 R140, [R188+UR5+0xa800] ;  /* 0x00a80005bc8c783b */ /* 0x000e6e0008000200 */
[C---:B------:R-:W-:Y:S08]  /*b8d0*/  HMMA.16816.F32.BF16 R20, R164.reuse, R152, R20 ;  /* 0x00000098a414723c */ /* 0x040ff00000041814 */
[C---:B------:R-:W-:Y:S01]  /*b8e0*/  HMMA.16816.F32.BF16 R24, R164.reuse, R154, R24 ;  /* 0x0000009aa418723c */ /* 0x040fe20000041818 */
[----:B------:R-:W3:Y:S07]  /*b8f0*/  LDSM.16.M88.4 R152, [R187+0x4000] ;  /* 0x00400000bb98783b */ /* 0x000eee0000000200 */
[C---:B------:R-:W-:Y:S08]  /*b900*/  HMMA.16816.F32.BF16 R28, R164.reuse, R156, R28 ;  /* 0x0000009ca41c723c */ /* 0x040ff0000004181c */
[----:B------:R-:W-:Y:S01]  /*b910*/  HMMA.16816.F32.BF16 R32, R164, R158, R32 ;  /* 0x0000009ea420723c */ /* 0x000fe20000041820 */
[----:B------:R-:W4:Y:S04]  /*b920*/  LDSM.16.M88.4 R156, [R185+0xb000] ;  /* 0x00b00000b99c783b */ /* 0x000f280000000200 */
[----:B------:R-:W-:Y:S03]  /*b930*/  LDSM.16.M88.4 R164, [R134+0x4000] ;  /* 0x0040000086a4783b */ /* 0x000fe60000000200 */
[C---:B--2---:R-:W-:Y:S08]  /*b940*/  HMMA.16816.F32.BF16 R4, R136.reuse, R144, R4 ;  /* 0x000000908804723c */ /* 0x044ff00000041804 */
[C---:B------:R-:W-:Y:S01]  /*b950*/  HMMA.16816.F32.BF16 R8, R136.reuse, R146, R8 ;  /* 0x000000928808723c */ /* 0x040fe20000041808 */
[----:B------:R-:W2:Y:S07]  /*b960*/  LDSM.16.M88.4 R144, [R185+0xb800] ;  /* 0x00b80000b990783b */ /* 0x000eae0000000200 */
[C---:B-1----:R-:W-:Y:S08]  /*b970*/  HMMA.16816.F32.BF16 R12, R136.reuse, R140, R12 ;  /* 0x0000008c880c723c */ /* 0x042ff0000004180c */
[C---:B------:R-:W-:Y:S01]  /*b980*/  HMMA.16816.F32.BF16 R16, R136.reuse, R142, R16 ;  /* 0x0000008e8810723c */ /* 0x040fe20000041810 */
[----:B------:R-:W-:Y:S07]  /*b990*/  LDSM.16.M88.4 R140, [R132+0xa000] ;  /* 0x00a00000848c783b */ /* 0x000fee0000000200 */
[C---:B------:R-:W-:Y:S08]  /*b9a0*/  HMMA.16816.F32.BF16 R20, R136.reuse, R148, R20 ;  /* 0x000000948814723c */ /* 0x040ff00000041814 */
[C---:B------:R-:W-:Y:S01]  /*b9b0*/  HMMA.16816.F32.BF16 R24, R136.reuse, R150, R24 ;  /* 0x000000968818723c */ /* 0x040fe20000041818 */
[----:B------:R-:W-:Y:S07]  /*b9c0*/  LDSM.16.M88.4 R148, [R132+0xa800] ;  /* 0x00a800008494783b */ /* 0x000fee0000000200 */
[C---:B------:R-:W-:Y:S08]  /*b9d0*/  HMMA.16816.F32.BF16 R28, R136.reuse, R160, R28 ;  /* 0x000000a0881c723c */ /* 0x040ff0000004181c */
[----:B------:R-:W-:Y:S01]  /*b9e0*/  HMMA.16816.F32.BF16 R32, R136, R162, R32 ;  /* 0x000000a28820723c */ /* 0x000fe20000041820 */
[----:B------:R-:W1:Y:S04]  /*b9f0*/  LDSM.16.M88.4 R136, [R186+0x4000] ;  /* 0x00400000ba88783b */ /* 0x000e680000000200 */
[----:B------:R-:W-:Y:S03]  /*ba00*/  LDSM.16.M88.4 R160, [R132+0xb800] ;  /* 0x00b8000084a0783b */ /* 0x000fe60000000200 */
        /* <DEDUP_REMOVED lines=8> */
[C---:B--2---:R-:W-:Y:S08]  /*ba90*/  HMMA.16816.F32.BF16 R28, R152.reuse, R144, R28 ;  /* 0x00000090981c723c */ /* 0x044ff0000004181c */
[----:B------:R-:W-:Y:S01]  /*baa0*/  HMMA.16816.F32.BF16 R32, R152, R146, R32 ;  /* 0x000000929820723c */ /* 0x000fe20000041820 */
[----:B------:R-:W2:Y:S04]  /*bab0*/  LDSM.16.M88.4 R144, [R2+0xa800] ;  /* 0x00a800000290783b */ /* 0x000ea80000000200 */
[----:B------:R-:W4:Y:S03]  /*bac0*/  LDSM.16.M88.4 R152, [R2+0xb000] ;  /* 0x00b000000298783b */ /* 0x000f260000000200 */
[C---:B-1----:R-:W-:Y:S08]  /*bad0*/  HMMA.16816.F32.BF16 R4, R136.reuse, R140, R4 ;  /* 0x0000008c8804723c */ /* 0x042ff00000041804 */
[C---:B------:R-:W-:Y:S01]  /*bae0*/  HMMA.16816.F32.BF16 R8, R136.reuse, R142, R8 ;  /* 0x0000008e8808723c */ /* 0x040fe20000041808 */
[----:B------:R-:W1:Y:S01]  /*baf0*/  LDSM.16.M88.4 R140, [R2+0xb800] ;  /* 0x00b80000028c783b */ /* 0x000e620000000200 */
        /* <DEDUP_REMOVED lines=10> */
[C---:B--2---:R-:W-:Y:S03]  /*bba0*/  HMMA.16816.F32.BF16 R12, R164.reuse, R144, R12 ;  /* 0x00000090a40c723c */ /* 0x044fe6000004180c */
[----:B------:R-:W-:Y:S05]  /*bbb0*/  FMNMX3.FTZ R3, R133, R4, R5, !PT ;  /* 0x0000000485037276 */ /* 0x000fea0007810005 */
        /* <DEDUP_REMOVED lines=9> */
[C---:B-1----:R-:W-:Y:S03]  /*bc50*/  HMMA.16816.F32.BF16 R28, R164.reuse, R140, R28 ;  /* 0x0000008ca41c723c */ /* 0x042fe6000004181c */
[----:B------:R-:W-:Y:S02]  /*bc60*/  FMNMX3.FTZ R168, R168, R20, R21, !PT ;  /* 0x00000014a8a87276 */ /* 0x000fe40007810015 */
[----:B------:R-:W-:Y:S03]  /*bc70*/  FMNMX3.FTZ R3, R3, R18, R19, !PT ;  /* 0x0000001203037276 */ /* 0x000fe60007810013 */
[----:B------:R-:W-:Y:S03]  /*bc80*/  HMMA.16816.F32.BF16 R32, R164, R142, R32 ;  /* 0x0000008ea420723c */ /* 0x000fe60000041820 */
[----:B------:R-:W-:Y:S02]  /*bc90*/  FMNMX3.FTZ R168, R168, R24, R25, !PT ;  /* 0x00000018a8a87276 */ /* 0x000fe40007810019 */
[----:B------:R-:W-:Y:S04]  /*bca0*/  FMNMX3.FTZ R3, R3, R22, R23, !PT ;  /* 0x0000001603037276 */ /* 0x000fe80007810017 */
[----:B------:R-:W-:Y:S02]  /*bcb0*/  FMNMX3.FTZ R3, R3, R26, R27, !PT ;  /* 0x0000001a03037276 */ /* 0x000fe4000781001b */
[----:B------:R-:W-:Y:S08]  /*bcc0*/  FMNMX3.FTZ R168, R168, R28, R29, !PT ;  /* 0x0000001ca8a87276 */ /* 0x000ff0000781001d */
[----:B------:R-:W-:Y:S01]  /*bcd0*/  FMNMX3.FTZ R168, R168, R32, R33, !PT ;  /* 0x00000020a8a87276 */ /* 0x000fe20007810021 */
[----:B------:R-:W-:Y:S06]  /*bce0*/  @P4 BRA `(.L_x_440) ;  /* 0xffffffe8004c4947 */ /* 0x000fec000383ffff */
.L_x_439:
[----:B------:R-:W-:Y:S01]  /*bcf0*/  FMNMX3.FTZ R3, R3, R30, R31, !PT ;  /* 0x0000001e03037276 */ /* 0x000fe2000781001f */
[----:B-1----:R-:W1:Y:S01]  /*bd00*/  SHFL.BFLY PT, R139, R168, 0x2, 0x1f ;  /* 0x0c401f00a88b7f89 */ /* 0x002e6200000e0000 */
[----:B------:R-:W-:Y:S01]  /*bd10*/  SHF.L.U32 R231, R210, 0x1, RZ ;  /* 0x00000001d2e77819 */ /* 0x000fe200000006ff */
[----:B------:R-:W2:Y:S01]  /*bd20*/  LDC R170, c[0x0][0x4f8] ;  /* 0x00013e00ffaa7b82 */ /* 0x000ea20000000800 */
[----:B------:R-:W-:Y:S02]  /*bd30*/  FMNMX3.FTZ R134, R3, R34, R35, !PT ;  /* 0x0000002203867276 */ /* 0x000fe40007810023 */
[----:B------:R-:W-:Y:S02]  /*bd40*/  LOP3.LUT R136, R231, R217, R225, 0x96, !PT ;  /* 0x000000d9e7887212 */ /* 0x000fe400078e96e1 */
[C---:B------:R-:W-:Y:S01]  /*bd50*/  IADD3 R229, PT, PT, R225.reuse, 0x76cf5d0a, RZ ;  /* 0x76cf5d0ae1e57810 */ /* 0x040fe20007ffe0ff */
[----:B------:R-:W3:Y:S01]  /*bd60*/  SHFL.BFLY PT, R3, R134, 0x2, 0x1f ;  /* 0x0c401f0086037f89 */ /* 0x000ee200000e0000 */
[C---:B------:R-:W-:Y:S01]  /*bd70*/  IADD3 R220, PT, PT, R225.reuse, 0x32370b8f, RZ ;  /* 0x32370b8fe1dc7810 */ /* 0x040fe20007ffe0ff */
[----:B------:R-:W-:Y:S01]  /*bd80*/  IMAD.WIDE.U32 R152, R136, -0x326172a9, RZ ;  /* 0xcd9e8d5788987825 */ /* 0x000fe200078e00ff */
[C---:B------:R-:W-:Y:S02]  /*bd90*/  IADD3 R190, PT, PT, R225.reuse, -0x56f99767, RZ ;  /* 0xa9066899e1be7810 */ /* 0x040fe40007ffe0ff */
[----:B------:R-:W-:Y:S02]  /*bda0*/  IADD3 R218, PT, PT, R225, -0x126145ec, RZ ;  /* 0xed9eba14e1da7810 */ /* 0x000fe40007ffe0ff */
[----:B------:R-:W-:Y:S02]  /*bdb0*/  LOP3.LUT R152, R213, R196, R152, 0x96, !PT ;  /* 0x000000c4d5987212 */ /* 0x000fe400078e9698 */
[----:B------:R-:W-:Y:S02]  /*bdc0*/  LOP3.LUT R184, R184, 0x200, R177, 0xf8, !PT ;  /* 0x00000200b8b87812 */ /* 0x000fe400078ef8b1 */
[----:B------:R-:W-:Y:S02]  /*bdd0*/  IADD3 R231, PT, PT, R231, 0x1, RZ ;  /* 0x00000001e7e77810 */ /* 0x000fe40007ffe0ff */
[----:B------:R-:W-:Y:S02]  /*bde0*/  LEA R160, R184, UR5, 0x1 ;  /* 0x00000005b8a07c11 */ /* 0x000fe4000f8e08ff */
[----:B------:R-:W-:Y:S03]  /*bdf0*/  IADD3 R226, PT, PT, R225, 0x646e171e, RZ ;  /* 0x646e171ee1e27810 */ /* 0x000fe60007ffe0ff */
[----:B------:R-:W-:Y:S01]  /*be00*/  LDSM.16.MT88.4 R140, [R160+0xc000] ;  /* 0x00c00000a08c783b */ /* 0x000fe20000004200 */
[----:B-1----:R-:W-:Y:S02]  /*be10*/  FMNMX.FTZ R137, R168, R139, !PT ;  /* 0x0000008ba8897209 */ /* 0x002fe40007810000 */
[----:B--2---:R-:W-:Y:S02]  /*be20*/  LOP3.LUT R170, R170, 0xff, RZ, 0xc0, !PT ;  /* 0x000000ffaaaa7812 */ /* 0x004fe400078ec0ff */
[----:B---3--:R-:W-:Y:S03]  /*be30*/  FMNMX.FTZ R2, R134, R3, !PT ;  /* 0x0000000386027209 */ /* 0x008fe60007810000 */
[----:B------:R-:W1:Y:S01]  /*be40*/  SHFL.BFLY PT, R132, R137, 0x1, 0x1f ;  /* 0x0c201f0089847f89 */ /* 0x000e6200000e0000 */
[----:B------:R-:W-:Y:S01]  /*be50*/  LOP3.LUT R134, R222, R197, R153, 0x96, !PT ;  /* 0x000000c5de867212 */ /* 0x000fe200078e9699 */
[----:B------:R-:W-:Y:S01]  /*be60*/  IMAD.WIDE.U32 R152, R152, -0x2daee0ad, RZ ;  /* 0xd2511f5398987825 */ /* 0x000fe200078e00ff */
[----:B------:R-:W-:Y:S05]  /*be70*/  LEA R170, R170, R170, 0x10 ;  /* 0x000000aaaaaa7211 */ /* 0x000fea00078e80ff */
[----:B------:R-:W2:Y:S01]  /*be80*/  SHFL.BFLY PT, R3, R2, 0x1, 0x1f ;  /* 0x0c201f0002037f89 */ /* 0x000ea200000e0000 */
[----:B------:R-:W-:Y:S01]  /*be90*/  IMAD.WIDE.U32 R150, R134, -0x2daee0ad, RZ ;  /* 0xd2511f5386967825 */ /* 0x000fe200078e00ff */
[----:B------:R-:W-:Y:S02]  /*bea0*/  IADD3 R134, PT, PT, R160, 0xc040, RZ ;  /* 0x0000c040a0867810 */ /* 0x000fe40007ffe0ff */
[----:B------:R-:W-:Y:S02]  /*beb0*/  LOP3.LUT R150, R220, R150, R153, 0x96, !PT ;  /* 0x00000096dc967212 */ /* 0x000fe400078e9699 */
[----:B-1----:R-:W-:Y:S02]  /*bec0*/  FMNMX.FTZ R132, R137, R132, !PT ;  /* 0x0000008489847209 */ /* 0x002fe40007810000 */
[----:B--2---:R-:W-:Y:S03]  /*bed0*/  FMNMX.FTZ R3, R2, R3, !PT ;  /* 0x0000000302037209 */ /* 0x004fe60007810000 */
[----:B------:R-:W-:Y:S01]  /*bee0*/  FMUL.FTZ R172, R132, UR4 ;  /* 0x0000000484ac7c20 */ /* 0x000fe20008410000 */
[----:B------:R-:W-:Y:S01]  /*bef0*/  LOP3.LUT R2, R214, R229, R151, 0x96, !PT ;  /* 0x000000e5d6027212 */ /* 0x000fe200078e9697 */
[----:B------:R-:W-:Y:S01]  /*bf00*/  IMAD.WIDE.U32 R150, R150, -0x326172a9, RZ ;  /* 0xcd9e8d5796967825 */ /* 0x000fe200078e00ff */
[----:B------:R-:W-:Y:S03]  /*bf10*/  FSETP.NEU.FTZ.AND P2, PT, R132, -INF , PT ;  /* 0xff8000008400780b */ /* 0x000fe60003f5d000 */
[C---:B------:R-:W-:Y:S01]  /*bf20*/  FMUL.FTZ R173, R3.reuse, UR4 ;  /* 0x0000000403ad7c20 */ /* 0x040fe20008410000 */
[----:B------:R-:W-:Y:S01]  /*bf30*/  IMAD.WIDE.U32 R148, R2, -0x326172a9, RZ ;  /* 0xcd9e8d5702947825 */ /* 0x000fe200078e00ff */
[----:B------:R-:W-:Y:S02]  /*bf40*/  FSEL R172, R172, RZ, P2 ;  /* 0x000000ffacac7208 */ /* 0x000fe40001000000 */
[C---:B------:R-:W-:Y:S01]  /*bf50*/  FSETP.NEU.FTZ.AND P2, PT, R3.reuse, -INF , PT ;  /* 0xff8000000300780b */ /* 0x040fe20003f5d000 */
[----:B------:R-:W-:Y:S01]  /*bf60*/  FADD.FTZ R0, -R3, R0 ;  /* 0x0000000003007221 */ /* 0x000fe20000010100 */
[----:B------:R-:W-:Y:S01]  /*bf70*/  LOP3.LUT R148, R194, R148, R151, 0x96, !PT ;  /* 0x00000094c2947212 */ /* 0x000fe200078e9697 */
[--C-:B------:R-:W-:Y:S01]  /*bf80*/  FFMA.FTZ R163, R8, UR4, -R172.reuse ;  /* 0x0000000408a37c23 */ /* 0x100fe200080108ac */
[----:B------:R-:W-:Y:S01]  /*bf90*/  LOP3.LUT R2, R212, R195, R149, 0x96, !PT ;  /* 0x000000c3d4027212 */ /* 0x000fe200078e9695 */
[--C-:B------:R-:W-:Y:S01]  /*bfa0*/  FFMA.FTZ R164, R9, UR4, -R172.reuse ;  /* 0x0000000409a47c23 */ /* 0x100fe200080108ac */
[----:B------:R-:W-:Y:S01]  /*bfb0*/  FSEL R173, R173, RZ, P2 ;  /* 0x000000ffadad7208 */ /* 0x000fe20001000000 */
[----:B------:R-:W-:Y:S04]  /*bfc0*/  IMAD.WIDE.U32 R148, R148, -0x2daee0ad, RZ ;  /* 0xd2511f5394947825 */ /* 0x000fe800078e00ff */
[--C-:B------:R-:W-:Y:S01]  /*bfd0*/  FFMA.FTZ R167, R4, UR4, -R172.reuse ;  /* 0x0000000404a77c23 */ /* 0x100fe200080108ac */
[----:B------:R-:W-:Y:S01]  /*bfe0*/  MUFU.EX2 R163, R163 ;  /* 0x000000a300a37308 */ /* 0x000fe20000000800 */
[--C-:B------:R-:W-:Y:S01]  /*bff0*/  FFMA.FTZ R168, R5, UR4, -R172.reuse ;  /* 0x0000000405a87c23 */ /* 0x100fe200080108ac */
[----:B------:R-:W-:Y:S04]  /*c000*/  IMAD.WIDE.U32 R8, R2, -0x2daee0ad, RZ ;  /* 0xd2511f5302087825 */ /* 0x000fe800078e00ff */
[--C-:B------:R-:W-:Y:S01]  /*c010*/  FFMA.FTZ R165, R10, UR4, -R173.reuse ;  /* 0x000000040aa57c23 */ /* 0x100fe200080108ad */
[----:B------:R-:W-:Y:S01]  /*c020*/  ISETP.NE.AND P2, PT, R210, RZ, PT ;  /* 0x000000ffd200720c */ /* 0x000fe20003f45270 */
[--C-:B------:R-:W-:Y:S01]  /*c030*/  FFMA.FTZ R166, R11, UR4, -R173.reuse ;  /* 0x000000040ba67c23 */ /* 0x100fe200080108ad */
[----:B------:R-:W-:Y:S01]  /*c040*/  FFMA.FTZ R171, R6, UR4, -R173 ;  /* 0x0000000406ab7c23 */ /* 0x000fe200080108ad */
[----:B------:R-:W-:Y:S01]  /*c050*/  LOP3.LUT R10, R190, R8, R149, 0x96, !PT ;  /* 0x00000008be0a7212 */ /* 0x000fe200078e9695 */
[----:B------:R-:W-:Y:S01]  /*c060*/  FFMA.FTZ R169, R7, UR4, -R173 ;  /* 0x0000000407a97c23 */ /* 0x000fe200080108ad */
[----:B------:R-:W-:Y:S01]  /*c070*/  LOP3.LUT R152, R218, R152, R9, 0x96, !PT ;  /* 0x00000098da987212 */ /* 0x000fe200078e9609 */
[----:B------:R-:W-:Y:S01]  /*c080*/  MUFU.EX2 R165, R165 ;  /* 0x000000a500a57308 */ /* 0x000fe20000000800 */
[--C-:B------:R-:W-:Y:S01]  /*c090*/  FFMA.FTZ R174, R16, UR4, -R172.reuse ;  /* 0x0000000410ae7c23 */ /* 0x100fe200080108ac */
[----:B------:R-:W-:Y:S04]  /*c0a0*/  IMAD.WIDE.U32 R10, R10, -0x326172a9, RZ ;  /* 0xcd9e8d570a0a7825 */ /* 0x000fe800078e00ff */
[--C-:B------:R-:W-:Y:S01]  /*c0b0*/  FFMA.FTZ R175, R17, UR4, -R172.reuse ;  /* 0x0000000411af7c23 */ /* 0x100fe200080108ac */
[--C-:B------:R-:W-:Y:S01]  /*c0c0*/  FFMA.FTZ R185, R18, UR4, -R173.reuse ;  /* 0x0000000412b97c23 */ /* 0x100fe200080108ad */
[----:B------:R-:W-:Y:S01]  /*c0d0*/  IMAD.WIDE.U32 R152, R152, -0x326172a9, RZ ;  /* 0xcd9e8d5798987825 */ /* 0x000fe200078e00ff */
[----:B------:R-:W-:Y:S01]  /*c0e0*/  MOV R2, R10 ;  /* 0x0000000a00027202 */ /* 0x000fe20000000f00 */
[----:B------:R-:W1:Y:S01]  /*c0f0*/  MUFU.EX2 R166, R166 ;  /* 0x000000a600a67308 */ /* 0x000e620000000800 */
[C---:B------:R-:W-:Y:S01]  /*c100*/  PRMT R9, R10.reuse, 0x7773, RZ ;  /* 0x000077730a097816 */ /* 0x040fe200000000ff */
[----:B------:R-:W-:Y:S01]  /*c110*/  FFMA.FTZ R184, R19, UR4, -R173 ;  /* 0x0000000413b87c23 */ /* 0x000fe200080108ad */
[----:B------:R-:W-:Y:S01]  /*c120*/  PRMT R4, R10, 0x7772, RZ ;  /* 0x000077720a047816 */ /* 0x000fe200000000ff */
[--C-:B------:R-:W-:Y:S01]  /*c130*/  FFMA.FTZ R186, R12, UR4, -R172.reuse ;  /* 0x000000040cba7c23 */ /* 0x100fe200080108ac */
[----:B------:R-:W-:Y:S01]  /*c140*/  PRMT R5, R10, 0x7771, RZ ;  /* 0x000077710a057816 */ /* 0x000fe200000000ff */
[----:B------:R-:W-:Y:S01]  /*c150*/  FFMA.FTZ R187, R13, UR4, -R172 ;  /* 0x000000040dbb7c23 */ /* 0x000fe200080108ac */
[----:B------:R-:W-:Y:S01]  /*c160*/  PRMT R6, R4, 0x5410, R9 ;  /* 0x0000541004067816 */ /* 0x000fe20000000009 */
[----:B------:R-:W-:Y:S01]  /*c170*/  FADD.FTZ R4, -R132, R133 ;  /* 0x0000008584047221 */ /* 0x000fe20000010100 */
[----:B------:R-:W-:Y:S01]  /*c180*/  LOP3.LUT R2, R2, 0xff, RZ, 0xc0, !PT ;  /* 0x000000ff02027812 */ /* 0x000fe200078ec0ff */
[----:B------:R-:W2:Y:S01]  /*c190*/  MUFU.EX2 R164, R164 ;  /* 0x000000a400a47308 */ /* 0x000ea20000000800 */
[----:B------:R-:W-:Y:S01]  /*c1a0*/  LOP3.LUT R8, R189, R152, R11, 0x96, !PT ;  /* 0x00000098bd087212 */ /* 0x000fe200078e960b */
[----:B------:R-:W-:Y:S01]  /*c1b0*/  FFMA.FTZ R227, R14, UR4, -R173 ;  /* 0x000000040ee37c23 */ /* 0x000fe200080108ad */
[----:B------:R-:W-:Y:S01]  /*c1c0*/  PRMT R5, R2, 0x5410, R5 ;  /* 0x0000541002057816 */ /* 0x000fe20000000005 */
[----:B------:R-:W-:Y:S01]  /*c1d0*/  FMUL.FTZ R2, R4, UR4 ;  /* 0x0000000404027c20 */ /* 0x000fe20008410000 */
[----:B------:R-:W-:Y:S01]  /*c1e0*/  FMUL.FTZ R4, R0, UR4 ;  /* 0x0000000400047c20 */ /* 0x000fe20008410000 */
[C---:B------:R-:W-:Y:S01]  /*c1f0*/  PRMT R9, R8.reuse, 0x7632, R9 ;  /* 0x0000763208097816 */ /* 0x040fe20000000009 */
[----:B------:R-:W-:Y:S03]  /*c200*/  FFMA.FTZ R188, R15, UR4, -R173 ;  /* 0x000000040fbc7c23 */ /* 0x000fe600080108ad */
[----:B------:R-:W-:Y:S01]  /*c210*/  MUFU.EX2 R167, R167 ;  /* 0x000000a700a77308 */ /* 0x000fe20000000800 */
[----:B------:R-:W-:Y:S02]  /*c220*/  IADD3 R133, PT, PT, R135, R160, RZ ;  /* 0x000000a087857210 */ /* 0x000fe40007ffe0ff */
[C---:B------:R-:W-:Y:S02]  /*c230*/  LOP3.LUT R7, R8.reuse, 0xffff, RZ, 0xc0, !PT ;  /* 0x0000ffff08077812 */ /* 0x040fe400078ec0ff */
[----:B------:R-:W-:Y:S01]  /*c240*/  LOP3.LUT R10, R8, 0xff, RZ, 0xc0, !PT ;  /* 0x000000ff080a7812 */ /* 0x000fe200078ec0ff */
[----:B------:R-:W3:Y:S01]  /*c250*/  LDSM.16.MT88.4 R144, [R133+0xc000] ;  /* 0x00c000008590783b */ /* 0x000ee20000004200 */
[----:B------:R-:W-:Y:S03]  /*c260*/  LOP3.LUT R139, R6, 0xff00ff, RZ, 0xc0, !PT ;  /* 0x00ff00ff068b7812 */ /* 0x000fe600078ec0ff */
[----:B------:R-:W4:Y:S01]  /*c270*/  MUFU.EX2 R168, R168 ;  /* 0x000000a800a87308 */ /* 0x000f220000000800 */
[----:B------:R-:W-:Y:S02]  /*c280*/  SHF.R.U32.HI R8, RZ, 0x18, R8 ;  /* 0x00000018ff087819 */ /* 0x000fe40000011608 */
[----:B------:R-:W-:Y:S02]  /*c290*/  LOP3.LUT R9, R9, 0xff, RZ, 0xc0, !PT ;  /* 0x000000ff09097812 */ /* 0x000fe400078ec0ff */
[----:B------:R-:W-:Y:S02]  /*c2a0*/  SHF.R.U32.HI R7, RZ, 0x8, R7 ;  /* 0x00000008ff077819 */ /* 0x000fe40000011607 */
[----:B------:R-:W-:Y:S03]  /*c2b0*/  PRMT R9, R9, 0x5410, R8 ;  /* 0x0000541009097816 */ /* 0x000fe60000000008 */
[----:B------:R-:W-:Y:S01]  /*c2c0*/  MUFU.EX2 R171, R171 ;  /* 0x000000ab00ab7308 */ /* 0x000fe20000000800 */
[--C-:B------:R-:W-:Y:S02]  /*c2d0*/  HSET2.LE.AND R139, R139, R170.reuse, PT ;  /* 0x000000aa8b8b7233 */ /* 0x100fe40003803000 */
[----:B-1----:R-:W-:Y:S02]  /*c2e0*/  F2FP.BF16.F32.PACK_AB R8, R166, R165 ;  /* 0x000000a5a608723e */ /* 0x002fe400000010ff */
[----:B------:R-:W-:Y:S02]  /*c2f0*/  PRMT R7, R10, 0x5410, R7 ;  /* 0x000054100a077816 */ /* 0x000fe40000000007 */
[----:B------:R-:W-:Y:S03]  /*c300*/  LOP3.LUT R139, R8, R139, RZ, 0xc0, !PT ;  /* 0x0000008b088b7212 */ /* 0x000fe600078ec0ff */
[----:B------:R-:W1:Y:S01]  /*c310*/  MUFU.EX2 R169, R169 ;  /* 0x000000a900a97308 */ /* 0x000e620000000800 */
[----:B------:R-:W-:Y:S02]  /*c320*/  IADD3 R8, PT, PT, R160, 0xc000, RZ ;  /* 0x0000c000a0087810 */ /* 0x000fe40007ffe0ff */
[--C-:B------:R-:W-:Y:S02]  /*c330*/  HSET2.LE.AND R137, R9, R170.reuse, PT ;  /* 0x000000aa09897233 */ /* 0x100fe40003803000 */
[--C-:B------:R-:W-:Y:S02]  /*c340*/  HSET2.LE.AND R138, R5, R170.reuse, PT ;  /* 0x000000aa058a7233 */ /* 0x100fe40003803000 */
[--C-:B------:R-:W-:Y:S03]  /*c350*/  HSET2.LE.AND R136, R7, R170.reuse, PT ;  /* 0x000000aa07887233 */ /* 0x100fe60003803000 */
[----:B------:R-:W5:Y:S01]  /*c360*/  MUFU.EX2 R2, R2 ;  /* 0x0000000200027308 */ /* 0x000f620000000800 */
[----:B--2---:R-:W-:Y:S02]  /*c370*/  F2FP.BF16.F32.PACK_AB R7, R164, R163 ;  /* 0x000000a3a407723e */ /* 0x004fe400000010ff */
[----:B----4-:R-:W-:Y:S02]  /*c380*/  F2FP.BF16.F32.PACK_AB R5, R168, R167 ;  /* 0x000000a7a805723e */ /* 0x010fe400000010ff */
[----:B------:R-:W-:Y:S02]  /*c390*/  @P0 IADD3 R134, PT, PT, R8, -0x40, RZ ;  /* 0xffffffc008860810 */ /* 0x000fe40007ffe0ff */
[----:B------:R-:W-:Y:S03]  /*c3a0*/  LOP3.LUT R138, R7, R138, RZ, 0xc0, !PT ;  /* 0x0000008a078a7212 */ /* 0x000fe600078ec0ff */
[----:B------:R2:W4:Y:S01]  /*c3b0*/  MUFU.EX2 R0, R4 ;  /* 0x0000000400007308 */ /* 0x0005220000000800 */
[----:B-1----:R-:W-:Y:S02]  /*c3c0*/  F2FP.BF16.F32.PACK_AB R6, R169, R171 ;  /* 0x000000aba906723e */ /* 0x002fe400000010ff */
[----:B------:R-:W-:Y:S02]  /*c3d0*/  LOP3.LUT R136, R5, R136, RZ, 0xc0, !PT ;  /* 0x0000008805887212 */ /* 0x000fe400078ec0ff */
[----:B------:R-:W-:Y:S02]  /*c3e0*/  LOP3.LUT R137, R6, R137, RZ, 0xc0, !PT ;  /* 0x0000008906897212 */ /* 0x000fe400078ec0ff */
[----:B------:R-:W-:Y:S03]  /*c3f0*/  IADD3 R161, PT, PT, R135, R134, RZ ;  /* 0x0000008687a17210 */ /* 0x000fe60007ffe0ff */
[----:B------:R-:W-:Y:S01]  /*c400*/  MUFU.EX2 R186, R186 ;  /* 0x000000ba00ba7308 */ /* 0x000fe20000000800 */
[C---:B-----5:R-:W-:Y:S01]  /*c410*/  FMUL.FTZ R5, R2.reuse, R129 ;  /* 0x0000008102057220 */ /* 0x060fe20000410000 */
[C---:B------:R-:W-:Y:S01]  /*c420*/  FMUL.FTZ R8, R2.reuse, R124 ;  /* 0x0000007c02087220 */ /* 0x040fe20000410000 */
[C---:B------:R-:W-:Y:S01]  /*c430*/  FMUL.FTZ R9, R2.reuse, R125 ;  /* 0x0000007d02097220 */ /* 0x040fe20000410000 */
[C---:B------:R-:W-:Y:S01]  /*c440*/  FMUL.FTZ R36, R2.reuse, R36 ;  /* 0x0000002402247220 */ /* 0x040fe20000410000 */
[C---:B------:R-:W-:Y:S01]  /*c450*/  FMUL.FTZ R37, R2.reuse, R37 ;  /* 0x0000002502257220 */ /* 0x040fe20000410000 */
[C---:B------:R-:W-:Y:S01]  /*c460*/  FMUL.FTZ R40, R2.reuse, R40 ;  /* 0x0000002802287220 */ /* 0x040fe20000410000 */
[C---:B------:R-:W-:Y:S01]  /*c470*/  FMUL.FTZ R41, R2.reuse, R41 ;  /* 0x0000002902297220 */ /* 0x040fe20000410000 */
[C---:B------:R-:W-:Y:S01]  /*c480*/  FMUL.FTZ R44, R2.reuse, R44 ;  /* 0x0000002c022c7220 */ /* 0x040fe20000410000 */
[----:B--2---:R-:W-:Y:S01]  /*c490*/  FMUL.FTZ R4, R2, R128 ;  /* 0x0000008002047220 */ /* 0x004fe20000410000 */
[C---:B----4-:R-:W-:Y:S01]  /*c4a0*/  FMUL.FTZ R6, R0.reuse, R130 ;  /* 0x0000008200067220 */ /* 0x050fe20000410000 */
[C---:B------:R-:W-:Y:S01]  /*c4b0*/  FMUL.FTZ R7, R0.reuse, R131 ;  /* 0x0000008300077220 */ /* 0x040fe20000410000 */
[C---:B------:R-:W-:Y:S01]  /*c4c0*/  FMUL.FTZ R10, R0.reuse, R126 ;  /* 0x0000007e000a7220 */ /* 0x040fe20000410000 */
[----:B------:R-:W1:Y:S01]  /*c4d0*/  LDSM.16.MT88.4 R128, [R134] ;  /* 0x000000008680783b */ /* 0x000e620000004200 */
[----:B------:R-:W-:Y:S01]  /*c4e0*/  FMUL.FTZ R11, R0, R127 ;  /* 0x0000007f000b7220 */ /* 0x000fe20000410000 */
[----:B------:R-:W-:Y:S01]  /*c4f0*/  LOP3.LUT R150, R191, R150, R153, 0x96, !PT ;  /* 0x00000096bf967212 */ /* 0x000fe200078e9699 */
[C---:B------:R-:W-:Y:S01]  /*c500*/  FMUL.FTZ R16, R2.reuse, R120 ;  /* 0x0000007802107220 */ /* 0x040fe20000410000 */
[----:B------:R-:W-:Y:S01]  /*c510*/  FMUL.FTZ R17, R2, R121 ;  /* 0x0000007902117220 */ /* 0x000fe20000410000 */
[C---:B------:R-:W-:Y:S01]  /*c520*/  HMMA.16816.F32.BF16 R4, R136.reuse, R140, R4 ;  /* 0x0000008c8804723c */ /* 0x040fe20000041804 */
[----:B------:R-:W-:Y:S02]  /*c530*/  MUFU.EX2 R187, R187 ;  /* 0x000000bb00bb7308 */ /* 0x000fe40000000800 */
[----:B------:R-:W2:Y:S02]  /*c540*/  LDSM.16.MT88.4 R124, [R161] ;  /* 0x00000000a17c783b */ /* 0x000ea40000004200 */
[C---:B------:R-:W-:Y:S01]  /*c550*/  FMUL.FTZ R18, R0.reuse, R122 ;  /* 0x0000007a00127220 */ /* 0x040fe20000410000 */
[C---:B------:R-:W-:Y:S01]  /*c560*/  FMUL.FTZ R19, R0.reuse, R123 ;  /* 0x0000007b00137220 */ /* 0x040fe20000410000 */
[C---:B------:R-:W-:Y:S01]  /*c570*/  FMUL.FTZ R38, R0.reuse, R38 ;  /* 0x0000002600267220 */ /* 0x040fe20000410000 */
[C---:B------:R-:W-:Y:S03]  /*c580*/  HMMA.16816.F32.BF16 R8, R136.reuse, R142, R8 ;  /* 0x0000008e8808723c */ /* 0x040fe60000041808 */
[----:B------:R-:W-:Y:S01]  /*c590*/  MUFU.EX2 R227, R227 ;  /* 0x000000e300e37308 */ /* 0x000fe20000000800 */
[C---:B------:R-:W-:Y:S01]  /*c5a0*/  FMUL.FTZ R39, R0.reuse, R39 ;  /* 0x0000002700277220 */ /* 0x040fe20000410000 */
[----:B------:R-:W4:Y:S01]  /*c5b0*/  LDSM.16.MT88.4 R140, [R160+0xe000] ;  /* 0x00e00000a08c783b */ /* 0x000f220000004200 */
[C---:B------:R-:W-:Y:S01]  /*c5c0*/  FMUL.FTZ R42, R0.reuse, R42 ;  /* 0x0000002a002a7220 */ /* 0x040fe20000410000 */
[----:B------:R-:W-:Y:S01]  /*c5d0*/  FMUL.FTZ R43, R0, R43 ;  /* 0x0000002b002b7220 */ /* 0x000fe20000410000 */
[----:B------:R-:W-:Y:S01]  /*c5e0*/  FMUL.FTZ R45, R2, R45 ;  /* 0x0000002d022d7220 */ /* 0x000fe20000410000 */
[C---:B------:R-:W-:Y:S01]  /*c5f0*/  FMUL.FTZ R46, R0.reuse, R46 ;  /* 0x0000002e002e7220 */ /* 0x040fe20000410000 */
[----:B------:R-:W-:Y:S01]  /*c600*/  FMUL.FTZ R47, R0, R47 ;  /* 0x0000002f002f7220 */ /* 0x000fe20000410000 */
[C---:B---3--:R-:W-:Y:S02]  /*c610*/  HMMA.16816.F32.BF16 R36, R136.reuse, R144, R36 ;  /* 0x000000908824723c */ /* 0x048fe40000041824 */
[----:B------:R-:W-:Y:S01]  /*c620*/  MUFU.EX2 R188, R188 ;  /* 0x000000bc00bc7308 */ /* 0x000fe20000000800 */
[----:B------:R-:W-:Y:S01]  /*c630*/  LDSM.16.MT88.4 R120, [R161+0x4000] ;  /* 0x00400000a178783b */ /* 0x000fe20000004200 */
[C---:B------:R-:W-:Y:S01]  /*c640*/  FMUL.FTZ R48, R2.reuse, R48 ;  /* 0x0000003002307220 */ /* 0x040fe20000410000 */
[----:B------:R-:W-:Y:S01]  /*c650*/  FMUL.FTZ R49, R2, R49 ;  /* 0x0000003102317220 */ /* 0x000fe20000410000 */
[C---:B------:R-:W-:Y:S01]  /*c660*/  FMUL.FTZ R50, R0.reuse, R50 ;  /* 0x0000003200327220 */ /* 0x040fe20000410000 */
[----:B------:R-:W-:Y:S01]  /*c670*/  FMUL.FTZ R51, R0, R51 ;  /* 0x0000003300337220 */ /* 0x000fe20000410000 */
[C---:B------:R-:W-:Y:S01]  /*c680*/  FMUL.FTZ R52, R2.reuse, R52 ;  /* 0x0000003402347220 */ /* 0x040fe20000410000 */
[C---:B------:R-:W-:Y:S03]  /*c690*/  HMMA.16816.F32.BF16 R40, R136.reuse, R146, R40 ;  /* 0x000000928828723c */ /* 0x040fe60000041828 */
[----:B------:R-:W-:Y:S01]  /*c6a0*/  MUFU.EX2 R174, R174 ;  /* 0x000000ae00ae7308 */ /* 0x000fe20000000800 */
[----:B------:R-:W-:Y:S01]  /*c6b0*/  LDSM.16.MT88.4 R152, [R133+0xe800] ;  /* 0x00e800008598783b */ /* 0x000fe20000004200 */
[----:B------:R-:W-:Y:S01]  /*c6c0*/  FMUL.FTZ R53, R2, R53 ;  /* 0x0000003502357220 */ /* 0x000fe20000410000 */
[C---:B------:R-:W-:Y:S01]  /*c6d0*/  FMUL.FTZ R54, R0.reuse, R54 ;  /* 0x0000003600367220 */ /* 0x040fe20000410000 */
[----:B------:R-:W-:Y:S01]  /*c6e0*/  FMUL.FTZ R55, R0, R55 ;  /* 0x0000003700377220 */ /* 0x000fe20000410000 */
[C---:B------:R-:W-:Y:S01]  /*c6f0*/  FMUL.FTZ R56, R2.reuse, R56 ;  /* 0x0000003802387220 */ /* 0x040fe20000410000 */
[----:B------:R-:W-:Y:S01]  /*c700*/  FMUL.FTZ R57, R2, R57 ;  /* 0x0000003902397220 */ /* 0x000fe20000410000 */
[C---:B------:R-:W-:Y:S01]  /*c710*/  FMUL.FTZ R58, R0.reuse, R58 ;  /* 0x0000003a003a7220 */ /* 0x040fe20000410000 */
[C---:B-1----:R-:W-:Y:S02]  /*c720*/  HMMA.16816.F32.BF16 R44, R136.reuse, R128, R44 ;  /* 0x00000080882c723c */ /* 0x042fe4000004182c */
[----:B------:R-:W-:Y:S01]  /*c730*/  MUFU.EX2 R175, R175 ;  /* 0x000000af00af7308 */ /* 0x000fe20000000800 */
[----:B------:R-:W-:Y:S01]  /*c740*/  FMUL.FTZ R59, R0, R59 ;  /* 0x0000003b003b7220 */ /* 0x000fe20000410000 */
[C---:B------:R-:W-:Y:S01]  /*c750*/  FMUL.FTZ R60, R2.reuse, R60 ;  /* 0x0000003c023c7220 */ /* 0x040fe20000410000 */
[----:B------:R-:W-:Y:S01]  /*c760*/  FMUL.FTZ R61, R2, R61 ;  /* 0x0000003d023d7220 */ /* 0x000fe20000410000 */
[C---:B------:R-:W-:Y:S01]  /*c770*/  FMUL.FTZ R62, R0.reuse, R62 ;  /* 0x0000003e003e7220 */ /* 0x040fe20000410000 */
[----:B------:R-:W-:Y:S01]  /*c780*/  FMUL.FTZ R63, R0, R63 ;  /* 0x0000003f003f7220 */ /* 0x000fe20000410000 */
[C---:B------:R-:W-:Y:S01]  /*c790*/  HMMA.16816.F32.BF16 R48, R136.reuse, R130, R48 ;  /* 0x000000828830723c */ /* 0x040fe20000041830 */
[----:B------:R-:W1:Y:S03]  /*c7a0*/  LDSM.16.MT88.4 R128, [R133+0xe000] ;  /* 0x00e000008580783b */ /* 0x000e660000004200 */
[----:B------:R-:W-:Y:S01]  /*c7b0*/  MUFU.EX2 R185, R185 ;  /* 0x000000b900b97308 */ /* 0x000fe20000000800 */
[C---:B------:R-:W-:Y:S01]  /*c7c0*/  FMUL.FTZ R64, R2.reuse, R64 ;  /* 0x0000004002407220 */ /* 0x040fe20000410000 */
[----:B------:R-:W-:Y:S01]  /*c7d0*/  FMUL.FTZ R65, R2, R65 ;  /* 0x0000004102417220 */ /* 0x000fe20000410000 */
[C---:B------:R-:W-:Y:S01]  /*c7e0*/  FMUL.FTZ R66, R0.reuse, R66 ;  /* 0x0000004200427220 */ /* 0x040fe20000410000 */
[----:B------:R-:W-:Y:S01]  /*c7f0*/  FMUL.FTZ R67, R0, R67 ;  /* 0x0000004300437220 */ /* 0x000fe20000410000 */
[C---:B------:R-:W-:Y:S01]  /*c800*/  FMUL.FTZ R68, R2.reuse, R68 ;  /* 0x0000004402447220 */ /* 0x040fe20000410000 */
[C---:B--2---:R-:W-:Y:S04]  /*c810*/  HMMA.16816.F32.BF16 R52, R136.reuse, R124, R52 ;  /* 0x0000007c8834723c */ /* 0x044fe80000041834 */
[----:B------:R-:W2:Y:S01]  /*c820*/  MUFU.EX2 R184, R184 ;  /* 0x000000b800b87308 */ /* 0x000ea20000000800 */
[----:B------:R-:W-:Y:S01]  /*c830*/  FMUL.FTZ R69, R2, R69 ;  /* 0x0000004502457220 */ /* 0x000fe20000410000 */
[C---:B------:R-:W-:Y:S01]  /*c840*/  FMUL.FTZ R70, R0.reuse, R70 ;  /* 0x0000004600467220 */ /* 0x040fe20000410000 */
[----:B------:R-:W-:Y:S01]  /*c850*/  FMUL.FTZ R71, R0, R71 ;  /* 0x0000004700477220 */ /* 0x000fe20000410000 */
[C---:B------:R-:W-:Y:S01]  /*c860*/  FMUL.FTZ R72, R2.reuse, R72 ;  /* 0x0000004802487220 */ /* 0x040fe20000410000 */
[----:B------:R-:W-:Y:S01]  /*c870*/  FMUL.FTZ R73, R2, R73 ;  /* 0x0000004902497220 */ /* 0x000fe20000410000 */
[C---:B------:R-:W-:Y:S01]  /*c880*/  HMMA.16816.F32.BF16 R56, R136.reuse, R126, R56 ;  /* 0x0000007e8838723c */ /* 0x040fe20000041838 */
[----:B------:R-:W3:Y:S02]  /*c890*/  LDSM.16.MT88.4 R124, [R134+0x2000] ;  /* 0x00200000867c783b */ /* 0x000ee40000004200 */
[C---:B------:R-:W-:Y:S01]  /*c8a0*/  FMUL.FTZ R74, R0.reuse, R74 ;  /* 0x0000004a004a7220 */ /* 0x040fe20000410000 */
[----:B------:R-:W-:Y:S01]  /*c8b0*/  FMUL.FTZ R75, R0, R75 ;  /* 0x0000004b004b7220 */ /* 0x000fe20000410000 */
[C---:B------:R-:W-:Y:S01]  /*c8c0*/  FMUL.FTZ R76, R2.reuse, R76 ;  /* 0x0000004c024c7220 */ /* 0x040fe20000410000 */
[----:B------:R-:W-:Y:S01]  /*c8d0*/  FMUL.FTZ R77, R2, R77 ;  /* 0x0000004d024d7220 */ /* 0x000fe20000410000 */
[C---:B------:R-:W-:Y:S01]  /*c8e0*/  FMUL.FTZ R78, R0.reuse, R78 ;  /* 0x0000004e004e7220 */ /* 0x040fe20000410000 */
[C---:B----4-:R-:W-:Y:S03]  /*c8f0*/  HMMA.16816.F32.BF16 R60, R136.reuse, R140, R60 ;  /* 0x0000008c883c723c */ /* 0x050fe6000004183c */
[----:B------:R-:W-:Y:S01]  /*c900*/  FMUL.FTZ R79, R0, R79 ;  /* 0x0000004f004f7220 */ /* 0x000fe20000410000 */
[C---:B------:R-:W-:Y:S01]  /*c910*/  FMUL.FTZ R80, R2.reuse, R80 ;  /* 0x0000005002507220 */ /* 0x040fe20000410000 */
[----:B------:R-:W-:Y:S01]  /*c920*/  FMUL.FTZ R81, R2, R81 ;  /* 0x0000005102517220 */ /* 0x000fe20000410000 */
[C---:B------:R-:W-:Y:S01]  /*c930*/  FMUL.FTZ R82, R0.reuse, R82 ;  /* 0x0000005200527220 */ /* 0x040fe20000410000 */
[----:B------:R-:W-:Y:S01]  /*c940*/  FMUL.FTZ R83, R0, R83 ;  /* 0x0000005300537220 */ /* 0x000fe20000410000 */
[C---:B------:R-:W-:Y:S01]  /*c950*/  HMMA.16816.F32.BF16 R64, R136.reuse, R142, R64 ;  /* 0x0000008e8840723c */ /* 0x040fe20000041840 */
[----:B------:R-:W4:Y:S02]  /*c960*/  LDSM.16.MT88.4 R140, [R161+0x2000] ;  /* 0x00200000a18c783b */ /* 0x000f240000004200 */
[C---:B------:R-:W-:Y:S01]  /*c970*/  FMUL.FTZ R84, R2.reuse, R84 ;  /* 0x0000005402547220 */ /* 0x040fe20000410000 */
[----:B------:R-:W-:Y:S01]  /*c980*/  FMUL.FTZ R85, R2, R85 ;  /* 0x0000005502557220 */ /* 0x000fe20000410000 */
[C---:B------:R-:W-:Y:S01]  /*c990*/  FMUL.FTZ R86, R0.reuse, R86 ;  /* 0x0000005600567220 */ /* 0x040fe20000410000 */
[----:B------:R-:W-:Y:S01]  /*c9a0*/  FMUL.FTZ R87, R0, R87 ;  /* 0x0000005700577220 */ /* 0x000fe20000410000 */
[C---:B------:R-:W-:Y:S01]  /*c9b0*/  FMUL.FTZ R88, R2.reuse, R88 ;  /* 0x0000005802587220 */ /* 0x040fe20000410000 */
[----:B------:R-:W-:Y:S01]  /*c9c0*/  FMUL.FTZ R89, R2, R89 ;  /* 0x0000005902597220 */ /* 0x000fe20000410000 */
[C---:B-1----:R-:W-:Y:S03]  /*c9d0*/  HMMA.16816.F32.BF16 R68, R136.reuse, R128, R68 ;  /* 0x000000808844723c */ /* 0x042fe60000041844 */
[C---:B------:R-:W-:Y:S01]  /*c9e0*/  FMUL.FTZ R90, R0.reuse, R90 ;  /* 0x0000005a005a7220 */ /* 0x040fe20000410000 */
[----:B------:R-:W-:Y:S01]  /*c9f0*/  FMUL.FTZ R91, R0, R91 ;  /* 0x0000005b005b7220 */ /* 0x000fe20000410000 */
[C---:B------:R-:W-:Y:S01]  /*ca00*/  FMUL.FTZ R92, R2.reuse, R92 ;  /* 0x0000005c025c7220 */ /* 0x040fe20000410000 */
[----:B------:R-:W-:Y:S01]  /*ca10*/  FMUL.FTZ R93, R2, R93 ;  /* 0x0000005d025d7220 */ /* 0x000fe20000410000 */
[C---:B------:R-:W-:Y:S01]  /*ca20*/  FMUL.FTZ R94, R0.reuse, R94 ;  /* 0x0000005e005e7220 */ /* 0x040fe20000410000 */
[C---:B------:R-:W-:Y:S01]  /*ca30*/  HMMA.16816.F32.BF16 R72, R136.reuse, R130, R72 ;  /* 0x000000828848723c */ /* 0x040fe20000041848 */
[----:B------:R-:W1:Y:S02]  /*ca40*/  LDSM.16.MT88.4 R128, [R160+0x10000] ;  /* 0x01000000a080783b */ /* 0x000e640000004200 */
[----:B------:R-:W-:Y:S01]  /*ca50*/  FMUL.FTZ R95, R0, R95 ;  /* 0x0000005f005f7220 */ /* 0x000fe20000410000 */
[C---:B------:R-:W-:Y:S01]  /*ca60*/  FMUL.FTZ R96, R2.reuse, R96 ;  /* 0x0000006002607220 */ /* 0x040fe20000410000 */
[----:B------:R-:W-:Y:S01]  /*ca70*/  FMUL.FTZ R97, R2, R97 ;  /* 0x0000006102617220 */ /* 0x000fe20000410000 */
[C---:B------:R-:W-:Y:S01]  /*ca80*/  FMUL.FTZ R98, R0.reuse, R98 ;  /* 0x0000006200627220 */ /* 0x040fe20000410000 */
[----:B------:R-:W-:Y:S01]  /*ca90*/  FMUL.FTZ R99, R0, R99 ;  /* 0x0000006300637220 */ /* 0x000fe20000410000 */
[C---:B---3--:R-:W-:Y:S03]  /*caa0*/  HMMA.16816.F32.BF16 R76, R136.reuse, R124, R76 ;  /* 0x0000007c884c723c */ /* 0x048fe6000004184c */
[C---:B------:R-:W-:Y:S01]  /*cab0*/  FMUL.FTZ R108, R2.reuse, R108 ;  /* 0x0000006c026c7220 */ /* 0x040fe20000410000 */
[----:B------:R-:W-:Y:S01]  /*cac0*/  FMUL.FTZ R109, R2, R109 ;  /* 0x0000006d026d7220 */ /* 0x000fe20000410000 */
[C---:B------:R-:W-:Y:S01]  /*cad0*/  FMUL.FTZ R110, R0.reuse, R110 ;  /* 0x0000006e006e7220 */ /* 0x040fe20000410000 */
[C---:B------:R-:W-:Y:S01]  /*cae0*/  FMUL.FTZ R111, R0.reuse, R111 ;  /* 0x0000006f006f7220 */ /* 0x040fe20000410000 */
[C---:B------:R-:W-:Y:S01]  /*caf0*/  FMUL.FTZ R14, R0.reuse, R118 ;  /* 0x00000076000e7220 */ /* 0x040fe20000410000 */
[C---:B------:R-:W-:Y:S01]  /*cb00*/  HMMA.16816.F32.BF16 R80, R136.reuse, R126, R80 ;  /* 0x0000007e8850723c */ /* 0x040fe20000041850 */
[----:B------:R-:W3:Y:S02]  /*cb10*/  LDSM.16.MT88.4 R124, [R133+0x10000] ;  /* 0x01000000857c783b */ /* 0x000ee40000004200 */
[----:B------:R-:W-:Y:S01]  /*cb20*/  FMUL.FTZ R15, R0, R119 ;  /* 0x00000077000f7220 */ /* 0x000fe20000410000 */
[C---:B------:R-:W-:Y:S01]  /*cb30*/  FMUL.FTZ R112, R2.reuse, R112 ;  /* 0x0000007002707220 */ /* 0x040fe20000410000 */
[----:B------:R-:W-:Y:S01]  /*cb40*/  FMUL.FTZ R113, R2, R113 ;  /* 0x0000007102717220 */ /* 0x000fe20000410000 */
[C---:B------:R-:W-:Y:S01]  /*cb50*/  FMUL.FTZ R114, R0.reuse, R114 ;  /* 0x0000007200727220 */ /* 0x040fe20000410000 */
[----:B------:R-:W-:Y:S01]  /*cb60*/  FMUL.FTZ R115, R0, R115 ;  /* 0x0000007300737220 */ /* 0x000fe20000410000 */
[C---:B----4-:R-:W-:Y:S03]  /*cb70*/  HMMA.16816.F32.BF16 R84, R136.reuse, R140, R84 ;  /* 0x0000008c8854723c */ /* 0x050fe60000041854 */
[----:B--2---:R-:W-:Y:S01]  /*cb80*/  F2FP.BF16.F32.PACK_AB R162, R184, R185 ;  /* 0x000000b9b8a2723e */ /* 0x004fe200000010ff */
[C---:B------:R-:W-:Y:S01]  /*cb90*/  FMUL.FTZ R100, R2.reuse, R100 ;  /* 0x0000006402647220 */ /* 0x040fe20000410000 */
[----:B------:R-:W-:Y:S01]  /*cba0*/  FMUL.FTZ R101, R2, R101 ;  /* 0x0000006502657220 */ /* 0x000fe20000410000 */
[C---:B------:R-:W-:Y:S01]  /*cbb0*/  FMUL.FTZ R102, R0.reuse, R102 ;  /* 0x0000006600667220 */ /* 0x040fe20000410000 */
[----:B------:R-:W-:Y:S01]  /*cbc0*/  FMUL.FTZ R103, R0, R103 ;  /* 0x0000006700677220 */ /* 0x000fe20000410000 */
[C---:B------:R-:W-:Y:S01]  /*cbd0*/  HMMA.16816.F32.BF16 R88, R136.reuse, R142, R88 ;  /* 0x0000008e8858723c */ /* 0x040fe20000041858 */
[----:B------:R-:W2:Y:S02]  /*cbe0*/  LDSM.16.MT88.4 R140, [R134+0x4000] ;  /* 0x00400000868c783b */ /* 0x000ea40000004200 */
[C---:B------:R-:W-:Y:S01]  /*cbf0*/  FMUL.FTZ R104, R2.reuse, R104 ;  /* 0x0000006802687220 */ /* 0x040fe20000410000 */
[----:B------:R-:W-:Y:S01]  /*cc00*/  FMUL.FTZ R105, R2, R105 ;  /* 0x0000006902697220 */ /* 0x000fe20000410000 */
[C---:B------:R-:W-:Y:S01]  /*cc10*/  FMUL.FTZ R106, R0.reuse, R106 ;  /* 0x0000006a006a7220 */ /* 0x040fe20000410000 */
[----:B------:R-:W-:Y:S01]  /*cc20*/  FMUL.FTZ R107, R0, R107 ;  /* 0x0000006b006b7220 */ /* 0x000fe20000410000 */
[C---:B------:R-:W-:Y:S01]  /*cc30*/  FMUL.FTZ R13, R2.reuse, R117 ;  /* 0x00000075020d7220 */ /* 0x040fe20000410000 */
[----:B------:R-:W-:Y:S01]  /*cc40*/  F2FP.BF16.F32.PACK_AB R117, R175, R174 ;  /* 0x000000aeaf75723e */ /* 0x000fe200000010ff */
[C---:B-1----:R-:W-:Y:S03]  /*cc50*/  HMMA.16816.F32.BF16 R92, R136.reuse, R128, R92 ;  /* 0x00000080885c723c */ /* 0x042fe6000004185c */
[----:B------:R-:W-:Y:S01]  /*cc60*/  FFMA.FTZ R167, R2, R221, R167 ;  /* 0x000000dd02a77223 */ /* 0x000fe200000100a7 */
[----:B------:R-:W-:Y:S01]  /*cc70*/  IADD3 R210, PT, PT, R210, -0x1, RZ ;  /* 0xffffffffd2d27810 */ /* 0x000fe20007ffe0ff */
[----:B------:R-:W-:Y:S02]  /*cc80*/  FFMA.FTZ R171, R0, R219, R171 ;  /* 0x000000db00ab7223 */ /* 0x000fe400000100ab */
[----:B------:R-:W-:Y:S01]  /*cc90*/  FADD.FTZ R168, R168, R167 ;  /* 0x000000a7a8a87221 */ /* 0x000fe20000010000 */
[C---:B------:R-:W-:Y:S03]  /*cca0*/  HMMA.16816.F32.BF16 R96, R136.reuse, R130, R96 ;  /* 0x000000828860723c */ /* 0x040fe60000041860 */
[----:B------:R-:W-:Y:S04]  /*ccb0*/  FADD.FTZ R0, R169, R171 ;  /* 0x000000aba9007221 */ /* 0x000fe80000010000 */
[----:B------:R-:W-:Y:S01]  /*ccc0*/  FADD.FTZ R165, R165, R0 ;  /* 0x00000000a5a57221 */ /* 0x000fe20000010000 */
[C---:B---3--:R-:W-:Y:S03]  /*ccd0*/  HMMA.16816.F32.BF16 R100, R136.reuse, R124, R100 ;  /* 0x0000007c8864723c */ /* 0x048fe60000041864 */
[----:B------:R-:W-:Y:S04]  /*cce0*/  IMAD.WIDE.U32 R124, R150, -0x2daee0ad, RZ ;  /* 0xd2511f53967c7825 */ /* 0x000fe800078e00ff */
[----:B------:R-:W-:Y:S01]  /*ccf0*/  FADD.FTZ R166, R166, R165 ;  /* 0x000000a5a6a67221 */ /* 0x000fe20000010000 */
[C---:B------:R-:W-:Y:S03]  /*cd00*/  HMMA.16816.F32.BF16 R104, R136.reuse, R126, R104 ;  /* 0x0000007e8868723c */ /* 0x040fe60000041868 */
[C---:B------:R-:W-:Y:S02]  /*cd10*/  PRMT R127, R124.reuse, 0x7773, RZ ;  /* 0x000077737c7f7816 */ /* 0x040fe400000000ff */
[----:B------:R-:W-:Y:S02]  /*cd20*/  MOV R126, R124 ;  /* 0x0000007c007e7202 */ /* 0x000fe40000000f00 */
[C---:B------:R-:W-:Y:S01]  /*cd30*/  PRMT R144, R124.reuse, 0x7772, RZ ;  /* 0x000077727c907816 */ /* 0x040fe200000000ff */
[C---:B--2---:R-:W-:Y:S03]  /*cd40*/  HMMA.16816.F32.BF16 R16, R136.reuse, R140, R16 ;  /* 0x0000008c8810723c */ /* 0x044fe60000041810 */
[----:B------:R-:W-:Y:S02]  /*cd50*/  PRMT R129, R124, 0x7771, RZ ;  /* 0x000077717c817816 */ /* 0x000fe400000000ff */
[----:B------:R-:W-:Y:S02]  /*cd60*/  LOP3.LUT R124, R226, R148, R125, 0x96, !PT ;  /* 0x00000094e27c7212 */ /* 0x000fe400078e967d */
[----:B------:R-:W-:Y:S01]  /*cd70*/  LOP3.LUT R126, R126, 0xff, RZ, 0xc0, !PT ;  /* 0x000000ff7e7e7812 */ /* 0x000fe200078ec0ff */
[C---:B------:R-:W-:Y:S01]  /*cd80*/  HMMA.16816.F32.BF16 R108, R136.reuse, R142, R108 ;  /* 0x0000008e886c723c */ /* 0x040fe2000004186c */
[----:B------:R-:W-:Y:S02]  /*cd90*/  LDSM.16.MT88.4 R140, [R134+0x800] ;  /* 0x00080000868c783b */ /* 0x000fe40000004200 */
[C---:B------:R-:W-:Y:S02]  /*cda0*/  LOP3.LUT R125, R124.reuse, 0xffff, RZ, 0xc0, !PT ;  /* 0x0000ffff7c7d7812 */ /* 0x040fe400078ec0ff */
[C---:B------:R-:W-:Y:S02]  /*cdb0*/  PRMT R12, R124.reuse, 0x7632, R12 ;  /* 0x000076327c0c7816 */ /* 0x040fe4000000000c */
[----:B------:R-:W-:Y:S02]  /*cdc0*/  LOP3.LUT R159, R124, 0xff, RZ, 0xc0, !PT ;  /* 0x000000ff7c9f7812 */ /* 0x000fe400078ec0ff */
[----:B------:R-:W-:Y:S02]  /*cdd0*/  SHF.R.U32.HI R157, RZ, 0x18, R124 ;  /* 0x00000018ff9d7819 */ /* 0x000fe4000001167c */
[----:B------:R-:W-:Y:S02]  /*cde0*/  SHF.R.U32.HI R124, RZ, 0x8, R125 ;  /* 0x00000008ff7c7819 */ /* 0x000fe4000001167d */
[----:B------:R-:W-:Y:S02]  /*cdf0*/  PRMT R144, R144, 0x5410, R127 ;  /* 0x0000541090907816 */ /* 0x000fe4000000007f */
[----:B------:R-:W-:Y:S02]  /*ce00*/  PRMT R129, R126, 0x5410, R129 ;  /* 0x000054107e817816 */ /* 0x000fe40000000081 */
[----:B------:R-:W-:Y:S02]  /*ce10*/  PRMT R159, R159, 0x5410, R124 ;  /* 0x000054109f9f7816 */ /* 0x000fe4000000007c */
[----:B------:R-:W1:Y:S01]  /*ce20*/  LDSM.16.MT88.4 R124, [R160+0xc800] ;  /* 0x00c80000a07c783b */ /* 0x000e620000004200 */
[----:B------:R-:W-:Y:S02]  /*ce30*/  LOP3.LUT R12, R12, 0xff, RZ, 0xc0, !PT ;  /* 0x000000ff0c0c7812 */ /* 0x000fe400078ec0ff */
[--C-:B------:R-:W-:Y:S02]  /*ce40*/  HSET2.LE.AND R148, R129, R170.reuse, PT ;  /* 0x000000aa81947233 */ /* 0x100fe40003803000 */
[----:B------:R-:W-:Y:S01]  /*ce50*/  PRMT R157, R12, 0x5410, R157 ;  /* 0x000054100c9d7816 */ /* 0x000fe2000000009d */
[----:B------:R-:W-:Y:S01]  /*ce60*/  FMUL.FTZ R12, R2, R116 ;  /* 0x00000074020c7220 */ /* 0x000fe20000410000 */
[----:B------:R-:W-:Y:S01]  /*ce70*/  LOP3.LUT R119, R144, 0xff00ff, RZ, 0xc0, !PT ;  /* 0x00ff00ff90777812 */ /* 0x000fe200078ec0ff */
[----:B------:R-:W2:Y:S01]  /*ce80*/  LDSM.16.MT88.4 R128, [R133+0xc800] ;  /* 0x00c800008580783b */ /* 0x000ea20000004200 */
[----:B------:R-:W-:Y:S02]  /*ce90*/  LOP3.LUT R118, R117, R148, RZ, 0xc0, !PT ;  /* 0x0000009475767212 */ /* 0x000fe400078ec0ff */
[--C-:B------:R-:W-:Y:S02]  /*cea0*/  HSET2.LE.AND R116, R159, R170.reuse, PT ;  /* 0x000000aa9f747233 */ /* 0x100fe40003803000 */
[C---:B------:R-:W-:Y:S03]  /*ceb0*/  HMMA.16816.F32.BF16 R12, R136.reuse, R120, R12 ;  /* 0x00000078880c723c */ /* 0x040fe6000004180c */
[--C-:B------:R-:W-:Y:S01]  /*cec0*/  HSET2.LE.AND R117, R157, R170.reuse, PT ;  /* 0x000000aa9d757233 */ /* 0x100fe20003803000 */
[----:B------:R-:W3:Y:S01]  /*ced0*/  LDSM.16.MT88.4 R144, [R161+0x800] ;  /* 0x00080000a190783b */ /* 0x000ee20000004200 */
[--C-:B------:R-:W-:Y:S02]  /*cee0*/  HSET2.LE.AND R119, R119, R170.reuse, PT ;  /* 0x000000aa77777233 */ /* 0x100fe40003803000 */
[----:B------:R-:W-:Y:S01]  /*cef0*/  F2FP.BF16.F32.PACK_AB R121, R187, R186 ;  /* 0x000000babb79723e */ /* 0x000fe200000010ff */
[----:B------:R-:W-:Y:S03]  /*cf00*/  HMMA.16816.F32.BF16 R112, R136, R122, R112 ;  /* 0x0000007a8870723c */ /* 0x000fe60000041870 */
[----:B------:R-:W-:Y:S01]  /*cf10*/  F2FP.BF16.F32.PACK_AB R120, R188, R227 ;  /* 0x000000e3bc78723e */ /* 0x000fe200000010ff */
[----:B------:R-:W4:Y:S01]  /*cf20*/  LDSM.16.MT88.4 R148, [R160+0xe800] ;  /* 0x00e80000a094783b */ /* 0x000f220000004200 */
[----:B------:R-:W-:Y:S01]  /*cf30*/  LOP3.LUT R119, R162, R119, RZ, 0xc0, !PT ;  /* 0x00000077a2777212 */ /* 0x000fe200078ec0ff */
[----:B------:R-:W-:Y:S01]  /*cf40*/  FFMA.FTZ R162, R23, UR4, -R173 ;  /* 0x0000000417a27c23 */ /* 0x000fe200080108ad */
[----:B------:R-:W-:Y:S01]  /*cf50*/  LOP3.LUT R116, R121, R116, RZ, 0xc0, !PT ;  /* 0x0000007479747212 */ /* 0x000fe200078ec0ff */
[----:B------:R-:W-:Y:S01]  /*cf60*/  FADD.FTZ R227, R227, R166 ;  /* 0x000000a6e3e37221 */ /* 0x000fe20000010000 */
[----:B------:R-:W-:Y:S03]  /*cf70*/  LOP3.LUT R117, R120, R117, RZ, 0xc0, !PT ;  /* 0x0000007578757212 */ /* 0x000fe600078ec0ff */
[----:B------:R-:W5:Y:S01]  /*cf80*/  LDSM.16.MT88.4 R156, [R134+0x2800] ;  /* 0x00280000869c783b */ /* 0x000f620000004200 */
[----:B------:R-:W-:Y:S01]  /*cf90*/  MUFU.EX2 R162, R162 ;  /* 0x000000a200a27308 */ /* 0x000fe20000000800 */
[----:B------:R-:W-:Y:S04]  /*cfa0*/  FADD.FTZ R188, R188, R227 ;  /* 0x000000e3bcbc7221 */ /* 0x000fe80000010000 */
[----:B------:R-:W-:Y:S01]  /*cfb0*/  FADD.FTZ R185, R185, R188 ;  /* 0x000000bcb9b97221 */ /* 0x000fe20000010000 */
[C---:B-1----:R-:W-:Y:S01]  /*cfc0*/  HMMA.16816.F32.BF16 R4, R116.reuse, R124, R4 ;  /* 0x0000007c7404723c */ /* 0x042fe20000041804 */
[----:B------:R-:W1:Y:S04]  /*cfd0*/  LDSM.16.MT88.4 R120, [R161+0x2800] ;  /* 0x00280000a178783b */ /* 0x000e680000004200 */
[----:B------:R-:W-:Y:S03]  /*cfe0*/  FADD.FTZ R184, R184, R185 ;  /* 0x000000b9b8b87221 */ /* 0x000fe60000010000 */
[C---:B------:R-:W-:Y:S01]  /*cff0*/  HMMA.16816.F32.BF16 R8, R116.reuse, R126, R8 ;  /* 0x0000007e7408723c */ /* 0x040fe20000041808 */
[----:B------:R-:W1:Y:S07]  /*d000*/  LDSM.16.MT88.4 R124, [R160+0x10800] ;  /* 0x01080000a07c783b */ /* 0x000e6e0000004200 */
[C---:B--2---:R-:W-:Y:S03]  /*d010*/  HMMA.16816.F32.BF16 R36, R116.reuse, R128, R36 ;  /* 0x000000807424723c */ /* 0x044fe60000041824 */
[----:B------:R-:W-:Y:S05]  /*d020*/  LOP3.LUT R128, R217, R225, R231, 0x96, !PT ;  /* 0x000000e1d9807212 */ /* 0x000fea00078e96e7 */
[C---:B------:R-:W-:Y:S03]  /*d030*/  HMMA.16816.F32.BF16 R40, R116.reuse, R130, R40 ;  /* 0x000000827428723c */ /* 0x040fe60000041828 */
[----:B------:R-:W-:Y:S02]  /*d040*/  IMAD.WIDE.U32 R136, R128, -0x326172a9, RZ ;  /* 0xcd9e8d5780887825 */ /* 0x000fe400078e00ff */
[----:B------:R-:W2:Y:S03]  /*d050*/  LDSM.16.MT88.4 R128, [R133+0x10800] ;  /* 0x010800008580783b */ /* 0x000ea60000004200 */
[C---:B------:R-:W-:Y:S03]  /*d060*/  HMMA.16816.F32.BF16 R44, R116.reuse, R140, R44 ;  /* 0x0000008c742c723c */ /* 0x040fe6000004182c */
[----:B------:R-:W-:Y:S02]  /*d070*/  LOP3.LUT R138, R222, R197, R137, 0x96, !PT ;  /* 0x000000c5de8a7212 */ /* 0x000fe400078e9689 */
[----:B------:R-:W-:Y:S03]  /*d080*/  LOP3.LUT R136, R213, R196, R136, 0x96, !PT ;  /* 0x000000c4d5887212 */ /* 0x000fe600078e9688 */
[C---:B------:R-:W-:Y:S01]  /*d090*/  HMMA.16816.F32.BF16 R48, R116.reuse, R142, R48 ;  /* 0x0000008e7430723c */ /* 0x040fe20000041830 */
[----:B------:R-:W-:Y:S02]  /*d0a0*/  LDSM.16.MT88.4 R140, [R161+0x1000] ;  /* 0x00100000a18c783b */ /* 0x000fe40000004200 */
[----:B------:R-:W-:Y:S04]  /*d0b0*/  IMAD.WIDE.U32 R138, R138, -0x2daee0ad, RZ ;  /* 0xd2511f538a8a7825 */ /* 0x000fe800078e00ff */
[----:B------:R-:W-:Y:S01]  /*d0c0*/  IMAD.WIDE.U32 R136, R136, -0x2daee0ad, RZ ;  /* 0xd2511f5388887825 */ /* 0x000fe200078e00ff */
[C---:B---3--:R-:W-:Y:S03]  /*d0d0*/  HMMA.16816.F32.BF16 R52, R116.reuse, R144, R52 ;  /* 0x000000907434723c */ /* 0x048fe60000041834 */
[----:B------:R-:W-:Y:S02]  /*d0e0*/  LOP3.LUT R229, R214, R229, R139, 0x96, !PT ;  /* 0x000000e5d6e57212 */ /* 0x000fe400078e968b */
[----:B------:R-:W-:Y:S01]  /*d0f0*/  LOP3.LUT R228, R220, R138, R137, 0x96, !PT ;  /* 0x0000008adce47212 */ /* 0x000fe200078e9689 */
[----:B------:R-:W-:Y:S02]  /*d100*/  FFMA.FTZ R220, R34, UR4, -R173 ;  /* 0x0000000422dc7c23 */ /* 0x000fe400080108ad */
[C---:B------:R-:W-:Y:S03]  /*d110*/  HMMA.16816.F32.BF16 R56, R116.reuse, R146, R56 ;  /* 0x000000927438723c */ /* 0x040fe60000041838 */
[----:B------:R-:W-:Y:S01]  /*d120*/  IMAD.WIDE.U32 R230, R229, -0x326172a9, RZ ;  /* 0xcd9e8d57e5e67825 */ /* 0x000fe200078e00ff */
[----:B------:R-:W-:Y:S03]  /*d130*/  MUFU.EX2 R220, R220 ;  /* 0x000000dc00dc7308 */ /* 0x000fe60000000800 */
[----:B------:R-:W-:Y:S01]  /*d140*/  IMAD.WIDE.U32 R228, R228, -0x326172a9, RZ ;  /* 0xcd9e8d57e4e47825 */ /* 0x000fe200078e00ff */
[C---:B----4-:R-:W-:Y:S04]  /*d150*/  HMMA.16816.F32.BF16 R60, R116.reuse, R148, R60 ;  /* 0x00000094743c723c */ /* 0x050fe8000004183c */
[----:B------:R-:W-:Y:S01]  /*d160*/  LOP3.LUT R230, R194, R230, R229, 0x96, !PT ;  /* 0x000000e6c2e67212 */ /* 0x000fe200078e96e5 */
[--C-:B------:R-:W-:Y:S03]  /*d170*/  FFMA.FTZ R229, R25, UR4, -R172.reuse ;  /* 0x0000000419e57c23 */ /* 0x100fe600080108ac */
[C---:B------:R-:W-:Y:S03]  /*d180*/  HMMA.16816.F32.BF16 R64, R116.reuse, R150, R64 ;  /* 0x000000967440723c */ /* 0x040fe60000041840 */
[----:B------:R-:W-:Y:S05]  /*d190*/  MUFU.EX2 R229, R229 ;  /* 0x000000e500e57308 */ /* 0x000fea0000000800 */
[C---:B------:R-:W-:Y:S08]  /*d1a0*/  HMMA.16816.F32.BF16 R68, R116.reuse, R152, R68 ;  /* 0x000000987444723c */ /* 0x040ff00000041844 */
[C---:B------:R-:W-:Y:S01]  /*d1b0*/  HMMA.16816.F32.BF16 R72, R116.reuse, R154, R72 ;  /* 0x0000009a7448723c */ /* 0x040fe20000041848 */
[----:B------:R-:W-:Y:S07]  /*d1c0*/  LDSM.16.MT88.4 R152, [R161+0x3000] ;  /* 0x00300000a198783b */ /* 0x000fee0000004200 */
[C---:B-----5:R-:W-:Y:S03]  /*d1d0*/  HMMA.16816.F32.BF16 R76, R116.reuse, R156, R76 ;  /* 0x0000009c744c723c */ /* 0x060fe6000004184c */
[--C-:B------:R-:W-:Y:S01]  /*d1e0*/  FFMA.FTZ R157, R20, UR4, -R172.reuse ;  /* 0x00000004149d7c23 */ /* 0x100fe200080108ac */
[----:B------:R-:W-:Y:S01]  /*d1f0*/  LOP3.LUT R20, R212, R195, R231, 0x96, !PT ;  /* 0x000000c3d4147212 */ /* 0x000fe200078e96e7 */
[----:B------:R-:W-:Y:S03]  /*d200*/  IMAD.WIDE.U32 R230, R230, -0x2daee0ad, RZ ;  /* 0xd2511f53e6e67825 */ /* 0x000fe600078e00ff */
[C---:B------:R-:W-:Y:S01]  /*d210*/  HMMA.16816.F32.BF16 R80, R116.reuse, R158, R80 ;  /* 0x0000009e7450723c */ /* 0x040fe20000041850 */
[----:B------:R-:W-:Y:S02]  /*d220*/  MUFU.EX2 R157, R157 ;  /* 0x0000009d009d7308 */ /* 0x000fe40000000800 */
[----:B------:R-:W-:Y:S01]  /*d230*/  FFMA.FTZ R159, R22, UR4, -R173 ;  /* 0x00000004169f7c23 */ /* 0x000fe200080108ad */
[----:B------:R-:W-:Y:S01]  /*d240*/  FFMA.FTZ R158, R21, UR4, -R172 ;  /* 0x00000004159e7c23 */ /* 0x000fe200080108ac */
[----:B------:R-:W-:Y:S03]  /*d250*/  IMAD.WIDE.U32 R20, R20, -0x2daee0ad, RZ ;  /* 0xd2511f5314147825 */ /* 0x000fe600078e00ff */
[C---:B-1----:R-:W-:Y:S03]  /*d260*/  HMMA.16816.F32.BF16 R84, R116.reuse, R120, R84 ;  /* 0x000000787454723c */ /* 0x042fe60000041854 */
[----:B------:R-:W1:Y:S01]  /*d270*/  MUFU.EX2 R159, R159 ;  /* 0x0000009f009f7308 */ /* 0x000e620000000800 */
[----:B------:R-:W-:Y:S01]  /*d280*/  LOP3.LUT R232, R218, R136, R21, 0x96, !PT ;  /* 0x00000088dae87212 */ /* 0x000fe200078e9615 */
[----:B------:R-:W-:Y:S03]  /*d290*/  FFMA.FTZ R218, R26, UR4, -R173 ;  /* 0x000000041ada7c23 */ /* 0x000fe600080108ad */
[C---:B------:R-:W-:Y:S01]  /*d2a0*/  HMMA.16816.F32.BF16 R88, R116.reuse, R122, R88 ;  /* 0x0000007a7458723c */ /* 0x040fe20000041858 */
[----:B------:R-:W3:Y:S04]  /*d2b0*/  LDSM.16.MT88.4 R120, [R134+0x4800] ;  /* 0x004800008678783b */ /* 0x000ee80000004200 */
[----:B------:R-:W4:Y:S01]  /*d2c0*/  MUFU.EX2 R158, R158 ;  /* 0x0000009e009e7308 */ /* 0x000f220000000800 */
[----:B------:R-:W-:Y:S02]  /*d2d0*/  IMAD.WIDE.U32 R232, R232, -0x326172a9, RZ ;  /* 0xcd9e8d57e8e87825 */ /* 0x000fe400078e00ff */
[C---:B------:R-:W-:Y:S07]  /*d2e0*/  HMMA.16816.F32.BF16 R92, R116.reuse, R124, R92 ;  /* 0x0000007c745c723c */ /* 0x040fee000004185c */
[----:B------:R-:W-:Y:S01]  /*d2f0*/  MUFU.EX2 R218, R218 ;  /* 0x000000da00da7308 */ /* 0x000fe20000000800 */
[----:B-1----:R-:W-:Y:S01]  /*d300*/  F2FP.BF16.F32.PACK_AB R144, R162, R159 ;  /* 0x0000009fa290723e */ /* 0x002fe200000010ff */
[----:B------:R-:W-:Y:S01]  /*d310*/  FADD.FTZ R159, R159, R184 ;  /* 0x000000b89f9f7221 */ /* 0x000fe20000010000 */
[----:B------:R-:W-:Y:S01]  /*d320*/  LOP3.LUT R228, R191, R228, R233, 0x96, !PT ;  /* 0x000000e4bfe47212 */ /* 0x000fe200078e96e9 */
[C---:B------:R-:W-:Y:S03]  /*d330*/  HMMA.16816.F32.BF16 R96, R116.reuse, R126, R96 ;  /* 0x0000007e7460723c */ /* 0x040fe60000041860 */
[----:B------:R-:W-:Y:S01]  /*d340*/  LOP3.LUT R126, R190, R20, R231, 0x96, !PT ;  /* 0x00000014be7e7212 */ /* 0x000fe200078e96e7 */
[----:B------:R-:W-:Y:S01]  /*d350*/  FFMA.FTZ R190, R24, UR4, -R172 ;  /* 0x0000000418be7c23 */ /* 0x000fe200080108ac */
[----:B------:R-:W1:Y:S01]  /*d360*/  LDSM.16.MT88.4 R20, [R161+0x4800] ;  /* 0x00480000a114783b */ /* 0x000e620000004200 */
[----:B------:R-:W-:Y:S01]  /*d370*/  FFMA.FTZ R231, R27, UR4, -R173 ;  /* 0x000000041be77c23 */ /* 0x000fe200080108ad */
[----:B------:R-:W-:Y:S01]  /*d380*/  FADD.FTZ R159, R162, R159 ;  /* 0x0000009fa29f7221 */ /* 0x000fe20000010000 */
[C---:B--2---:R-:W-:Y:S02]  /*d390*/  HMMA.16816.F32.BF16 R100, R116.reuse, R128, R100 ;  /* 0x000000807464723c */ /* 0x044fe40000041864 */
[----:B------:R-:W2:Y:S01]  /*d3a0*/  MUFU.EX2 R190, R190 ;  /* 0x000000be00be7308 */ /* 0x000ea20000000800 */
[----:B------:R-:W-:Y:S05]  /*d3b0*/  IMAD.WIDE.U32 R126, R126, -0x326172a9, RZ ;  /* 0xcd9e8d577e7e7825 */ /* 0x000fea00078e00ff */
[C---:B------:R-:W-:Y:S04]  /*d3c0*/  HMMA.16816.F32.BF16 R104, R116.reuse, R130, R104 ;  /* 0x000000827468723c */ /* 0x040fe80000041868 */
[----:B------:R-:W5:Y:S01]  /*d3d0*/  MUFU.EX2 R231, R231 ;  /* 0x000000e700e77308 */ /* 0x000f620000000800 */
[C---:B------:R-:W-:Y:S02]  /*d3e0*/  PRMT R145, R126.reuse, 0x7773, RZ ;  /* 0x000077737e917816 */ /* 0x040fe400000000ff */
[C---:B------:R-:W-:Y:S02]  /*d3f0*/  PRMT R124, R126.reuse, 0x7772, RZ ;  /* 0x000077727e7c7816 */ /* 0x040fe400000000ff */
[----:B------:R-:W-:Y:S01]  /*d400*/  MOV R136, R126 ;  /* 0x0000007e00887202 */ /* 0x000fe20000000f00 */
[C---:B---3--:R-:W-:Y:S03]  /*d410*/  HMMA.16816.F32.BF16 R16, R116.reuse, R120, R16 ;  /* 0x000000787410723c */ /* 0x048fe60000041810 */
[----:B------:R-:W-:Y:S02]  /*d420*/  LOP3.LUT R24, R189, R232, R127, 0x96, !PT ;  /* 0x000000e8bd187212 */ /* 0x000fe400078e967f */
[----:B------:R-:W-:Y:S02]  /*d430*/  PRMT R147, R126, 0x7771, RZ ;  /* 0x000077717e937816 */ /* 0x000fe400000000ff */
[----:B------:R-:W-:Y:S01]  /*d440*/  PRMT R145, R124, 0x5410, R145 ;  /* 0x000054107c917816 */ /* 0x000fe20000000091 */
[C---:B------:R-:W-:Y:S01]  /*d450*/  HMMA.16816.F32.BF16 R108, R116.reuse, R122, R108 ;  /* 0x0000007a746c723c */ /* 0x040fe2000004186c */
[----:B------:R-:W3:Y:S02]  /*d460*/  LDSM.16.MT88.4 R124, [R160+0xd000] ;  /* 0x00d00000a07c783b */ /* 0x000ee40000004200 */
[C---:B------:R-:W-:Y:S02]  /*d470*/  LOP3.LUT R128, R24.reuse, 0xffff, RZ, 0xc0, !PT ;  /* 0x0000ffff18807812 */ /* 0x040fe400078ec0ff */
[C---:B------:R-:W-:Y:S02]  /*d480*/  PRMT R137, R24.reuse, 0x7632, R137 ;  /* 0x0000763218897816 */ /* 0x040fe40000000089 */
[----:B------:R-:W-:Y:S02]  /*d490*/  SHF.R.U32.HI R26, RZ, 0x8, R128 ;  /* 0x00000008ff1a7819 */ /* 0x000fe40000011680 */
[----:B------:R-:W-:Y:S01]  /*d4a0*/  LOP3.LUT R25, R24, 0xff, RZ, 0xc0, !PT ;  /* 0x000000ff18197812 */ /* 0x000fe200078ec0ff */
[----:B------:R-:W3:Y:S01]  /*d4b0*/  LDSM.16.MT88.4 R128, [R133+0xd000] ;  /* 0x00d000008580783b */ /* 0x000ee20000004200 */
[----:B------:R-:W-:Y:S01]  /*d4c0*/  LOP3.LUT R137, R137, 0xff, RZ, 0xc0, !PT ;  /* 0x000000ff89897812 */ /* 0x000fe200078ec0ff */
[C---:B-1----:R-:W-:Y:S03]  /*d4d0*/  HMMA.16816.F32.BF16 R12, R116.reuse, R20, R12 ;  /* 0x00000014740c723c */ /* 0x042fe6000004180c */
[----:B------:R-:W-:Y:S02]  /*d4e0*/  SHF.R.U32.HI R24, RZ, 0x18, R24 ;  /* 0x00000018ff187819 */ /* 0x000fe40000011618 */
[----:B------:R-:W-:Y:S01]  /*d4f0*/  PRMT R25, R25, 0x5410, R26 ;  /* 0x0000541019197816 */ /* 0x000fe2000000001a */
[----:B------:R-:W-:Y:S01]  /*d500*/  LDSM.16.MT88.4 R120, [R160+0xf000] ;  /* 0x00f00000a078783b */ /* 0x000fe20000004200 */
[----:B------:R-:W-:Y:S01]  /*d510*/  LOP3.LUT R136, R136, 0xff, RZ, 0xc0, !PT ;  /* 0x000000ff88887812 */ /* 0x000fe200078ec0ff */
[----:B------:R-:W-:Y:S03]  /*d520*/  HMMA.16816.F32.BF16 R112, R116, R22, R112 ;  /* 0x000000167470723c */ /* 0x000fe60000041870 */
[----:B------:R-:W-:Y:S02]  /*d530*/  PRMT R27, R137, 0x5410, R24 ;  /* 0x00005410891b7816 */ /* 0x000fe40000000018 */
[--C-:B------:R-:W-:Y:S01]  /*d540*/  HSET2.LE.AND R24, R25, R170.reuse, PT ;  /* 0x000000aa19187233 */ /* 0x100fe20003803000 */
[----:B------:R-:W-:Y:S01]  /*d550*/  LDSM.16.MT88.4 R20, [R160+0x11000] ;  /* 0x01100000a014783b */ /* 0x000fe20000004200 */
[----:B------:R-:W-:Y:S02]  /*d560*/  PRMT R147, R136, 0x5410, R147 ;  /* 0x0000541088937816 */ /* 0x000fe40000000093 */
[----:B----4-:R-:W-:Y:S02]  /*d570*/  F2FP.BF16.F32.PACK_AB R25, R158, R157 ;  /* 0x0000009d9e19723e */ /* 0x010fe400000010ff */
[----:B------:R-:W-:Y:S02]  /*d580*/  LOP3.LUT R149, R145, 0xff00ff, RZ, 0xc0, !PT ;  /* 0x00ff00ff91957812 */ /* 0x000fe400078ec0ff */
[----:B------:R-:W-:Y:S01]  /*d590*/  LOP3.LUT R24, R25, R24, RZ, 0xc0, !PT ;  /* 0x0000001819187212 */ /* 0x000fe200078ec0ff */
[----:B------:R-:W1:Y:S01]  /*d5a0*/  LDSM.16.MT88.4 R136, [R134+0x1000] ;  /* 0x001000008688783b */ /* 0x000e620000004200 */
[--C-:B------:R-:W-:Y:S02]  /*d5b0*/  HSET2.LE.AND R26, R147, R170.reuse, PT ;  /* 0x000000aa931a7233 */ /* 0x100fe40003803000 */
[--C-:B------:R-:W-:Y:S02]  /*d5c0*/  HSET2.LE.AND R25, R27, R170.reuse, PT ;  /* 0x000000aa1b197233 */ /* 0x100fe40003803000 */
[----:B--2---:R-:W-:Y:S02]  /*d5d0*/  F2FP.BF16.F32.PACK_AB R27, R229, R190 ;  /* 0x000000bee51b723e */ /* 0x004fe400000010ff */
[----:B-----5:R-:W-:Y:S01]  /*d5e0*/  F2FP.BF16.F32.PACK_AB R156, R231, R218 ;  /* 0x000000dae79c723e */ /* 0x020fe200000010ff */
[----:B------:R-:W-:Y:S01]  /*d5f0*/  LDSM.16.MT88.4 R116, [R133+0x11000] ;  /* 0x011000008574783b */ /* 0x000fe20000004200 */
[----:B------:R-:W-:Y:S01]  /*d600*/  LOP3.LUT R26, R27, R26, RZ, 0xc0, !PT ;  /* 0x0000001a1b1a7212 */ /* 0x000fe200078ec0ff */
[----:B------:R-:W-:Y:S01]  /*d610*/  FADD.FTZ R218, R218, R159 ;  /* 0x0000009fdada7221 */ /* 0x000fe20000010000 */
[--C-:B------:R-:W-:Y:S02]  /*d620*/  HSET2.LE.AND R27, R149, R170.reuse, PT ;  /* 0x000000aa951b7233 */ /* 0x100fe40003803000 */
[----:B------:R-:W-:Y:S01]  /*d630*/  LOP3.LUT R25, R144, R25, RZ, 0xc0, !PT ;  /* 0x0000001990197212 */ /* 0x000fe200078ec0ff */
[----:B------:R-:W-:Y:S02]  /*d640*/  FADD.FTZ R231, R231, R218 ;  /* 0x000000dae7e77221 */ /* 0x000fe40000010000 */
[----:B------:R-:W-:Y:S01]  /*d650*/  LOP3.LUT R27, R156, R27, RZ, 0xc0, !PT ;  /* 0x0000001b9c1b7212 */ /* 0x000fe200078ec0ff */
[----:B------:R-:W2:Y:S01]  /*d660*/  LDSM.16.MT88.4 R144, [R133+0xf000] ;  /* 0x00f000008590783b */ /* 0x000ea20000004200 */
[--C-:B------:R-:W-:Y:S05]  /*d670*/  FFMA.FTZ R156, R32, UR4, -R172.reuse ;  /* 0x00000004209c7c23 */ /* 0x100fea00080108ac */
[C---:B---3--:R-:W-:Y:S01]  /*d680*/  HMMA.16816.F32.BF16 R4, R24.reuse, R124, R4 ;  /* 0x0000007c1804723c */ /* 0x048fe20000041804 */
[----:B------:R-:W-:Y:S01]  /*d690*/  MUFU.EX2 R156, R156 ;  /* 0x0000009c009c7308 */ /* 0x000fe20000000800 */
[----:B------:R-:W3:Y:S06]  /*d6a0*/  LDSM.16.MT88.4 R148, [R134+0x3000] ;  /* 0x003000008694783b */ /* 0x000eec0000004200 */
[C---:B------:R-:W-:Y:S02]  /*d6b0*/  HMMA.16816.F32.BF16 R8, R24.reuse, R126, R8 ;  /* 0x0000007e1808723c */ /* 0x040fe40000041808 */
[----:B------:R-:W-:Y:S06]  /*d6c0*/  LDSM.16.MT88.4 R124, [R160+0xd800] ;  /* 0x00d80000a07c783b */ /* 0x000fec0000004200 */
[C---:B------:R-:W-:Y:S08]  /*d6d0*/  HMMA.16816.F32.BF16 R36, R24.reuse, R128, R36 ;  /* 0x000000801824723c */ /* 0x040ff00000041824 */
[C---:B------:R-:W-:Y:S08]  /*d6e0*/  HMMA.16816.F32.BF16 R40, R24.reuse, R130, R40 ;  /* 0x000000821828723c */ /* 0x040ff00000041828 */
        /* <DEDUP_REMOVED lines=9> */
[C---:B--2---:R-:W-:Y:S08]  /*d780*/  HMMA.16816.F32.BF16 R68, R24.reuse, R144, R68 ;  /* 0x000000901844723c */ /* 0x044ff00000041844 */
[C---:B------:R-:W-:Y:S01]  /*d790*/  HMMA.16816.F32.BF16 R72, R24.reuse, R146, R72 ;  /* 0x000000921848723c */ /* 0x040fe20000041848 */
[----:B------:R-:W-:Y:S07]  /*d7a0*/  LDSM.16.MT88.4 R144, [R134+0x3800] ;  /* 0x003800008690783b */ /* 0x000fee0000004200 */
[C---:B---3--:R-:W-:Y:S08]  /*d7b0*/  HMMA.16816.F32.BF16 R76, R24.reuse, R148, R76 ;  /* 0x00000094184c723c */ /* 0x048ff0000004184c */
        /* <DEDUP_REMOVED lines=9> */
[--C-:B------:R-:W-:Y:S01]  /*d850*/  FFMA.FTZ R155, R31, UR4, -R173.reuse ;  /* 0x000000041f9b7c23 */ /* 0x100fe200080108ad */
[----:B------:R-:W-:Y:S01]  /*d860*/  FFMA.FTZ R173, R35, UR4, -R173 ;  /* 0x0000000423ad7c23 */ /* 0x000fe200080108ad */
[----:B------:R-:W-:Y:S02]  /*d870*/  IMAD.WIDE.U32 R30, R228, -0x2daee0ad, RZ ;  /* 0xd2511f53e41e7825 */ /* 0x000fe400078e00ff */
[C---:B------:R-:W-:Y:S03]  /*d880*/  HMMA.16816.F32.BF16 R92, R24.reuse, R20, R92 ;  /* 0x00000014185c723c */ /* 0x040fe6000004185c */
[----:B------:R-:W-:Y:S01]  /*d890*/  MUFU.EX2 R154, R154 ;  /* 0x0000009a009a7308 */ /* 0x000fe20000000800 */
[----:B------:R-:W-:Y:S02]  /*d8a0*/  MOV R32, R30 ;  /* 0x0000001e00207202 */ /* 0x000fe40000000f00 */
[----:B------:R-:W-:Y:S02]  /*d8b0*/  LOP3.LUT R226, R226, R230, R31, 0x96, !PT ;  /* 0x000000e6e2e27212 */ /* 0x000fe400078e961f */
[----:B------:R-:W-:Y:S01]  /*d8c0*/  LOP3.LUT R131, R32, 0xff, RZ, 0xc0, !PT ;  /* 0x000000ff20837812 */ /* 0x000fe200078ec0ff */
[C---:B------:R-:W-:Y:S01]  /*d8d0*/  HMMA.16816.F32.BF16 R96, R24.reuse, R22, R96 ;  /* 0x000000161860723c */ /* 0x040fe20000041860 */
[----:B------:R-:W2:Y:S03]  /*d8e0*/  LDSM.16.MT88.4 R20, [R161+0x5000] ;  /* 0x00500000a114783b */ /* 0x000ea60000004200 */
[----:B------:R-:W3:Y:S01]  /*d8f0*/  MUFU.EX2 R155, R155 ;  /* 0x0000009b009b7308 */ /* 0x000ee20000000800 */
[----:B------:R-:W-:Y:S02]  /*d900*/  LOP3.LUT R128, R226, 0xff, RZ, 0xc0, !PT ;  /* 0x000000ffe2807812 */ /* 0x000fe400078ec0ff */
[C---:B------:R-:W-:Y:S02]  /*d910*/  PRMT R29, R30.reuse, 0x7773, RZ ;  /* 0x000077731e1d7816 */ /* 0x040fe400000000ff */
[C---:B------:R-:W-:Y:S01]  /*d920*/  PRMT R28, R30.reuse, 0x7772, RZ ;  /* 0x000077721e1c7816 */ /* 0x040fe200000000ff */
[C---:B------:R-:W-:Y:S01]  /*d930*/  HMMA.16816.F32.BF16 R100, R24.reuse, R116, R100 ;  /* 0x000000741864723c */ /* 0x040fe20000041864 */
[----:B------:R-:W4:Y:S03]  /*d940*/  LDSM.16.MT88.4 R32, [R133+0xd800] ;  /* 0x00d800008520783b */ /* 0x000f260000004200 */
[----:B------:R-:W-:Y:S01]  /*d950*/  MUFU.EX2 R152, R152 ;  /* 0x0000009800987308 */ /* 0x000fe20000000800 */
[----:B------:R-:W-:Y:S02]  /*d960*/  PRMT R30, R30, 0x7771, RZ ;  /* 0x000077711e1e7816 */ /* 0x000fe400000000ff */
[----:B------:R-:W-:Y:S02]  /*d970*/  PRMT R28, R28, 0x5410, R29 ;  /* 0x000054101c1c7816 */ /* 0x000fe4000000001d */
[----:B------:R-:W-:Y:S01]  /*d980*/  PRMT R131, R131, 0x5410, R30 ;  /* 0x0000541083837816 */ /* 0x000fe2000000001e */
[C---:B------:R-:W-:Y:S01]  /*d990*/  HMMA.16816.F32.BF16 R104, R24.reuse, R118, R104 ;  /* 0x000000761868723c */ /* 0x040fe20000041868 */
[----:B------:R-:W5:Y:S03]  /*d9a0*/  LDSM.16.MT88.4 R116, [R134+0x1800] ;  /* 0x001800008674783b */ /* 0x000f660000004200 */
[----:B------:R-:W3:Y:S01]  /*d9b0*/  MUFU.EX2 R153, R153 ;  /* 0x0000009900997308 */ /* 0x000ee20000000800 */
[C---:B------:R-:W-:Y:S02]  /*d9c0*/  PRMT R31, R226.reuse, 0x7632, R31 ;  /* 0x00007632e21f7816 */ /* 0x040fe4000000001f */
[--C-:B------:R-:W-:Y:S02]  /*d9d0*/  HSET2.LE.AND R30, R131, R170.reuse, PT ;  /* 0x000000aa831e7233 */ /* 0x100fe40003803000 */
[----:B------:R-:W-:Y:S01]  /*d9e0*/  LOP3.LUT R31, R31, 0xff, RZ, 0xc0, !PT ;  /* 0x000000ff1f1f7812 */ /* 0x000fe200078ec0ff */
[C---:B-1----:R-:W-:Y:S04]  /*d9f0*/  HMMA.16816.F32.BF16 R16, R24.reuse, R120, R16 ;  /* 0x000000781810723c */ /* 0x042fe80000041810 */
[----:B------:R-:W1:Y:S01]  /*da00*/  MUFU.EX2 R173, R173 ;  /* 0x000000ad00ad7308 */ /* 0x000e620000000800 */
[----:B------:R-:W-:Y:S02]  /*da10*/  LOP3.LUT R129, R226, 0xffff, RZ, 0xc0, !PT ;  /* 0x0000ffffe2817812 */ /* 0x000fe400078ec0ff */
[----:B------:R-:W-:Y:S02]  /*da20*/  SHF.R.U32.HI R226, RZ, 0x18, R226 ;  /* 0x00000018ffe27819 */ /* 0x000fe400000116e2 */
[----:B------:R-:W-:Y:S01]  /*da30*/  SHF.R.U32.HI R129, RZ, 0x8, R129 ;  /* 0x00000008ff817819 */ /* 0x000fe20000011681 */
[C---:B------:R-:W-:Y:S01]  /*da40*/  HMMA.16816.F32.BF16 R108, R24.reuse, R122, R108 ;  /* 0x0000007a186c723c */ /* 0x040fe2000004186c */
[----:B------:R-:W5:Y:S02]  /*da50*/  LDSM.16.MT88.4 R120, [R161+0x1800] ;  /* 0x00180000a178783b */ /* 0x000f640000004200 */
[----:B------:R-:W-:Y:S02]  /*da60*/  PRMT R29, R31, 0x5410, R226 ;  /* 0x000054101f1d7816 */ /* 0x000fe400000000e2 */
[----:B------:R-:W-:Y:S02]  /*da70*/  PRMT R129, R128, 0x5410, R129 ;  /* 0x0000541080817816 */ /* 0x000fe40000000081 */
[----:B------:R-:W-:Y:S01]  /*da80*/  LOP3.LUT R31, R28, 0xff00ff, RZ, 0xc0, !PT ;  /* 0x00ff00ff1c1f7812 */ /* 0x000fe200078ec0ff */
[C---:B--2---:R-:W-:Y:S03]  /*da90*/  HMMA.16816.F32.BF16 R12, R24.reuse, R20, R12 ;  /* 0x00000014180c723c */ /* 0x044fe6000004180c */
[--C-:B------:R-:W-:Y:S02]  /*daa0*/  HSET2.LE.AND R29, R29, R170.reuse, PT ;  /* 0x000000aa1d1d7233 */ /* 0x100fe40003803000 */
[--C-:B------:R-:W-:Y:S02]  /*dab0*/  HSET2.LE.AND R28, R129, R170.reuse, PT ;  /* 0x000000aa811c7233 */ /* 0x100fe40003803000 */
[----:B------:R-:W-:Y:S01]  /*dac0*/  HSET2.LE.AND R31, R31, R170, PT ;  /* 0x000000aa1f1f7233 */ /* 0x000fe20003803000 */
[----:B------:R-:W-:Y:S03]  /*dad0*/  HMMA.16816.F32.BF16 R112, R24, R22, R112 ;  /* 0x000000161870723c */ /* 0x000fe60000041870 */
[----:B---3--:R-:W-:Y:S01]  /*dae0*/  F2FP.BF16.F32.PACK_AB R20, R155, R154 ;  /* 0x0000009a9b14723e */ /* 0x008fe200000010ff */
[----:B------:R-:W-:Y:S01]  /*daf0*/  FADD.FTZ R25, R163, R168 ;  /* 0x000000a8a3197221 */ /* 0x000fe20000010000 */
[----:B------:R-:W-:Y:S01]  /*db00*/  F2FP.BF16.F32.PACK_AB R21, R233, R156 ;  /* 0x0000009ce915723e */ /* 0x000fe200000010ff */
[----:B------:R-:W-:Y:S01]  /*db10*/  FADD.FTZ R154, R154, R231 ;  /* 0x000000e79a9a7221 */ /* 0x000fe20000010000 */
[----:B------:R-:W-:Y:S01]  /*db20*/  F2FP.BF16.F32.PACK_AB R129, R153, R152 ;  /* 0x000000989981723e */ /* 0x000fe200000010ff */
[----:B------:R-:W-:Y:S01]  /*db30*/  FADD.FTZ R25, R164, R25 ;  /* 0x00000019a4197221 */ /* 0x000fe20000010000 */
[----:B-1----:R-:W-:Y:S01]  /*db40*/  F2FP.BF16.F32.PACK_AB R128, R173, R220 ;  /* 0x000000dcad80723e */ /* 0x002fe200000010ff */
[----:B------:R-:W-:Y:S01]  /*db50*/  FADD.FTZ R155, R155, R154 ;  /* 0x0000009a9b9b7221 */ /* 0x000fe20000010000 */
[----:B------:R-:W-:Y:S01]  /*db60*/  LOP3.LUT R29, R20, R29, RZ, 0xc0, !PT ;  /* 0x0000001d141d7212 */ /* 0x000fe200078ec0ff */
[----:B------:R-:W-:Y:S01]  /*db70*/  FADD.FTZ R186, R186, R25 ;  /* 0x00000019baba7221 */ /* 0x000fe20000010000 */
[----:B------:R-:W-:Y:S01]  /*db80*/  LOP3.LUT R30, R21, R30, RZ, 0xc0, !PT ;  /* 0x0000001e151e7212 */ /* 0x000fe200078ec0ff */
[----:B------:R-:W-:Y:S01]  /*db90*/  FADD.FTZ R220, R220, R155 ;  /* 0x0000009bdcdc7221 */ /* 0x000fe20000010000 */
[----:B------:R-:W-:Y:S01]  /*dba0*/  LOP3.LUT R28, R129, R28, RZ, 0xc0, !PT ;  /* 0x0000001c811c7212 */ /* 0x000fe200078ec0ff */
[----:B------:R-:W1:Y:S01]  /*dbb0*/  LDSM.16.MT88.4 R20, [R160+0x11800] ;  /* 0x01180000a014783b */ /* 0x000e620000004200 */
[----:B------:R-:W-:Y:S01]  /*dbc0*/  LOP3.LUT R31, R128, R31, RZ, 0xc0, !PT ;  /* 0x0000001f801f7212 */ /* 0x000fe200078ec0ff */
[----:B------:R-:W-:Y:S01]  /*dbd0*/  FADD.FTZ R187, R187, R186 ;  /* 0x000000babbbb7221 */ /* 0x000fe20000010000 */
[----:B------:R-:W-:Y:S03]  /*dbe0*/  FADD.FTZ R219, R173, R220 ;  /* 0x000000dcaddb7221 */ /* 0x000fe60000010000 */
[----:B------:R-:W-:Y:S02]  /*dbf0*/  FADD.FTZ R0, R174, R187 ;  /* 0x000000bbae007221 */ /* 0x000fe40000010000 */
[C---:B------:R-:W-:Y:S01]  /*dc00*/  HMMA.16816.F32.BF16 R128, R28.reuse, R124, R4 ;  /* 0x0000007c1c80723c */ /* 0x040fe20000041804 */
[----:B------:R2:W3:Y:S04]  /*dc10*/  LDSM.16.MT88.4 R4, [R133+0x11800] ;  /* 0x011800008504783b */ /* 0x0004e80000004200 */
[----:B------:R-:W-:Y:S03]  /*dc20*/  FADD.FTZ R0, R175, R0 ;  /* 0x00000000af007221 */ /* 0x000fe60000010000 */
[C---:B------:R-:W-:Y:S01]  /*dc30*/  HMMA.16816.F32.BF16 R124, R28.reuse, R126, R8 ;  /* 0x0000007e1c7c723c */ /* 0x040fe20000041808 */
[----:B------:R-:W3:Y:S07]  /*dc40*/  LDSM.16.MT88.4 R8, [R134+0x5800] ;  /* 0x005800008608783b */ /* 0x000eee0000004200 */
[C---:B----4-:R-:W-:Y:S08]  /*dc50*/  HMMA.16816.F32.BF16 R36, R28.reuse, R32, R36 ;  /* 0x000000201c24723c */ /* 0x050ff00000041824 */
[C---:B------:R-:W-:Y:S03]  /*dc60*/  HMMA.16816.F32.BF16 R40, R28.reuse, R34, R40 ;  /* 0x000000221c28723c */ /* 0x040fe60000041828 */
[----:B--2---:R-:W-:Y:S05]  /*dc70*/  MOV R133, R132 ;  /* 0x0000008400857202 */ /* 0x004fea0000000f00 */
        /* <DEDUP_REMOVED lines=13> */
[C---:B------:R-:W-:Y:S01]  /*dd50*/  HMMA.16816.F32.BF16 R96, R28.reuse, R22, R96 ;  /* 0x000000161c60723c */ /* 0x040fe20000041860 */
[----:B------:R-:W1:Y:S07]  /*dd60*/  LDSM.16.MT88.4 R20, [R161+0x5800] ;  /* 0x00580000a114783b */ /* 0x000e6e0000004200 */
[C---:B---3--:R-:W-:Y:S03]  /*dd70*/  HMMA.16816.F32.BF16 R100, R28.reuse, R4, R100 ;  /* 0x000000041c64723c */ /* 0x048fe60000041864 */
        /* <DEDUP_REMOVED lines=9> */
[C---:B------:R-:W-:Y:S03]  /*de10*/  HMMA.16816.F32.BF16 R108, R28.reuse, R10, R108 ;  /* 0x0000000a1c6c723c */ /* 0x040fe6000004186c */
[----:B------:R-:W-:Y:S04]  /*de20*/  FADD.FTZ R156, R156, R153 ;  /* 0x000000999c9c7221 */ /* 0x000fe80000010000 */
[----:B------:R-:W-:Y:S01]  /*de30*/  FADD.FTZ R221, R233, R156 ;  /* 0x0000009ce9dd7221 */ /* 0x000fe20000010000 */
[C---:B-1----:R-:W-:Y:S08]  /*de40*/  HMMA.16816.F32.BF16 R116, R28.reuse, R20, R12 ;  /* 0x000000141c74723c */ /* 0x042ff0000004180c */
[----:B------:R-:W-:Y:S01]  /*de50*/  HMMA.16816.F32.BF16 R112, R28, R22, R112 ;  /* 0x000000161c70723c */ /* 0x000fe20000041870 */
[----:B------:R-:W-:Y:S08]  /*de60*/  @!UPT UIADD3 URZ, UPT, UPT, URZ, URZ, URZ ;  /* 0x000000fffffff290 */ /* 0x000ff0000fffe0ff */
[----:B------:R-:W-:Y:S11]  /*de70*/  @P2 BRA `(.L_x_438) ;  /* 0xffffffcc00402947 */ /* 0x000ff6000383ffff */
.L_x_437:
[----:B------:R-:W1:Y:S01]  /*de80*/  SHFL.BFLY PT, R8, R221, 0x2, 0x1f ;  /* 0x0c401f00dd087f89 */ /* 0x000e6200000e0000 */
[----:B------:R-:W2:Y:S01]  /*de90*/  LDCU UR4, c[0x0][0x4fc] ;  /* 0x00009f80ff0477ac */ /* 0x000ea20008000800 */
[C---:B------:R-:W-:Y:S01]  /*dea0*/  SHF.L.U32 R6, R181.reuse, 0x4, RZ ;  /* 0x00000004b5067819 */ /* 0x040fe200000006ff */
[----:B------:R-:W3:Y:S01]  /*deb0*/  LDC R10, c[0x0][0x434] ;  /* 0x00010d00ff0a7b82 */ /* 0x000ee20000000800 */
[----:B------:R-:W4:Y:S01]  /*dec0*/  SHFL.BFLY PT, R0, R219, 0x2, 0x1f ;  /* 0x0c401f00db007f89 */ /* 0x000f2200000e0000 */
[C---:B------:R-:W-:Y:S02]  /*ded0*/  LOP3.LUT P3, RZ, R181.reuse, 0x10, RZ, 0xc0, !PT ;  /* 0x00000010b5ff7812 */ /* 0x040fe4000786c0ff */
[----:B------:R-:W-:Y:S01]  /*dee0*/  LOP3.LUT R6, R6, 0x1c0, RZ, 0xc0, !PT ;  /* 0x000001c006067812 */ /* 0x000fe200078ec0ff */
[----:B------:R-:W2:Y:S01]  /*def0*/  S2R R16, SR_CTAID.Y ;  /* 0x0000000000107919 */ /* 0x000ea20000002600 */
[----:B------:R-:W-:Y:S02]  /*df00*/  LOP3.LUT P4, RZ, R181, 0x8, RZ, 0xc0, !PT ;  /* 0x00000008b5ff7812 */ /* 0x000fe4000788c0ff */
[----:B------:R-:W2:Y:S01]  /*df10*/  LDC.U8 R18, c[0x0][0x548] ;  /* 0x00015200ff127b82 */ /* 0x000ea20000000000 */
[----:B------:R-:W-:Y:S01]  /*df20*/  LOP3.LUT R14, R204, 0x1f8, RZ, 0xc0, !PT ;  /* 0x000001f8cc0e7812 */ /* 0x000fe200078ec0ff */
[----:B-1----:R-:W-:Y:S01]  /*df30*/  FADD.FTZ R8, R8, R221 ;  /* 0x000000dd08087221 */ /* 0x002fe20000010000 */
[----:B----4-:R-:W-:-:S04]  /*df40*/  FADD.FTZ R9, R0, R219 ;  /* 0x000000db00097221 */ /* 0x010fc80000010000 */
[----:B------:R-:W1:Y:S04]  /*df50*/  SHFL.BFLY PT, R5, R8, 0x1, 0x1f ;  /* 0x0c201f0008057f89 */ /* 0x000e6800000e0000 */
[----:B------:R-:W4:Y:S01]  /*df60*/  SHFL.BFLY PT, R2, R9, 0x1, 0x1f ;  /* 0x0c201f0009027f89 */ /* 0x000f2200000e0000 */
[----:B-1----:R-:W-:Y:S01]  /*df70*/  FADD.FTZ R4, R8, R5 ;  /* 0x0000000508047221 */ /* 0x002fe20000010000 */
[----:B------:R-:W-:Y:S01]  /*df80*/  SHF.L.U32 R5, R181, 0x1, RZ ;  /* 0x00000001b5057819 */ /* 0x000fe200000006ff */
[----:B----4-:R-:W-:Y:S02]  /*df90*/  FADD.FTZ R2, R9, R2 ;  /* 0x0000000209027221 */ /* 0x010fe40000010000 */
[----:B------:R-:W1:Y:S01]  /*dfa0*/  MUFU.RCP R0, R4 ;  /* 0x0000000400007308 */ /* 0x000e620000001000 */
[----:B------:R-:W-:-:S02]  /*dfb0*/  FSETP.NE.FTZ.AND P2, PT, R4, RZ, PT ;  /* 0x000000ff0400720b */ /* 0x000fc40003f55000 */
[--C-:B------:R-:W-:Y:S02]  /*dfc0*/  LOP3.LUT R182, R182, 0x6, R5.reuse, 0xf8, !PT ;  /* 0x00000006b6b67812 */ /* 0x100fe400078ef805 */
[----:B------:R-:W-:Y:S02]  /*dfd0*/  LOP3.LUT R5, R6, 0x38, R5, 0xf8, !PT ;  /* 0x0000003806057812 */ /* 0x000fe400078ef805 */
[----:B------:R-:W-:Y:S01]  /*dfe0*/  FSETP.NE.FTZ.AND P1, PT, R2, RZ, PT ;  /* 0x000000ff0200720b */ /* 0x000fe20003f35000 */
[----:B------:R-:W4:Y:S01]  /*dff0*/  MUFU.RCP R7, R2 ;  /* 0x0000000200077308 */ /* 0x000f220000001000 */
[----:B------:R-:W-:Y:S02]  /*e000*/  LOP3.LUT R5, R182, R5, RZ, 0xfc, !PT ;  /* 0x00000005b6057212 */ /* 0x000fe400078efcff */
[----:B------:R-:W-:Y:S02]  /*e010*/  SEL R6, R179, 0xffffffe0, !P4 ;  /* 0xffffffe0b3067807 */ /* 0x000fe40006000000 */
[----:B------:R-:W-:-:S02]  /*e020*/  LEA R5, R5, UR5, 0x1 ;  /* 0x0000000505057c11 */ /* 0x000fc4000f8e08ff */
[----:B-1----:R-:W-:Y:S02]  /*e030*/  FSEL R0, R0, 1, P2 ;  /* 0x3f80000000007808 */ /* 0x002fe40001000000 */
[C---:B------:R-:W-:Y:S02]  /*e040*/  IADD3 R11, PT, PT, R5.reuse, 0x40, RZ ;  /* 0x00000040050b7810 */ /* 0x040fe40007ffe0ff */
[C---:B------:R-:W-:Y:S01]  /*e050*/  @P3 IADD3 R11, PT, PT, R5.reuse, -0x40, RZ ;  /* 0xffffffc0050b3810 */ /* 0x040fe20007ffe0ff */
[----:B--2---:R-:W-:Y:S01]  /*e060*/  FMUL.FTZ R0, R0, UR4 ;  /* 0x0000000400007c20 */ /* 0x004fe20008410000 */
[----:B------:R-:W-:Y:S02]  /*e070*/  IADD3 R9, PT, PT, R5, R6, RZ ;  /* 0x0000000605097210 */ /* 0x000fe40007ffe0ff */
[----:B----4-:R-:W-:Y:S01]  /*e080*/  FSEL R7, R7, 1, P1 ;  /* 0x3f80000007077808 */ /* 0x010fe20000800000 */
[C---:B------:R-:W-:Y:S01]  /*e090*/  FMUL.FTZ R128, R0.reuse, R128 ;  /* 0x0000008000807220 */ /* 0x040fe20000410000 */
[C---:B------:R-:W-:Y:S01]  /*e0a0*/  FMUL.FTZ R129, R0.reuse, R129 ;  /* 0x0000008100817220 */ /* 0x040fe20000410000 */
[C---:B------:R-:W-:Y:S01]  /*e0b0*/  FMUL.FTZ R124, R0.reuse, R124 ;  /* 0x0000007c007c7220 */ /* 0x040fe20000410000 */
[C---:B------:R-:W-:Y:S01]  /*e0c0*/  FMUL.FTZ R125, R0.reuse, R125 ;  /* 0x0000007d007d7220 */ /* 0x040fe20000410000 */
[----:B------:R-:W-:Y:S01]  /*e0d0*/  FMUL.FTZ R7, R7, UR4 ;  /* 0x0000000407077c20 */ /* 0x000fe20008410000 */
        /* <DEDUP_REMOVED lines=44> */
[----:B------:R-:W-:Y:S01]  /*e3a0*/  MOV R0, 0x10 ;  /* 0x0000001000007802 */ /* 0x000fe20000000f00 */
        /* <DEDUP_REMOVED lines=48> */
[----:B------:R-:W-:-:S02]  /*e6b0*/  SEL R0, R0, 0xfffffff0, !P0 ;  /* 0xfffffff000007807 */ /* 0x000fc40004000000 */
[----:B------:R-:W-:Y:S02]  /*e6c0*/  IADD3 R17, PT, PT, R6, R11, RZ ;  /* 0x0000000b06117210 */ /* 0x000fe40007ffe0ff */
[----:B------:R-:W-:Y:S02]  /*e6d0*/  F2FP.BF16.F32.PACK_AB R114, R7, R114 ;  /* 0x000000720772723e */ /* 0x000fe400000010ff */
[----:B------:R-:W-:Y:S02]  /*e6e0*/  IADD3 R7, PT, PT, R5, R0, RZ ;  /* 0x0000000005077210 */ /* 0x000fe40007ffe0ff */
[C---:B------:R-:W-:Y:S02]  /*e6f0*/  IADD3 R13, PT, PT, R0.reuse, R9, RZ ;  /* 0x00000009000d7210 */ /* 0x040fe40007ffe0ff */
[C---:B------:R-:W-:Y:S02]  /*e700*/  IADD3 R15, PT, PT, R0.reuse, R11, RZ ;  /* 0x0000000b000f7210 */ /* 0x040fe40007ffe0ff */
[----:B------:R-:W-:-:S02]  /*e710*/  IADD3 R19, PT, PT, R0, R17, RZ ;  /* 0x0000001100137210 */ /* 0x000fc40007ffe0ff */
[----:B------:R-:W1:Y:S01]  /*e720*/  LDC.U8 R0, c[0x0][0x549] ;  /* 0x00015240ff007b82 */ /* 0x000e620000000000 */
[----:B------:R-:W-:Y:S02]  /*e730*/  F2FP.BF16.F32.PACK_AB R128, R129, R128 ;  /* 0x000000808180723e */ /* 0x000fe400000010ff */
[----:B------:R-:W-:Y:S02]  /*e740*/  F2FP.BF16.F32.PACK_AB R130, R131, R130 ;  /* 0x000000828382723e */ /* 0x000fe400000010ff */
[----:B------:R-:W-:Y:S01]  /*e750*/  F2FP.BF16.F32.PACK_AB R124, R125, R124 ;  /* 0x0000007c7d7c723e */ /* 0x000fe200000010ff */
[----:B------:R-:W-:Y:S01]  /*e760*/  STS [R5], R128 ;  /* 0x0000008005007388 */ /* 0x000fe20000000800 */
[----:B------:R-:W-:Y:S02]  /*e770*/  F2FP.BF16.F32.PACK_AB R126, R127, R126 ;  /* 0x0000007e7f7e723e */ /* 0x000fe400000010ff */
[----:B------:R-:W-:Y:S01]  /*e780*/  F2FP.BF16.F32.PACK_AB R36, R37, R36 ;  /* 0x000000242524723e */ /* 0x000fe200000010ff */
[----:B------:R-:W-:Y:S01]  /*e790*/  STS [R5+0x400], R130 ;  /* 0x0004008205007388 */ /* 0x000fe20000000800 */
[----:B------:R-:W-:-:S02]  /*e7a0*/  F2FP.BF16.F32.PACK_AB R38, R39, R38 ;  /* 0x000000262726723e */ /* 0x000fc400000010ff */
[----:B------:R-:W-:Y:S01]  /*e7b0*/  F2FP.BF16.F32.PACK_AB R40, R41, R40 ;  /* 0x000000282928723e */ /* 0x000fe200000010ff */
[----:B------:R-:W-:Y:S01]  /*e7c0*/  STS [R7], R124 ;  /* 0x0000007c07007388 */ /* 0x000fe20000000800 */
[----:B------:R-:W-:Y:S02]  /*e7d0*/  F2FP.BF16.F32.PACK_AB R42, R43, R42 ;  /* 0x0000002a2b2a723e */ /* 0x000fe400000010ff */
[----:B------:R-:W-:Y:S01]  /*e7e0*/  F2FP.BF16.F32.PACK_AB R44, R45, R44 ;  /* 0x0000002c2d2c723e */ /* 0x000fe200000010ff */
[----:B------:R-:W-:Y:S01]  /*e7f0*/  STS [R7+0x400], R126 ;  /* 0x0004007e07007388 */ /* 0x000fe20000000800 */
[----:B------:R-:W-:Y:S02]  /*e800*/  F2FP.BF16.F32.PACK_AB R46, R47, R46 ;  /* 0x0000002e2f2e723e */ /* 0x000fe400000010ff */
[----:B------:R-:W-:Y:S01]  /*e810*/  F2FP.BF16.F32.PACK_AB R48, R49, R48 ;  /* 0x000000303130723e */ /* 0x000fe200000010ff */
[----:B------:R-:W-:Y:S01]  /*e820*/  STS [R9], R36 ;  /* 0x0000002409007388 */ /* 0x000fe20000000800 */
[----:B------:R-:W-:-:S02]  /*e830*/  F2FP.BF16.F32.PACK_AB R50, R51, R50 ;  /* 0x000000323332723e */ /* 0x000fc400000010ff */
[----:B------:R-:W-:Y:S01]  /*e840*/  F2FP.BF16.F32.PACK_AB R52, R53, R52 ;  /* 0x000000343534723e */ /* 0x000fe200000010ff */
[----:B------:R-:W-:Y:S01]  /*e850*/  STS [R9+0x400], R38 ;  /* 0x0004002609007388 */ /* 0x000fe20000000800 */
        /* <DEDUP_REMOVED lines=10> */
[----:B-1----:R-:W-:Y:S01]  /*e900*/  ISETP.NE.AND P3, PT, R0, RZ, PT ;  /* 0x000000ff0000720c */ /* 0x002fe20003f65270 */
        /* <DEDUP_REMOVED lines=10> */
[----:B------:R-:W-:Y:S01]  /*e9b0*/  F2FP.BF16.F32.PACK_AB R80, R81, R80 ;  /* 0x000000505150723e */ /* 0x000fe200000010ff */
[----:B------:R-:W3:Y:S01]  /*e9c0*/  @P3 LDC R12, c[0x0][0x430] ;  /* 0x00010c00ff0c3b82 */ /* 0x000ee20000000800 */
[----:B------:R-:W-:Y:S01]  /*e9d0*/  F2FP.BF16.F32.PACK_AB R82, R83, R82 ;  /* 0x000000525352723e */ /* 0x000fe200000010ff */
[----:B------:R-:W-:Y:S01]  /*e9e0*/  STS [R17+0x400], R54 ;  /* 0x0004003611007388 */ /* 0x000fe20000000800 */
[----:B------:R-:W-:-:S02]  /*e9f0*/  ISETP.NE.AND P0, PT, R209, -0x1, PT ;  /* 0xffffffffd100780c */ /* 0x000fc40003f05270 */
[----:B------:R-:W-:Y:S01]  /*ea00*/  F2FP.BF16.F32.PACK_AB R84, R85, R84 ;  /* 0x000000545554723e */ /* 0x000fe200000010ff */
[----:B------:R-:W-:Y:S01]  /*ea10*/  STS [R19], R56 ;  /* 0x0000003813007388 */ /* 0x000fe20000000800 */
[----:B------:R-:W-:Y:S01]  /*ea20*/  F2FP.BF16.F32.PACK_AB R86, R87, R86 ;  /* 0x000000565756723e */ /* 0x000fe200000010ff */
[----:B------:R-:W1:Y:S01]  /*ea30*/  @P3 LDC R21, c[0x0][0x430] ;  /* 0x00010c00ff153b82 */ /* 0x000e620000000800 */
        /* <DEDUP_REMOVED lines=25> */
[----:B------:R-:W-:Y:S04]  /*ebd0*/  STS [R13+0x2400], R74 ;  /* 0x0024004a0d007388 */ /* 0x000fe80000000800 */
        /* <DEDUP_REMOVED lines=9> */
[----:B------:R2:W-:Y:S04]  /*ec70*/  STS [R5+0x4400], R94 ;  /* 0x0044005e05007388 */ /* 0x0005e80000000800 */
[----:B------:R-:W-:Y:S04]  /*ec80*/  STS [R7+0x4000], R96 ;  /* 0x0040006007007388 */ /* 0x000fe80000000800 */
[----:B------:R4:W-:Y:S04]  /*ec90*/  STS [R7+0x4400], R98 ;  /* 0x0044006207007388 */ /* 0x0009e80000000800 */
[----:B------:R-:W-:Y:S04]  /*eca0*/  STS [R9+0x4000], R100 ;  /* 0x0040006409007388 */ /* 0x000fe80000000800 */
[----:B------:R5:W-:Y:S04]  /*ecb0*/  STS [R9+0x4400], R102 ;  /* 0x0044006609007388 */ /* 0x000be80000000800 */
[----:B------:R-:W-:Y:S04]  /*ecc0*/  STS [R13+0x4000], R104 ;  /* 0x004000680d007388 */ /* 0x000fe80000000800 */
[----:B------:R3:W-:Y:S01]  /*ecd0*/  STS [R13+0x4400], R106 ;  /* 0x0044006a0d007388 */ /* 0x0007e20000000800 */
[----:B--2---:R-:W2:Y:S03]  /*ece0*/  LDC R5, c[0x0][0x434] ;  /* 0x00010d00ff057b82 */ /* 0x004ea60000000800 */
[----:B------:R-:W-:Y:S04]  /*ecf0*/  STS [R11+0x4000], R120 ;  /* 0x004000780b007388 */ /* 0x000fe80000000800 */
[----:B------:R1:W-:Y:S01]  /*ed00*/  STS [R11+0x4400], R122 ;  /* 0x0044007a0b007388 */ /* 0x0003e20000000800 */
[----:B----4-:R-:W4:Y:S01]  /*ed10*/  @P0 LDC.64 R6, c[0x0][0x408] ;  /* 0x00010200ff060b82 */ /* 0x010f220000000a00 */
[----:B------:R-:W1:Y:S02]  /*ed20*/  S2R R0, SR_CTAID.X ;  /* 0x0000000000007919 */ /* 0x000e640000002500 */
[----:B------:R-:W-:Y:S05]  /*ed30*/  STS [R15+0x4000], R108 ;  /* 0x0040006c0f007388 */ /* 0x000fea0000000800 */
[----:B-----5:R-:W4:Y:S01]  /*ed40*/  @!P0 LDC.64 R8, c[0x0][0x400] ;  /* 0x00010000ff088b82 */ /* 0x020f220000000a00 */
[----:B------:R-:W-:Y:S04]  /*ed50*/  STS [R15+0x4400], R110 ;  /* 0x0044006e0f007388 */ /* 0x000fe80000000800 */
[----:B------:R-:W-:Y:S01]  /*ed60*/  STS [R17+0x4000], R116 ;  /* 0x0040007411007388 */ /* 0x000fe20000000800 */
[----:B---3--:R-:W-:Y:S01]  /*ed70*/  LOP3.LUT R13, R14, 0x38, R181, 0x78, !PT ;  /* 0x000000380e0d7812 */ /* 0x008fe200078e78b5 */
[----:B--2---:R-:W-:-:S02]  /*ed80*/  @P3 IMAD R10, R12, R5, RZ ;  /* 0x000000050c0a3224 */ /* 0x004fc400078e02ff */
[----:B------:R2:W-:Y:S01]  /*ed90*/  STS [R17+0x4400], R118 ;  /* 0x0044007611007388 */ /* 0x0005e20000000800 */
[----:B------:R-:W-:-:S03]  /*eda0*/  LOP3.LUT R204, R13, 0x1e00, R204, 0xf8, !PT ;  /* 0x00001e000dcc7812 */ /* 0x000fc600078ef8cc */
[----:B------:R-:W-:Y:S01]  /*edb0*/  STS [R19+0x4000], R112 ;  /* 0x0040007013007388 */ /* 0x000fe20000000800 */
[----:B-1----:R-:W1:Y:S03]  /*edc0*/  S2R R11, SR_CTAID.Z ;  /* 0x00000000000b7919 */ /* 0x002e660000002700 */
[----:B------:R3:W-:Y:S01]  /*edd0*/  STS [R19+0x4400], R114 ;  /* 0x0044007213007388 */ /* 0x0007e20000000800 */
[----:B--2---:R-:W-:Y:S02]  /*ede0*/  LEA R17, R204, UR5, 0x1 ;  /* 0x00000005cc117c11 */ /* 0x004fe4000f8e08ff */
[----:B---3--:R-:W-:Y:S01]  /*edf0*/  @P3 MOV R19, 0x1 ;  /* 0x0000000100133802 */ /* 0x008fe20000000f00 */
[----:B----4-:R-:W-:Y:S06]  /*ee00*/  @P3 BRA `(.L_x_441) ;  /* 0x0000000000203947 */ /* 0x010fec0003800000 */
[----:B------:R-:W-:Y:S01]  /*ee10*/  ISETP.NE.AND P4, PT, R18, RZ, PT ;  /* 0x000000ff1200720c */ /* 0x000fe20003f85270 */
[----:B------:R-:W2:-:S12]  /*ee20*/  LDC R12, c[0x0][0x3e0] ;  /* 0x0000f800ff0c7b82 */ /* 0x000e980000000800 */
[----:B------:R-:W2:Y:S01]  /*ee30*/  @P4 LDC R19, c[0x0][0x454] ;  /* 0x00011500ff134b82 */ /* 0x000ea20000000800 */
[----:B------:R-:W-:Y:S02]  /*ee40*/  @P4 MOV R21, 0x1 ;  /* 0x0000000100154802 */ /* 0x000fe40000000f00 */
[----:B------:R-:W-:-:S05]  /*ee50*/  @!P4 MOV R21, 0x1 ;  /* 0x000000010015c802 */ /* 0x000fca0000000f00 */
[----:B------:R-:W3:Y:S01]  /*ee60*/  @P4 LDC R10, c[0x0][0x454] ;  /* 0x00011500ff0a4b82 */ /* 0x000ee20000000800 */
[-C--:B--2---:R-:W-:Y:S02]  /*ee70*/  @P4 IMAD R19, R19, R12.reuse, RZ ;  /* 0x0000000c13134224 */ /* 0x084fe400078e02ff */
[----:B------:R-:W-:-:S07]  /*ee80*/  @!P4 IMAD R19, R5, R12, RZ ;  /* 0x0000000c0513c224 */ /* 0x000fce00078e02ff */
.L_x_441:
[----:B------:R-:W-:Y:S01]  /*ee90*/  BAR.SYNC.DEFER_BLOCKING 0x0 ;  /* 0x0000000000007b1d */ /* 0x000fe20000010000 */
[----:B------:R-:W-:Y:S01]  /*eea0*/  @!P0 IMAD.WIDE.U32 R22, R16, R8, RZ ;  /* 0x0000000810168225 */ /* 0x000fe200078e00ff */
[----:B------:R-:W-:Y:S02]  /*eeb0*/  ISETP.NE.AND P4, PT, R209, -0x1, PT ;  /* 0xffffffffd100780c */ /* 0x000fe40003f85270 */
[----:B------:R-:W-:Y:S01]  /*eec0*/  ISETP.NE.AND P3, PT, R18, RZ, !P3 ;  /* 0x000000ff1200720c */ /* 0x000fe20005f65270 */
[----:B------:R-:W-:-:S03]  /*eed0*/  @!P0 IMAD R9, R16, R9, R23 ;  /* 0x0000000910098224 */ /* 0x000fc600078e0217 */
[----:B------:R-:W2:Y:S01]  /*eee0*/  @P1 LDC R8, c[0x0][0x458] ;  /* 0x00011600ff081b82 */ /* 0x000ea20000000800 */
[----:B------:R-:W4:Y:S01]  /*eef0*/  @P2 MUFU.LG2 R4, R4 ;  /* 0x0000000400042308 */ /* 0x000f220000000c00 */
[----:B------:R-:W-:Y:S01]  /*ef00*/  @P0 IMAD.WIDE.U32 R24, R209, R6, RZ ;  /* 0x00000006d1180225 */ /* 0x000fe200078e00ff */
[----:B------:R-:W-:Y:S01]  /*ef10*/  LOP3.LUT P5, RZ, R181, 0x3, RZ, 0xc0, !PT ;  /* 0x00000003b5ff7812 */ /* 0x000fe200078ac0ff */
[----:B------:R-:W-:Y:S01]  /*ef20*/  BSSY.RECONVERGENT B0, `(.L_x_442) ;  /* 0x000002c000007945 */ /* 0x000fe20003800200 */
[----:B------:R-:W-:Y:S01]  /*ef30*/  LOP3.LUT R183, R183, 0x30, RZ, 0xc0, !PT ;  /* 0x00000030b7b77812 */ /* 0x000fe200078ec0ff */
[----:B-1-3--:R-:W-:Y:S01]  /*ef40*/  IMAD R10, R11, R10, RZ ;  /* 0x0000000a0b0a7224 */ /* 0x00afe200078e02ff */
[----:B------:R-:W-:Y:S01]  /*ef50*/  SHF.R.U32.HI R18, RZ, 0x2, R181 ;  /* 0x00000002ff127819 */ /* 0x000fe200000116b5 */
[----:B------:R-:W1:Y:S01]  /*ef60*/  @P2 LDC R23, c[0x0][0x458] ;  /* 0x00011600ff172b82 */ /* 0x000e620000000800 */
[----:B------:R-:W3:Y:S01]  /*ef70*/  @P1 MUFU.LG2 R2, R2 ;  /* 0x0000000200021308 */ /* 0x000ee20000000c00 */
[----:B------:R-:W-:Y:S01]  /*ef80*/  @P0 IMAD R9, R209, R7, R25 ;  /* 0x00000007d1090224 */ /* 0x000fe200078e0219 */
[----:B------:R-:W-:Y:S01]  /*ef90*/  LOP3.LUT R6, R183, 0x7, R18, 0xf8, !PT ;  /* 0x00000007b7067812 */ /* 0x000fe200078ef812 */
[C---:B------:R-:W-:Y:S01]  /*efa0*/  @!P4 IMAD R209, R16.reuse, R5, RZ ;  /* 0x0000000510d1c224 */ /* 0x040fe200078e02ff */
[----:B------:R-:W-:Y:S01]  /*efb0*/  MOV R7, 0x7f800000 ;  /* 0x7f80000000077802 */ /* 0x000fe20000000f00 */
[----:B------:R-:W-:-:S02]  /*efc0*/  @!P3 IMAD R10, R16, R19, R10 ;  /* 0x00000013100ab224 */ /* 0x000fc400078e020a */
[----:B------:R-:W-:Y:S01]  /*efd0*/  IMAD R19, R0, R21, RZ ;  /* 0x0000001500137224 */ /* 0x000fe200078e02ff */
[----:B------:R-:W-:Y:S01]  /*efe0*/  SHF.R.S32.HI R5, RZ, 0x1f, R209 ;  /* 0x0000001fff057819 */ /* 0x000fe200000114d1 */
[----:B------:R1:W1:Y:S01]  /*eff0*/  LDS.128 R12, [R17+0x1800] ;  /* 0x00180000110c7984 */ /* 0x0002620000000c00 */
[----:B------:R-:W-:Y:S01]  /*f000*/  SEL R18, R209, RZ, P3 ;  /* 0x000000ffd1127207 */ /* 0x000fe20001800000 */
[----:B------:R-:W-:Y:S01]  /*f010*/  IMAD.SHL.U32 R19, R19, 0x40, RZ ;  /* 0x0000004013137824 */ /* 0x000fe200078e00ff */
[----:B------:R-:W-:Y:S01]  /*f020*/  SEL R5, R5, RZ, P3 ;  /* 0x000000ff05057207 */ /* 0x000fe20001800000 */
[----:B----4-:R-:W-:Y:S01]  /*f030*/  @P2 FMUL.FTZ R27, R4, 0.69314718246459960938 ;  /* 0x3f317218041b2820 */ /* 0x010fe20000410000 */
[----:B------:R-:W-:Y:S02]  /*f040*/  IMAD.MOV.U32 R16, RZ, RZ, 0x7f800000 ;  /* 0x7f800000ff107424 */ /* 0x000fe400078e00ff */
[--C-:B------:R-:W-:Y:S01]  /*f050*/  IADD3 R18, P4, P3, R19, R18, R10.reuse ;  /* 0x0000001213127210 */ /* 0x100fe20007b9e00a */
[----:B---3--:R-:W-:Y:S01]  /*f060*/  @P1 FMUL.FTZ R2, R2, 0.69314718246459960938 ;  /* 0x3f31721802021820 */ /* 0x008fe20000410000 */
[----:B------:R-:W-:-:S02]  /*f070*/  SHF.R.S32.HI R10, RZ, 0x1f, R10 ;  /* 0x0000001fff0a7819 */ /* 0x000fc4000001140a */
[----:B------:R-:W-:Y:S01]  /*f080*/  SHF.R.S32.HI R19, RZ, 0x1f, R19 ;  /* 0x0000001fff137819 */ /* 0x000fe20000011413 */
[----:B--2---:R-:W-:Y:S01]  /*f090*/  @P1 FFMA.FTZ R7, R3, R8, R2 ;  /* 0x0000000803071223 */ /* 0x004fe20000010002 */
[----:B-1----:R-:W-:Y:S02]  /*f0a0*/  @P2 FFMA.FTZ R16, R132, R23, R27 ;  /* 0x0000001784102223 */ /* 0x002fe4000001001b */
        /* <DEDUP_REMOVED lines=19> */
.L_x_443:
[----:B------:R-:W-:Y:S05]  /*f1e0*/  BSYNC.RECONVERGENT B0 ;  /* 0x0000000000007941 */ /* 0x000fea0003800200 */
.L_x_442:
[----:B------:R-:W2:Y:S01]  /*f1f0*/  LDCU.64 UR4, c[0x0][0x410] ;  /* 0x00008200ff0477ac */ /* 0x000ea20008000a00 */
[----:B------:R-:W-:Y:S01]  /*f200*/  @P0 IMAD.MOV.U32 R22, RZ, RZ, R24 ;  /* 0x000000ffff160224 */ /* 0x000fe200078e0018 */
[----:B------:R-:W-:Y:S01]  /*f210*/  SHF.R.U32.HI R18, RZ, 0x3, R181 ;  /* 0x00000003ff127819 */ /* 0x000fe200000116b5 */
[----:B------:R-:W-:Y:S01]  /*f220*/  IMAD.MOV.U32 R19, RZ, RZ, RZ ;  /* 0x000000ffff137224 */ /* 0x000fe200078e00ff */
[----:B------:R-:W-:Y:S02]  /*f230*/  BSSY.RECONVERGENT B0, `(.L_x_444) ;  /* 0x0000021000007945 */ /* 0x000fe40003800200 */
[----:B------:R-:W-:Y:S01]  /*f240*/  IADD3 R22, P0, PT, R180, R22, RZ ;  /* 0x00000016b4167210 */ /* 0x000fe20007f1e0ff */
[C---:B-1----:R-:W-:Y:S01]  /*f250*/  VIADD R2, R18.reuse, 0x30 ;  /* 0x0000003012027836 */ /* 0x042fe20000000000 */
[C---:B------:R-:W-:Y:S01]  /*f260*/  IADD3 R4, PT, PT, R18.reuse, 0x20, RZ ;  /* 0x0000002012047810 */ /* 0x040fe20007ffe0ff */
[----:B------:R-:W-:Y:S01]  /*f270*/  VIADD R6, R18, 0x10 ;  /* 0x0000001012067836 */ /* 0x000fe20000000000 */
[----:B------:R-:W-:-:S02]  /*f280*/  IADD3.X R23, PT, PT, RZ, R9, RZ, P0, !PT ;  /* 0x00000009ff177210 */ /* 0x000fc400007fe4ff */
[-C--:B------:R-:W-:Y:S02]  /*f290*/  ISETP.GE.AND P0, PT, R2, R201.reuse, PT ;  /* 0x000000c90200720c */ /* 0x080fe40003f06270 */
[-C--:B------:R-:W-:Y:S02]  /*f2a0*/  ISETP.GE.AND P2, PT, R6, R201.reuse, PT ;  /* 0x000000c90600720c */ /* 0x080fe40003f46270 */
[-C--:B------:R-:W-:Y:S01]  /*f2b0*/  ISETP.GE.AND P1, PT, R4, R201.reuse, PT ;  /* 0x000000c90400720c */ /* 0x080fe20003f26270 */
[C---:B--2---:R-:W-:Y:S01]  /*f2c0*/  IMAD.WIDE.U32 R2, R11.reuse, UR4, R22 ;  /* 0x000000040b027c25 */ /* 0x044fe2000f8e0016 */
[----:B------:R1:W2:Y:S01]  /*f2d0*/  LDS.128 R4, [R17+0x4000] ;  /* 0x0040000011047984 */ /* 0x0002a20000000c00 */
[----:B------:R-:W-:Y:S02]  /*f2e0*/  ISETP.GE.AND P3, PT, R18, R201, PT ;  /* 0x000000c91200720c */ /* 0x000fe40003f66270 */
[----:B------:R-:W-:Y:S01]  /*f2f0*/  IMAD R25, R11, UR5, R3 ;  /* 0x000000050b197c24 */ /* 0x000fe2000f8e0203 */
[----:B------:R1:W3:Y:S01]  /*f300*/  LDS.128 R20, [R17] ;  /* 0x0000000011147984 */ /* 0x0002e20000000c00 */
[----:B------:R-:W-:-:S03]  /*f310*/  IMAD.WIDE.U32 R18, R0, 0x40, R18 ;  /* 0x0000004000127825 */ /* 0x000fc600078e0012 */
[----:B------:R1:W4:Y:S06]  /*f320*/  LDS.128 R8, [R17+0x2000] ;  /* 0x0020000011087984 */ /* 0x00032c0000000c00 */
[----:B------:R-:W-:Y:S05]  /*f330*/  @P3 BRA `(.L_x_445) ;  /* 0x0000000000403947 */ /* 0x000fea0003800000 */
[----:B------:R-:W5:Y:S01]  /*f340*/  LDCU.64 UR6, c[0x0][0x408] ;  /* 0x00008100ff0677ac */ /* 0x000f620008000a00 */
[----:B------:R-:W-:Y:S01]  /*f350*/  IMAD.MOV.U32 R24, RZ, RZ, R2 ;  /* 0x000000ffff187224 */ /* 0x000fe200078e0002 */
[----:B------:R-:W1:Y:S01]  /*f360*/  LDCU UR8, c[0x0][0x440] ;  /* 0x00008800ff0877ac */ /* 0x000e620008000800 */
[----:B------:R-:W2:Y:S01]  /*f370*/  LDCU.64 UR4, c[0x0][0x3f0] ;  /* 0x00007e00ff0477ac */ /* 0x000ea20008000a00 */
[----:B-----5:R-:W-:Y:S02]  /*f380*/  IMAD R27, R19, UR6, RZ ;  /* 0x00000006131b7c24 */ /* 0x020fe4000f8e02ff */
[----:B------:R-:W-:Y:S01]  /*f390*/  IMAD.WIDE.U32 R28, R18, UR6, R24 ;  /* 0x00000006121c7c25 */ /* 0x000fe2000f8e0018 */
[----:B-1----:R-:W-:-:S03]  /*f3a0*/  ISETP.GE.AND P5, PT, R180, UR8, PT ;  /* 0x00000008b4007c0c */ /* 0x002fc6000bfa6270 */
[----:B------:R-:W-:Y:S01]  /*f3b0*/  IMAD R0, R18, UR7, R27 ;  /* 0x0000000712007c24 */ /* 0x000fe2000f8e021b */
[----:B------:R-:W-:Y:S02]  /*f3c0*/  ISETP.GE.AND P4, PT, R203, UR8, PT ;  /* 0x00000008cb007c0c */ /* 0x000fe4000bf86270 */
[----:B------:R-:W-:Y:S01]  /*f3d0*/  ISETP.GE.AND P3, PT, R202, UR8, PT ;  /* 0x00000008ca007c0c */ /* 0x000fe2000bf66270 */
[----:B------:R-:W-:Y:S01]  /*f3e0*/  IMAD.IADD R0, R0, 0x1, R29 ;  /* 0x0000000100007824 */ /* 0x000fe200078e021d */
[----:B--2---:R-:W-:-:S04]  /*f3f0*/  LEA R26, P6, R28, UR4, 0x1 ;  /* 0x000000041c1a7c11 */ /* 0x004fc8000f8c08ff */
[----:B------:R-:W-:-:S05]  /*f400*/  LEA.HI.X R27, R28, UR5, R0, 0x1, P6 ;  /* 0x000000051c1b7c11 */ /* 0x000fca000b0f0c00 */
[----:B---3--:R1:W-:Y:S04]  /*f410*/  @!P5 STG.E.128 desc[UR16][R26.64], R20 ;  /* 0x000000141a00d986 */ /* 0x0083e8000c101d10 */
[----:B----4-:R1:W-:Y:S04]  /*f420*/  @!P4 STG.E.128 desc[UR16][R26.64+0x80], R8 ;  /* 0x000080081a00c986 */ /* 0x0103e8000c101d10 */
[----:B------:R1:W-:Y:S02]  /*f430*/  @!P3 STG.E.128 desc[UR16][R26.64+0x100], R4 ;  /* 0x000100041a00b986 */ /* 0x0003e4000c101d10 */
.L_x_445:
[----:B------:R-:W-:Y:S05]  /*f440*/  BSYNC.RECONVERGENT B0 ;  /* 0x0000000000007941 */ /* 0x000fea0003800200 */
.L_x_444:
        /* <DEDUP_REMOVED lines=24> */
.L_x_447:
[----:B------:R-:W-:Y:S05]  /*f5d0*/  BSYNC.RECONVERGENT B0 ;  /* 0x0000000000007941 */ /* 0x000fea0003800200 */
.L_x_446:
        /* <DEDUP_REMOVED lines=24> */
.L_x_449:
[----:B------:R-:W-:Y:S05]  /*f760*/  BSYNC.RECONVERGENT B0 ;  /* 0x0000000000007941 */ /* 0x000fea0003800200 */
.L_x_448:
[----:B-12---:R1:W2:Y:S01]  /*f770*/  LDS.128 R4, [R17+0x3800] ;  /* 0x0038000011047984 */ /* 0x0062a20000000c00 */
[----:B------:R-:W-:Y:S05]  /*f780*/  @P0 EXIT ;  /* 0x000000000000094d */ /* 0x000fea0003800000 */
[----:B------:R-:W5:Y:S01]  /*f790*/  LDCU.64 UR6, c[0x0][0x408] ;  /* 0x00008100ff0677ac */ /* 0x000f620008000a00 */
[----:B----4-:R4:W1:Y:S01]  /*f7a0*/  LDS.128 R8, [R17+0x5800] ;  /* 0x0058000011087984 */ /* 0x0108620000000c00 */
[----:B------:R-:W-:Y:S01]  /*f7b0*/  IADD3 R0, P0, PT, R18, 0x30, RZ ;  /* 0x0000003012007810 */ /* 0x000fe20007f1e0ff */
[----:B------:R-:W-:Y:S01]  /*f7c0*/  IMAD.MOV.U32 R18, RZ, RZ, R2 ;  /* 0x000000ffff127224 */ /* 0x000fe200078e0002 */
[----:B------:R-:W3:Y:S03]  /*f7d0*/  LDCU UR8, c[0x0][0x440] ;  /* 0x00008800ff0877ac */ /* 0x000ee60008000800 */
[----:B------:R-:W-:Y:S01]  /*f7e0*/  IMAD.X R3, RZ, RZ, R19, P0 ;  /* 0x000000ffff037224 */ /* 0x000fe200000e0613 */
[----:B------:R-:W4:Y:S01]  /*f7f0*/  LDCU.64 UR4, c[0x0][0x3f0] ;  /* 0x00007e00ff0477ac */ /* 0x000f220008000a00 */
[----:B------:R-:W-:Y:S02]  /*f800*/  MOV R19, R25 ;  /* 0x0000001900137202 */ /* 0x000fe40000000f00 */
[----:B-----5:R-:W-:-:S02]  /*f810*/  IMAD R3, R3, UR6, RZ ;  /* 0x0000000603037c24 */ /* 0x020fc4000f8e02ff */
[----:B------:R-:W-:Y:S01]  /*f820*/  IMAD.WIDE.U32 R18, R0, UR6, R18 ;  /* 0x0000000600127c25 */ /* 0x000fe2000f8e0012 */
[----:B---3--:R-:W-:-:S03]  /*f830*/  ISETP.GE.AND P2, PT, R180, UR8, PT ;  /* 0x00000008b4007c0c */ /* 0x008fc6000bf46270 */
[----:B------:R-:W-:Y:S01]  /*f840*/  IMAD R3, R0, UR7, R3 ;  /* 0x0000000700037c24 */ /* 0x000fe2000f8e0203 */
[----:B------:R-:W-:Y:S02]  /*f850*/  ISETP.GE.AND P1, PT, R203, UR8, PT ;  /* 0x00000008cb007c0c */ /* 0x000fe4000bf26270 */
[----:B------:R-:W-:Y:S01]  /*f860*/  ISETP.GE.AND P0, PT, R202, UR8, PT ;  /* 0x00000008ca007c0c */ /* 0x000fe2000bf06270 */
[----:B------:R-:W-:Y:S01]  /*f870*/  IMAD.IADD R3, R3, 0x1, R19 ;  /* 0x0000000103037824 */ /* 0x000fe200078e0213 */
[----:B----4-:R-:W-:-:S04]  /*f880*/  LEA R2, P3, R18, UR4, 0x1 ;  /* 0x0000000412027c11 */ /* 0x010fc8000f8608ff */
[----:B------:R-:W-:-:S05]  /*f890*/  LEA.HI.X R3, R18, UR5, R3, 0x1, P3 ;  /* 0x0000000512037c11 */ /* 0x000fca00098f0c03 */
[----:B------:R3:W-:Y:S04]  /*f8a0*/  @!P2 STG.E.128 desc[UR16][R2.64], R12 ;  /* 0x0000000c0200a986 */ /* 0x0007e8000c101d10 */
[----:B--2---:R3:W-:Y:S01]  /*f8b0*/  @!P1 STG.E.128 desc[UR16][R2.64+0x80], R4 ;  /* 0x0000800402009986 */ /* 0x0047e2000c101d10 */
[----:B-1----:R-:W-:Y:S05]  /*f8c0*/  @P0 EXIT ;  /* 0x000000000000094d */ /* 0x002fea0003800000 */
[----:B------:R-:W-:Y:S01]  /*f8d0*/  STG.E.128 desc[UR16][R2.64+0x100], R8 ;  /* 0x0001000802007986 */ /* 0x000fe2000c101d10 */
[----:B------:R-:W-:Y:S05]  /*f8e0*/  EXIT ;  /* 0x000000000000794d */ /* 0x000fea0003800000 */
.L_x_450:
        /* <DEDUP_REMOVED lines=9> */
.L_x_938:


//--------------------- .text._ZN5flash16flash_fwd_kernelI23Flash_fwd_kernel_traitsILi192ELi64ELi64ELi4ELb0ELb0EN7cutlass10bfloat16_tE19Flash_kernel_traitsILi192ELi64ELi64ELi4ES3_EELb1ELb1ELb0ELb0ELb0ELb1ELb0ELb0EEEvNS_16Flash_fwd_paramsE --------------------------
	.section	.text._ZN5flash16flash_fwd_kernelI23Flash_fwd_kernel_traitsILi192ELi64ELi64ELi4ELb0ELb0EN7cutlass10bfloat16_tE19Flash_kernel_traitsILi192ELi64ELi64ELi4ES3_EELb1ELb1ELb0ELb0ELb0ELb1ELb0ELb0EEEvNS_16Flash_fwd_paramsE,"ax",@progbits
	.align	128
        .global         _ZN5flash16flash_fwd_kernelI23Flash_fwd_kernel_traitsILi192ELi64ELi64ELi4ELb0ELb0EN7cutlass10bfloat16_tE19Flash_kernel_traitsILi192ELi64ELi64ELi4ES3_EELb1ELb1ELb0ELb0ELb0ELb1ELb0ELb0EEEvNS_16Flash_fwd_paramsE
        .type           _ZN5flash16flash_fwd_kernelI23Flash_fwd_kernel_traitsILi192ELi64ELi64ELi4ELb0ELb0EN7cutlass10bfloat16_tE19Flash_kernel_traitsILi192ELi64ELi64ELi4ES3_EELb1ELb1ELb0ELb0ELb0ELb1ELb0ELb0EEEvNS_16Flash_fwd_paramsE,@function
        .size           _ZN5flash16flash_fwd_kernelI23Flash_fwd_kernel_traitsILi192ELi64ELi64ELi4ELb0ELb0EN7cutlass10bfloat16_tE19Flash_kernel_traitsILi192ELi64ELi64ELi4ES3_EELb1ELb1ELb0ELb0ELb0ELb1ELb0ELb0EEEvNS_16Flash_fwd_paramsE,(.L_x_939 - _ZN5flash16flash_fwd_kernelI23Flash_fwd_kernel_traitsILi192ELi64ELi64ELi4ELb0ELb0EN7cutlass10bfloat16_tE19Flash_kernel_traitsILi192ELi64ELi64ELi4ES3_EELb1ELb1ELb0ELb0ELb0ELb1ELb0ELb0EEEvNS_16Flash_fwd_paramsE)
        .other          _ZN5flash16flash_fwd_kernelI23Flash_fwd_kernel_traitsILi192ELi64ELi64ELi4ELb0ELb0EN7cutlass10bfloat16_tE19Flash_kernel_traitsILi192ELi64ELi64ELi4ES3_EELb1ELb1ELb0ELb0ELb0ELb1ELb0ELb0EEEvNS_16Flash_fwd_paramsE,@"STO_CUDA_ENTRY STV_DEFAULT"
_ZN5flash16flash_fwd_kernelI23Flash_fwd_kernel_traitsILi192ELi64ELi64ELi4ELb0ELb0EN7cutlass10bfloat16_tE19Flash_kernel_traitsILi192ELi64ELi64ELi4ES3_EELb1ELb1ELb0ELb0ELb0ELb1ELb0ELb0EEEvNS_16Flash_fwd_paramsE:
.text._ZN5flash16flash_fwd_kernelI23Flash_fwd_kernel_traitsILi192ELi64ELi64ELi4ELb0ELb0EN7cutlass10bfloat16_tE19Flash_kernel_traitsILi192ELi64ELi64ELi4ES3_EELb1ELb1ELb0ELb0ELb0ELb1ELb0ELb0EEEvNS_16Flash_fwd_paramsE:
[----:B------:R-:W-:Y:S01]  /*0000*/  LDC R1, c[0x0][0x37c] ;  /* 0x0000df00ff017b82 */ /* 0x000fe20000000800 */
[----:B------:R-:W1:Y:S07]  /*0010*/  LDCU.U8 UR4, c[0x0][0x524] ;  /* 0x0000a480ff0477ac */ /* 0x000e6e0008000000 */
[----:B------:R-:W2:Y:S01]  /*0020*/  LDC R86, c[0x0][0x518] ;  /* 0x00014600ff567b82 */ /* 0x000ea20000000800 */
[----:B------:R-:W2:Y:S07]  /*0030*/  LDCU.64 UR10, c[0x0][0x358] ;  /* 0x00006b00ff0a77ac */ /* 0x000eae0008000a00 */
[----:B------:R-:W2:Y:S01]  /*0040*/  LDC R87, c[0x0][0x51c] ;  /* 0x00014700ff577b82 */ /* 0x000ea20000000800 */
[----:B------:R-:W3:Y:S01]  /*0050*/  S2R R90, SR_CTAID.X ;  /* 0x00000000005a7919 */ /* 0x000ee20000002500 */
[----:B------:R-:W4:Y:S01]  /*0060*/  LDCU.64 UR6, c[0x0][0x470] ;  /* 0x00008e00ff0677ac */ /* 0x000f220008000a00 */
[----:B------:R-:W3:Y:S05]  /*0070*/  S2R R89, SR_CTAID.Y ;  /* 0x0000000000597919 */ /* 0x000eea0000002600 */
[----:B------:R-:W4:Y:S01]  /*0080*/  LDC.64 R2, c[0x0][0x460] ;  /* 0x00011800ff027b82 */ /* 0x000f220000000a00 */
[----:B-1----:R-:W-:Y:S01]  /*0090*/  ISETP.NE.AND P4, PT, RZ, UR4, PT ;  /* 0x00000004ff007c0c */ /* 0x002fe2000bf85270 */
[----:B------:R-:W1:Y:S01]  /*00a0*/  LDCU.64 UR4, c[0x0][0x510] ;  /* 0x0000a200ff0477ac */ /* 0x000e620008000a00 */
[----:B------:R-:W3:Y:S01]  /*00b0*/  S2R R88, SR_CTAID.Z ;  /* 0x0000000000587919 */ /* 0x000ee20000002700 */
[----:B------:R-:W3:Y:S10]  /*00c0*/  S2R R134, SR_TID.X ;  /* 0x0000000000867919 */ /* 0x000ef40000002100 */
[----:B------:R-:W3:Y:S01]  /*00d0*/  @P4 LDC R0, c[0x0][0x520] ;  /* 0x00014800ff004b82 */ /* 0x000ee20000000800 */
[----:B--2---:R-:W2:Y:S01]  /*00e0*/  @P4 LDG.E.64 R6, desc[UR10][R86.64] ;  /* 0x0000000a56064981 */ /* 0x004ea2000c1e1b00 */
[----:B-1----:R-:W-:-:S02]  /*00f0*/  IMAD.U32 R208, RZ, RZ, UR4 ;  /* 0x00000004ffd07e24 */ /* 0x002fc4000f8e00ff */
[----:B------:R-:W-:Y:S01]  /*0100*/  IMAD.U32 R209, RZ, RZ, UR5 ;  /* 0x00000005ffd17e24 */ /* 0x000fe2000f8e00ff */
[----:B------:R-:W1:Y:S05]  /*0110*/  LDCU.64 UR4, c[0x0][0x478] ;  /* 0x00008f00ff0477ac */ /* 0x000e6a0008000a00 */
[----:B------:R-:W2:Y:S01]  /*0120*/  @P4 LDG.E.64 R208, desc[UR10][R208.64] ;  /* 0x0000000ad0d04981 */ /* 0x000ea2000c1e1b00 */
[C---:B----4-:R-:W-:Y:S01]  /*0130*/  ISETP.NE.U32.AND P3, PT, R2.reuse, RZ, PT ;  /* 0x000000ff0200720c */ /* 0x050fe20003f65070 */
[----:B------:R-:W-:Y:S01]  /*0140*/  IMAD.MOV.U32 R189, RZ, RZ, -0x1 ;  /* 0xffffffffffbd7424 */ /* 0x000fe200078e00ff */
[----:B------:R-:W-:Y:S02]  /*0150*/  ISETP.NE.U32.AND P2, PT, R2, RZ, PT ;  /* 0x000000ff0200720c */ /* 0x000fe40003f45070 */
[----:B------:R-:W-:-:S02]  /*0160*/  ISETP.NE.AND.EX P3, PT, R3, RZ, PT, P3 ;  /* 0x000000ff0300720c */ /* 0x000fc40003f65330 */
[----:B---3--:R-:W-:Y:S02]  /*0170*/  LOP3.LUT R5, R88, R90, R89, 0xfe, !PT ;  /* 0x0000005a58057212 */ /* 0x008fe400078efe59 */
[----:B------:R-:W-:Y:S02]  /*0180*/  ISETP.NE.AND.EX P2, PT, R3, RZ, PT, P2 ;  /* 0x000000ff0300720c */ /* 0x000fe40003f45320 */
[----:B------:R-:W-:Y:S02]  /*0190*/  LOP3.LUT P5, RZ, R5, R134, RZ, 0xfc, !PT ;  /* 0x0000008605ff7212 */ /* 0x000fe400078afcff */
[----:B------:R-:W3:Y:S01]  /*01a0*/  LDC.64 R4, c[0x0][0x460] ;  /* 0x00011800ff047b82 */ /* 0x000ee20000000a00 */
[----:B------:R-:W-:-:S04]  /*01b0*/  ISETP.NE.U32.AND P0, PT, RZ, UR6, PT ;  /* 0x00000006ff007c0c */ /* 0x000fc8000bf05070 */
[----:B------:R-:W-:-:S06]  /*01c0*/  ISETP.NE.AND.EX P0, PT, RZ, UR7, PT, P0 ;  /* 0x00000007ff007c0c */ /* 0x000fcc000bf05300 */
[----:B------:R-:W4:Y:S01]  /*01d0*/  @!P5 LDC.64 R14, c[0x0][0x528] ;  /* 0x00014a00ff0edb82 */ /* 0x000f220000000a00 */
[----:B---3--:R-:W-:-:S07]  /*01e0*/  IMAD.WIDE.U32 R16, R89, 0x4, R4 ;  /* 0x0000000459107825 */ /* 0x008fce00078e0004 */
[----:B------:R-:W3:Y:S01]  /*01f0*/  LDC.64 R4, c[0x0][0x468] ;  /* 0x00011a00ff047b82 */ /* 0x000ee20000000a00 */
[----:B--2---:R-:W-:-:S05]  /*0200*/  @P4 IADD3 R86, P1, PT, R6, R0, RZ ;  /* 0x0000000006564210 */ /* 0x004fca0007f3e0ff */
[----:B------:R-:W-:Y:S01]  /*0210*/  @P4 IMAD.X R87, RZ, RZ, R7, P1 ;  /* 0x000000ffff574224 */ /* 0x000fe200008e0607 */
[----:B-1----:R-:W-:-:S04]  /*0220*/  ISETP.NE.U32.AND P1, PT, RZ, UR4, PT ;  /* 0x00000004ff007c0c */ /* 0x002fc8000bf25070 */
[----:B----4-:R1:W-:Y:S01]  /*0230*/  @!P5 STG.E.64 desc[UR10][R14.64+0x8], R86 ;  /* 0x000008560e00d986 */ /* 0x0103e2000c101b0a */
[----:B------:R-:W-:Y:S01]  /*0240*/  IMAD.SHL.U32 R11, R89, 0x4, RZ ;  /* 0x00000004590b7824 */ /* 0x000fe200078e00ff */
[----:B------:R-:W-:Y:S02]  /*0250*/  ISETP.NE.AND.EX P1, PT, RZ, UR5, PT, P1 ;  /* 0x00000005ff007c0c */ /* 0x000fe4000bf25310 */
        /* <DEDUP_REMOVED lines=8> */
[----:B------:R-:W4:Y:S01]  /*02e0*/  LDCU.U8 UR4, c[0x0][0x532] ;  /* 0x0000a640ff0477ac */ /* 0x000f220008000000 */
[----:B------:R-:W-:-:S03]  /*02f0*/  @P1 IADD3.X R3, PT, PT, R0, UR5, RZ, P3, !PT ;  /* 0x0000000500031c10 */ /* 0x000fc60009ffe4ff */
[----:B------:R1:W5:Y:S01]  /*0300*/  @P0 LDG.E R6, desc[UR10][R12.64] ;  /* 0x0000000a0c060981 */ /* 0x000362000c1e1900 */
[----:B---3--:R-:W-:Y:S01]  /*0310*/  IADD3 R10, P0, PT, R11, R4, RZ ;  /* 0x000000040b0a7210 */ /* 0x008fe20007f1e0ff */
[----:B------:R-:W3:Y:S01]  /*0320*/  @!P2 LDC R98, c[0x0][0x434] ;  /* 0x00010d00ff62ab82 */ /* 0x000ee20000000800 */
[----:B------:R-:W-:Y:S01]  /*0330*/  ISETP.EQ.U32.AND P4, PT, R4, RZ, PT ;  /* 0x000000ff0400720c */ /* 0x000fe20003f82070 */
[----:B------:R1:W5:Y:S01]  /*0340*/  @P1 LDG.E R93, desc[UR10][R2.64] ;  /* 0x0000000a025d1981 */ /* 0x000362000c1e1900 */
[----:B------:R-:W-:Y:S02]  /*0350*/  IMAD.MOV.U32 R7, RZ, RZ, -0x1 ;  /* 0xffffffffff077424 */ /* 0x000fe400078e00ff */
[----:B------:R-:W-:Y:S01]  /*0360*/  IMAD.X R11, R0, 0x1, R5, P0 ;  /* 0x00000001000b7824 */ /* 0x000fe200000e0605 */
[----:B------:R-:W-:Y:S02]  /*0370*/  ISETP.NE.U32.AND P0, PT, R4, RZ, PT ;  /* 0x000000ff0400720c */ /* 0x000fe40003f05070 */
[----:B------:R-:W1:Y:S02]  /*0380*/  @!P1 LDC R0, c[0x0][0x43c] ;  /* 0x00010f00ff009b82 */ /* 0x000e640000000800 */
[----:B------:R-:W-:-:S02]  /*0390*/  ISETP.NE.AND.EX P0, PT, R5, RZ, PT, P0 ;  /* 0x000000ff0500720c */ /* 0x000fc40003f05300 */
[----:B----4-:R-:W-:-:S04]  /*03a0*/  ISETP.NE.AND P3, PT, RZ, UR4, PT ;  /* 0x00000004ff007c0c */ /* 0x010fc8000bf65270 */
[----:B------:R-:W-:-:S07]  /*03b0*/  ISETP.EQ.OR.EX P4, PT, R5, RZ, !P3, P4 ;  /* 0x000000ff0500720c */ /* 0x000fce0005f82740 */
[----:B------:R-:W4:Y:S01]  /*03c0*/  @!P0 LDC R5, c[0x0][0x438] ;  /* 0x00010e00ff058b82 */ /* 0x000f220000000800 */
[----:B------:R-:W-:-:S05]  /*03d0*/  IMAD.SHL.U32 R97, R90, 0x40, RZ ;  /* 0x000000405a617824 */ /* 0x000fca00078e00ff */
[----:B------:R1:W5:Y:S02]  /*03e0*/  @!P4 LDG.E R7, desc[UR10][R10.64] ;  /* 0x0000000a0a07c981 */ /* 0x000364000c1e1900 */
[----:B------:R-:W3:Y:S01]  /*03f0*/  @!P1 LDC.64 R2, c[0x0][0x488] ;  /* 0x00012200ff029b82 */ /* 0x000ee20000000a00 */
[----:B--2---:R-:W-:Y:S01]  /*0400*/  @P2 IMAD.IADD R98, R8, 0x1, -R189 ;  /* 0x0000000108622824 */ /* 0x004fe200078e0abd */
[----:B---3--:R-:W-:-:S04]  /*0410*/  @!P1 ISETP.NE.U32.AND P2, PT, R2, RZ, PT ;  /* 0x000000ff0200920c */ /* 0x008fc80003f45070 */
[----:B------:R-:W-:Y:S01]  /*0420*/  ISETP.GT.AND P4, PT, R98, R97, PT ;  /* 0x000000616200720c */ /* 0x000fe20003f84270 */
[----:B-1--4-:R-:W-:-:S12]  /*0430*/  @!P0 BRA `(.L_x_451) ;  /* 0x00000000000c8947 */ /* 0x012fd80003800000 */
[----:B------:R-:W2:Y:S02]  /*0440*/  @P3 LDG.E R2, desc[UR10][R10.64+0x4] ;  /* 0x0000040a0a023981 */ /* 0x000ea4000c1e1900 */
[----:B--2--5:R-:W-:-:S06]  /*0450*/  @P3 IADD3 R5, PT, PT, R2, -R7, RZ ;  /* 0x8000000702053210 */ /* 0x024fcc0007ffe0ff */
[----:B------:R1:W5:Y:S02]  /*0460*/  @!P3 LDG.E R5, desc[UR10][R10.64] ;  /* 0x0000000a0a05b981 */ /* 0x000364000c1e1900 */
.L_x_451:
        /* <DEDUP_REMOVED lines=19> */
[----:B------:R-:W-:Y:S01]  /*05a0*/  ISETP.NE.AND P1, PT, R189, -0x1, PT ;  /* 0xffffffffbd00780c */ /* 0x000fe20003f25270 */
[----:B------:R-:W2:Y:S08]  /*05b0*/  LDC.U8 R0, c[0x0][0x549] ;  /* 0x00015240ff007b82 */ /* 0x000eb00000000000 */
[----:B------:R-:W3:Y:S08]  /*05c0*/  LDC.U8 R8, c[0x0][0x548] ;  /* 0x00015200ff087b82 */ /* 0x000ef00000000000 */
[----:B------:R-:W1:Y:S08]  /*05d0*/  @!P1 LDC.64 R6, c[0x0][0x400] ;  /* 0x00010000ff069b82 */ /* 0x000e700000000a00 */
[----:B------:R-:W4:Y:S01]  /*05e0*/  @P1 LDC.64 R4, c[0x0][0x408] ;  /* 0x00010200ff041b82 */ /* 0x000f220000000a00 */
[----:B--2---:R-:W-:-:S07]  /*05f0*/  ISETP.NE.AND P0, PT, R0, RZ, PT ;  /* 0x000000ff0000720c */ /* 0x004fce0003f05270 */
[----:B------:R-:W2:Y:S01]  /*0600*/  LDC R0, c[0x0][0x434] ;  /* 0x00010d00ff007b82 */ /* 0x000ea20000000800 */
[----:B---3--:R-:W-:Y:S01]  /*0610*/  ISETP.NE.AND P5, PT, R8, RZ, !P0 ;  /* 0x000000ff0800720c */ /* 0x008fe200047a5270 */
[----:B-1----:R-:W-:-:S06]  /*0620*/  @!P1 IMAD.WIDE.U32 R10, R89, R6, RZ ;  /* 0x00000006590a9225 */ /* 0x002fcc00078e00ff */
[----:B------:R-:W1:Y:S01]  /*0630*/  @P0 LDC.64 R2, c[0x0][0x430] ;  /* 0x00010c00ff020b82 */ /* 0x000e620000000a00 */
[----:B------:R-:W-:Y:S01]  /*0640*/  @!P1 IMAD R7, R89, R7, R11 ;  /* 0x0000000759079224 */ /* 0x000fe200078e020b */
[----:B------:R-:W-:Y:S01]  /*0650*/  @!P1 MOV R6, R10 ;  /* 0x0000000a00069202 */ /* 0x000fe20000000f00 */
[----:B----4-:R-:W-:-:S05]  /*0660*/  @P1 IMAD.WIDE.U32 R10, R189, R4, RZ ;  /* 0x00000004bd0a1225 */ /* 0x010fca00078e00ff */
[----:B------:R-:W3:Y:S01]  /*0670*/  @P0 LDC R4, c[0x0][0x430] ;  /* 0x00010c00ff040b82 */ /* 0x000ee20000000800 */
[----:B------:R-:W-:Y:S01]  /*0680*/  @P1 IMAD R7, R189, R5, R11 ;  /* 0x00000005bd071224 */ /* 0x000fe200078e020b */
[----:B------:R-:W-:Y:S01]  /*0690*/  @P1 MOV R6, R10 ;  /* 0x0000000a00061202 */ /* 0x000fe20000000f00 */
[----:B-1----:R-:W-:Y:S01]  /*06a0*/  @P0 IMAD R3, R2, R3, RZ ;  /* 0x0000000302030224 */ /* 0x002fe200078e02ff */
[----:B------:R-:W-:Y:S01]  /*06b0*/  @P0 MOV R2, 0x1 ;  /* 0x0000000100020802 */ /* 0x000fe20000000f00 */
[----:B--2---:R-:W-:Y:S06]  /*06c0*/  @P0 BRA `(.L_x_453) ;  /* 0x0000000000280947 */ /* 0x004fec0003800000 */
[----:B------:R-:W-:Y:S02]  /*06d0*/  ISETP.NE.AND P0, PT, R8, RZ, PT ;  /* 0x000000ff0800720c */ /* 0x000fe40003f05270 */
[----:B------:R-:W1:Y:S11]  /*06e0*/  LDC R8, c[0x0][0x3e0] ;  /* 0x0000f800ff087b82 */ /* 0x000e760000000800 */
[----:B------:R-:W2:Y:S01]  /*06f0*/  @P0 LDC R3, c[0x0][0x454] ;  /* 0x00011500ff030b82 */ /* 0x000ea20000000800 */
[----:B---3--:R-:W-:-:S02]  /*0700*/  @P0 MOV R4, 0x1 ;  /* 0x0000000100040802 */ /* 0x008fc40000000f00 */
[----:B------:R-:W-:-:S05]  /*0710*/  @!P0 MOV R4, 0x1 ;  /* 0x0000000100048802 */ /* 0x000fca0000000f00 */
[----:B------:R-:W1:Y:S08]  /*0720*/  @P0 LDC R9, c[0x0][0x454] ;  /* 0x00011500ff090b82 */ /* 0x000e700000000800 */
[----:B------:R-:W3:Y:S08]  /*0730*/  @!P0 LDC R5, c[0x0][0x434] ;  /* 0x00010d00ff058b82 */ /* 0x000ef00000000800 */
[----:B------:R-:W4:Y:S01]  /*0740*/  @!P0 LDC R3, c[0x0][0x434] ;  /* 0x00010d00ff038b82 */ /* 0x000f220000000800 */
[----:B-1----:R-:W-:-:S02]  /*0750*/  @P0 IMAD R2, R9, R8, RZ ;  /* 0x0000000809020224 */ /* 0x002fc400078e02ff */
[----:B--23--:R-:W-:-:S07]  /*0760*/  @!P0 IMAD R2, R5, R8, RZ ;  /* 0x0000000805028224 */ /* 0x00cfce00078e02ff */
.L_x_453:
        /* <DEDUP_REMOVED lines=10> */
[C---:B------:R-:W-:Y:S01]  /*0810*/  VIADD R11, R8.reuse, 0x20 ;  /* 0x00000020080b7836 */ /* 0x040fe20000000000 */
[----:B------:R-:W-:Y:S01]  /*0820*/  ISETP.NE.AND P0, PT, R189, -0x1, PT ;  /* 0xffffffffbd00780c */ /* 0x000fe20003f05270 */
[----:B------:R-:W-:Y:S01]  /*0830*/  VIADD R5, R8, 0x30 ;  /* 0x0000003008057836 */ /* 0x000fe20000000000 */
[----:B------:R-:W-:Y:S01]  /*0840*/  LOP3.LUT P6, R134, R134, 0x7, RZ, 0xc0, !PT ;  /* 0x0000000786867812 */ /* 0x000fe200078cc0ff */
[----:B------:R-:W-:Y:S01]  /*0850*/  IMAD.X R7, RZ, RZ, R7, P4 ;  /* 0x000000ffff077224 */ /* 0x000fe200020e0607 */
[----:B------:R-:W-:Y:S01]  /*0860*/  SEL R189, R0, R189, !P0 ;  /* 0x000000bd00bd7207 */ /* 0x000fe20004000000 */
[----:B------:R-:W-:Y:S01]  /*0870*/  @!P5 IMAD R3, R89, R2, R3 ;  /* 0x000000025903d224 */ /* 0x000fe200078e0203 */
[-C--:B------:R-:W-:Y:S01]  /*0880*/  ISETP.GE.AND P1, PT, R13, R98.reuse, PT ;  /* 0x000000620d00720c */ /* 0x080fe20003f26270 */
[----:B------:R-:W-:Y:S01]  /*0890*/  IMAD.MOV.U32 R9, RZ, RZ, RZ ;  /* 0x000000ffff097224 */ /* 0x000fe200078e00ff */
[----:B------:R-:W-:Y:S01]  /*08a0*/  SHF.R.S32.HI R0, RZ, 0x1f, R189 ;  /* 0x0000001fff007819 */ /* 0x000fe200000114bd */
[C---:B-1----:R-:W-:Y:S01]  /*08b0*/  IMAD.WIDE.U32 R6, R88.reuse, UR4, R6 ;  /* 0x0000000458067c25 */ /* 0x042fe2000f8e0006 */
[-C--:B------:R-:W-:Y:S01]  /*08c0*/  ISETP.GE.AND P2, PT, R11, R98.reuse, PT ;  /* 0x000000620b00720c */ /* 0x080fe20003f46270 */
[----:B------:R-:W-:Y:S01]  /*08d0*/  BSSY.RECONVERGENT B0, `(.L_x_454) ;  /* 0x0000016000007945 */ /* 0x000fe20003800200 */
[----:B------:R-:W-:Y:S01]  /*08e0*/  SEL R2, R189, RZ, P5 ;  /* 0x000000ffbd027207 */ /* 0x000fe20002800000 */
[----:B------:R-:W-:Y:S01]  /*08f0*/  IMAD R89, R88, UR5, R7 ;  /* 0x0000000558597c24 */ /* 0x000fe2000f8e0207 */
[----:B------:R-:W-:Y:S01]  /*0900*/  SEL R0, R0, RZ, P5 ;  /* 0x000000ff00007207 */ /* 0x000fe20002800000 */
[----:B------:R-:W-:Y:S01]  /*0910*/  IMAD.WIDE.U32 R90, R90, 0x40, R8 ;  /* 0x000000405a5a7825 */ /* 0x000fe200078e0008 */
[----:B------:R-:W-:-:S02]  /*0920*/  ISETP.GE.OR P6, PT, R8, R98, P6 ;  /* 0x000000620800720c */ /* 0x000fc400037c6670 */
[----:B------:R-:W-:Y:S02]  /*0930*/  ISETP.GE.AND P0, PT, R5, R98, PT ;  /* 0x000000620500720c */ /* 0x000fe40003f06270 */
[C---:B------:R-:W-:Y:S02]  /*0940*/  ISETP.NE.OR P5, PT, R134.reuse, RZ, P1 ;  /* 0x000000ff8600720c */ /* 0x040fe40000fa5670 */
[----:B------:R-:W-:Y:S01]  /*0950*/  ISETP.NE.OR P4, PT, R134, RZ, P2 ;  /* 0x000000ff8600720c */ /* 0x000fe20001785670 */
[----:B------:R-:W-:-:S12]  /*0960*/  @P3 BRA `(.L_x_455) ;  /* 0x0000000000303947 */ /* 0x000fd80003800000 */
        /* <DEDUP_REMOVED lines=12> */
.L_x_455:
[----:B------:R-:W-:Y:S05]  /*0a30*/  BSYNC.RECONVERGENT B0 ;  /* 0x0000000000007941 */ /* 0x000fea0003800200 */
.L_x_454:
[----:B------:R-:W-:Y:S01]  /*0a40*/  BSSY.RECONVERGENT B0, `(.L_x_456) ;  /* 0x0000013000007945 */ /* 0x000fe20003800200 */
[----:B------:R-:W-:Y:S01]  /*0a50*/  ISETP.NE.OR P3, PT, R134, RZ, P0 ;  /* 0x000000ff8600720c */ /* 0x000fe20000765670 */
[----:B---3--:R-:W-:Y:S02]  /*0a60*/  IMAD R97, R97, R4, RZ ;  /* 0x0000000461617224 */ /* 0x008fe400078e02ff */
        /* <DEDUP_REMOVED lines=16> */
.L_x_457:
[----:B------:R-:W-:Y:S05]  /*0b70*/  BSYNC.RECONVERGENT B0 ;  /* 0x0000000000007941 */ /* 0x000fea0003800200 */
.L_x_456:
        /* <DEDUP_REMOVED lines=17> */
.L_x_459:
[----:B------:R-:W-:Y:S05]  /*0c90*/  BSYNC.RECONVERGENT B0 ;  /* 0x0000000000007941 */ /* 0x000fea0003800200 */
.L_x_458:
[----:B------:R-:W-:Y:S01]  /*0ca0*/  BSSY.RECONVERGENT B0, `(.L_x_460) ;  /* 0x0000013000007945 */ /* 0x000fe20003800200 */
[----:B------:R-:W-:Y:S02]  /*0cb0*/  IADD3 R2, P2, P1, R97, R2, R3 ;  /* 0x0000000261027210 */ /* 0x000fe4000795e003 */
[----:B------:R-:W-:Y:S02]  /*0cc0*/  SHF.R.S32.HI R97, RZ, 0x1f, R97 ;  /* 0x0000001fff617819 */ /* 0x000fe40000011461 */
[----:B------:R-:W-:Y:S01]  /*0cd0*/  SHF.R.S32.HI R10, RZ, 0x1f, R3 ;  /* 0x0000001fff0a7819 */ /* 0x000fe20000011403 */
[----:B------:R-:W-:Y:S08]  /*0ce0*/  @P0 BRA `(.L_x_461) ;  /* 0x0000000000380947 */ /* 0x000ff00003800000 */
        /* <DEDUP_REMOVED lines=14> */
.L_x_461:
[----:B------:R-:W-:Y:S05]  /*0dd0*/  BSYNC.RECONVERGENT B0 ;  /* 0x0000000000007941 */ /* 0x000fea0003800200 */
.L_x_460:
        /* <DEDUP_REMOVED lines=11> */
.L_x_463:
[----:B------:R-:W-:Y:S05]  /*0e90*/  BSYNC.RECONVERGENT B0 ;  /* 0x0000000000007941 */ /* 0x000fea0003800200 */
.L_x_462:
[----:B------:R-:W-:Y:S04]  /*0ea0*/  BSSY.RECONVERGENT B0, `(.L_x_464) ;  /* 0x000000a000007945 */ /* 0x000fe80003800200 */
[----:B------:R-:W-:Y:S05]  /*0eb0*/  @P5 BRA `(.L_x_465) ;  /* 0x0000000000205947 */ /* 0x000fea0003800000 */
[----:B------:R-:W5:Y:S01]  /*0ec0*/  LDCU.64 UR4, c[0x0][0x420] ;  /* 0x00008400ff0477ac */ /* 0x000f620008000a00 */
[----:B-1----:R-:W-:-:S05]  /*0ed0*/  IMAD R3, R13, R4, RZ ;  /* 0x000000040d037224 */ /* 0x002fca00078e02ff */
[----:B------:R-:W-:-:S04]  /*0ee0*/  IADD3 R6, P0, PT, R3, R2, RZ ;  /* 0x0000000203067210 */ /* 0x000fc80007f1e0ff */
[----:B------:R-:W-:Y:S02]  /*0ef0*/  LEA.HI.X.SX32 R3, R3, R0, 0x1, P0 ;  /* 0x0000000003037211 */ /* 0x000fe400000f0eff */
[----:B-----5:R-:W-:-:S04]  /*0f00*/  LEA R8, P0, R6, UR4, 0x2 ;  /* 0x0000000406087c11 */ /* 0x020fc8000f8010ff */
[----:B------:R-:W-:Y:S01]  /*0f10*/  LEA.HI.X R9, R6, UR5, R3, 0x2, P0 ;  /* 0x0000000506097c11 */ /* 0x000fe200080f1403 */
[----:B------:R-:W-:-:S05]  /*0f20*/  IMAD.MOV.U32 R3, RZ, RZ, 0x7f800000 ;  /* 0x7f800000ff037424 */ /* 0x000fca00078e00ff */
[----:B------:R1:W-:Y:S03]  /*0f30*/  STG.E desc[UR10][R8.64], R3 ;  /* 0x0000000308007986 */ /* 0x0003e6000c10190a */
.L_x_465:
[----:B------:R-:W-:Y:S05]  /*0f40*/  BSYNC.RECONVERGENT B0 ;  /* 0x0000000000007941 */ /* 0x000fea0003800200 */
.L_x_464:
        /* <DEDUP_REMOVED lines=10> */
.L_x_467:
[----:B------:R-:W-:Y:S05]  /*0ff0*/  BSYNC.RECONVERGENT B0 ;  /* 0x0000000000007941 */ /* 0x000fea0003800200 */
.L_x_466:
        /* <DEDUP_REMOVED lines=10> */
.L_x_452:
[----:B------:R-:W-:Y:S02]  /*10a0*/  ISETP.NE.AND P0, PT, R189, -0x1, PT ;  /* 0xffffffffbd00780c */ /* 0x000fe40003f05270 */
[----:B------:R-:W-:-:S11]  /*10b0*/  ISETP.NE.AND P2, PT, R7, -0x1, PT ;  /* 0xffffffff0700780c */ /* 0x000fd60003f45270 */
[----:B------:R-:W2:Y:S08]  /*10c0*/  @!P0 LDC.64 R4, c[0x0][0x398] ;  /* 0x0000e600ff048b82 */ /* 0x000eb00000000a00 */
[----:B------:R-:W3:Y:S01]  /*10d0*/  @P0 LDC.64 R2, c[0x0][0x3b0] ;  /* 0x0000ec00ff020b82 */ /* 0x000ee20000000a00 */
[----:B--2---:R-:W-:-:S04]  /*10e0*/  @!P0 IMAD.WIDE.U32 R24, R89, R4, RZ ;  /* 0x0000000459188225 */ /* 0x004fc800078e00ff */
[----:B------:R-:W-:Y:S02]  /*10f0*/  @!P0 IMAD R0, R89, R5, R25 ;  /* 0x0000000559008224 */ /* 0x000fe400078e0219 */
[----:B---3--:R-:W-:-:S04]  /*1100*/  @P0 IMAD.WIDE.U32 R8, R189, R2, RZ ;  /* 0x00000002bd080225 */ /* 0x008fc800078e00ff */
[----:B------:R-:W-:Y:S01]  /*1110*/  @P0 IMAD R0, R189, R3, R9 ;  /* 0x00000003bd000224 */ /* 0x000fe200078e0209 */
[----:B------:R-:W-:Y:S01]  /*1120*/  @P0 MOV R24, R8 ;  /* 0x0000000800180202 */ /* 0x000fe20000000f00 */
[----:B------:R-:W-:Y:S06]  /*1130*/  @P2 BRA `(.L_x_468) ;  /* 0x0000000000302947 */ /* 0x000fec0003800000 */
[----:B------:R-:W2:Y:S01]  /*1140*/  LDCU.64 UR4, c[0x0][0x3b8] ;  /* 0x00007700ff0477ac */ /* 0x000ea20008000a00 */
[----:B------:R-:W-:Y:S01]  /*1150*/  SHF.R.S32.HI R3, RZ, 0x1f, R6 ;  /* 0x0000001fff037819 */ /* 0x000fe20000011406 */
[----:B------:R-:W3:Y:S01]  /*1160*/  LDCU.64 UR6, c[0x0][0x3a0] ;  /* 0x00007400ff0677ac */ /* 0x000ee20008000a00 */
[----:B--2---:R-:W-:Y:S02]  /*1170*/  MOV R164, UR4 ;  /* 0x0000000400a47c02 */ /* 0x004fe40008000f00 */
[----:B------:R-:W-:-:S03]  /*1180*/  MOV R165, UR5 ;  /* 0x0000000500a57c02 */ /* 0x000fc60008000f00 */
[-C--:B------:R-:W-:Y:S02]  /*1190*/  IMAD R2, R3, R164.reuse, RZ ;  /* 0x000000a403027224 */ /* 0x080fe400078e02ff */
[----:B------:R-:W-:-:S04]  /*11a0*/  IMAD.WIDE.U32 R4, R6, R164, RZ ;  /* 0x000000a406047225 */ /* 0x000fc800078e00ff */
[----:B------:R-:W-:-:S05]  /*11b0*/  IMAD R2, R6, R165, R2 ;  /* 0x000000a506027224 */ /* 0x000fca00078e0202 */
[----:B------:R-:W-:-:S03]  /*11c0*/  IADD3 R5, PT, PT, R5, R2, RZ ;  /* 0x0000000205057210 */ /* 0x000fc60007ffe0ff */
[----:B---3--:R-:W-:-:S04]  /*11d0*/  IMAD.WIDE.U32 R4, R89, UR6, R4 ;  /* 0x0000000659047c25 */ /* 0x008fc8000f8e0004 */
[----:B------:R-:W-:Y:S01]  /*11e0*/  IMAD R5, R89, UR7, R5 ;  /* 0x0000000759057c24 */ /* 0x000fe2000f8e0205 */
[----:B------:R-:W-:Y:S06]  /*11f0*/  BRA `(.L_x_469) ;  /* 0x0000000000187947 */ /* 0x000fec0003800000 */
.L_x_468:
[----:B------:R-:W2:Y:S01]  /*1200*/  LDC.64 R164, c[0x0][0x3b8] ;  /* 0x0000ee00ffa47b82 */ /* 0x000ea20000000a00 */
[----:B------:R-:W-:-:S05]  /*1210*/  IADD3 R2, PT, PT, R6, R7, RZ ;  /* 0x0000000706027210 */ /* 0x000fca0007ffe0ff */
[C---:B--2---:R-:W-:Y:S02]  /*1220*/  IMAD R5, R2.reuse, R165, RZ ;  /* 0x000000a502057224 */ /* 0x044fe400078e02ff */
[----:B------:R-:W-:-:S05]  /*1230*/  IMAD.WIDE.U32 R2, R2, R164, RZ ;  /* 0x000000a402027225 */ /* 0x000fca00078e00ff */
[----:B------:R-:W-:Y:S02]  /*1240*/  IADD3 R5, PT, PT, R3, R5, RZ ;  /* 0x0000000503057210 */ /* 0x000fe40007ffe0ff */
[----:B------:R-:W-:-:S07]  /*1250*/  MOV R4, R2 ;  /* 0x0000000200047202 */ /* 0x000fce0000000f00 */
.L_x_469:
[----:B------:R-:W2:Y:S02]  /*1260*/  LDC R3, c[0x0][0x3e8] ;  /* 0x0000fa00ff037b82 */ /* 0x000ea40000000800 */
[----:B--2---:R-:W-:-:S04]  /*1270*/  IABS R9, R3 ;  /* 0x0000000300097213 */ /* 0x004fc80000000000 */
        /* <DEDUP_REMOVED lines=8> */
[----:B------:R-:W-:-:S04]  /*1300*/  IMAD.HI.U32 R11, R11, R8, R10 ;  /* 0x000000080b0b7227 */ /* 0x000fc800078e000a */
[----:B------:R-:W-:-:S04]  /*1310*/  IMAD.MOV.U32 R8, RZ, RZ, R2 ;  /* 0x000000ffff087224 */ /* 0x000fc800078e0002 */
[----:B------:R-:W-:-:S05]  /*1320*/  IMAD.HI.U32 R135, R11, R8, RZ ;  /* 0x000000080b877227 */ /* 0x000fca00078e00ff */
[----:B------:R-:W-:-:S05]  /*1330*/  IADD3 R2, PT, PT, -R135, RZ, RZ ;  /* 0x000000ff87027210 */ /* 0x000fca0007ffe1ff */
[----:B------:R-:W-:-:S05]  /*1340*/  IMAD R2, R9, R2, R8 ;  /* 0x0000000209027224 */ /* 0x000fca00078e0208 */
[----:B------:R-:W-:-:S13]  /*1350*/  ISETP.GT.U32.AND P1, PT, R9, R2, PT ;  /* 0x000000020900720c */ /* 0x000fda0003f24070 */
[----:B------:R-:W-:Y:S01]  /*1360*/  @!P1 IMAD.IADD R2, R2, 0x1, -R9 ;  /* 0x0000000102029824 */ /* 0x000fe200078e0a09 */
[----:B------:R-:W-:Y:S02]  /*1370*/  @!P1 IADD3 R135, PT, PT, R135, 0x1, RZ ;  /* 0x0000000187879810 */ /* 0x000fe40007ffe0ff */
[----:B------:R-:W-:Y:S02]  /*1380*/  ISETP.NE.AND P1, PT, R3, RZ, PT ;  /* 0x000000ff0300720c */ /* 0x000fe40003f25270 */
[----:B------:R-:W-:Y:S02]  /*1390*/  ISETP.GE.U32.AND P3, PT, R2, R9, PT ;  /* 0x000000090200720c */ /* 0x000fe40003f66070 */
[----:B------:R-:W-:-:S04]  /*13a0*/  LOP3.LUT R2, R88, R3, RZ, 0x3c, !PT ;  /* 0x0000000358027212 */ /* 0x000fc800078e3cff */
[----:B------:R-:W-:-:S07]  /*13b0*/  ISETP.GE.AND P0, PT, R2, RZ, PT ;  /* 0x000000ff0200720c */ /* 0x000fce0003f06270 */
[----:B------:R-:W-:-:S06]  /*13c0*/  @P3 VIADD R135, R135, 0x1 ;  /* 0x0000000187873836 */ /* 0x000fcc0000000000 */
        /* <DEDUP_REMOVED lines=15> */
.L_x_470:
[----:B------:R-:W1:Y:S01]  /*14c0*/  LDC.64 R162, c[0x0][0x3c0] ;  /* 0x0000f000ffa27b82 */ /* 0x000e620000000a00 */
[----:B------:R-:W-:-:S05]  /*14d0*/  IADD3 R6, PT, PT, R6, R7, RZ ;  /* 0x0000000706067210 */ /* 0x000fca0007ffe0ff */
[C---:B-1----:R-:W-:Y:S02]  /*14e0*/  IMAD R181, R6.reuse, R163, RZ ;  /* 0x000000a306b57224 */ /* 0x042fe400078e02ff */
[----:B------:R-:W-:-:S05]  /*14f0*/  IMAD.WIDE.U32 R182, R6, R162, RZ ;  /* 0x000000a206b67225 */ /* 0x000fca00078e00ff */
[----:B------:R-:W-:-:S07]  /*1500*/  IADD3 R181, PT, PT, R183, R181, RZ ;  /* 0x000000b5b7b57210 */ /* 0x000fce0007ffe0ff */
.L_x_471:
[----:B------:R-:W-:Y:S01]  /*1510*/  IMAD.IADD R184, R98, 0x1, -R97 ;  /* 0x0000000162b87824 */ /* 0x000fe200078e0a61 */
[----:B------:R-:W-:Y:S01]  /*1520*/  SHF.R.U32.HI R133, RZ, 0x3, R134 ;  /* 0x00000003ff857819 */ /* 0x000fe20000011686 */
[----:B------:R-:W-:Y:S01]  /*1530*/  IMAD.SHL.U32 R167, R134, 0x8, RZ ;  /* 0x0000000886a77824 */ /* 0x000fe200078e00ff */
[----:B------:R-:W1:Y:S01]  /*1540*/  LDCU.64 UR4, c[0x0][0x3c8] ;  /* 0x00007900ff0477ac */ /* 0x000e620008000a00 */
[----:B------:R-:W-:Y:S01]  /*1550*/  IMAD.MOV.U32 R7, RZ, RZ, RZ ;  /* 0x000000ffff077224 */ /* 0x000fe200078e00ff */
[C---:B------:R-:W-:Y:S01]  /*1560*/  ISETP.GE.AND P6, PT, R133.reuse, R184, PT ;  /* 0x000000b88500720c */ /* 0x040fe20003fc6270 */
[----:B------:R-:W-:Y:S01]  /*1570*/  VIADD R19, R133, 0x10 ;  /* 0x0000001085137836 */ /* 0x000fe20000000000 */
[----:B------:R-:W-:Y:S01]  /*1580*/  LOP3.LUT R160, R167, 0x38, RZ, 0xc0, !PT ;  /* 0x00000038a7a07812 */ /* 0x000fe200078ec0ff */
[C---:B------:R-:W-:Y:S01]  /*1590*/  VIADD R17, R133.reuse, 0x20 ;  /* 0x0000002085117836 */ /* 0x040fe20000000000 */
[----:B------:R-:W2:Y:S01]  /*15a0*/  LDCU.64 UR6, c[0x0][0x3d0] ;  /* 0x00007a00ff0677ac */ /* 0x000ea20008000a00 */
[C---:B------:R-:W-:Y:S01]  /*15b0*/  VIADD R15, R133.reuse, 0x30 ;  /* 0x00000030850f7836 */ /* 0x040fe20000000000 */
[C---:B------:R-:W-:Y:S01]  /*15c0*/  IADD3 R4, P0, PT, R160.reuse, R4, RZ ;  /* 0x00000004a0047210 */ /* 0x040fe20007f1e0ff */
[----:B------:R-:W-:Y:S01]  /*15d0*/  IMAD R34, R133, R165, RZ ;  /* 0x000000a585227224 */ /* 0x000fe200078e02ff */
[-C--:B------:R-:W-:Y:S01]  /*15e0*/  ISETP.GE.AND P5, PT, R19, R184.reuse, PT ;  /* 0x000000b81300720c */ /* 0x080fe20003fa6270 */
[----:B------:R-:W-:Y:S01]  /*15f0*/  IMAD.MOV.U32 R6, RZ, RZ, R133 ;  /* 0x000000ffff067224 */ /* 0x000fe200078e0085 */
[-C--:B------:R-:W-:Y:S01]  /*1600*/  ISETP.GE.AND P3, PT, R17, R184.reuse, PT ;  /* 0x000000b81100720c */ /* 0x080fe20003f66270 */
[----:B------:R-:W-:Y:S01]  /*1610*/  IMAD.X R5, RZ, RZ, R5, P0 ;  /* 0x000000ffff057224 */ /* 0x000fe200000e0605 */
[----:B------:R-:W-:Y:S01]  /*1620*/  ISETP.GE.AND P4, PT, R15, R184, PT ;  /* 0x000000b80f00720c */ /* 0x000fe20003f86270 */
[----:B------:R-:W3:Y:S01]  /*1630*/  @!P6 LDC.64 R2, c[0x0][0x3b0] ;  /* 0x0000ec00ff02eb82 */ /* 0x000ee20000000a00 */
[----:B------:R-:W-:Y:S01]  /*1640*/  IADD3 R24, P0, PT, R160, R24, RZ ;  /* 0x00000018a0187210 */ /* 0x000fe20007f1e0ff */
[----:B------:R-:W-:Y:S01]  /*1650*/  IMAD.WIDE.U32 R4, R133, R164, R4 ;  /* 0x000000a485047225 */ /* 0x000fe200078e0004 */
[----:B------:R-:W-:-:S02]  /*1660*/  SHF.L.U64.HI R92, R164, 0x6, R165 ;  /* 0x00000006a45c7819 */ /* 0x000fc400000102a5 */
[C---:B------:R-:W-:Y:S01]  /*1670*/  SHF.L.U32 R221, R164.reuse, 0x4, RZ ;  /* 0x00000004a4dd7819 */ /* 0x040fe200000006ff */
[----:B------:R-:W-:Y:S01]  /*1680*/  IMAD.IADD R35, R5, 0x1, R34 ;  /* 0x0000000105237824 */ /* 0x000fe200078e0222 */
[----:B------:R-:W-:Y:S01]  /*1690*/  SHF.L.U64.HI R220, R164, 0x4, R165 ;  /* 0x00000004a4dc7819 */ /* 0x000fe200000102a5 */
[----:B------:R-:W4:Y:S01]  /*16a0*/  @!P6 LDC.64 R12, c[0x0][0x380] ;  /* 0x0000e000ff0ceb82 */ /* 0x000f220000000a00 */
[----:B------:R-:W-:Y:S01]  /*16b0*/  IMAD.MOV.U32 R34, RZ, RZ, R4 ;  /* 0x000000ffff227224 */ /* 0x000fe200078e0004 */
[----:B------:R-:W-:Y:S01]  /*16c0*/  SHF.R.U32.HI R161, RZ, 0x1, R134 ;  /* 0x00000001ffa17819 */ /* 0x000fe20000011686 */
[----:B------:R-:W-:Y:S01]  /*16d0*/  IMAD.X R25, RZ, RZ, R0, P0 ;  /* 0x000000ffff197224 */ /* 0x000fe200000e0600 */
[----:B------:R-:W-:Y:S01]  /*16e0*/  SHF.R.S32.HI R0, RZ, 0x1f, R135 ;  /* 0x0000001fff007819 */ /* 0x000fe20000011487 */
[----:B------:R-:W-:-:S03]  /*16f0*/  IMAD.WIDE.U32 R32, R90, 0x40, R6 ;  /* 0x000000405a207825 */ /* 0x000fc600078e0006 */
[----:B------:R-:W5:Y:S01]  /*1700*/  @!P5 LDC.64 R4, c[0x0][0x3b0] ;  /* 0x0000ec00ff04db82 */ /* 0x000f620000000a00 */
[----:B-1----:R-:W-:Y:S01]  /*1710*/  IMAD.WIDE.U32 R24, R88, UR4, R24 ;  /* 0x0000000458187c25 */ /* 0x002fe2000f8e0018 */
[C---:B------:R-:W-:Y:S02]  /*1720*/  @!P5 IADD3 R18, P2, PT, R32.reuse, 0x10, RZ ;  /* 0x000000102012d810 */ /* 0x040fe40007f5e0ff */
[----:B------:R-:W-:Y:S01]  /*1730*/  @!P3 IADD3 R16, P1, PT, R32, 0x20, RZ ;  /* 0x000000202010b810 */ /* 0x000fe20007f3e0ff */
[----:B------:R-:W-:Y:S01]  /*1740*/  IMAD R27, R88, UR5, R25 ;  /* 0x00000005581b7c24 */ /* 0x000fe2000f8e0219 */
[----:B------:R-:W-:Y:S01]  /*1750*/  @!P4 IADD3 R14, P0, PT, R32, 0x30, RZ ;  /* 0x00000030200ec810 */ /* 0x000fe20007f1e0ff */
[----:B------:R-:W-:Y:S01]  /*1760*/  @!P6 IMAD.MOV.U32 R26, RZ, RZ, R24 ;  /* 0x000000ffff1ae224 */ /* 0x000fe200078e0018 */
[----:B------:R-:W1:Y:S01]  /*1770*/  @!P3 LDC.64 R10, c[0x0][0x3b0] ;  /* 0x0000ec00ff0abb82 */ /* 0x000e620000000a00 */
[----:B---3--:R-:W-:Y:S01]  /*1780*/  @!P6 IMAD R20, R33, R2, RZ ;  /* 0x000000022114e224 */ /* 0x008fe200078e02ff */
[----:B------:R-:W3:Y:S01]  /*1790*/  LDCU.64 UR4, c[0x0][0x388] ;  /* 0x00007100ff0477ac */ /* 0x000ee20008000a00 */
[----:B------:R-:W-:-:S02]  /*17a0*/  @!P5 IMAD.X R29, RZ, RZ, R33, P2 ;  /* 0x000000ffff1dd224 */ /* 0x000fc400010e0621 */
[C---:B------:R-:W-:Y:S02]  /*17b0*/  @!P6 IMAD R20, R32.reuse, R3, R20 ;  /* 0x000000032014e224 */ /* 0x040fe400078e0214 */
[--C-:B------:R-:W-:Y:S01]  /*17c0*/  @!P3 IMAD.X R23, RZ, RZ, R33.reuse, P1 ;  /* 0x000000ffff17b224 */ /* 0x100fe200008e0621 */
[----:B------:R-:W1:Y:S01]  /*17d0*/  S2UR UR8, SR_CgaCtaId ;  /* 0x00000000000879c3 */ /* 0x000e620000008800 */
[----:B------:R-:W-:Y:S02]  /*17e0*/  @!P4 IMAD.X R21, RZ, RZ, R33, P0 ;  /* 0x000000ffff15c224 */ /* 0x000fe400000e0621 */
[----:B------:R-:W-:-:S04]  /*17f0*/  @!P6 IMAD.WIDE.U32 R32, R32, R2, R26 ;  /* 0x000000022020e225 */ /* 0x000fc800078e001a */
[----:B------:R-:W-:Y:S01]  /*1800*/  @!P6 IMAD.IADD R20, R33, 0x1, R20 ;  /* 0x000000012114e824 */ /* 0x000fe200078e0214 */
[----:B----4-:R-:W-:Y:S01]  /*1810*/  @!P6 LEA R28, P0, R32, R12, 0x1 ;  /* 0x0000000c201ce211 */ /* 0x010fe200078008ff */
[----:B--2---:R-:W-:Y:S01]  /*1820*/  IMAD R6, R0, UR6, RZ ;  /* 0x0000000600067c24 */ /* 0x004fe2000f8e02ff */
[----:B------:R-:W2:Y:S01]  /*1830*/  @!P4 LDC.64 R2, c[0x0][0x3b0] ;  /* 0x0000ec00ff02cb82 */ /* 0x000ea20000000a00 */
[----:B-----5:R-:W-:Y:S01]  /*1840*/  @!P5 IMAD R12, R29, R4, RZ ;  /* 0x000000041d0cd224 */ /* 0x020fe200078e02ff */
[----:B------:R-:W-:Y:S01]  /*1850*/  @!P6 LEA.HI.X R29, R32, R13, R20, 0x1, P0 ;  /* 0x0000000d201de211 */ /* 0x000fe200000f0c14 */
[----:B------:R-:W-:Y:S01]  /*1860*/  IMAD R25, R135, UR7, R6 ;  /* 0x0000000787197c24 */ /* 0x000fe2000f8e0206 */
[C---:B------:R-:W-:Y:S01]  /*1870*/  LOP3.LUT R13, R167.reuse, 0x1f8, RZ, 0xc0, !PT ;  /* 0x000001f8a70d7812 */ /* 0x040fe200078ec0ff */
[----:B------:R-:W-:Y:S01]  /*1880*/  @!P5 IMAD R12, R18, R5, R12 ;  /* 0x00000005120cd224 */ /* 0x000fe200078e020c */
[----:B------:R-:W-:Y:S01]  /*1890*/  LOP3.LUT R5, R167, 0x1e00, RZ, 0xc0, !PT ;  /* 0x00001e00a7057812 */ /* 0x000fe200078ec0ff */
[----:B------:R-:W-:Y:S01]  /*18a0*/  @!P5 IMAD.MOV.U32 R30, RZ, RZ, R24 ;  /* 0x000000ffff1ed224 */ /* 0x000fe200078e0018 */
[----:B------:R-:W4:Y:S01]  /*18b0*/  @!P5 LDC.64 R8, c[0x0][0x380] ;  /* 0x0000e000ff08db82 */ /* 0x000f220000000a00 */
[----:B------:R-:W-:Y:S01]  /*18c0*/  @!P5 IMAD.MOV.U32 R31, RZ, RZ, R27 ;  /* 0x000000ffff1fd224 */ /* 0x000fe200078e001b */
[----:B------:R-:W-:Y:S01]  /*18d0*/  LOP3.LUT R188, R13, 0x38, R134, 0x78, !PT ;  /* 0x000000380dbc7812 */ /* 0x000fe200078e7886 */
[----:B------:R-:W-:Y:S01]  /*18e0*/  IMAD.WIDE.U32 R34, R135, UR6, R34 ;  /* 0x0000000687227c25 */ /* 0x000fe2000f8e0022 */
[----:B------:R-:W-:-:S02]  /*18f0*/  UMOV UR6, 0x400 ;  /* 0x0000040000067882 */ /* 0x000fc40000000000 */
[----:B------:R-:W-:Y:S01]  /*1900*/  LOP3.LUT R91, R188, R5, RZ, 0xfc, !PT ;  /* 0x00000005bc5b7212 */ /* 0x000fe200078efcff */
[----:B------:R-:W-:Y:S01]  /*1910*/  @!P5 IMAD.WIDE.U32 R30, R18, R4, R30 ;  /* 0x00000004121ed225 */ /* 0x000fe200078e001e */
[----:B------:R-:W5:Y:S01]  /*1920*/  @!P3 LDC.64 R6, c[0x0][0x380] ;  /* 0x0000e000ff06bb82 */ /* 0x000f620000000a00 */
[----:B---3--:R-:W-:Y:S01]  /*1930*/  LEA R187, P1, R34, UR4, 0x1 ;  /* 0x0000000422bb7c11 */ /* 0x008fe2000f8208ff */
[----:B-1----:R-:W-:Y:S01]  /*1940*/  ULEA UR6, UR8, UR6, 0x18 ;  /* 0x0000000608067291 */ /* 0x002fe2000f8ec0ff */
[----:B------:R-:W-:Y:S01]  /*1950*/  @!P3 IMAD.MOV.U32 R26, RZ, RZ, R24 ;  /* 0x000000ffff1ab224 */ /* 0x000fe200078e0018 */
[----:B------:R-:W1:Y:S01]  /*1960*/  LDCU.64 UR8, c[0x0][0x390] ;  /* 0x00007200ff0877ac */ /* 0x000e620008000a00 */
[-C--:B------:R-:W-:Y:S02]  /*1970*/  @!P3 IMAD R23, R23, R10.reuse, RZ ;  /* 0x0000000a1717b224 */ /* 0x080fe400078e02ff */
[----:B------:R-:W-:Y:S01]  /*1980*/  IMAD.IADD R186, R35, 0x1, R25 ;  /* 0x0000000123ba7824 */ /* 0x000fe200078e0219 */
[----:B------:R-:W3:Y:S01]  /*1990*/  @!P4 LDC.64 R4, c[0x0][0x380] ;  /* 0x0000e000ff04cb82 */ /* 0x000ee20000000a00 */
[----:B------:R-:W-:Y:S01]  /*19a0*/  @!P4 IMAD.MOV.U32 R25, RZ, RZ, R27 ;  /* 0x000000ffff19c224 */ /* 0x000fe200078e001b */
[----:B------:R-:W-:Y:S01]  /*19b0*/  LEA R91, R91, UR6, 0x1 ;  /* 0x000000065b5b7c11 */ /* 0x000fe2000f8e08ff */
[----:B------:R-:W-:Y:S01]  /*19c0*/  @!P3 IMAD R11, R16, R11, R23 ;  /* 0x0000000b100bb224 */ /* 0x000fe200078e0217 */
[----:B------:R-:W-:Y:S01]  /*19d0*/  LEA.HI.X R186, R34, UR5, R186, 0x1, P1 ;  /* 0x0000000522ba7c11 */ /* 0x000fe200088f0cba */
[----:B------:R-:W-:Y:S01]  /*19e0*/  @!P3 IMAD.WIDE.U32 R26, R16, R10, R26 ;  /* 0x0000000a101ab225 */ /* 0x000fe200078e001a */
[----:B------:R-:W1:Y:S01]  /*19f0*/  LDCU.64 UR4, c[0x0][0x3d8] ;  /* 0x00007b00ff0477ac */ /* 0x000e620008000a00 */
[----:B------:R-:W-:Y:S01]  /*1a00*/  @!PT LDS RZ, [RZ] ;  /* 0x00000000fffff984 */ /* 0x000fe20000000800 */
[----:B------:R-:W-:Y:S01]  /*1a10*/  @!PT LDS RZ, [RZ] ;  /* 0x00000000fffff984 */ /* 0x000fe20000000800 */
[----:B------:R-:W-:Y:S01]  /*1a20*/  @!PT LDS RZ, [RZ] ;  /* 0x00000000fffff984 */ /* 0x000fe20000000800 */
[----:B------:R-:W-:Y:S01]  /*1a30*/  @!P6 LDGSTS.E.BYPASS.LTC128B.128 [R91], desc[UR10][R28.64] ;  /* 0x000000001c5befae */ /* 0x000fe2000b981a0a */
[----:B----4-:R-:W-:Y:S01]  /*1a40*/  @!P5 LEA R22, P1, R30, R8, 0x1 ;  /* 0x000000081e16d211 */ /* 0x010fe200078208ff */
[----:B--2---:R-:W-:-:S02]  /*1a50*/  @!P4 IMAD R21, R21, R2, RZ ;  /* 0x000000021515c224 */ /* 0x004fc400078e02ff */
[----:B------:R-:W-:Y:S01]  /*1a60*/  @!P5 IMAD.IADD R12, R31, 0x1, R12 ;  /* 0x000000011f0cd824 */ /* 0x000fe200078e020c */
[----:B------:R-:W-:Y:S01]  /*1a70*/  @!P6 LDGSTS.E.BYPASS.LTC128B.128 [R91+0x2000], desc[UR10][R28.64+0x80] ;  /* 0x020000801c5befae */ /* 0x000fe2000b981a0a */
[----:B------:R-:W-:Y:S02]  /*1a80*/  @!P3 IMAD.IADD R11, R27, 0x1, R11 ;  /* 0x000000011b0bb824 */ /* 0x000fe400078e020b */
[----:B------:R-:W-:Y:S01]  /*1a90*/  @!P4 IMAD R21, R14, R3, R21 ;  /* 0x000000030e15c224 */ /* 0x000fe200078e0215 */
[----:B-----5:R-:W-:Y:S01]  /*1aa0*/  @!P3 LEA R8, P0, R26, R6, 0x1 ;  /* 0x000000061a08b211 */ /* 0x020fe200078008ff */
[----:B------:R-:W-:Y:S01]  /*1ab0*/  @!P4 IMAD.WIDE.U32 R24, R14, R2, R24 ;  /* 0x000000020e18c225 */ /* 0x000fe200078e0018 */
[----:B------:R-:W-:Y:S01]  /*1ac0*/  @!P5 LEA.HI.X R23, R30, R9, R12, 0x1, P1 ;  /* 0x000000091e17d211 */ /* 0x000fe200008f0c0c */
[----:B------:R-:W-:Y:S01]  /*1ad0*/  @!P6 LDGSTS.E.BYPASS.LTC128B.128 [R91+0x4000], desc[UR10][R28.64+0x100] ;  /* 0x040001001c5befae */ /* 0x000fe2000b981a0a */
[----:B------:R-:W-:Y:S01]  /*1ae0*/  @!P3 LEA.HI.X R9, R26, R7, R11, 0x1, P0 ;  /* 0x000000071a09b211 */ /* 0x000fe200000f0c0b */
[----:B------:R-:W-:-:S02]  /*1af0*/  VIADD R3, R166, 0xffffffff ;  /* 0xffffffffa6037836 */ /* 0x000fc40000000000 */
[----:B------:R-:W-:Y:S01]  /*1b00*/  @!P4 IMAD.IADD R2, R25, 0x1, R21 ;  /* 0x000000011902c824 */ /* 0x000fe200078e0215 */
[----:B---3--:R-:W-:Y:S01]  /*1b10*/  @!P4 LEA R10, P0, R24, R4, 0x1 ;  /* 0x00000004180ac211 */ /* 0x008fe200078008ff */
[----:B------:R-:W-:Y:S01]  /*1b20*/  IMAD.SHL.U32 R96, R3, 0x40, RZ ;  /* 0x0000004003607824 */ /* 0x000fe200078e00ff */
[----:B------:R-:W-:Y:S01]  /*1b30*/  @!P5 LDGSTS.E.BYPASS.LTC128B.128 [R91+0x800], desc[UR10][R22.64] ;  /* 0x00800000165bdfae */ /* 0x000fe2000b981a0a */
[----:B------:R-:W-:Y:S01]  /*1b40*/  IMAD.SHL.U32 R94, R164, 0x40, RZ ;  /* 0x00000040a45e7824 */ /* 0x000fe200078e00ff */
[----:B------:R-:W-:Y:S01]  /*1b50*/  @!P4 LEA.HI.X R11, R24, R5, R2, 0x1, P0 ;  /* 0x00000005180bc211 */ /* 0x000fe200000f0c02 */
[----:B------:R-:W-:Y:S01]  /*1b60*/  IMAD.IADD R2, R93, 0x1, -R96 ;  /* 0x000000015d027824 */ /* 0x000fe200078e0a60 */
[----:B------:R-:W-:Y:S01]  /*1b70*/  @!P5 LDGSTS.E.BYPASS.LTC128B.128 [R91+0x2800], desc[UR10][R22.64+0x80] ;  /* 0x02800080165bdfae */ /* 0x000fe2000b981a0a */
[----:B------:R-:W-:-:S03]  /*1b80*/  IMAD.WIDE.U32 R20, R94, R3, RZ ;  /* 0x000000035e147225 */ /* 0x000fc600078e00ff */
[----:B------:R2:W-:Y:S01]  /*1b90*/  @!P5 LDGSTS.E.BYPASS.LTC128B.128 [R91+0x4800], desc[UR10][R22.64+0x100] ;  /* 0x04800100165bdfae */ /* 0x0005e2000b981a0a */
[----:B------:R-:W-:Y:S01]  /*1ba0*/  IMAD R5, R92, R3, RZ ;  /* 0x000000035c057224 */ /* 0x000fe200078e02ff */
[-C--:B------:R-:W-:Y:S01]  /*1bb0*/  ISETP.GE.AND P2, PT, R17, R2.reuse, PT ;  /* 0x000000021100720c */ /* 0x080fe20003f46270 */
[----:B------:R-:W-:Y:S01]  /*1bc0*/  IMAD.SHL.U32 R151, R134, 0x40, RZ ;  /* 0x0000004086977824 */ /* 0x000fe200078e00ff */
[----:B------:R-:W-:Y:S01]  /*1bd0*/  @!P3 LDGSTS.E.BYPASS.LTC128B.128 [R91+0x1000], desc[UR10][R8.64] ;  /* 0x01000000085bbfae */ /* 0x000fe2000b981a0a */
[----:B------:R-:W-:Y:S01]  /*1be0*/  ISETP.GE.AND P6, PT, R133, R2, PT ;  /* 0x000000028500720c */ /* 0x000fe20003fc6270 */
[----:B------:R-:W-:Y:S02]  /*1bf0*/  IMAD.IADD R21, R21, 0x1, R5 ;  /* 0x0000000115157824 */ /* 0x000fe400078e0205 */
[----:B------:R-:W-:Y:S01]  /*1c00*/  @!P3 LDGSTS.E.BYPASS.LTC128B.128 [R91+0x3000], desc[UR10][R8.64+0x80] ;  /* 0x03000080085bbfae */ /* 0x000fe2000b981a0a */
[----:B------:R-:W-:Y:S01]  /*1c10*/  IMAD.WIDE.U32 R26, R164, 0x20, RZ ;  /* 0x00000020a41a7825 */ /* 0x000fe200078e00ff */
[----:B------:R-:W-:-:S02]  /*1c20*/  LOP3.LUT R12, R151, 0x200, RZ, 0xc0, !PT ;  /* 0x00000200970c7812 */ /* 0x000fc400078ec0ff */
[----:B------:R3:W-:Y:S01]  /*1c30*/  @!P3 LDGSTS.E.BYPASS.LTC128B.128 [R91+0x5000], desc[UR10][R8.64+0x100] ;  /* 0x05000100085bbfae */ /* 0x0007e2000b981a0a */
[-C--:B------:R-:W-:Y:S01]  /*1c40*/  ISETP.GE.AND P3, PT, R19, R2.reuse, PT ;  /* 0x000000021300720c */ /* 0x080fe20003f66270 */
[----:B------:R-:W-:Y:S01]  /*1c50*/  IMAD.SHL.U32 R7, R134, 0x20, RZ ;  /* 0x0000002086077824 */ /* 0x000fe200078e00ff */
[----:B------:R-:W-:Y:S01]  /*1c60*/  LOP3.LUT R148, R160, 0x1c0, R151, 0xf8, !PT ;  /* 0x000001c0a0947812 */ /* 0x000fe200078ef897 */
[----:B------:R-:W-:Y:S01]  /*1c70*/  IMAD.SHL.U32 R4, R165, 0x20, RZ ;  /* 0x00000020a5047824 */ /* 0x000fe200078e00ff */
[----:B------:R-:W-:Y:S01]  /*1c80*/  @!P4 LDGSTS.E.BYPASS.LTC128B.128 [R91+0x1800], desc[UR10][R10.64] ;  /* 0x018000000a5bcfae */ /* 0x000fe2000b981a0a */
[----:B------:R-:W-:Y:S01]  /*1c90*/  IMAD R180, R133, R163, RZ ;  /* 0x000000a385b47224 */ /* 0x000fe200078e02ff */
[----:B------:R-:W-:Y:S01]  /*1ca0*/  LOP3.LUT R222, R151, 0x400, RZ, 0xc0, !PT ;  /* 0x0000040097de7812 */ /* 0x000fe200078ec0ff */
[----:B------:R-:W-:Y:S01]  /*1cb0*/  IMAD.WIDE.U32 R194, R162, 0x20, RZ ;  /* 0x00000020a2c27825 */ /* 0x000fe200078e00ff */
[----:B------:R-:W-:Y:S03]  /*1cc0*/  @!P4 LDGSTS.E.BYPASS.LTC128B.128 [R91+0x3800], desc[UR10][R10.64+0x80] ;  /* 0x038000800a5bcfae */ /* 0x000fe6000b981a0a */
[----:B------:R-:W-:Y:S01]  /*1cd0*/  IMAD.MOV.U32 R183, RZ, RZ, 0x20 ;  /* 0x00000020ffb77424 */ /* 0x000fe200078e00ff */
[----:B------:R4:W-:Y:S01]  /*1ce0*/  @!P4 LDGSTS.E.BYPASS.LTC128B.128 [R91+0x5800], desc[UR10][R10.64+0x100] ;  /* 0x058001000a5bcfae */ /* 0x0009e2000b981a0a */
[----:B------:R-:W-:Y:S01]  /*1cf0*/  ISETP.GE.AND P4, PT, R17, R2, PT ;  /* 0x000000021100720c */ /* 0x000fe20003f86270 */
[----:B------:R-:W-:Y:S01]  /*1d00*/  IMAD.MOV.U32 R149, RZ, RZ, 0x40 ;  /* 0x00000040ff957424 */ /* 0x000fe200078e00ff */
[----:B--2---:R-:W-:-:S05]  /*1d10*/  IADD3 R22, P1, PT, R160, R182, RZ ;  /* 0x000000b6a0167210 */ /* 0x004fca0007f3e0ff */
[----:B------:R-:W-:Y:S01]  /*1d20*/  IMAD.X R23, RZ, RZ, R181, P1 ;  /* 0x000000ffff177224 */ /* 0x000fe200008e06b5 */
[----:B------:R-:W-:Y:S01]  /*1d30*/  ISETP.GE.AND P1, PT, R15, R2, PT ;  /* 0x000000020f00720c */ /* 0x000fe20003f26270 */
[----:B------:R-:W-:Y:S01]  /*1d40*/  IMAD.WIDE.U32 R22, R133, R162, R22 ;  /* 0x000000a285167225 */ /* 0x000fe200078e0016 */
[----:B---3--:R-:W-:-:S03]  /*1d50*/  @!P3 IADD3 R8, P0, PT, R221, R20, RZ ;  /* 0x00000014dd08b210 */ /* 0x008fc60007f1e0ff */
[----:B------:R-:W-:Y:S01]  /*1d60*/  IMAD.IADD R23, R23, 0x1, R180 ;  /* 0x0000000117177824 */ /* 0x000fe200078e02b4 */
[----:B------:R-:W-:Y:S01]  /*1d70*/  @!P3 LEA R24, P5, R8, R187, 0x1 ;  /* 0x000000bb0818b211 */ /* 0x000fe200078a08ff */
[----:B------:R-:W-:Y:S01]  /*1d80*/  @!P3 IMAD.X R5, R220, 0x1, R21, P0 ;  /* 0x00000001dc05b824 */ /* 0x000fe200000e0615 */
[----:B------:R-:W-:Y:S01]  /*1d90*/  @!P2 IADD3 R6, P0, PT, R20, R26, RZ ;  /* 0x0000001a1406a210 */ /* 0x000fe20007f1e0ff */
[----:B-1----:R-:W-:-:S03]  /*1da0*/  IMAD.WIDE.U32 R22, R135, UR4, R22 ;  /* 0x0000000487167c25 */ /* 0x002fc6000f8e0016 */
[-C--:B------:R-:W-:Y:S02]  /*1db0*/  @!P3 LEA.HI.X R25, R8, R186.reuse, R5, 0x1, P5 ;  /* 0x000000ba0819b211 */ /* 0x080fe400028f0c05 */
[----:B------:R-:W-:Y:S01]  /*1dc0*/  @!P6 LEA R8, P5, R20, R187, 0x1 ;  /* 0x000000bb1408e211 */ /* 0x000fe200078a08ff */
[----:B----4-:R-:W-:Y:S01]  /*1dd0*/  IMAD.SHL.U32 R10, R162, 0x40, RZ ;  /* 0x00000040a20a7824 */ /* 0x010fe200078e00ff */
[----:B------:R-:W-:Y:S02]  /*1de0*/  LOP3.LUT R5, R12, 0x7c00, R7, 0xf8, !PT ;  /* 0x00007c000c057812 */ /* 0x000fe400078ef807 */
[----:B------:R-:W-:Y:S01]  /*1df0*/  @!P2 IADD3.X R7, PT, PT, R21, R27, R4, P0, !PT ;  /* 0x0000001b1507a210 */ /* 0x000fe200007fe404 */
[----:B------:R-:W-:Y:S01]  /*1e00*/  IMAD R4, R0, UR4, RZ ;  /* 0x0000000400047c24 */ /* 0x000fe2000f8e02ff */
[--C-:B------:R-:W-:Y:S01]  /*1e10*/  @!P6 LEA.HI.X R9, R20, R186, R21.reuse, 0x1, P5 ;  /* 0x000000ba1409e211 */ /* 0x100fe200028f0c15 */
[----:B------:R-:W-:Y:S01]  /*1e20*/  @!P1 IMAD.WIDE.U32 R20, R164, 0x30, R20 ;  /* 0x00000030a4149825 */ /* 0x000fe200078e0014 */
[----:B------:R-:W-:-:S02]  /*1e30*/  @!P2 LEA R12, P0, R6, R187, 0x1 ;  /* 0x000000bb060ca211 */ /* 0x000fc400078008ff */
[----:B------:R-:W-:Y:S01]  /*1e40*/  ISETP.GE.AND P5, PT, R19, R2, PT ;  /* 0x000000021300720c */ /* 0x000fe20003fa6270 */
[----:B------:R-:W-:Y:S01]  /*1e50*/  @!P6 LDGSTS.E.BYPASS.LTC128B.128 [R91+0x6000], desc[UR10][R8.64] ;  /* 0x06000000085befae */ /* 0x000fe2000b981a0a */
[----:B------:R-:W-:Y:S01]  /*1e60*/  @!P2 LEA.HI.X R13, R6, R186, R7, 0x1, P0 ;  /* 0x000000ba060da211 */ /* 0x000fe200000f0c07 */
[----:B------:R-:W-:Y:S02]  /*1e70*/  @!P1 IMAD R6, R165, 0x30, RZ ;  /* 0x00000030a5069824 */ /* 0x000fe400078e02ff */
[----:B------:R-:W-:Y:S01]  /*1e80*/  @!P6 LDGSTS.E.BYPASS.LTC128B.128 [R91+0x8000], desc[UR10][R8.64+0x80] ;  /* 0x08000080085befae */ /* 0x000fe2000b981a0a */
[----:B------:R-:W-:Y:S02]  /*1e90*/  IMAD R4, R135, UR5, R4 ;  /* 0x0000000587047c24 */ /* 0x000fe4000f8e0204 */
[----:B------:R-:W-:Y:S01]  /*1ea0*/  @!P1 IMAD.IADD R7, R21, 0x1, R6 ;  /* 0x0000000115079824 */ /* 0x000fe200078e0206 */
[----:B------:R1:W-:Y:S01]  /*1eb0*/  @!P6 LDGSTS.E.BYPASS.LTC128B.128 [R91+0xa000], desc[UR10][R8.64+0x100] ;  /* 0x0a000100085befae */ /* 0x0003e2000b981a0a */
[----:B------:R-:W-:Y:S01]  /*1ec0*/  IMAD.IADD R6, R23, 0x1, R4 ;  /* 0x0000000117067824 */ /* 0x000fe200078e0204 */
[----:B------:R-:W-:Y:S01]  /*1ed0*/  LEA R4, P0, R22, UR8, 0x1 ;  /* 0x0000000816047c11 */ /* 0x000fe2000f8008ff */
[----:B------:R-:W-:Y:S01]  /*1ee0*/  IMAD.WIDE.U32 R10, R10, R3, RZ ;  /* 0x000000030a0a7225 */ /* 0x000fe200078e00ff */
[----:B------:R-:W-:Y:S02]  /*1ef0*/  @!P3 LDGSTS.E.BYPASS.LTC128B.128 [R91+0x6800], desc[UR10][R24.64] ;  /* 0x06800000185bbfae */ /* 0x000fe4000b981a0a */
[----:B------:R-:W-:-:S02]  /*1f00*/  LEA.HI.X R6, R22, UR9, R6, 0x1, P0 ;  /* 0x0000000916067c11 */ /* 0x000fc400080f0c06 */
[----:B------:R-:W-:Y:S04]  /*1f10*/  @!P3 LDGSTS.E.BYPASS.LTC128B.128 [R91+0x8800], desc[UR10][R24.64+0x80] ;  /* 0x08800080185bbfae */ /* 0x000fe8000b981a0a */
[----:B------:R-:W-:Y:S01]  /*1f20*/  @!P3 LDGSTS.E.BYPASS.LTC128B.128 [R91+0xa800], desc[UR10][R24.64+0x100] ;  /* 0x0a800100185bbfae */ /* 0x000fe2000b981a0a */
[----:B------:R-:W-:-:S03]  /*1f30*/  @!P1 LEA R16, P3, R20, R187, 0x1 ;  /* 0x000000bb14109211 */ /* 0x000fc600078608ff */
[----:B------:R-:W-:Y:S01]  /*1f40*/  @!P2 LDGSTS.E.BYPASS.LTC128B.128 [R91+0x7000], desc[UR10][R12.64] ;  /* 0x070000000c5bafae */ /* 0x000fe2000b981a0a */
[----:B------:R-:W-:Y:S02]  /*1f50*/  @!P1 LEA.HI.X R17, R20, R186, R7, 0x1, P3 ;  /* 0x000000ba14119211 */ /* 0x000fe400018f0c07 */
[----:B------:R-:W-:Y:S01]  /*1f60*/  ISETP.GE.AND P3, PT, R15, R2, PT ;  /* 0x000000020f00720c */ /* 0x000fe20003f66270 */
[----:B------:R-:W-:Y:S01]  /*1f70*/  @!P2 LDGSTS.E.BYPASS.LTC128B.128 [R91+0x9000], desc[UR10][R12.64+0x80] ;  /* 0x090000800c5bafae */ /* 0x000fe2000b981a0a */
[----:B------:R-:W-:Y:S01]  /*1f80*/  SHF.L.U64.HI R2, R162, 0x6, R163 ;  /* 0x00000006a2027819 */ /* 0x000fe200000102a3 */
[----:B------:R-:W-:Y:S01]  /*1f90*/  IMAD.SHL.U32 R15, R163, 0x20, RZ ;  /* 0x00000020a30f7824 */ /* 0x000fe200078e00ff */
[----:B------:R-:W-:Y:S01]  /*1fa0*/  LOP3.LUT R7, R134, 0x8, RZ, 0xc0, !PT ;  /* 0x0000000886077812 */ /* 0x000fe200078ec0ff */
[----:B------:R2:W-:Y:S01]  /*1fb0*/  @!P2 LDGSTS.E.BYPASS.LTC128B.128 [R91+0xb000], desc[UR10][R12.64+0x100] ;  /* 0x0b0001000c5bafae */ /* 0x0005e2000b981a0a */
[----:B------:R-:W-:Y:S01]  /*1fc0*/  @!P6 LEA R18, P2, R10, R4, 0x1 ;  /* 0x000000040a12e211 */ /* 0x000fe200078408ff */
[----:B-1----:R-:W-:-:S02]  /*1fd0*/  IMAD R9, R2, R3, RZ ;  /* 0x0000000302097224 */ /* 0x002fc400078e02ff */
[----:B------:R-:W-:Y:S01]  /*1fe0*/  @!P1 LDGSTS.E.BYPASS.LTC128B.128 [R91+0x7800], desc[UR10][R16.64] ;  /* 0x07800000105b9fae */ /* 0x000fe2000b981a0a */
[----:B------:R-:W-:Y:S01]  /*1ff0*/  LOP3.LUT R7, R148, R7, RZ, 0x3c, !PT ;  /* 0x0000000794077212 */ /* 0x000fe200078e3cff */
[----:B------:R-:W-:Y:S02]  /*2000*/  IMAD.IADD R2, R195, 0x1, R15 ;  /* 0x00000001c3027824 */ /* 0x000fe400078e020f */
[----:B------:R-:W-:Y:S01]  /*2010*/  @!P1 LDGSTS.E.BYPASS.LTC128B.128 [R91+0x9800], desc[UR10][R16.64+0x80] ;  /* 0x09800080105b9fae */ /* 0x000fe2000b981a0a */
[----:B------:R-:W-:Y:S02]  /*2020*/  IMAD.IADD R11, R11, 0x1, R9 ;  /* 0x000000010b0b7824 */ /* 0x000fe400078e0209 */
[----:B------:R-:W-:Y:S01]  /*2030*/  IMAD R222, R7, 0x2, R222 ;  /* 0x0000000207de7824 */ /* 0x000fe200078e02de */
[----:B------:R1:W-:Y:S01]  /*2040*/  @!P1 LDGSTS.E.BYPASS.LTC128B.128 [R91+0xb800], desc[UR10][R16.64+0x100] ;  /* 0x0b800100105b9fae */ /* 0x0003e2000b981a0a */
[----:B------:R-:W-:Y:S01]  /*2050*/  @!P5 LEA R9, P1, R162, R10, 0x4 ;  /* 0x0000000aa209d211 */ /* 0x000fe200078220ff */
[----:B------:R-:W-:Y:S01]  /*2060*/  @!P3 IMAD R15, R163, 0x30, RZ ;  /* 0x00000030a30fb824 */ /* 0x000fe200078e02ff */
[----:B------:R-:W-:Y:S01]  /*2070*/  @!P6 LEA.HI.X R19, R10, R6, R11, 0x1, P2 ;  /* 0x000000060a13e211 */ /* 0x000fe200010f0c0b */
[----:B------:R-:W0:Y:S01]  /*2080*/  LDGDEPBAR ;  /* 0x00000000000079af */ /* 0x000e220000000000 */
[----:B------:R-:W-:Y:S01]  /*2090*/  @!P5 LEA.HI.X R7, R162, R11, R163, 0x4, P1 ;  /* 0x0000000ba207d211 */ /* 0x000fe200008f24a3 */
[----:B------:R-:W-:Y:S01]  /*20a0*/  VIADD R100, R222, UR6 ;  /* 0x00000006de647c36 */ /* 0x000fe20008000000 */
[----:B------:R-:W-:-:S04]  /*20b0*/  @!P5 LEA R8, P2, R9, R4, 0x1 ;  /* 0x000000040908d211 */ /* 0x000fc800078408ff */
[----:B------:R-:W-:Y:S02]  /*20c0*/  @!P5 LEA.HI.X R9, R9, R6, R7, 0x1, P2 ;  /* 0x000000060909d211 */ /* 0x000fe400010f0c07 */
[----:B------:R-:W-:Y:S02]  /*20d0*/  LOP3.LUT R7, R161, 0x8, RZ, 0xc0, !PT ;  /* 0x00000008a1077812 */ /* 0x000fe400078ec0ff */
[----:B--2---:R-:W-:Y:S02]  /*20e0*/  @!P4 IADD3 R13, P0, PT, R10, R194, RZ ;  /* 0x000000c20a0dc210 */ /* 0x004fe40007f1e0ff */
[----:B------:R-:W-:-:S05]  /*20f0*/  LOP3.LUT R84, R148, R7, RZ, 0x3c, !PT ;  /* 0x0000000794547212 */ /* 0x000fca00078e3cff */
[----:B------:R-:W-:Y:S02]  /*2100*/  IMAD.IADD R5, R84, 0x1, R5 ;  /* 0x0000000154057824 */ /* 0x000fe400078e0205 */
[----:B-1----:R-:W-:Y:S01]  /*2110*/  @!P3 IMAD.WIDE.U32 R16, R162, 0x30, R10 ;  /* 0x00000030a210b825 */ /* 0x002fe200078e000a */
[----:B------:R-:W-:-:S04]  /*2120*/  DEPBAR.LE SB0, 0x0 ;  /* 0x000080000000791a */ /* 0x000fc80000000000 */
[----:B------:R-:W-:Y:S01]  /*2130*/  BAR.SYNC.DEFER_BLOCKING 0x0 ;  /* 0x0000000000007b1d */ /* 0x000fe20000010000 */
[----:B------:R-:W-:Y:S01]  /*2140*/  @!P4 IADD3.X R11, PT, PT, R2, R11, RZ, P0, !PT ;  /* 0x0000000b020bc210 */ /* 0x000fe200007fe4ff */
[----:B------:R-:W-:Y:S01]  /*2150*/  @!P3 IMAD.IADD R15, R17, 0x1, R15 ;  /* 0x00000001110fb824 */ /* 0x000fe200078e020f */
[CC--:B------:R-:W-:Y:S02]  /*2160*/  @!P4 LEA R10, P1, R13.reuse, R4.reuse, 0x1 ;  /* 0x000000040d0ac211 */ /* 0x0c0fe400078208ff */
[C---:B------:R-:W-:Y:S02]  /*2170*/  @!P3 LEA R14, P0, R16.reuse, R4, 0x1 ;  /* 0x00000004100eb211 */ /* 0x040fe400078008ff */
[-C--:B------:R-:W-:Y:S02]  /*2180*/  @!P4 LEA.HI.X R11, R13, R6.reuse, R11, 0x1, P1 ;  /* 0x000000060d0bc211 */ /* 0x080fe400008f0c0b */
[----:B------:R-:W-:Y:S02]  /*2190*/  @!P3 LEA.HI.X R15, R16, R6, R15, 0x1, P0 ;  /* 0x00000006100fb211 */ /* 0x000fe400000f0c0f */
[----:B------:R-:W-:Y:S01]  /*21a0*/  LEA R78, R5, UR6, 0x1 ;  /* 0x00000006054e7c11 */ /* 0x000fe2000f8e08ff */
        /* <DEDUP_REMOVED lines=8> */
[----:B------:R-:W-:Y:S01]  /*2230*/  @P6 STS.128 [R91+0x10000], RZ ;  /* 0x010000ff5b006388 */ /* 0x000fe20000000c00 */
[----:B------:R-:W-:-:S03]  /*2240*/  LOP3.LUT P6, RZ, R134, 0x2, RZ, 0xc0, !PT ;  /* 0x0000000286ff7812 */ /* 0x000fc600078cc0ff */
[----:B------:R-:W-:Y:S01]  /*2250*/  @P5 STS.128 [R91+0xc800], RZ ;  /* 0x00c800ff5b005388 */ /* 0x000fe20000000c00 */
[----:B------:R-:W-:-:S03]  /*2260*/  SEL R85, R183, 0xffffffe0, !P6 ;  /* 0xffffffe0b7557807 */ /* 0x000fc60007000000 */
[----:B------:R-:W-:Y:S02]  /*2270*/  @P5 STS.128 [R91+0xe800], RZ ;  /* 0x00e800ff5b005388 */ /* 0x000fe40000000c00 */
[--C-:B------:R-:W-:Y:S02]  /*2280*/  IMAD.IADD R76, R78, 0x1, R85.reuse ;  /* 0x000000014e4c7824 */ /* 0x100fe400078e0255 */
[----:B------:R-:W-:Y:S01]  /*2290*/  @P5 STS.128 [R91+0x10800], RZ ;  /* 0x010800ff5b005388 */ /* 0x000fe20000000c00 */
[----:B------:R-:W-:-:S03]  /*22a0*/  IMAD.IADD R101, R100, 0x1, R85 ;  /* 0x0000000164657824 */ /* 0x000fc600078e0255 */
[----:B------:R-:W-:Y:S01]  /*22b0*/  @!PT LDS RZ, [RZ] ;  /* 0x00000000fffff984 */ /* 0x000fe20000000800 */
[----:B------:R-:W-:Y:S01]  /*22c0*/  @!PT LDS RZ, [RZ] ;  /* 0x00000000fffff984 */ /* 0x000fe20000000800 */
[----:B------:R-:W-:Y:S01]  /*22d0*/  @!PT LDS RZ, [RZ] ;  /* 0x00000000fffff984 */ /* 0x000fe20000000800 */
[----:B------:R-:W-:Y:S04]  /*22e0*/  @!P5 LDGSTS.E.BYPASS.LTC128B.128 [R91+0xc800], desc[UR10][R8.64] ;  /* 0x0c800000085bdfae */ /* 0x000fe8000b981a0a */
[----:B------:R-:W-:Y:S04]  /*22f0*/  @!P5 LDGSTS.E.BYPASS.LTC128B.128 [R91+0xe800], desc[UR10][R8.64+0x80] ;  /* 0x0e800080085bdfae */ /* 0x000fe8000b981a0a */
[----:B------:R-:W-:Y:S01]  /*2300*/  @!P5 LDGSTS.E.BYPASS.LTC128B.128 [R91+0x10800], desc[UR10][R8.64+0x100] ;  /* 0x10800100085bdfae */ /* 0x000fe2000b981a0a */
[----:B------:R-:W-:-:S03]  /*2310*/  LOP3.LUT P5, RZ, R134, 0x4, RZ, 0xc0, !PT ;  /* 0x0000000486ff7812 */ /* 0x000fc600078ac0ff */
[----:B------:R-:W-:Y:S01]  /*2320*/  @P4 STS.128 [R91+0xd000], RZ ;  /* 0x00d000ff5b004388 */ /* 0x000fe20000000c00 */
[----:B------:R-:W-:-:S03]  /*2330*/  SEL R149, R149, 0xffffffc0, !P5 ;  /* 0xffffffc095957807 */ /* 0x000fc60006800000 */
[----:B------:R-:W-:Y:S02]  /*2340*/  @P4 STS.128 [R91+0xf000], RZ ;  /* 0x00f000ff5b004388 */ /* 0x000fe40000000c00 */
[--C-:B------:R-:W-:Y:S02]  /*2350*/  IMAD.IADD R102, R78, 0x1, R149.reuse ;  /* 0x000000014e667824 */ /* 0x100fe400078e0295 */
[----:B------:R-:W-:Y:S01]  /*2360*/  @P4 STS.128 [R91+0x11000], RZ ;  /* 0x011000ff5b004388 */ /* 0x000fe20000000c00 */
[----:B------:R-:W-:Y:S02]  /*2370*/  IMAD.IADD R100, R100, 0x1, R149 ;  /* 0x0000000164647824 */ /* 0x000fe400078e0295 */
[C---:B------:R-:W-:Y:S01]  /*2380*/  IMAD.IADD R99, R85.reuse, 0x1, R102 ;  /* 0x0000000155637824 */ /* 0x040fe200078e0266 */
[----:B------:R-:W-:Y:S01]  /*2390*/  @!PT LDS RZ, [RZ] ;  /* 0x00000000fffff984 */ /* 0x000fe20000000800 */
[----:B------:R-:W-:Y:S01]  /*23a0*/  @!PT LDS RZ, [RZ] ;  /* 0x00000000fffff984 */ /* 0x000fe20000000800 */
[----:B------:R-:W-:Y:S01]  /*23b0*/  @!PT LDS RZ, [RZ] ;  /* 0x00000000fffff984 */ /* 0x000fe20000000800 */
[----:B------:R-:W-:Y:S01]  /*23c0*/  @!P4 LDGSTS.E.BYPASS.LTC128B.128 [R91+0xd000], desc[UR10][R10.64] ;  /* 0x0d0000000a5bcfae */ /* 0x000fe2000b981a0a */
[----:B------:R-:W-:-:S03]  /*23d0*/  IMAD.IADD R95, R85, 0x1, R100 ;  /* 0x00000001555f7824 */ /* 0x000fc600078e0264 */
[----:B------:R-:W-:Y:S04]  /*23e0*/  @!P4 LDGSTS.E.BYPASS.LTC128B.128 [R91+0xf000], desc[UR10][R10.64+0x80] ;  /* 0x0f0000800a5bcfae */ /* 0x000fe8000b981a0a */
[----:B------:R-:W-:Y:S01]  /*23f0*/  @!P4 LDGSTS.E.BYPASS.LTC128B.128 [R91+0x11000], desc[UR10][R10.64+0x100] ;  /* 0x110001000a5bcfae */ /* 0x000fe2000b981a0a */
[----:B------:R-:W-:-:S03]  /*2400*/  ISETP.NE.AND P4, PT, R166, 0x1, PT ;  /* 0x00000001a600780c */ /* 0x000fc60003f85270 */
        /* <DEDUP_REMOVED lines=11> */
[----:B------:R-:W4:Y:S04]  /*24c0*/  LDSM.16.M88.4 R36, [R222+UR6+0x6000] ;  /* 0x00600006de24783b */ /* 0x000f280008000200 */
[----:B------:R-:W5:Y:S04]  /*24d0*/  LDSM.16.M88.4 R20, [R222+UR6+0x7000] ;  /* 0x00700006de14783b */ /* 0x000f680008000200 */
[----:B------:R-:W5:Y:S04]  /*24e0*/  LDSM.16.M88.4 R4, [R222+UR6+0x7800] ;  /* 0x00780006de04783b */ /* 0x000f680008000200 */
[----:B------:R-:W-:Y:S04]  /*24f0*/  LDSM.16.M88.4 R52, [R76] ;  /* 0x000000004c34783b */ /* 0x000fe80000000200 */
[----:B------:R-:W5:Y:S04]  /*2500*/  LDSM.16.M88.4 R44, [R101+0x6800] ;  /* 0x00680000652c783b */ /* 0x000f680000000200 */
[----:B------:R-:W5:Y:S04]  /*2510*/  LDSM.16.M88.4 R48, [R101+0x6000] ;  /* 0x006000006530783b */ /* 0x000f680000000200 */
[----:B-1----:R-:W1:Y:S04]  /*2520*/  LDSM.16.M88.4 R16, [R101+0x7000] ;  /* 0x007000006510783b */ /* 0x002e680000000200 */
[----:B------:R-:W1:Y:S04]  /*2530*/  LDSM.16.M88.4 R56, [R101+0x7800] ;  /* 0x007800006538783b */ /* 0x000e680000000200 */
[----:B--2---:R-:W-:Y:S01]  /*2540*/  LDSM.16.M88.4 R12, [R102] ;  /* 0x00000000660c783b */ /* 0x004fe20000000200 */
[C---:B---3--:R-:W-:Y:S03]  /*2550*/  HMMA.16816.F32.BF16 R32, R64.reuse, R28, RZ ;  /* 0x0000001c4020723c */ /* 0x048fe600000418ff */
[----:B------:R-:W2:Y:S04]  /*2560*/  LDSM.16.M88.4 R8, [R100+0x6000] ;  /* 0x006000006408783b */ /* 0x000ea80000000200 */
[----:B------:R-:W-:Y:S01]  /*2570*/  LDSM.16.M88.4 R72, [R100+0x7000] ;  /* 0x007000006448783b */ /* 0x000fe20000000200 */
[C---:B------:R-:W-:Y:S03]  /*2580*/  HMMA.16816.F32.BF16 R28, R64.reuse, R30, RZ ;  /* 0x0000001e401c723c */ /* 0x040fe600000418ff */
[----:B------:R-:W-:Y:S04]  /*2590*/  LDSM.16.M88.4 R60, [R95+0x6800] ;  /* 0x006800005f3c783b */ /* 0x000fe80000000200 */
[----:B------:R-:W-:Y:S01]  /*25a0*/  LDSM.16.M88.4 R80, [R101+0xb000] ;  /* 0x00b000006550783b */ /* 0x000fe20000000200 */
[C---:B----4-:R-:W-:Y:S03]  /*25b0*/  HMMA.16816.F32.BF16 R40, R64.reuse, R36, RZ ;  /* 0x000000244028723c */ /* 0x050fe600000418ff */
[----:B------:R-:W0:Y:S05]  /*25c0*/  LDGDEPBAR ;  /* 0x00000000000079af */ /* 0x000e2a0000000000 */
[C---:B-----5:R-:W-:Y:S08]  /*25d0*/  HMMA.16816.F32.BF16 R24, R64.reuse, R20, RZ ;  /* 0x000000144018723c */ /* 0x060ff000000418ff */
[C---:B------:R-:W-:Y:S08]  /*25e0*/  HMMA.16816.F32.BF16 R36, R64.reuse, R38, RZ ;  /* 0x000000264024723c */ /* 0x040ff000000418ff */
[C---:B------:R-:W-:Y:S08]  /*25f0*/  HMMA.16816.F32.BF16 R20, R64.reuse, R22, RZ ;  /* 0x000000164014723c */ /* 0x040ff000000418ff */
[C---:B------:R-:W-:Y:S08]  /*2600*/  HMMA.16816.F32.BF16 R68, R64.reuse, R4, RZ ;  /* 0x000000044044723c */ /* 0x040ff000000418ff */
[----:B------:R-:W-:Y:S01]  /*2610*/  HMMA.16816.F32.BF16 R64, R64, R6, RZ ;  /* 0x000000064040723c */ /* 0x000fe200000418ff */
[----:B------:R-:W3:Y:S07]  /*2620*/  LDSM.16.M88.4 R4, [R100+0x6800] ;  /* 0x006800006404783b */ /* 0x000eee0000000200 */
[C---:B------:R-:W-:Y:S08]  /*2630*/  HMMA.16816.F32.BF16 R32, R52.reuse, R44, R32 ;  /* 0x0000002c3420723c */ /* 0x040ff00000041820 */
[C---:B------:R-:W-:Y:S01]  /*2640*/  HMMA.16816.F32.BF16 R28, R52.reuse, R46, R28 ;  /* 0x0000002e341c723c */ /* 0x040fe2000004181c */
[----:B------:R-:W4:Y:S07]  /*2650*/  LDSM.16.M88.4 R44, [R100+0x7800] ;  /* 0x00780000642c783b */ /* 0x000f2e0000000200 */
[C---:B------:R-:W-:Y:S08]  /*2660*/  HMMA.16816.F32.BF16 R40, R52.reuse, R48, R40 ;  /* 0x000000303428723c */ /* 0x040ff00000041828 */
[C---:B------:R-:W-:Y:S01]  /*2670*/  HMMA.16816.F32.BF16 R36, R52.reuse, R50, R36 ;  /* 0x000000323424723c */ /* 0x040fe20000041824 */
[----:B------:R-:W-:Y:S07]  /*2680*/  LDSM.16.M88.4 R48, [R99] ;  /* 0x000000006330783b */ /* 0x000fee0000000200 */
[C---:B-1----:R-:W-:Y:S08]  /*2690*/  HMMA.16816.F32.BF16 R24, R52.reuse, R16, R24 ;  /* 0x000000103418723c */ /* 0x042ff00000041818 */
[C---:B------:R-:W-:Y:S01]  /*26a0*/  HMMA.16816.F32.BF16 R20, R52.reuse, R18, R20 ;  /* 0x000000123414723c */ /* 0x040fe20000041814 */
[----:B------:R-:W1:Y:S07]  /*26b0*/  LDSM.16.M88.4 R16, [R95+0x6000] ;  /* 0x006000005f10783b */ /* 0x000e6e0000000200 */
[C---:B------:R-:W-:Y:S08]  /*26c0*/  HMMA.16816.F32.BF16 R68, R52.reuse, R56, R68 ;  /* 0x000000383444723c */ /* 0x040ff00000041844 */
[----:B------:R-:W-:Y:S01]  /*26d0*/  HMMA.16816.F32.BF16 R64, R52, R58, R64 ;  /* 0x0000003a3440723c */ /* 0x000fe20000041840 */
[----:B------:R-:W5:Y:S04]  /*26e0*/  LDSM.16.M88.4 R52, [R95+0x7800] ;  /* 0x007800005f34783b */ /* 0x000f680000000200 */
[----:B------:R-:W-:Y:S03]  /*26f0*/  LDSM.16.M88.4 R56, [R95+0x7000] ;  /* 0x007000005f38783b */ /* 0x000fe60000000200 */
[C---:B--2---:R-:W-:Y:S08]  /*2700*/  HMMA.16816.F32.BF16 R40, R12.reuse, R8, R40 ;  /* 0x000000080c28723c */ /* 0x044ff00000041828 */
[C---:B------:R-:W-:Y:S01]  /*2710*/  HMMA.16816.F32.BF16 R36, R12.reuse, R10, R36 ;  /* 0x0000000a0c24723c */ /* 0x040fe20000041824 */
[----:B------:R-:W-:Y:S07]  /*2720*/  LDSM.16.M88.4 R8, [R222+UR6+0x8000] ;  /* 0x00800006de08783b */ /* 0x000fee0008000200 */
[C---:B---3--:R-:W-:Y:S08]  /*2730*/  HMMA.16816.F32.BF16 R32, R12.reuse, R4, R32 ;  /* 0x000000040c20723c */ /* 0x048ff00000041820 */
[C---:B------:R-:W-:Y:S01]  /*2740*/  HMMA.16816.F32.BF16 R28, R12.reuse, R6, R28 ;  /* 0x000000060c1c723c */ /* 0x040fe2000004181c */
[----:B------:R-:W2:Y:S07]  /*2750*/  LDSM.16.M88.4 R4, [R78+0x2000] ;  /* 0x002000004e04783b */ /* 0x000eae0000000200 */
[C---:B------:R-:W-:Y:S08]  /*2760*/  HMMA.16816.F32.BF16 R24, R12.reuse, R72, R24 ;  /* 0x000000480c18723c */ /* 0x040ff00000041818 */
[C---:B------:R-:W-:Y:S01]  /*2770*/  HMMA.16816.F32.BF16 R20, R12.reuse, R74, R20 ;  /* 0x0000004a0c14723c */ /* 0x040fe20000041814 */
[----:B------:R-:W-:Y:S07]  /*2780*/  LDSM.16.M88.4 R72, [R101+0xb800] ;  /* 0x00b800006548783b */ /* 0x000fee0000000200 */
[C---:B----4-:R-:W-:Y:S08]  /*2790*/  HMMA.16816.F32.BF16 R68, R12.reuse, R44, R68 ;  /* 0x0000002c0c44723c */ /* 0x050ff00000041844 */
[----:B------:R-:W-:Y:S01]  /*27a0*/  HMMA.16816.F32.BF16 R64, R12, R46, R64 ;  /* 0x0000002e0c40723c */ /* 0x000fe20000041840 */
[----:B------:R-:W3:Y:S04]  /*27b0*/  LDSM.16.M88.4 R12, [R222+UR6+0x8800] ;  /* 0x00880006de0c783b */ /* 0x000ee80008000200 */
[----:B------:R-:W4:Y:S03]  /*27c0*/  LDSM.16.M88.4 R44, [R222+UR6+0x9800] ;  /* 0x00980006de2c783b */ /* 0x000f260008000200 */
[C---:B-1----:R-:W-:Y:S08]  /*27d0*/  HMMA.16816.F32.BF16 R40, R48.reuse, R16, R40 ;  /* 0x000000103028723c */ /* 0x042ff00000041828 */
[C---:B------:R-:W-:Y:S01]  /*27e0*/  HMMA.16816.F32.BF16 R36, R48.reuse, R18, R36 ;  /* 0x000000123024723c */ /* 0x040fe20000041824 */
[----:B------:R-:W1:Y:S07]  /*27f0*/  LDSM.16.M88.4 R16, [R222+UR6+0x9000] ;  /* 0x00900006de10783b */ /* 0x000e6e0008000200 */
[C---:B------:R-:W-:Y:S08]  /*2800*/  HMMA.16816.F32.BF16 R32, R48.reuse, R60, R32 ;  /* 0x0000003c3020723c */ /* 0x040ff00000041820 */
[C---:B------:R-:W-:Y:S01]  /*2810*/  HMMA.16816.F32.BF16 R28, R48.reuse, R62, R28 ;  /* 0x0000003e301c723c */ /* 0x040fe2000004181c */
[----:B------:R-:W-:Y:S07]  /*2820*/  LDSM.16.M88.4 R60, [R95+0x8000] ;  /* 0x008000005f3c783b */ /* 0x000fee0000000200 */
[C---:B-----5:R-:W-:Y:S08]  /*2830*/  HMMA.16816.F32.BF16 R68, R48.reuse, R52, R68 ;  /* 0x000000343044723c */ /* 0x060ff00000041844 */
[----:B------:R-:W-:Y:S01]  /*2840*/  HMMA.16816.F32.BF16 R64, R48, R54, R64 ;  /* 0x000000363040723c */ /* 0x000fe20000041840 */
[----:B------:R-:W-:Y:S07]  /*2850*/  LDSM.16.M88.4 R52, [R101+0x8000] ;  /* 0x008000006534783b */ /* 0x000fee0000000200 */
[C---:B--2---:R-:W-:Y:S08]  /*2860*/  HMMA.16816.F32.BF16 R40, R4.reuse, R8, R40 ;  /* 0x000000080428723c */ /* 0x044ff00000041828 */
[C---:B------:R-:W-:Y:S01]  /*2870*/  HMMA.16816.F32.BF16 R36, R4.reuse, R10, R36 ;  /* 0x0000000a0424723c */ /* 0x040fe20000041824 */
[----:B------:R-:W2:Y:S07]  /*2880*/  LDSM.16.M88.4 R8, [R76+0x2000] ;  /* 0x002000004c08783b */ /* 0x000eae0000000200 */
[C---:B---3--:R-:W-:Y:S08]  /*2890*/  HMMA.16816.F32.BF16 R32, R4.reuse, R12, R32 ;  /* 0x0000000c0420723c */ /* 0x048ff00000041820 */
[----:B------:R-:W-:Y:S01]  /*28a0*/  HMMA.16816.F32.BF16 R28, R4, R14, R28 ;  /* 0x0000000e041c723c */ /* 0x000fe2000004181c */
[----:B------:R-:W3:Y:S07]  /*28b0*/  LDSM.16.M88.4 R12, [R101+0x8800] ;  /* 0x00880000650c783b */ /* 0x000eee0000000200 */
[C---:B------:R-:W-:Y:S08]  /*28c0*/  HMMA.16816.F32.BF16 R24, R48.reuse, R56, R24 ;  /* 0x000000383018723c */ /* 0x040ff00000041818 */
[----:B------:R-:W-:Y:S01]  /*28d0*/  HMMA.16816.F32.BF16 R20, R48, R58, R20 ;  /* 0x0000003a3014723c */ /* 0x000fe20000041814 */
[----:B------:R-:W5:Y:S04]  /*28e0*/  LDSM.16.M88.4 R48, [R101+0x9000] ;  /* 0x009000006530783b */ /* 0x000f680000000200 */
[----:B------:R-:W-:Y:S03]  /*28f0*/  LDSM.16.M88.4 R56, [R95+0x8800] ;  /* 0x008800005f38783b */ /* 0x000fe60000000200 */
[C---:B----4-:R-:W-:Y:S08]  /*2900*/  HMMA.16816.F32.BF16 R68, R4.reuse, R44, R68 ;  /* 0x0000002c0444723c */ /* 0x050ff00000041844 */
[C---:B-1----:R-:W-:Y:S08]  /*2910*/  HMMA.16816.F32.BF16 R24, R4.reuse, R16, R24 ;  /* 0x000000100418723c */ /* 0x042ff00000041818 */
[C---:B------:R-:W-:Y:S01]  /*2920*/  HMMA.16816.F32.BF16 R20, R4.reuse, R18, R20 ;  /* 0x000000120414723c */ /* 0x040fe20000041814 */
[----:B------:R-:W1:Y:S07]  /*2930*/  LDSM.16.M88.4 R16, [R101+0x9800] ;  /* 0x009800006510783b */ /* 0x000e6e0000000200 */
[----:B------:R-:W-:Y:S01]  /*2940*/  HMMA.16816.F32.BF16 R64, R4, R46, R64 ;  /* 0x0000002e0440723c */ /* 0x000fe20000041840 */
[----:B------:R-:W-:Y:S04]  /*2950*/  LDSM.16.M88.4 R44, [R102+0x2000] ;  /* 0x00200000662c783b */ /* 0x000fe80000000200 */
[----:B------:R-:W4:Y:S03]  /*2960*/  LDSM.16.M88.4 R4, [R100+0x8000] ;  /* 0x008000006404783b */ /* 0x000f260000000200 */
[C---:B--2---:R-:W-:Y:S08]  /*2970*/  HMMA.16816.F32.BF16 R40, R8.reuse, R52, R40 ;  /* 0x000000340828723c */ /* 0x044ff00000041828 */
[C---:B------:R-:W-:Y:S01]  /*2980*/  HMMA.16816.F32.BF16 R36, R8.reuse, R54, R36 ;  /* 0x000000360824723c */ /* 0x040fe20000041824 */
[----:B------:R-:W2:Y:S07]  /*2990*/  LDSM.16.M88.4 R52, [R100+0x8800] ;  /* 0x008800006434783b */ /* 0x000eae0000000200 */
[C---:B---3--:R-:W-:Y:S08]  /*29a0*/  HMMA.16816.F32.BF16 R32, R8.reuse, R12, R32 ;  /* 0x0000000c0820723c */ /* 0x048ff00000041820 */
[C---:B------:R-:W-:Y:S01]  /*29b0*/  HMMA.16816.F32.BF16 R28, R8.reuse, R14, R28 ;  /* 0x0000000e081c723c */ /* 0x040fe2000004181c */
[----:B------:R-:W3:Y:S07]  /*29c0*/  LDSM.16.M88.4 R12, [R100+0x9000] ;  /* 0x00900000640c783b */ /* 0x000eee0000000200 */
[C---:B-----5:R-:W-:Y:S08]  /*29d0*/  HMMA.16816.F32.BF16 R24, R8.reuse, R48, R24 ;  /* 0x000000300818723c */ /* 0x060ff00000041818 */
[C---:B------:R-:W-:Y:S01]  /*29e0*/  HMMA.16816.F32.BF16 R20, R8.reuse, R50, R20 ;  /* 0x000000320814723c */ /* 0x040fe20000041814 */
[----:B------:R-:W5:Y:S07]  /*29f0*/  LDSM.16.M88.4 R48, [R100+0x9800] ;  /* 0x009800006430783b */ /* 0x000f6e0000000200 */
[C---:B-1----:R-:W-:Y:S08]  /*2a00*/  HMMA.16816.F32.BF16 R68, R8.reuse, R16, R68 ;  /* 0x000000100844723c */ /* 0x042ff00000041844 */
[----:B------:R-:W-:Y:S01]  /*2a10*/  HMMA.16816.F32.BF16 R64, R8, R18, R64 ;  /* 0x000000120840723c */ /* 0x000fe20000041840 */
[----:B------:R-:W-:Y:S04]  /*2a20*/  LDSM.16.M88.4 R16, [R95+0x9000] ;  /* 0x009000005f10783b */ /* 0x000fe80000000200 */
[----:B------:R-:W-:Y:S03]  /*2a30*/  LDSM.16.M88.4 R8, [R95+0x9800] ;  /* 0x009800005f08783b */ /* 0x000fe60000000200 */
[C---:B----4-:R-:W-:Y:S08]  /*2a40*/  HMMA.16816.F32.BF16 R40, R44.reuse, R4, R40 ;  /* 0x000000042c28723c */ /* 0x050ff00000041828 */
[C---:B------:R-:W-:Y:S01]  /*2a50*/  HMMA.16816.F32.BF16 R36, R44.reuse, R6, R36 ;  /* 0x000000062c24723c */ /* 0x040fe20000041824 */
[----:B------:R-:W1:Y:S07]  /*2a60*/  LDSM.16.M88.4 R4, [R99+0x2000] ;  /* 0x002000006304783b */ /* 0x000e6e0000000200 */
[C---:B--2---:R-:W-:Y:S08]  /*2a70*/  HMMA.16816.F32.BF16 R32, R44.reuse, R52, R32 ;  /* 0x000000342c20723c */ /* 0x044ff00000041820 */
[C---:B------:R-:W-:Y:S01]  /*2a80*/  HMMA.16816.F32.BF16 R28, R44.reuse, R54, R28 ;  /* 0x000000362c1c723c */ /* 0x040fe2000004181c */
[----:B------:R-:W-:Y:S07]  /*2a90*/  LDSM.16.M88.4 R52, [R222+UR6+0xa000] ;  /* 0x00a00006de34783b */ /* 0x000fee0008000200 */
[C---:B---3--:R-:W-:Y:S08]  /*2aa0*/  HMMA.16816.F32.BF16 R24, R44.reuse, R12, R24 ;  /* 0x0000000c2c18723c */ /* 0x048ff00000041818 */
[C---:B------:R-:W-:Y:S01]  /*2ab0*/  HMMA.16816.F32.BF16 R20, R44.reuse, R14, R20 ;  /* 0x0000000e2c14723c */ /* 0x040fe20000041814 */
[----:B------:R-:W2:Y:S04]  /*2ac0*/  LDSM.16.M88.4 R12, [R78+0x4000] ;  /* 0x004000004e0c783b */ /* 0x000ea80000000200 */
[----:B------:R-:W-:Y:S03]  /*2ad0*/  LDSM.16.M88.4 R76, [R76+0x4000] ;  /* 0x004000004c4c783b */ /* 0x000fe60000000200 */
[C---:B-----5:R-:W-:Y:S08]  /*2ae0*/  HMMA.16816.F32.BF16 R68, R44.reuse, R48, R68 ;  /* 0x000000302c44723c */ /* 0x060ff00000041844 */
        /* <DEDUP_REMOVED lines=9> */
[C---:B------:R-:W-:Y:S08]  /*2b80*/  HMMA.16816.F32.BF16 R24, R4.reuse, R16, R24 ;  /* 0x000000100418723c */ /* 0x040ff00000041818 */
[C---:B------:R-:W-:Y:S01]  /*2b90*/  HMMA.16816.F32.BF16 R20, R4.reuse, R18, R20 ;  /* 0x000000120414723c */ /* 0x040fe20000041814 */
[----:B------:R-:W-:Y:S07]  /*2ba0*/  LDSM.16.M88.4 R16, [R222+UR6+0xb800] ;  /* 0x00b80006de10783b */ /* 0x000fee0008000200 */
        /* <DEDUP_REMOVED lines=9> */
[----:B------:R-:W3:Y:S07]  /*2c40*/  LDSM.16.M88.4 R48, [R100+0xb000] ;  /* 0x00b000006430783b */ /* 0x000eee0000000200 */
[C---:B----4-:R-:W-:Y:S08]  /*2c50*/  HMMA.16816.F32.BF16 R24, R12.reuse, R44, R24 ;  /* 0x0000002c0c18723c */ /* 0x050ff00000041818 */
[----:B------:R-:W-:Y:S01]  /*2c60*/  HMMA.16816.F32.BF16 R20, R12, R46, R20 ;  /* 0x0000002e0c14723c */ /* 0x000fe20000041814 */
[----:B------:R-:W4:Y:S07]  /*2c70*/  LDSM.16.M88.4 R44, [R100+0xb800] ;  /* 0x00b80000642c783b */ /* 0x000f2e0000000200 */
[C---:B-1----:R-:W-:Y:S08]  /*2c80*/  HMMA.16816.F32.BF16 R32, R76.reuse, R4, R32 ;  /* 0x000000044c20723c */ /* 0x042ff00000041820 */
[----:B------:R-:W-:Y:S01]  /*2c90*/  HMMA.16816.F32.BF16 R28, R76, R6, R28 ;  /* 0x000000064c1c723c */ /* 0x000fe2000004181c */
[----:B------:R-:W-:Y:S07]  /*2ca0*/  LDSM.16.M88.4 R4, [R99+0x4000] ;  /* 0x004000006304783b */ /* 0x000fee0000000200 */
[C---:B------:R-:W-:Y:S08]  /*2cb0*/  HMMA.16816.F32.BF16 R68, R12.reuse, R16, R68 ;  /* 0x000000100c44723c */ /* 0x040ff00000041844 */
[----:B------:R-:W-:Y:S01]  /*2cc0*/  HMMA.16816.F32.BF16 R64, R12, R18, R64 ;  /* 0x000000120c40723c */ /* 0x000fe20000041840 */
[----:B------:R-:W1:Y:S04]  /*2cd0*/  LDSM.16.M88.4 R12, [R95+0xa800] ;  /* 0x00a800005f0c783b */ /* 0x000e680000000200 */
[----:B------:R-:W-:Y:S03]  /*2ce0*/  LDSM.16.M88.4 R16, [R95+0xa000] ;  /* 0x00a000005f10783b */ /* 0x000fe60000000200 */
[C---:B-----5:R-:W-:Y:S08]  /*2cf0*/  HMMA.16816.F32.BF16 R40, R76.reuse, R8, R40 ;  /* 0x000000084c28723c */ /* 0x060ff00000041828 */
[C---:B------:R-:W-:Y:S01]  /*2d00*/  HMMA.16816.F32.BF16 R36, R76.reuse, R10, R36 ;  /* 0x0000000a4c24723c */ /* 0x040fe20000041824 */
[----:B------:R-:W5:Y:S07]  /*2d10*/  LDSM.16.M88.4 R8, [R95+0xb000] ;  /* 0x00b000005f08783b */ /* 0x000f6e0000000200 */
[----:B------:R-:W-:Y:S08]  /*2d20*/  HMMA.16816.F32.BF16 R24, R76, R80, R24 ;  /* 0x000000504c18723c */ /* 0x000ff00000041818 */
[C---:B--2---:R-:W-:Y:S08]  /*2d30*/  HMMA.16816.F32.BF16 R32, R60.reuse, R52, R32 ;  /* 0x000000343c20723c */ /* 0x044ff00000041820 */
[----:B------:R-:W-:Y:S01]  /*2d40*/  HMMA.16816.F32.BF16 R28, R60, R54, R28 ;  /* 0x000000363c1c723c */ /* 0x000fe2000004181c */
[----:B------:R-:W2:Y:S01]  /*2d50*/  LDSM.16.M88.4 R52, [R95+0xb800] ;  /* 0x00b800005f34783b */ /* 0x000ea20000000200 */
[----:B------:R-:W-:-:S06]  /*2d60*/  DEPBAR.LE SB0, 0x0 ;  /* 0x000080000000791a */ /* 0x000fcc0000000000 */
[C---:B------:R-:W-:Y:S08]  /*2d70*/  HMMA.16816.F32.BF16 R20, R76.reuse, R82, R20 ;  /* 0x000000524c14723c */ /* 0x040ff00000041814 */
[C---:B------:R-:W-:Y:S08]  /*2d80*/  HMMA.16816.F32.BF16 R68, R76.reuse, R72, R68 ;  /* 0x000000484c44723c */ /* 0x040ff00000041844 */
[----:B------:R-:W-:Y:S08]  /*2d90*/  HMMA.16816.F32.BF16 R64, R76, R74, R64 ;  /* 0x0000004a4c40723c */ /* 0x000ff00000041840 */
[C---:B---3--:R-:W-:Y:S08]  /*2da0*/  HMMA.16816.F32.BF16 R24, R60.reuse, R48, R24 ;  /* 0x000000303c18723c */ /* 0x048ff00000041818 */
[C---:B------:R-:W-:Y:S08]  /*2db0*/  HMMA.16816.F32.BF16 R40, R60.reuse, R56, R40 ;  /* 0x000000383c28723c */ /* 0x040ff00000041828 */
[C---:B------:R-:W-:Y:S08]  /*2dc0*/  HMMA.16816.F32.BF16 R36, R60.reuse, R58, R36 ;  /* 0x0000003a3c24723c */ /* 0x040ff00000041824 */
[C---:B------:R-:W-:Y:S08]  /*2dd0*/  HMMA.16816.F32.BF16 R20, R60.reuse, R50, R20 ;  /* 0x000000323c14723c */ /* 0x040ff00000041814 */
[C---:B----4-:R-:W-:Y:S08]  /*2de0*/  HMMA.16816.F32.BF16 R68, R60.reuse, R44, R68 ;  /* 0x0000002c3c44723c */ /* 0x050ff00000041844 */
[----:B------:R-:W-:Y:S08]  /*2df0*/  HMMA.16816.F32.BF16 R64, R60, R46, R64 ;  /* 0x0000002e3c40723c */ /* 0x000ff00000041840 */
[----:B-1----:R-:W-:Y:S01]  /*2e00*/  HMMA.16816.F32.BF16 R32, R4, R12, R32 ;  /* 0x0000000c0420723c */ /* 0x002fe20000041820 */
[----:B------:R-:W-:-:S04]  /*2e10*/  LOP3.LUT R12, R161, 0x1f0, RZ, 0xc0, !PT ;  /* 0x000001f0a10c7812 */ /* 0x000fc800078ec0ff */
[----:B------:R-:W-:-:S03]  /*2e20*/  IADD3 R97, PT, PT, R12, 0x1, R97 ;  /* 0x000000010c617810 */ /* 0x000fc60007ffe061 */
[----:B-----5:R-:W-:Y:S01]  /*2e30*/  HMMA.16816.F32.BF16 R24, R4, R8, R24 ;  /* 0x000000080418723c */ /* 0x020fe20000041818 */
[----:B------:R-:W-:Y:S01]  /*2e40*/  SHF.R.U32.HI R8, RZ, 0x2, R134 ;  /* 0x00000002ff087819 */ /* 0x000fe20000011686 */
[----:B------:R-:W-:-:S03]  /*2e50*/  IMAD.SHL.U32 R9, R134, 0x2, RZ ;  /* 0x0000000286097824 */ /* 0x000fc600078e00ff */
[----:B------:R-:W-:Y:S02]  /*2e60*/  LOP3.LUT R8, R8, 0x7, RZ, 0xc0, !PT ;  /* 0x0000000708087812 */ /* 0x000fe400078ec0ff */
[----:B------:R-:W-:Y:S01]  /*2e70*/  LOP3.LUT R96, R96, 0x6, R9, 0xf8, !PT ;  /* 0x0000000660607812 */ /* 0x000fe200078ef809 */
[----:B------:R-:W-:Y:S01]  /*2e80*/  HMMA.16816.F32.BF16 R40, R4, R16, R40 ;  /* 0x000000100428723c */ /* 0x000fe20000041828 */
[----:B------:R-:W-:-:S04]  /*2e90*/  IADD3 R8, PT, PT, -R98, R97, R8 ;  /* 0x0000006162087210 */ /* 0x000fc80007ffe108 */
[--C-:B------:R-:W-:Y:S02]  /*2ea0*/  IADD3 R210, PT, PT, R8, UR12, R93.reuse ;  /* 0x0000000c08d27c10 */ /* 0x100fe4000fffe05d */
[----:B------:R-:W-:Y:S01]  /*2eb0*/  LOP3.LUT R8, R96, 0x1, RZ, 0xfc, !PT ;  /* 0x0000000160087812 */ /* 0x000fe200078efcff */
[C---:B------:R-:W-:Y:S01]  /*2ec0*/  HMMA.16816.F32.BF16 R36, R4.reuse, R18, R36 ;  /* 0x000000120424723c */ /* 0x040fe20000041824 */
[C---:B------:R-:W-:Y:S02]  /*2ed0*/  VIMNMX R211, PT, PT, R210.reuse, R93, PT ;  /* 0x0000005dd2d37248 */ /* 0x040fe40003fe0100 */
[----:B------:R-:W-:Y:S01]  /*2ee0*/  VIADDMNMX R210, R210, 0x8, R93, PT ;  /* 0x00000008d2d27846 */ /* 0x000fe2000380015d */
[----:B------:R-:W-:Y:S01]  /*2ef0*/  BAR.SYNC.DEFER_BLOCKING 0x0 ;  /* 0x0000000000007b1d */ /* 0x000fe20000010000 */
[C---:B------:R-:W-:Y:S02]  /*2f00*/  ISETP.GE.AND P3, PT, R8.reuse, R211, PT ;  /* 0x000000d30800720c */ /* 0x040fe40003f66270 */
[----:B------:R-:W-:Y:S01]  /*2f10*/  ISETP.GE.AND P2, PT, R8, R210, PT ;  /* 0x000000d20800720c */ /* 0x000fe20003f46270 */
[C---:B------:R-:W-:Y:S08]  /*2f20*/  HMMA.16816.F32.BF16 R28, R4.reuse, R14, R28 ;  /* 0x0000000e041c723c */ /* 0x040ff0000004181c */
[C---:B------:R-:W-:Y:S08]  /*2f30*/  HMMA.16816.F32.BF16 R20, R4.reuse, R10, R20 ;  /* 0x0000000a0414723c */ /* 0x040ff00000041814 */
[C---:B--2---:R-:W-:Y:S08]  /*2f40*/  HMMA.16816.F32.BF16 R68, R4.reuse, R52, R68 ;  /* 0x000000340444723c */ /* 0x044ff00000041844 */
[----:B------:R-:W-:Y:S01]  /*2f50*/  HMMA.16816.F32.BF16 R64, R4, R54, R64 ;  /* 0x000000360440723c */ /* 0x000fe20000041840 */
[----:B------:R-:W-:Y:S01]  /*2f60*/  LOP3.LUT R4, R96, 0x8, RZ, 0xfc, !PT ;  /* 0x0000000860047812 */ /* 0x000fe200078efcff */
[----:B------:R-:W-:-:S03]  /*2f70*/  NOP ;  /* 0x0000000000007918 */ /* 0x000fc60000000000 */
[----:B------:R-:W-:-:S15]  /*2f80*/  @!P4 BRA `(.L_x_472) ;  /* 0x000000000088c947 */ /* 0x000fde0003800000 */
[----:B------:R-:W-:-:S04]  /*2f90*/  VIADD R5, R166, 0xfffffffe ;  /* 0xfffffffea6057836 */ /* 0x000fc80000000000 */
[-C--:B------:R-:W-:Y:S02]  /*2fa0*/  IMAD R92, R92, R5.reuse, RZ ;  /* 0x000000055c5c7224 */ /* 0x080fe400078e02ff */
[----:B------:R-:W-:-:S04]  /*2fb0*/  IMAD.WIDE.U32 R94, R94, R5, RZ ;  /* 0x000000055e5e7225 */ /* 0x000fc800078e00ff */
[----:B------:R-:W-:Y:S01]  /*2fc0*/  IMAD.IADD R5, R95, 0x1, R92 ;  /* 0x000000015f057824 */ /* 0x000fe200078e025c */
[CC--:B------:R-:W-:Y:S02]  /*2fd0*/  LEA R12, P1, R94.reuse, R187.reuse, 0x1 ;  /* 0x000000bb5e0c7211 */ /* 0x0c0fe400078208ff */
[C---:B------:R-:W-:Y:S02]  /*2fe0*/  IADD3 R8, P0, PT, R221.reuse, R94, RZ ;  /* 0x0000005edd087210 */ /* 0x040fe40007f1e0ff */
[--C-:B------:R-:W-:Y:S02]  /*2ff0*/  LEA.HI.X R13, R94, R186, R5.reuse, 0x1, P1 ;  /* 0x000000ba5e0d7211 */ /* 0x100fe400008f0c05 */
[----:B------:R-:W-:Y:S01]  /*3000*/  IADD3 R6, P1, PT, R221, R8, RZ ;  /* 0x00000008dd067210 */ /* 0x000fe20007f3e0ff */
[----:B------:R-:W-:Y:S01]  /*3010*/  IMAD.X R5, R220, 0x1, R5, P0 ;  /* 0x00000001dc057824 */ /* 0x000fe200000e0605 */
[----:B------:R-:W-:Y:S01]  /*3020*/  LEA R10, P0, R8, R187, 0x1 ;  /* 0x000000bb080a7211 */ /* 0x000fe200078008ff */
[----:B------:R-:W-:Y:S01]  /*3030*/  @!PT LDS RZ, [RZ] ;  /* 0x00000000fffff984 */ /* 0x000fe20000000800 */
[----:B------:R-:W-:Y:S01]  /*3040*/  @!PT LDS RZ, [RZ] ;  /* 0x00000000fffff984 */ /* 0x000fe20000000800 */
[----:B------:R-:W-:Y:S01]  /*3050*/  @!PT LDS RZ, [RZ] ;  /* 0x00000000fffff984 */ /* 0x000fe20000000800 */
[----:B------:R1:W-:Y:S02]  /*3060*/  LDGSTS.E.BYPASS.LTC128B.128 [R91+0x6000], desc[UR10][R12.64] ;  /* 0x060000000c5b7fae */ /* 0x0003e4000b981a0a */
[--C-:B------:R-:W-:Y:S01]  /*3070*/  IMAD.X R7, R220, 0x1, R5.reuse, P1 ;  /* 0x00000001dc077824 */ /* 0x100fe200008e0605 */
[----:B------:R-:W-:Y:S01]  /*3080*/  LEA.HI.X R11, R8, R186, R5, 0x1, P0 ;  /* 0x000000ba080b7211 */ /* 0x000fe200000f0c05 */
[----:B------:R1:W-:Y:S01]  /*3090*/  LDGSTS.E.BYPASS.LTC128B.128 [R91+0x8000], desc[UR10][R12.64+0x80] ;  /* 0x080000800c5b7fae */ /* 0x0003e2000b981a0a */
[----:B------:R-:W-:-:S02]  /*30a0*/  LEA R8, P0, R164, R8, 0x5 ;  /* 0x00000008a4087211 */ /* 0x000fc400078028ff */
[----:B------:R-:W-:Y:S01]  /*30b0*/  LEA R16, P1, R6, R187, 0x1 ;  /* 0x000000bb06107211 */ /* 0x000fe200078208ff */
[----:B------:R1:W-:Y:S01]  /*30c0*/  LDGSTS.E.BYPASS.LTC128B.128 [R91+0xa000], desc[UR10][R12.64+0x100] ;  /* 0x0a0001000c5b7fae */ /* 0x0003e2000b981a0a */
[----:B------:R-:W-:Y:S02]  /*30d0*/  LEA.HI.X R5, R164, R5, R165, 0x5, P0 ;  /* 0x00000005a4057211 */ /* 0x000fe400000f2ca5 */
[----:B------:R-:W-:Y:S01]  /*30e0*/  LEA R14, P0, R8, R187, 0x1 ;  /* 0x000000bb080e7211 */ /* 0x000fe200078008ff */
[----:B------:R1:W-:Y:S01]  /*30f0*/  LDGSTS.E.BYPASS.LTC128B.128 [R91+0x6800], desc[UR10][R10.64] ;  /* 0x068000000a5b7fae */ /* 0x0003e2000b981a0a */
[-C--:B------:R-:W-:Y:S02]  /*3100*/  LEA.HI.X R17, R6, R186.reuse, R7, 0x1, P1 ;  /* 0x000000ba06117211 */ /* 0x080fe400008f0c07 */
[----:B------:R-:W-:Y:S01]  /*3110*/  LEA.HI.X R15, R8, R186, R5, 0x1, P0 ;  /* 0x000000ba080f7211 */ /* 0x000fe200000f0c05 */
[----:B------:R1:W-:Y:S04]  /*3120*/  LDGSTS.E.BYPASS.LTC128B.128 [R91+0x8800], desc[UR10][R10.64+0x80] ;  /* 0x088000800a5b7fae */ /* 0x0003e8000b981a0a */
[----:B------:R1:W-:Y:S04]  /*3130*/  LDGSTS.E.BYPASS.LTC128B.128 [R91+0xa800], desc[UR10][R10.64+0x100] ;  /* 0x0a8001000a5b7fae */ /* 0x0003e8000b981a0a */
[----:B------:R1:W-:Y:S04]  /*3140*/  LDGSTS.E.BYPASS.LTC128B.128 [R91+0x7000], desc[UR10][R16.64] ;  /* 0x07000000105b7fae */ /* 0x0003e8000b981a0a */
[----:B------:R1:W-:Y:S04]  /*3150*/  LDGSTS.E.BYPASS.LTC128B.128 [R91+0x9000], desc[UR10][R16.64+0x80] ;  /* 0x09000080105b7fae */ /* 0x0003e8000b981a0a */
[----:B------:R1:W-:Y:S04]  /*3160*/  LDGSTS.E.BYPASS.LTC128B.128 [R91+0xb000], desc[UR10][R16.64+0x100] ;  /* 0x0b000100105b7fae */ /* 0x0003e8000b981a0a */
[----:B------:R1:W-:Y:S04]  /*3170*/  LDGSTS.E.BYPASS.LTC128B.128 [R91+0x7800], desc[UR10][R14.64] ;  /* 0x078000000e5b7fae */ /* 0x0003e8000b981a0a */
[----:B------:R1:W-:Y:S04]  /*3180*/  LDGSTS.E.BYPASS.LTC128B.128 [R91+0x9800], desc[UR10][R14.64+0x80] ;  /* 0x098000800e5b7fae */ /* 0x0003e8000b981a0a */
[----:B------:R1:W-:Y:S04]  /*3190*/  LDGSTS.E.BYPASS.LTC128B.128 [R91+0xb800], desc[UR10][R14.64+0x100] ;  /* 0x0b8001000e5b7fae */ /* 0x0003e8000b981a0a */
[----:B------:R-:W0:Y:S02]  /*31a0*/  LDGDEPBAR ;  /* 0x00000000000079af */ /* 0x000e240000000000 */
.L_x_472:
[-C--:B------:R-:W-:Y:S01]  /*31b0*/  ISETP.GE.AND P1, PT, R4, R211.reuse, PT ;  /* 0x000000d30400720c */ /* 0x080fe20003f26270 */
[----:B-1----:R-:W1:Y:S01]  /*31c0*/  LDC R10, c[0x0][0x3e0] ;  /* 0x0000f800ff0a7b82 */ /* 0x002e620000000800 */
[----:B------:R-:W-:Y:S01]  /*31d0*/  LOP3.LUT R6, R96, 0x9, RZ, 0xfc, !PT ;  /* 0x0000000960067812 */ /* 0x000fe200078efcff */
[----:B------:R-:W-:Y:S01]  /*31e0*/  IMAD.SHL.U32 R233, R3, 0x2, RZ ;  /* 0x0000000203e97824 */ /* 0x000fe200078e00ff */
[-C--:B------:R-:W-:Y:S01]  /*31f0*/  ISETP.GE.AND P0, PT, R4, R210.reuse, PT ;  /* 0x000000d20400720c */ /* 0x080fe20003f06270 */
[----:B------:R-:W-:Y:S01]  /*3200*/  VIADD R231, R208, 0x9e3779b9 ;  /* 0x9e3779b9d0e77836 */ /* 0x000fe20000000000 */
[----:B------:R-:W-:Y:S01]  /*3210*/  LOP3.LUT R5, R96, 0x10, RZ, 0xfc, !PT ;  /* 0x0000001060057812 */ /* 0x000fe200078efcff */
[----:B------:R-:W2:Y:S01]  /*3220*/  LDCU UR7, c[0x0][0x45c] ;  /* 0x00008b80ff0777ac */ /* 0x000ea20008000800 */
[----:B------:R-:W-:Y:S01]  /*3230*/  FSEL R45, R41, -INF , !P3 ;  /* 0xff800000292d7808 */ /* 0x000fe20005800000 */
[----:B------:R-:W-:Y:S01]  /*3240*/  VIADD R229, R208, 0x3c6ef372 ;  /* 0x3c6ef372d0e57836 */ /* 0x000fe20000000000 */
[----:B------:R-:W-:Y:S01]  /*3250*/  FSEL R19, R36, -INF , !P1 ;  /* 0xff80000024137808 */ /* 0x000fe20004800000 */
[C---:B------:R-:W-:Y:S01]  /*3260*/  VIADD R227, R209.reuse, 0x76cf5d0a ;  /* 0x76cf5d0ad1e37836 */ /* 0x040fe20000000000 */
[CC--:B------:R-:W-:Y:S01]  /*3270*/  ISETP.GE.AND P3, PT, R6.reuse, R211.reuse, PT ;  /* 0x000000d30600720c */ /* 0x0c0fe20003f66270 */
[----:B------:R-:W-:Y:S01]  /*3280*/  VIADD R136, R209, 0x32370b8f ;  /* 0x32370b8fd1887836 */ /* 0x000fe20000000000 */
[----:B------:R-:W-:Y:S01]  /*3290*/  ISETP.GE.AND P1, PT, R6, R210, PT ;  /* 0x000000d20600720c */ /* 0x000fe20003f26270 */
[----:B------:R-:W-:Y:S01]  /*32a0*/  VIADD R213, R208, 0xdaa66d2b ;  /* 0xdaa66d2bd0d57836 */ /* 0x000fe20000000000 */
[----:B------:R-:W-:Y:S01]  /*32b0*/  LOP3.LUT R4, R96, 0x11, RZ, 0xfc, !PT ;  /* 0x0000001160047812 */ /* 0x000fe200078efcff */
[----:B------:R-:W-:Y:S01]  /*32c0*/  VIADD R205, R208, 0x78dde6e4 ;  /* 0x78dde6e4d0cd7836 */ /* 0x000fe20000000000 */
[----:B------:R-:W-:Y:S01]  /*32d0*/  FSEL R41, R38, -INF , !P0 ;  /* 0xff80000026297808 */ /* 0x000fe20004000000 */
[C---:B------:R-:W-:Y:S01]  /*32e0*/  VIADD R185, R208.reuse, 0xb54cda56 ;  /* 0xb54cda56d0b97836 */ /* 0x040fe20000000000 */
[----:B------:R-:W-:Y:S01]  /*32f0*/  ISETP.GE.AND P0, PT, R5, R211, PT ;  /* 0x000000d30500720c */ /* 0x000fe20003f06270 */
[----:B------:R-:W-:Y:S01]  /*3300*/  VIADD R214, R208, 0x1715609d ;  /* 0x1715609dd0d67836 */ /* 0x000fe20000000000 */
[----:B------:R-:W-:Y:S01]  /*3310*/  FSEL R37, R37, -INF , !P3 ;  /* 0xff80000025257808 */ /* 0x000fe20005800000 */
[----:B------:R-:W-:Y:S01]  /*3320*/  VIADD R216, R209, 0x646e171e ;  /* 0x646e171ed1d87836 */ /* 0x000fe20000000000 */
[----:B------:R-:W-:Y:S01]  /*3330*/  FSEL R39, R39, -INF , !P1 ;  /* 0xff80000027277808 */ /* 0x000fe20004800000 */
[----:B-1----:R-:W-:Y:S01]  /*3340*/  IMAD R10, R89, R10, R88 ;  /* 0x0000000a590a7224 */ /* 0x002fe200078e0258 */
[----:B------:R-:W-:-:S02]  /*3350*/  ISETP.GE.AND P3, PT, R5, R210, PT ;  /* 0x000000d20500720c */ /* 0x000fc40003f66270 */
[----:B------:R-:W-:Y:S02]  /*3360*/  ISETP.GE.AND P1, PT, R4, R211, PT ;  /* 0x000000d30400720c */ /* 0x000fe40003f26270 */
[----:B------:R-:W-:Y:S02]  /*3370*/  LOP3.LUT R5, R96, 0x18, RZ, 0xfc, !PT ;  /* 0x0000001860057812 */ /* 0x000fe400078efcff */
[----:B------:R-:W-:Y:S01]  /*3380*/  FSEL R17, R32, -INF , !P0 ;  /* 0xff80000020117808 */ /* 0x000fe20004000000 */
[C---:B------:R-:W-:Y:S01]  /*3390*/  VIADD R32, R209.reuse, 0xa9066899 ;  /* 0xa9066899d1207836 */ /* 0x040fe20000000000 */
[----:B------:R-:W-:Y:S02]  /*33a0*/  ISETP.GE.AND P0, PT, R4, R210, PT ;  /* 0x000000d20400720c */ /* 0x000fe40003f06270 */
[----:B------:R-:W-:Y:S02]  /*33b0*/  LOP3.LUT R4, R96, 0x19, RZ, 0xfc, !PT ;  /* 0x0000001960047812 */ /* 0x000fe400078efcff */
[----:B------:R-:W-:Y:S01]  /*33c0*/  FSEL R11, R34, -INF , !P3 ;  /* 0xff800000220b7808 */ /* 0x000fe20005800000 */
[----:B------:R-:W-:Y:S01]  /*33d0*/  VIADD R34, R209, 0xed9eba14 ;  /* 0xed9eba14d1227836 */ /* 0x000fe20000000000 */
[----:B------:R-:W-:-:S02]  /*33e0*/  FSEL R15, R33, -INF , !P1 ;  /* 0xff800000210f7808 */ /* 0x000fc40004800000 */
[CC--:B------:R-:W-:Y:S02]  /*33f0*/  ISETP.GE.AND P3, PT, R5.reuse, R211.reuse, PT ;  /* 0x000000d30500720c */ /* 0x0c0fe40003f66270 */
[----:B------:R-:W-:Y:S02]  /*3400*/  ISETP.GE.AND P1, PT, R5, R210, PT ;  /* 0x000000d20500720c */ /* 0x000fe40003f26270 */
[----:B------:R-:W-:Y:S02]  /*3410*/  FSEL R5, R35, -INF , !P0 ;  /* 0xff80000023057808 */ /* 0x000fe40004000000 */
[----:B------:R-:W-:Y:S02]  /*3420*/  ISETP.GE.AND P0, PT, R4, R211, PT ;  /* 0x000000d30400720c */ /* 0x000fe40003f06270 */
[----:B------:R-:W-:Y:S02]  /*3430*/  LOP3.LUT R6, R96, 0x20, RZ, 0xfc, !PT ;  /* 0x0000002060067812 */ /* 0x000fe400078efcff */
[----:B------:R-:W-:-:S02]  /*3440*/  FSEL R13, R28, -INF , !P3 ;  /* 0xff8000001c0d7808 */ /* 0x000fc40005800000 */
[-C--:B------:R-:W-:Y:S02]  /*3450*/  ISETP.GE.AND P3, PT, R4, R210.reuse, PT ;  /* 0x000000d20400720c */ /* 0x080fe40003f66270 */
[----:B------:R-:W-:Y:S02]  /*3460*/  FSEL R29, R29, -INF , !P0 ;  /* 0xff8000001d1d7808 */ /* 0x000fe40004000000 */
[-C--:B------:R-:W-:Y:S02]  /*3470*/  ISETP.GE.AND P0, PT, R6, R210.reuse, PT ;  /* 0x000000d20600720c */ /* 0x080fe40003f06270 */
[----:B------:R-:W-:Y:S02]  /*3480*/  LOP3.LUT R4, R96, 0x21, RZ, 0xfc, !PT ;  /* 0x0000002160047812 */ /* 0x000fe400078efcff */
[----:B------:R-:W-:Y:S02]  /*3490*/  FSEL R7, R31, -INF , !P3 ;  /* 0xff8000001f077808 */ /* 0x000fe40005800000 */
[----:B------:R-:W-:Y:S01]  /*34a0*/  FSEL R31, R43, -INF , !P2 ;  /* 0xff8000002b1f7808 */ /* 0x000fe20005000000 */
[----:B------:R-:W-:Y:S01]  /*34b0*/  IMAD.SHL.U32 R43, R10, 0x20, RZ ;  /* 0x000000200a2b7824 */ /* 0x000fe200078e00ff */
[----:B------:R-:W-:-:S02]  /*34c0*/  ISETP.GE.AND P2, PT, R4, R210, PT ;  /* 0x000000d20400720c */ /* 0x000fc40003f46270 */
[----:B------:R-:W-:Y:S02]  /*34d0*/  FSEL R139, R26, -INF , !P0 ;  /* 0xff8000001a8b7808 */ /* 0x000fe40004000000 */
[-C--:B------:R-:W-:Y:S02]  /*34e0*/  ISETP.GE.AND P0, PT, R96, R211.reuse, PT ;  /* 0x000000d36000720c */ /* 0x080fe40003f06270 */
[----:B------:R-:W-:Y:S02]  /*34f0*/  FSEL R137, R27, -INF , !P2 ;  /* 0xff8000001b897808 */ /* 0x000fe40005000000 */
[----:B------:R-:W-:Y:S02]  /*3500*/  FSEL R27, R40, -INF , !P0 ;  /* 0xff800000281b7808 */ /* 0x000fe40004000000 */
[----:B------:R-:W-:Y:S02]  /*3510*/  FSEL R9, R30, -INF , !P1 ;  /* 0xff8000001e097808 */ /* 0x000fe40004800000 */
[----:B------:R-:W-:-:S02]  /*3520*/  ISETP.GE.AND P1, PT, R6, R211, PT ;  /* 0x000000d30600720c */ /* 0x000fc40003f26270 */
[----:B------:R-:W-:Y:S02]  /*3530*/  FMNMX3.FTZ R14, R27, R45, R19, !PT ;  /* 0x0000002d1b0e7276 */ /* 0x000fe40007810013 */
[----:B------:R-:W-:Y:S02]  /*3540*/  LOP3.LUT R6, R96, 0x28, RZ, 0xfc, !PT ;  /* 0x0000002860067812 */ /* 0x000fe400078efcff */
[----:B------:R-:W-:Y:S02]  /*3550*/  ISETP.GE.AND P3, PT, R4, R211, PT ;  /* 0x000000d30400720c */ /* 0x000fe40003f66270 */
[----:B------:R-:W-:Y:S02]  /*3560*/  LOP3.LUT R4, R96, 0x29, RZ, 0xfc, !PT ;  /* 0x0000002960047812 */ /* 0x000fe400078efcff */
[----:B------:R-:W-:Y:S02]  /*3570*/  FSEL R179, R24, -INF , !P1 ;  /* 0xff80000018b37808 */ /* 0x000fe40004800000 */
[----:B------:R-:W-:-:S02]  /*3580*/  FMNMX3.FTZ R14, R14, R37, R17, !PT ;  /* 0x000000250e0e7276 */ /* 0x000fc40007810011 */
[CC--:B------:R-:W-:Y:S02]  /*3590*/  ISETP.GE.AND P1, PT, R6.reuse, R211.reuse, PT ;  /* 0x000000d30600720c */ /* 0x0c0fe40003f26270 */
[----:B------:R-:W-:Y:S02]  /*35a0*/  FSEL R177, R25, -INF , !P3 ;  /* 0xff80000019b17808 */ /* 0x000fe40005800000 */
[----:B------:R-:W-:Y:S02]  /*35b0*/  ISETP.GE.AND P3, PT, R6, R210, PT ;  /* 0x000000d20600720c */ /* 0x000fe40003f66270 */
[----:B------:R-:W-:Y:S02]  /*35c0*/  ISETP.GE.AND P2, PT, R4, R211, PT ;  /* 0x000000d30400720c */ /* 0x000fe40003f46270 */
[C---:B------:R-:W-:Y:S02]  /*35d0*/  LOP3.LUT R8, R96.reuse, 0x30, RZ, 0xfc, !PT ;  /* 0x0000003060087812 */ /* 0x040fe400078efcff */
[----:B------:R-:W-:-:S02]  /*35e0*/  LOP3.LUT R6, R96, 0x31, RZ, 0xfc, !PT ;  /* 0x0000003160067812 */ /* 0x000fc400078efcff */
[----:B------:R-:W-:Y:S02]  /*35f0*/  FMNMX3.FTZ R14, R14, R15, R13, !PT ;  /* 0x0000000f0e0e7276 */ /* 0x000fe4000781000d */
[----:B------:R-:W-:Y:S02]  /*3600*/  FSEL R147, R20, -INF , !P1 ;  /* 0xff80000014937808 */ /* 0x000fe40004800000 */
[-C--:B------:R-:W-:Y:S02]  /*3610*/  ISETP.GE.AND P1, PT, R8, R211.reuse, PT ;  /* 0x000000d30800720c */ /* 0x080fe40003f26270 */
[----:B------:R-:W-:Y:S02]  /*3620*/  FSEL R145, R21, -INF , !P2 ;  /* 0xff80000015917808 */ /* 0x000fe40005000000 */
[----:B------:R-:W-:Y:S02]  /*3630*/  ISETP.GE.AND P0, PT, R4, R210, PT ;  /* 0x000000d20400720c */ /* 0x000fe40003f06270 */
[----:B------:R-:W-:-:S02]  /*3640*/  ISETP.GE.AND P2, PT, R6, R211, PT ;  /* 0x000000d30600720c */ /* 0x000fc40003f46270 */
[----:B------:R-:W-:Y:S02]  /*3650*/  LOP3.LUT R4, R96, 0x38, RZ, 0xfc, !PT ;  /* 0x0000003860047812 */ /* 0x000fe400078efcff */
[----:B------:R-:W-:Y:S02]  /*3660*/  FMNMX3.FTZ R14, R14, R29, R179, !PT ;  /* 0x0000001d0e0e7276 */ /* 0x000fe400078100b3 */
[----:B------:R-:W-:Y:S02]  /*3670*/  FSEL R225, R68, -INF , !P1 ;  /* 0xff80000044e17808 */ /* 0x000fe40004800000 */
[----:B------:R-:W-:Y:S02]  /*3680*/  ISETP.GE.AND P1, PT, R96, R210, PT ;  /* 0x000000d26000720c */ /* 0x000fe40003f26270 */
[----:B------:R-:W-:Y:S02]  /*3690*/  FSEL R223, R69, -INF , !P2 ;  /* 0xff80000045df7808 */ /* 0x000fe40005000000 */
[----:B------:R-:W-:-:S02]  /*36a0*/  ISETP.GE.AND P2, PT, R4, R211, PT ;  /* 0x000000d30400720c */ /* 0x000fc40003f46270 */
[----:B------:R-:W-:Y:S02]  /*36b0*/  LOP3.LUT R96, R96, 0x39, RZ, 0xfc, !PT ;  /* 0x0000003960607812 */ /* 0x000fe400078efcff */
[----:B------:R-:W-:Y:S02]  /*36c0*/  FMNMX3.FTZ R14, R14, R177, R147, !PT ;  /* 0x000000b10e0e7276 */ /* 0x000fe40007810093 */
[----:B------:R-:W-:Y:S02]  /*36d0*/  FSEL R25, R42, -INF , !P1 ;  /* 0xff8000002a197808 */ /* 0x000fe40004800000 */
[----:B------:R-:W-:Y:S02]  /*36e0*/  FSEL R219, R64, -INF , !P2 ;  /* 0xff80000040db7808 */ /* 0x000fe40005000000 */
[----:B------:R-:W-:Y:S02]  /*36f0*/  ISETP.GE.AND P1, PT, R96, R211, PT ;  /* 0x000000d36000720c */ /* 0x000fe40003f26270 */
[----:B------:R-:W-:-:S02]  /*3700*/  FMNMX3.FTZ R14, R14, R145, R225, !PT ;  /* 0x000000910e0e7276 */ /* 0x000fc400078100e1 */
[----:B------:R-:W-:Y:S02]  /*3710*/  FMNMX3.FTZ R12, R25, R31, R41, !PT ;  /* 0x0000001f190c7276 */ /* 0x000fe40007810029 */
[----:B------:R-:W-:Y:S02]  /*3720*/  FSEL R217, R65, -INF , !P1 ;  /* 0xff80000041d97808 */ /* 0x000fe40004800000 */
[----:B------:R-:W-:Y:S02]  /*3730*/  FMNMX3.FTZ R14, R14, R223, R219, !PT ;  /* 0x000000df0e0e7276 */ /* 0x000fe400078100db */
[----:B------:R-:W-:Y:S02]  /*3740*/  FMNMX3.FTZ R12, R12, R39, R11, !PT ;  /* 0x000000270c0c7276 */ /* 0x000fe4000781000b */
[----:B------:R-:W-:Y:S02]  /*3750*/  FMNMX.FTZ R132, R217, R14, !PT ;  /* 0x0000000ed9847209 */ /* 0x000fe40007810000 */
[----:B------:R-:W-:-:S02]  /*3760*/  FMNMX3.FTZ R12, R12, R5, R9, !PT ;  /* 0x000000050c0c7276 */ /* 0x000fc40007810009 */
[----:B------:R-:W-:Y:S01]  /*3770*/  FSEL R35, R22, -INF , !P3 ;  /* 0xff80000016237808 */ /* 0x000fe20005800000 */
[----:B------:R-:W1:Y:S01]  /*3780*/  SHFL.BFLY PT, R21, R132, 0x2, 0x1f ;  /* 0x0c401f0084157f89 */ /* 0x000e6200000e0000 */
[-C--:B------:R-:W-:Y:S02]  /*3790*/  ISETP.GE.AND P3, PT, R4, R210.reuse, PT ;  /* 0x000000d20400720c */ /* 0x080fe40003f66270 */
[-C--:B------:R-:W-:Y:S02]  /*37a0*/  ISETP.GE.AND P2, PT, R8, R210.reuse, PT ;  /* 0x000000d20800720c */ /* 0x080fe40003f46270 */
[----:B------:R-:W-:Y:S02]  /*37b0*/  FMNMX3.FTZ R4, R12, R7, R139, !PT ;  /* 0x000000070c047276 */ /* 0x000fe4000781008b */
        /* <DEDUP_REMOVED lines=10> */
[----:B------:R-:W-:Y:S02]  /*3860*/  SHF.R.U32.HI R47, RZ, 0x5, R134 ;  /* 0x00000005ff2f7819 */ /* 0x000fe40000011686 */
[----:B------:R-:W-:Y:S02]  /*3870*/  LOP3.LUT R202, R134, 0x1f, RZ, 0xc0, !PT ;  /* 0x0000001f86ca7812 */ /* 0x000fe400078ec0ff */
[----:B------:R-:W-:Y:S01]  /*3880*/  FMNMX.FTZ R23, R197, R4, !PT ;  /* 0x00000004c5177209 */ /* 0x000fe20007810000 */
[----:B------:R-:W-:Y:S01]  /*3890*/  IMAD R206, R90, 0x4, R47 ;  /* 0x000000045ace7824 */ /* 0x000fe200078e022f */
[----:B------:R-:W-:-:S02]  /*38a0*/  IADD3 R202, P1, P0, R43, R86, R202 ;  /* 0x000000562bca7210 */ /* 0x000fc4000783e0ca */
[----:B------:R-:W-:Y:S01]  /*38b0*/  SHF.R.S32.HI R4, RZ, 0x1f, R43 ;  /* 0x0000001fff047819 */ /* 0x000fe2000001142b */
[----:B------:R-:W3:Y:S01]  /*38c0*/  SHFL.BFLY PT, R6, R23, 0x2, 0x1f ;  /* 0x0c401f0017067f89 */ /* 0x000ee200000e0000 */
[----:B------:R-:W-:Y:S01]  /*38d0*/  IMAD.WIDE.U32 R206, R206, -0x326172a9, RZ ;  /* 0xcd9e8d57cece7825 */ /* 0x000fe200078e00ff */
[----:B-1----:R-:W-:Y:S02]  /*38e0*/  FMNMX.FTZ R132, R132, R21, !PT ;  /* 0x0000001584847209 */ /* 0x002fe40007810000 */
[----:B------:R-:W-:Y:S01]  /*38f0*/  IADD3.X R87, PT, PT, R4, R87, RZ, P1, P0 ;  /* 0x0000005704577210 */ /* 0x000fe20000fe04ff */
[----:B------:R-:W-:Y:S01]  /*3900*/  IMAD.WIDE.U32 R202, R202, -0x2daee0ad, RZ ;  /* 0xd2511f53caca7825 */ /* 0x000fe200078e00ff */
[----:B------:R-:W-:Y:S01]  /*3910*/  LOP3.LUT R200, R84, 0x200, R151, 0xf8, !PT ;  /* 0x0000020054c87812 */ /* 0x000fe200078ef897 */
[----:B------:R-:W1:Y:S01]  /*3920*/  SHFL.BFLY PT, R21, R132, 0x1, 0x1f ;  /* 0x0c201f0084157f89 */ /* 0x000e6200000e0000 */
[----:B------:R-:W-:Y:S01]  /*3930*/  LOP3.LUT R192, R208, R87, R207, 0x96, !PT ;  /* 0x00000057d0c07212 */ /* 0x000fe200078e96cf */
[C---:B------:R-:W-:Y:S01]  /*3940*/  VIADD R43, R209.reuse, 0xbb67ae85 ;  /* 0xbb67ae85d12b7836 */ /* 0x040fe20000000000 */
[----:B------:R-:W-:Y:S01]  /*3950*/  LOP3.LUT R3, R209, R233, R203, 0x96, !PT ;  /* 0x000000e9d1037212 */ /* 0x000fe200078e96cb */
[----:B------:R-:W-:Y:S01]  /*3960*/  VIADD R233, R233, 0x1 ;  /* 0x00000001e9e97836 */ /* 0x000fe20000000000 */
[----:B------:R-:W-:Y:S01]  /*3970*/  LEA R200, R200, UR6, 0x1 ;  /* 0x00000006c8c87c11 */ /* 0x000fe2000f8e08ff */
[----:B------:R-:W-:-:S04]  /*3980*/  IMAD.WIDE.U32 R192, R192, -0x2daee0ad, RZ ;  /* 0xd2511f53c0c07825 */ /* 0x000fc800078e00ff */
[--C-:B------:R-:W-:Y:S01]  /*3990*/  IMAD.IADD R226, R85, 0x1, R200.reuse ;  /* 0x0000000155e27824 */ /* 0x100fe200078e02c8 */
[----:B------:R-:W-:Y:S01]  /*39a0*/  LOP3.LUT R190, R43, R202, R193, 0x96, !PT ;  /* 0x000000ca2bbe7212 */ /* 0x000fe200078e96c1 */
[----:B------:R-:W-:Y:S01]  /*39b0*/  IMAD.WIDE.U32 R42, R3, -0x326172a9, RZ ;  /* 0xcd9e8d57032a7825 */ /* 0x000fe200078e00ff */
[----:B------:R-:W-:Y:S03]  /*39c0*/  LDSM.16.MT88.4 R124, [R200+0xc000] ;  /* 0x00c00000c87c783b */ /* 0x000fe60000004200 */
[----:B------:R-:W-:Y:S01]  /*39d0*/  IMAD.WIDE.U32 R190, R190, -0x326172a9, RZ ;  /* 0xcd9e8d57bebe7825 */ /* 0x000fe200078e00ff */
[----:B------:R-:W-:Y:S01]  /*39e0*/  LOP3.LUT R4, R231, R206, R43, 0x96, !PT ;  /* 0x000000cee7047212 */ /* 0x000fe200078e962b */
[----:B------:R-:W-:Y:S01]  /*39f0*/  LDSM.16.MT88.4 R72, [R226+0xe000] ;  /* 0x00e00000e248783b */ /* 0x000fe20000004200 */
[----:B---3--:R-:W-:Y:S01]  /*3a00*/  FMNMX.FTZ R6, R23, R6, !PT ;  /* 0x0000000617067209 */ /* 0x008fe20007810000 */
[----:B------:R-:W-:Y:S01]  /*3a10*/  IMAD.IADD R224, R149, 0x1, R200 ;  /* 0x0000000195e07824 */ /* 0x000fe200078e02c8 */
[----:B------:R-:W-:Y:S01]  /*3a20*/  LOP3.LUT R42, R229, R42, R191, 0x96, !PT ;  /* 0x0000002ae52a7212 */ /* 0x000fe200078e96bf */
[----:B------:R-:W-:Y:S01]  /*3a30*/  IMAD.WIDE.U32 R22, R4, -0x2daee0ad, RZ ;  /* 0xd2511f5304167825 */ /* 0x000fe200078e00ff */
[----:B------:R-:W-:Y:S01]  /*3a40*/  LDSM.16.MT88.4 R64, [R200+0xe000] ;  /* 0x00e00000c840783b */ /* 0x000fe20000004200 */
[----:B-1----:R-:W-:-:S02]  /*3a50*/  FMNMX.FTZ R132, R132, R21, !PT ;  /* 0x0000001584847209 */ /* 0x002fc40007810000 */
[----:B------:R-:W-:Y:S01]  /*3a60*/  IMAD.WIDE.U32 R42, R42, -0x2daee0ad, RZ ;  /* 0xd2511f532a2a7825 */ /* 0x000fe200078e00ff */
[----:B------:R-:W1:Y:S01]  /*3a70*/  SHFL.BFLY PT, R3, R6, 0x1, 0x1f ;  /* 0x0c201f0006037f89 */ /* 0x000e6200000e0000 */
[----:B------:R-:W-:Y:S02]  /*3a80*/  LOP3.LUT R4, R227, R192, R23, 0x96, !PT ;  /* 0x000000c0e3047212 */ /* 0x000fe400078e9617 */
[C---:B--2---:R-:W-:Y:S01]  /*3a90*/  FMUL.FTZ R212, R132.reuse, UR7 ;  /* 0x0000000784d47c20 */ /* 0x044fe20008410000 */
[----:B------:R-:W-:Y:S01]  /*3aa0*/  FSETP.NEU.FTZ.AND P0, PT, R132, -INF , PT ;  /* 0xff8000008400780b */ /* 0x000fe20003f1d000 */
[----:B------:R-:W-:Y:S01]  /*3ab0*/  IMAD.IADD R218, R85, 0x1, R224 ;  /* 0x0000000155da7824 */ /* 0x000fe200078e02e0 */
[----:B------:R-:W-:Y:S01]  /*3ac0*/  LOP3.LUT R22, R136, R22, R43, 0x96, !PT ;  /* 0x0000001688167212 */ /* 0x000fe200078e962b */
[----:B------:R-:W-:Y:S01]  /*3ad0*/  IMAD.WIDE.U32 R20, R4, -0x326172a9, RZ ;  /* 0xcd9e8d5704147825 */ /* 0x000fe200078e00ff */
[----:B------:R-:W-:Y:S01]  /*3ae0*/  FSEL R212, R212, RZ, P0 ;  /* 0x000000ffd4d47208 */ /* 0x000fe20000000000 */
[----:B------:R-:W-:Y:S02]  /*3af0*/  LDSM.16.MT88.4 R48, [R224+0xc000] ;  /* 0x00c00000e030783b */ /* 0x000fe40000004200 */
[----:B------:R-:W-:Y:S01]  /*3b00*/  IMAD.WIDE.U32 R22, R22, -0x326172a9, RZ ;  /* 0xcd9e8d5716167825 */ /* 0x000fe200078e00ff */
[----:B------:R-:W-:-:S03]  /*3b10*/  LOP3.LUT R4, R213, R190, R21, 0x96, !PT ;  /* 0x000000bed5047212 */ /* 0x000fc600078e9615 */
[--C-:B------:R-:W-:Y:S01]  /*3b20*/  FFMA.FTZ R175, R27, UR7, -R212.reuse ;  /* 0x000000071baf7c23 */ /* 0x100fe200080108d4 */
[--C-:B------:R-:W-:Y:S01]  /*3b30*/  FFMA.FTZ R173, R19, UR7, -R212.reuse ;  /* 0x0000000713ad7c23 */ /* 0x100fe200080108d4 */
[----:B------:R-:W-:Y:S01]  /*3b40*/  FFMA.FTZ R159, R17, UR7, -R212 ;  /* 0x00000007119f7c23 */ /* 0x000fe200080108d4 */
[----:B------:R-:W-:Y:S01]  /*3b50*/  LOP3.LUT R20, R205, R20, R23, 0x96, !PT ;  /* 0x00000014cd147212 */ /* 0x000fe200078e9617 */
[----:B------:R-:W-:-:S04]  /*3b60*/  IMAD.WIDE.U32 R26, R4, -0x2daee0ad, RZ ;  /* 0xd2511f53041a7825 */ /* 0x000fc800078e00ff */
[--C-:B------:R-:W-:Y:S01]  /*3b70*/  FFMA.FTZ R172, R45, UR7, -R212.reuse ;  /* 0x000000072dac7c23 */ /* 0x100fe200080108d4 */
[----:B------:R-:W2:Y:S01]  /*3b80*/  LDC R4, c[0x0][0x4f8] ;  /* 0x00013e00ff047b82 */ /* 0x000ea20000000800 */
[----:B------:R-:W-:Y:S01]  /*3b90*/  FFMA.FTZ R168, R37, UR7, -R212 ;  /* 0x0000000725a87c23 */ /* 0x000fe200080108d4 */
[----:B------:R-:W-:Y:S01]  /*3ba0*/  IMAD.WIDE.U32 R20, R20, -0x2daee0ad, RZ ;  /* 0xd2511f5314147825 */ /* 0x000fe200078e00ff */
[----:B------:R-:W-:-:S03]  /*3bb0*/  LOP3.LUT R18, R34, R42, R27, 0x96, !PT ;  /* 0x0000002a22127212 */ /* 0x000fc600078e961b */
[----:B------:R-:W-:Y:S01]  /*3bc0*/  FFMA.FTZ R155, R13, UR7, -R212 ;  /* 0x000000070d9b7c23 */ /* 0x000fe200080108d4 */
[----:B------:R-:W-:Y:S01]  /*3bd0*/  LDSM.16.MT88.4 R56, [R218+0xc000] ;  /* 0x00c00000da38783b */ /* 0x000fe20000004200 */
[----:B-1----:R-:W-:Y:S01]  /*3be0*/  FMNMX.FTZ R3, R6, R3, !PT ;  /* 0x0000000306037209 */ /* 0x002fe20007810000 */
[----:B------:R-:W-:Y:S01]  /*3bf0*/  MUFU.EX2 R175, R175 ;  /* 0x000000af00af7308 */ /* 0x000fe20000000800 */
[----:B------:R-:W-:Y:S01]  /*3c00*/  LOP3.LUT R6, R32, R26, R21, 0x96, !PT ;  /* 0x0000001a20067212 */ /* 0x000fe200078e9615 */
[----:B------:R-:W-:Y:S01]  /*3c10*/  IMAD.WIDE.U32 R18, R18, -0x326172a9, RZ ;  /* 0xcd9e8d5712127825 */ /* 0x000fe200078e00ff */
[----:B------:R-:W-:-:S03]  /*3c20*/  FSETP.NEU.FTZ.AND P0, PT, R3, -INF , PT ;  /* 0xff8000000300780b */ /* 0x000fc60003f1d000 */
[----:B------:R-:W-:Y:S01]  /*3c30*/  FMUL.FTZ R196, R3, UR7 ;  /* 0x0000000703c47c20 */ /* 0x000fe20008410000 */
[----:B------:R-:W-:Y:S01]  /*3c40*/  LDSM.16.MT88.4 R80, [R224+0xe000] ;  /* 0x00e00000e050783b */ /* 0x000fe20000004200 */
[----:B------:R-:W-:Y:S01]  /*3c50*/  IMAD.WIDE.U32 R26, R6, -0x326172a9, RZ ;  /* 0xcd9e8d57061a7825 */ /* 0x000fe200078e00ff */
[----:B------:R-:W-:Y:S01]  /*3c60*/  LOP3.LUT R12, R214, R22, R19, 0x96, !PT ;  /* 0x00000016d60c7212 */ /* 0x000fe200078e9613 */
[----:B------:R-:W-:Y:S01]  /*3c70*/  MUFU.EX2 R172, R172 ;  /* 0x000000ac00ac7308 */ /* 0x000fe20000000800 */
[----:B------:R-:W-:Y:S01]  /*3c80*/  FSEL R196, R196, RZ, P0 ;  /* 0x000000ffc4c47208 */ /* 0x000fe20000000000 */
[----:B------:R-:W-:Y:S01]  /*3c90*/  IMAD.MOV.U32 R6, RZ, RZ, R26 ;  /* 0x000000ffff067224 */ /* 0x000fe200078e001a */
[----:B------:R-:W-:Y:S01]  /*3ca0*/  LOP3.LUT R113, R185, R18, R27, 0x96, !PT ;  /* 0x00000012b9717212 */ /* 0x000fe200078e961b */
[----:B------:R-:W-:Y:S01]  /*3cb0*/  IMAD.WIDE.U32 R12, R12, -0x2daee0ad, RZ ;  /* 0xd2511f530c0c7825 */ /* 0x000fe200078e00ff */
[----:B------:R-:W-:-:S03]  /*3cc0*/  PRMT R23, R26, 0x7771, RZ ;  /* 0x000077711a177816 */ /* 0x000fc600000000ff */
[--C-:B------:R-:W-:Y:S01]  /*3cd0*/  FFMA.FTZ R171, R25, UR7, -R196.reuse ;  /* 0x0000000719ab7c23 */ /* 0x100fe200080108c4 */
[--C-:B------:R-:W-:Y:S01]  /*3ce0*/  FFMA.FTZ R169, R41, UR7, -R196.reuse ;  /* 0x0000000729a97c23 */ /* 0x100fe200080108c4 */
[--C-:B------:R-:W-:Y:S01]  /*3cf0*/  FFMA.FTZ R158, R39, UR7, -R196.reuse ;  /* 0x00000007279e7c23 */ /* 0x100fe200080108c4 */
[--C-:B------:R-:W-:Y:S01]  /*3d00*/  FFMA.FTZ R170, R31, UR7, -R196.reuse ;  /* 0x000000071faa7c23 */ /* 0x100fe200080108c4 */
[----:B--2---:R-:W-:Y:S01]  /*3d10*/  LOP3.LUT R4, R4, 0xff, RZ, 0xc0, !PT ;  /* 0x000000ff04047812 */ /* 0x004fe200078ec0ff */
[----:B------:R-:W1:Y:S01]  /*3d20*/  LDSM.16.MT88.4 R16, [R218+0x10000] ;  /* 0x01000000da10783b */ /* 0x000e620000004200 */
[----:B------:R-:W-:Y:S01]  /*3d30*/  MUFU.EX2 R171, R171 ;  /* 0x000000ab00ab7308 */ /* 0x000fe20000000800 */
[----:B------:R-:W-:Y:S01]  /*3d40*/  LOP3.LUT R6, R6, 0xff, RZ, 0xc0, !PT ;  /* 0x000000ff06067812 */ /* 0x000fe200078ec0ff */
[----:B------:R-:W-:Y:S01]  /*3d50*/  FFMA.FTZ R157, R11, UR7, -R196 ;  /* 0x000000070b9d7c23 */ /* 0x000fe200080108c4 */
[----:B------:R-:W-:Y:S01]  /*3d60*/  IMAD R174, R4, 0x10000, R4 ;  /* 0x0001000004ae7824 */ /* 0x000fe200078e0204 */
[C---:B------:R-:W-:Y:S01]  /*3d70*/  PRMT R8, R26.reuse, 0x7773, RZ ;  /* 0x000077731a087816 */ /* 0x040fe200000000ff */
[----:B------:R-:W2:Y:S01]  /*3d80*/  LDSM.16.MT88.4 R40, [R226+0xc000] ;  /* 0x00c00000e228783b */ /* 0x000ea20000004200 */
[----:B------:R-:W-:Y:S01]  /*3d90*/  PRMT R115, R26, 0x7772, RZ ;  /* 0x000077721a737816 */ /* 0x000fe200000000ff */
[----:B------:R-:W-:Y:S01]  /*3da0*/  FFMA.FTZ R152, R29, UR7, -R212 ;  /* 0x000000071d987c23 */ /* 0x000fe200080108d4 */
[----:B------:R-:W-:Y:S01]  /*3db0*/  MUFU.EX2 R169, R169 ;  /* 0x000000a900a97308 */ /* 0x000fe20000000800 */
[----:B------:R-:W-:Y:S01]  /*3dc0*/  PRMT R4, R113, 0x7632, R4 ;  /* 0x0000763271047816 */ /* 0x000fe20000000004 */
[----:B------:R-:W3:Y:S01]  /*3dd0*/  LDSM.16.MT88.4 R88, [R218+0xe000] ;  /* 0x00e00000da58783b */ /* 0x000ee20000004200 */
[----:B------:R-:W-:Y:S01]  /*3de0*/  PRMT R23, R6, 0x5410, R23 ;  /* 0x0000541006177816 */ /* 0x000fe20000000017 */
[----:B------:R-:W-:Y:S01]  /*3df0*/  FFMA.FTZ R153, R9, UR7, -R196 ;  /* 0x0000000709997c23 */ /* 0x000fe200080108c4 */
[C---:B------:R-:W-:Y:S01]  /*3e00*/  LOP3.LUT R6, R113.reuse, 0xffff, RZ, 0xc0, !PT ;  /* 0x0000ffff71067812 */ /* 0x040fe200078ec0ff */
[----:B------:R-:W4:Y:S01]  /*3e10*/  LDSM.16.MT88.4 R96, [R200+0x10000] ;  /* 0x01000000c860783b */ /* 0x000f220000004200 */
[----:B------:R-:W-:Y:S01]  /*3e20*/  LOP3.LUT R21, R113, 0xff, RZ, 0xc0, !PT ;  /* 0x000000ff71157812 */ /* 0x000fe200078ec0ff */
[----:B------:R-:W5:Y:S01]  /*3e30*/  MUFU.EX2 R158, R158 ;  /* 0x0000009e009e7308 */ /* 0x000f620000000800 */
[----:B------:R-:W-:Y:S01]  /*3e40*/  PRMT R115, R115, 0x5410, R8 ;  /* 0x0000541073737816 */ /* 0x000fe20000000008 */
[----:B------:R-:W4:Y:S01]  /*3e50*/  LDSM.16.MT88.4 R104, [R226+0x10000] ;  /* 0x01000000e268783b */ /* 0x000f220000004200 */
[----:B------:R-:W-:Y:S01]  /*3e60*/  SHF.R.U32.HI R113, RZ, 0x18, R113 ;  /* 0x00000018ff717819 */ /* 0x000fe20000011671 */
[----:B------:R-:W-:Y:S01]  /*3e70*/  IMAD.MOV.U32 R8, RZ, RZ, R12 ;  /* 0x000000ffff087224 */ /* 0x000fe200078e000c */
[----:B------:R-:W-:Y:S01]  /*3e80*/  LOP3.LUT R4, R4, 0xff, RZ, 0xc0, !PT ;  /* 0x000000ff04047812 */ /* 0x000fe200078ec0ff */
[----:B------:R-:W4:Y:S01]  /*3e90*/  LDSM.16.MT88.4 R120, [R224+0x10000] ;  /* 0x01000000e078783b */ /* 0x000f220000004200 */
[----:B------:R-:W-:Y:S01]  /*3ea0*/  LOP3.LUT R115, R115, 0xff00ff, RZ, 0xc0, !PT ;  /* 0x00ff00ff73737812 */ /* 0x000fe200078ec0ff */
[----:B------:R-:W1:Y:S01]  /*3eb0*/  MUFU.EX2 R170, R170 ;  /* 0x000000aa00aa7308 */ /* 0x000e620000000800 */
[----:B------:R-:W-:Y:S01]  /*3ec0*/  PRMT R113, R4, 0x5410, R113 ;  /* 0x0000541004717816 */ /* 0x000fe20000000071 */
[----:B------:R-:W-:Y:S01]  /*3ed0*/  FFMA.FTZ R150, R7, UR7, -R196 ;  /* 0x0000000707967c23 */ /* 0x000fe200080108c4 */
[----:B------:R-:W-:Y:S01]  /*3ee0*/  SHF.R.U32.HI R6, RZ, 0x8, R6 ;  /* 0x00000008ff067819 */ /* 0x000fe20000011606 */
[----:B------:R-:W-:Y:S01]  /*3ef0*/  FFMA.FTZ R156, R5, UR7, -R196 ;  /* 0x00000007059c7c23 */ /* 0x000fe200080108c4 */
[--C-:B------:R-:W-:Y:S01]  /*3f00*/  HSET2.LE.AND R115, R115, R174.reuse, PT ;  /* 0x000000ae73737233 */ /* 0x100fe20003803000 */
[----:B------:R-:W-:Y:S01]  /*3f10*/  FFMA.FTZ R154, R15, UR7, -R212 ;  /* 0x000000070f9a7c23 */ /* 0x000fe200080108d4 */
[----:B------:R-:W-:Y:S01]  /*3f20*/  PRMT R21, R21, 0x5410, R6 ;  /* 0x0000541015157816 */ /* 0x000fe20000000006 */
[----:B------:R-:W-:Y:S01]  /*3f30*/  MUFU.EX2 R173, R173 ;  /* 0x000000ad00ad7308 */ /* 0x000fe20000000800 */
[--C-:B------:R-:W-:Y:S01]  /*3f40*/  HSET2.LE.AND R113, R113, R174.reuse, PT ;  /* 0x000000ae71717233 */ /* 0x100fe20003803000 */
[--C-:B------:R-:W-:Y:S01]  /*3f50*/  FFMA.FTZ R176, R179, UR7, -R212.reuse ;  /* 0x00000007b3b07c23 */ /* 0x100fe200080108d4 */
[----:B-----5:R-:W-:Y:S01]  /*3f60*/  F2FP.BF16.F32.PACK_AB R6, R158, R169 ;  /* 0x000000a99e06723e */ /* 0x020fe200000010ff */
[--C-:B------:R-:W-:Y:S01]  /*3f70*/  FFMA.FTZ R178, R147, UR7, -R212.reuse ;  /* 0x0000000793b27c23 */ /* 0x100fe200080108d4 */
[----:B------:R-:W-:Y:S01]  /*3f80*/  PRMT R143, R12, 0x7772, RZ ;  /* 0x000077720c8f7816 */ /* 0x000fe200000000ff */
[--C-:B------:R-:W-:Y:S01]  /*3f90*/  FFMA.FTZ R179, R145, UR7, -R212.reuse ;  /* 0x0000000791b37c23 */ /* 0x100fe200080108d4 */
[----:B------:R-:W-:Y:S01]  /*3fa0*/  LOP3.LUT R115, R6, R115, RZ, 0xc0, !PT ;  /* 0x0000007306737212 */ /* 0x000fe200078ec0ff */
[----:B------:R-:W5:Y:S01]  /*3fb0*/  MUFU.EX2 R168, R168 ;  /* 0x000000a800a87308 */ /* 0x000f620000000800 */
[----:B-1----:R-:W-:Y:S01]  /*3fc0*/  F2FP.BF16.F32.PACK_AB R4, R170, R171 ;  /* 0x000000abaa04723e */ /* 0x002fe200000010ff */
[----:B------:R-:W-:Y:S01]  /*3fd0*/  LDSM.16.MT88.4 R144, [R218+0x10800] ;  /* 0x01080000da90783b */ /* 0x000fe20000004200 */
[----:B------:R-:W-:Y:S01]  /*3fe0*/  PRMT R6, R12, 0x7773, RZ ;  /* 0x000077730c067816 */ /* 0x000fe200000000ff */
[----:B------:R-:W-:Y:S01]  /*3ff0*/  FFMA.FTZ R177, R177, UR7, -R212 ;  /* 0x00000007b1b17c23 */ /* 0x000fe200080108d4 */
[----:B------:R-:W-:Y:S01]  /*4000*/  LOP3.LUT R113, R4, R113, RZ, 0xc0, !PT ;  /* 0x0000007104717212 */ /* 0x000fe200078ec0ff */
[--C-:B------:R-:W-:Y:S01]  /*4010*/  FFMA.FTZ R198, R139, UR7, -R196.reuse ;  /* 0x000000078bc67c23 */ /* 0x100fe200080108c4 */
[----:B------:R-:W-:Y:S01]  /*4020*/  PRMT R4, R12, 0x7771, RZ ;  /* 0x000077710c047816 */ /* 0x000fe200000000ff */
[----:B------:R-:W-:Y:S01]  /*4030*/  MUFU.EX2 R155, R155 ;  /* 0x0000009b009b7308 */ /* 0x000fe20000000800 */
[----:B------:R-:W-:Y:S01]  /*4040*/  LOP3.LUT R11, R8, 0xff, RZ, 0xc0, !PT ;  /* 0x000000ff080b7812 */ /* 0x000fe200078ec0ff */
[----:B------:R-:W-:Y:S01]  /*4050*/  FFMA.FTZ R204, R35, UR7, -R196 ;  /* 0x0000000723cc7c23 */ /* 0x000fe200080108c4 */
[----:B------:R-:W-:Y:S01]  /*4060*/  PRMT R143, R143, 0x5410, R6 ;  /* 0x000054108f8f7816 */ /* 0x000fe20000000006 */
[----:B------:R-:W-:Y:S01]  /*4070*/  LDSM.16.MT88.4 R24, [R200+0xc800] ;  /* 0x00c80000c818783b */ /* 0x000fe20000004200 */
[----:B------:R-:W-:Y:S01]  /*4080*/  PRMT R9, R11, 0x5410, R4 ;  /* 0x000054100b097816 */ /* 0x000fe20000000004 */
[--C-:B------:R-:W-:Y:S01]  /*4090*/  FFMA.FTZ R223, R223, UR7, -R212.reuse ;  /* 0x00000007dfdf7c23 */ /* 0x100fe200080108d4 */
[--C-:B------:R-:W-:Y:S01]  /*40a0*/  HSET2.LE.AND R114, R23, R174.reuse, PT ;  /* 0x000000ae17727233 */ /* 0x100fe20003803000 */
[----:B------:R-:W1:Y:S01]  /*40b0*/  LDSM.16.MT88.4 R4, [R226+0xe800] ;  /* 0x00e80000e204783b */ /* 0x000e620000004200 */
[----:B------:R-:W2:Y:S01]  /*40c0*/  MUFU.EX2 R152, R152 ;  /* 0x0000009800987308 */ /* 0x000ea20000000800 */
[--C-:B------:R-:W-:Y:S01]  /*40d0*/  HSET2.LE.AND R112, R21, R174.reuse, PT ;  /* 0x000000ae15707233 */ /* 0x100fe20003803000 */
[----:B------:R-:W-:Y:S01]  /*40e0*/  FFMA.FTZ R217, R217, UR7, -R212 ;  /* 0x00000007d9d97c23 */ /* 0x000fe200080108d4 */
[----:B-----5:R-:W-:Y:S01]  /*40f0*/  F2FP.BF16.F32.PACK_AB R23, R168, R173 ;  /* 0x000000ada817723e */ /* 0x020fe200000010ff */
[----:B------:R-:W-:Y:S01]  /*4100*/  LDSM.16.MT88.4 R28, [R226+0xc800] ;  /* 0x00c80000e21c783b */ /* 0x000fe20000004200 */
[----:B------:R-:W-:Y:S01]  /*4110*/  F2FP.BF16.F32.PACK_AB R21, R172, R175 ;  /* 0x000000afac15723e */ /* 0x000fe200000010ff */
[--C-:B------:R-:W-:Y:S01]  /*4120*/  FFMA.FTZ R201, R201, UR7, -R196.reuse ;  /* 0x00000007c9c97c23 */ /* 0x100fe200080108c4 */
[----:B------:R-:W-:Y:S01]  /*4130*/  LOP3.LUT R20, R216, R20, R13, 0x96, !PT ;  /* 0x00000014d8147212 */ /* 0x000fe200078e960d */
[----:B------:R-:W-:Y:S01]  /*4140*/  MUFU.EX2 R159, R159 ;  /* 0x0000009f009f7308 */ /* 0x000fe20000000800 */
[----:B------:R-:W-:Y:S01]  /*4150*/  LOP3.LUT R114, R23, R114, RZ, 0xc0, !PT ;  /* 0x0000007217727212 */ /* 0x000fe200078ec0ff */
[----:B------:R-:W-:Y:S01]  /*4160*/  FFMA.FTZ R199, R199, UR7, -R196 ;  /* 0x00000007c7c77c23 */ /* 0x000fe200080108c4 */
[----:B------:R-:W-:Y:S01]  /*4170*/  LOP3.LUT R112, R21, R112, RZ, 0xc0, !PT ;  /* 0x0000007015707212 */ /* 0x000fe200078ec0ff */
[----:B------:R-:W-:Y:S01]  /*4180*/  FADD.FTZ R172, R175, R172 ;  /* 0x000000acafac7221 */ /* 0x000fe20000010000 */
[C---:B------:R-:W-:Y:S01]  /*4190*/  LOP3.LUT R13, R20.reuse, 0xffff, RZ, 0xc0, !PT ;  /* 0x0000ffff140d7812 */ /* 0x040fe200078ec0ff */
[----:B------:R-:W-:Y:S01]  /*41a0*/  FADD.FTZ R170, R171, R170 ;  /* 0x000000aaabaa7221 */ /* 0x000fe20000010000 */
[C---:B------:R-:W-:Y:S01]  /*41b0*/  PRMT R8, R20.reuse, 0x7632, R8 ;  /* 0x0000763214087816 */ /* 0x040fe20000000008 */
[----:B------:R-:W5:Y:S01]  /*41c0*/  MUFU.EX2 R154, R154 ;  /* 0x0000009a009a7308 */ /* 0x000f620000000800 */
[----:B------:R-:W-:Y:S01]  /*41d0*/  LOP3.LUT R10, R20, 0xff, RZ, 0xc0, !PT ;  /* 0x000000ff140a7812 */ /* 0x000fe200078ec0ff */
[C---:B------:R-:W-:Y:S01]  /*41e0*/  HMMA.16816.F32.BF16 R68, R112.reuse, R72, RZ ;  /* 0x000000487044723c */ /* 0x040fe200000418ff */
[----:B------:R-:W-:Y:S01]  /*41f0*/  SHF.R.U32.HI R141, RZ, 0x18, R20 ;  /* 0x00000018ff8d7819 */ /* 0x000fe20000011614 */
[----:B------:R-:W-:Y:S01]  /*4200*/  FADD.FTZ R173, R173, R172 ;  /* 0x000000acadad7221 */ /* 0x000fe20000010000 */
[----:B------:R-:W-:Y:S01]  /*4210*/  SHF.R.U32.HI R13, RZ, 0x8, R13 ;  /* 0x00000008ff0d7819 */ /* 0x000fe2000001160d */
[----:B------:R-:W-:Y:S01]  /*4220*/  LDSM.16.MT88.4 R20, [R224+0xc800] ;  /* 0x00c80000e014783b */ /* 0x000fe20000004200 */
[----:B------:R-:W-:Y:S01]  /*4230*/  LOP3.LUT R8, R8, 0xff, RZ, 0xc0, !PT ;  /* 0x000000ff08087812 */ /* 0x000fe200078ec0ff */
[----:B------:R-:W-:Y:S01]  /*4240*/  MUFU.EX2 R157, R157 ;  /* 0x0000009d009d7308 */ /* 0x000fe20000000800 */
[--C-:B------:R-:W-:Y:S01]  /*4250*/  HSET2.LE.AND R142, R9, R174.reuse, PT ;  /* 0x000000ae098e7233 */ /* 0x100fe20003803000 */
[C---:B------:R-:W-:Y:S01]  /*4260*/  HMMA.16816.F32.BF16 R72, R112.reuse, R74, RZ ;  /* 0x0000004a7048723c */ /* 0x040fe200000418ff */
[----:B--2---:R-:W-:Y:S01]  /*4270*/  F2FP.BF16.F32.PACK_AB R11, R152, R155 ;  /* 0x0000009b980b723e */ /* 0x004fe200000010ff */
[----:B------:R-:W-:Y:S01]  /*4280*/  FADD.FTZ R169, R169, R170 ;  /* 0x000000aaa9a97221 */ /* 0x000fe20000010000 */
[----:B------:R-:W-:Y:S01]  /*4290*/  PRMT R9, R10, 0x5410, R13 ;  /* 0x000054100a097816 */ /* 0x000fe2000000000d */
[----:B------:R-:W-:Y:S01]  /*42a0*/  FADD.FTZ R168, R168, R173 ;  /* 0x000000ada8a87221 */ /* 0x000fe20000010000 */
[----:B------:R-:W-:Y:S01]  /*42b0*/  PRMT R141, R8, 0x5410, R141 ;  /* 0x00005410088d7816 */ /* 0x000fe2000000008d */
[----:B------:R-:W2:Y:S01]  /*42c0*/  MUFU.EX2 R156, R156 ;  /* 0x0000009c009c7308 */ /* 0x000ea20000000800 */
[----:B------:R-:W1:Y:S01]  /*42d0*/  LDSM.16.MT88.4 R12, [R218+0xc800] ;  /* 0x00c80000da0c783b */ /* 0x000e620000004200 */
[----:B------:R-:W-:Y:S01]  /*42e0*/  LOP3.LUT R143, R143, 0xff00ff, RZ, 0xc0, !PT ;  /* 0x00ff00ff8f8f7812 */ /* 0x000fe200078ec0ff */
[----:B------:R-:W-:Y:S01]  /*42f0*/  HMMA.16816.F32.BF16 R116, R112, R16, RZ ;  /* 0x000000107074723c */ /* 0x000fe200000418ff */
[----:B------:R-:W-:Y:S01]  /*4300*/  LOP3.LUT R142, R11, R142, RZ, 0xc0, !PT ;  /* 0x0000008e0b8e7212 */ /* 0x000fe200078ec0ff */
[----:B------:R-:W-:Y:S01]  /*4310*/  FADD.FTZ R158, R158, R169 ;  /* 0x000000a99e9e7221 */ /* 0x000fe20000010000 */
[----:B------:R-:W-:-:S02]  /*4320*/  HSET2.LE.AND R140, R9, R174, PT ;  /* 0x000000ae098c7233 */ /* 0x000fc40003803000 */
[----:B------:R-:W-:Y:S01]  /*4330*/  MUFU.EX2 R153, R153 ;  /* 0x0000009900997308 */ /* 0x000fe20000000800 */
[----:B-----5:R-:W-:Y:S01]  /*4340*/  F2FP.BF16.F32.PACK_AB R17, R154, R159 ;  /* 0x0000009f9a11723e */ /* 0x020fe200000010ff */
[----:B------:R-:W5:Y:S01]  /*4350*/  LDSM.16.MT88.4 R8, [R200+0xe800] ;  /* 0x00e80000c808783b */ /* 0x000f620000004200 */
[--C-:B------:R-:W-:Y:S01]  /*4360*/  HSET2.LE.AND R141, R141, R174.reuse, PT ;  /* 0x000000ae8d8d7233 */ /* 0x100fe20003803000 */
[C---:B------:R-:W-:Y:S01]  /*4370*/  HMMA.16816.F32.BF16 R36, R112.reuse, R40, RZ ;  /* 0x000000287024723c */ /* 0x040fe200000418ff */
[----:B------:R-:W-:Y:S01]  /*4380*/  HSET2.LE.AND R143, R143, R174, PT ;  /* 0x000000ae8f8f7233 */ /* 0x000fe20003803000 */
[----:B------:R-:W-:Y:S01]  /*4390*/  FADD.FTZ R159, R159, R168 ;  /* 0x000000a89f9f7221 */ /* 0x000fe20000010000 */
[----:B------:R-:W-:Y:S01]  /*43a0*/  LOP3.LUT R140, R17, R140, RZ, 0xc0, !PT ;  /* 0x0000008c118c7212 */ /* 0x000fe200078ec0ff */
[----:B------:R-:W3:Y:S01]  /*43b0*/  MUFU.EX2 R150, R150 ;  /* 0x0000009600967308 */ /* 0x000ee20000000800 */
[----:B--2---:R-:W-:Y:S01]  /*43c0*/  F2FP.BF16.F32.PACK_AB R16, R156, R157 ;  /* 0x0000009d9c10723e */ /* 0x004fe200000010ff */
[----:B------:R-:W-:Y:S01]  /*43d0*/  FADD.FTZ R157, R157, R158 ;  /* 0x0000009e9d9d7221 */ /* 0x000fe20000010000 */
[----:B------:R-:W-:Y:S01]  /*43e0*/  FADD.FTZ R154, R154, R159 ;  /* 0x0000009f9a9a7221 */ /* 0x000fe20000010000 */
[C---:B------:R-:W-:Y:S01]  /*43f0*/  HMMA.16816.F32.BF16 R128, R112.reuse, R124, RZ ;  /* 0x0000007c7080723c */ /* 0x040fe200000418ff */
[----:B------:R-:W-:Y:S01]  /*4400*/  LOP3.LUT R141, R16, R141, RZ, 0xc0, !PT ;  /* 0x0000008d108d7212 */ /* 0x000fe200078ec0ff */
[----:B------:R-:W-:Y:S01]  /*4410*/  FADD.FTZ R156, R156, R157 ;  /* 0x0000009d9c9c7221 */ /* 0x000fe20000010000 */
[----:B------:R-:W-:Y:S01]  /*4420*/  FADD.FTZ R155, R155, R154 ;  /* 0x0000009a9b9b7221 */ /* 0x000fe20000010000 */
[----:B------:R-:W-:Y:S03]  /*4430*/  MUFU.EX2 R176, R176 ;  /* 0x000000b000b07308 */ /* 0x000fe60000000800 */
[----:B------:R-:W-:Y:S01]  /*4440*/  FADD.FTZ R155, R152, R155 ;  /* 0x0000009b989b7221 */ /* 0x000fe20000010000 */
[----:B------:R-:W-:Y:S04]  /*4450*/  HMMA.16816.F32.BF16 R44, R112, R48, RZ ;  /* 0x00000030702c723c */ /* 0x000fe800000418ff */
[----:B------:R-:W2:Y:S01]  /*4460*/  MUFU.EX2 R177, R177 ;  /* 0x000000b100b17308 */ /* 0x000ea20000000800 */
[----:B---3--:R-:W-:Y:S01]  /*4470*/  F2FP.BF16.F32.PACK_AB R138, R150, R153 ;  /* 0x00000099968a723e */ /* 0x008fe200000010ff */
[----:B------:R-:W-:-:S02]  /*4480*/  FADD.FTZ R153, R153, R156 ;  /* 0x0000009c99997221 */ /* 0x000fc40000010000 */
[C---:B------:R-:W-:Y:S01]  /*4490*/  HMMA.16816.F32.BF16 R52, R112.reuse, R56, RZ ;  /* 0x000000387034723c */ /* 0x040fe200000418ff */
[----:B------:R-:W-:Y:S01]  /*44a0*/  LOP3.LUT R143, R138, R143, RZ, 0xc0, !PT ;  /* 0x0000008f8a8f7212 */ /* 0x000fe200078ec0ff */
[----:B------:R-:W-:Y:S02]  /*44b0*/  FADD.FTZ R153, R150, R153 ;  /* 0x0000009996997221 */ /* 0x000fe40000010000 */
[----:B------:R-:W-:Y:S04]  /*44c0*/  MUFU.EX2 R178, R178 ;  /* 0x000000b200b27308 */ /* 0x000fe80000000800 */
[C---:B------:R-:W-:Y:S04]  /*44d0*/  HMMA.16816.F32.BF16 R60, R112.reuse, R64, RZ ;  /* 0x00000040703c723c */ /* 0x040fe800000418ff */
[----:B------:R-:W-:Y:S04]  /*44e0*/  MUFU.EX2 R179, R179 ;  /* 0x000000b300b37308 */ /* 0x000fe80000000800 */
[C---:B------:R-:W-:Y:S04]  /*44f0*/  HMMA.16816.F32.BF16 R76, R112.reuse, R80, RZ ;  /* 0x00000050704c723c */ /* 0x040fe800000418ff */
[----:B------:R-:W-:Y:S04]  /*4500*/  MUFU.EX2 R198, R198 ;  /* 0x000000c600c67308 */ /* 0x000fe80000000800 */
[C---:B------:R-:W-:Y:S04]  /*4510*/  HMMA.16816.F32.BF16 R84, R112.reuse, R88, RZ ;  /* 0x000000587054723c */ /* 0x040fe800000418ff */
[----:B------:R-:W-:Y:S04]  /*4520*/  MUFU.EX2 R204, R204 ;  /* 0x000000cc00cc7308 */ /* 0x000fe80000000800 */
[C---:B----4-:R-:W-:Y:S04]  /*4530*/  HMMA.16816.F32.BF16 R92, R112.reuse, R96, RZ ;  /* 0x00000060705c723c */ /* 0x050fe800000418ff */
[----:B------:R-:W-:Y:S04]  /*4540*/  MUFU.EX2 R223, R223 ;  /* 0x000000df00df7308 */ /* 0x000fe80000000800 */
[C---:B------:R-:W-:Y:S04]  /*4550*/  HMMA.16816.F32.BF16 R100, R112.reuse, R104, RZ ;  /* 0x000000687064723c */ /* 0x040fe800000418ff */
[----:B------:R-:W-:Y:S04]  /*4560*/  MUFU.EX2 R217, R217 ;  /* 0x000000d900d97308 */ /* 0x000fe80000000800 */
[C---:B------:R-:W-:Y:S04]  /*4570*/  HMMA.16816.F32.BF16 R108, R112.reuse, R120, RZ ;  /* 0x00000078706c723c */ /* 0x040fe800000418ff */
[----:B------:R-:W-:Y:S04]  /*4580*/  MUFU.EX2 R201, R201 ;  /* 0x000000c900c97308 */ /* 0x000fe80000000800 */
[C---:B------:R-:W-:Y:S04]  /*4590*/  HMMA.16816.F32.BF16 R40, R112.reuse, R42, RZ ;  /* 0x0000002a7028723c */ /* 0x040fe800000418ff */
[----:B------:R-:W-:Y:S04]  /*45a0*/  MUFU.EX2 R199, R199 ;  /* 0x000000c700c77308 */ /* 0x000fe80000000800 */
[C---:B------:R-:W-:Y:S08]  /*45b0*/  HMMA.16816.F32.BF16 R124, R112.reuse, R126, RZ ;  /* 0x0000007e707c723c */ /* 0x040ff000000418ff */
        /* <DEDUP_REMOVED lines=8> */
[----:B------:R-:W-:Y:S01]  /*4640*/  HMMA.16816.F32.BF16 R112, R112, R18, RZ ;  /* 0x000000127070723c */ /* 0x000fe200000418ff */
[----:B------:R-:W3:Y:S07]  /*4650*/  LDSM.16.MT88.4 R16, [R224+0xe800] ;  /* 0x00e80000e010783b */ /* 0x000eee0000004200 */
[C---:B-1----:R-:W-:Y:S08]  /*4660*/  HMMA.16816.F32.BF16 R68, R140.reuse, R4, R68 ;  /* 0x000000048c44723c */ /* 0x042ff00000041844 */
[C---:B------:R-:W-:Y:S01]  /*4670*/  HMMA.16816.F32.BF16 R72, R140.reuse, R6, R72 ;  /* 0x000000068c48723c */ /* 0x040fe20000041848 */
[----:B------:R-:W1:Y:S07]  /*4680*/  LDSM.16.MT88.4 R4, [R218+0xe800] ;  /* 0x00e80000da04783b */ /* 0x000e6e0000004200 */
[C---:B------:R-:W-:Y:S08]  /*4690*/  HMMA.16816.F32.BF16 R52, R140.reuse, R12, R52 ;  /* 0x0000000c8c34723c */ /* 0x040ff00000041834 */
[C---:B------:R-:W-:Y:S01]  /*46a0*/  HMMA.16816.F32.BF16 R56, R140.reuse, R14, R56 ;  /* 0x0000000e8c38723c */ /* 0x040fe20000041838 */
[----:B------:R-:W4:Y:S07]  /*46b0*/  LDSM.16.MT88.4 R12, [R200+0x10800] ;  /* 0x01080000c80c783b */ /* 0x000f2e0000004200 */
[----:B-----5:R-:W-:Y:S01]  /*46c0*/  HMMA.16816.F32.BF16 R60, R140, R8, R60 ;  /* 0x000000088c3c723c */ /* 0x020fe2000004183c */
[----:B------:R-:W-:-:S07]  /*46d0*/  LOP3.LUT R8, R209, R233, R203, 0x96, !PT ;  /* 0x000000e9d1087212 */ /* 0x000fce00078e96cb */
[----:B---3--:R-:W-:Y:S01]  /*46e0*/  HMMA.16816.F32.BF16 R76, R140, R16, R76 ;  /* 0x000000108c4c723c */ /* 0x008fe2000004184c */
[----:B------:R-:W-:-:S05]  /*46f0*/  IMAD.WIDE.U32 R16, R8, -0x326172a9, RZ ;  /* 0xcd9e8d5708107825 */ /* 0x000fca00078e00ff */
[----:B------:R-:W-:Y:S02]  /*4700*/  LOP3.LUT R231, R231, R206, R17, 0x96, !PT ;  /* 0x000000cee7e77212 */ /* 0x000fe400078e9611 */
[----:B------:R-:W-:Y:S01]  /*4710*/  HMMA.16816.F32.BF16 R64, R140, R10, R64 ;  /* 0x0000000a8c40723c */ /* 0x000fe20000041840 */
[----:B------:R-:W3:Y:S01]  /*4720*/  LDSM.16.MT88.4 R8, [R226+0x10800] ;  /* 0x01080000e208783b */ /* 0x000ee20000004200 */
[----:B------:R-:W-:Y:S01]  /*4730*/  LOP3.LUT R16, R229, R16, R191, 0x96, !PT ;  /* 0x00000010e5107212 */ /* 0x000fe200078e96bf */
[----:B------:R-:W-:-:S04]  /*4740*/  IMAD.WIDE.U32 R228, R231, -0x2daee0ad, RZ ;  /* 0xd2511f53e7e47825 */ /* 0x000fc800078e00ff */
[----:B------:R-:W-:Y:S01]  /*4750*/  IMAD.WIDE.U32 R16, R16, -0x2daee0ad, RZ ;  /* 0xd2511f5310107825 */ /* 0x000fe200078e00ff */
[----:B-1----:R-:W-:Y:S01]  /*4760*/  HMMA.16816.F32.BF16 R84, R140, R4, R84 ;  /* 0x000000048c54723c */ /* 0x002fe20000041854 */
[----:B------:R-:W-:-:S03]  /*4770*/  LOP3.LUT R227, R227, R192, R229, 0x96, !PT ;  /* 0x000000c0e3e37212 */ /* 0x000fc600078e96e5 */
[----:B------:R-:W-:Y:S02]  /*4780*/  LOP3.LUT R228, R136, R228, R17, 0x96, !PT ;  /* 0x000000e488e47212 */ /* 0x000fe400078e9611 */
[----:B------:R-:W-:Y:S01]  /*4790*/  IMAD.WIDE.U32 R230, R227, -0x326172a9, RZ ;  /* 0xcd9e8d57e3e67825 */ /* 0x000fe200078e00ff */
[----:B------:R-:W-:Y:S01]  /*47a0*/  SEL R227, R183, 0xffffffe0, !P6 ;  /* 0xffffffe0b7e37807 */ /* 0x000fe20007000000 */
[----:B------:R-:W-:Y:S01]  /*47b0*/  HMMA.16816.F32.BF16 R88, R140, R6, R88 ;  /* 0x000000068c58723c */ /* 0x000fe20000041858 */
[----:B------:R-:W1:Y:S01]  /*47c0*/  LDSM.16.MT88.4 R4, [R224+0x10800] ;  /* 0x01080000e004783b */ /* 0x000e620000004200 */
[----:B------:R-:W-:Y:S01]  /*47d0*/  IMAD.WIDE.U32 R228, R228, -0x326172a9, RZ ;  /* 0xcd9e8d57e4e47825 */ /* 0x000fe200078e00ff */
[----:B------:R-:W-:-:S03]  /*47e0*/  LOP3.LUT R213, R213, R190, R231, 0x96, !PT ;  /* 0x000000bed5d57212 */ /* 0x000fc600078e96e7 */
[----:B------:R-:W-:Y:S01]  /*47f0*/  IMAD.IADD R227, R227, 0x1, R200 ;  /* 0x00000001e3e37824 */ /* 0x000fe200078e02c8 */
[----:B------:R-:W-:Y:S01]  /*4800*/  LOP3.LUT R230, R205, R230, R229, 0x96, !PT ;  /* 0x000000e6cde67212 */ /* 0x000fe200078e96e5 */
[----:B----4-:R-:W-:Y:S01]  /*4810*/  HMMA.16816.F32.BF16 R92, R140, R12, R92 ;  /* 0x0000000c8c5c723c */ /* 0x010fe2000004185c */
[----:B------:R-:W-:-:S04]  /*4820*/  IMAD.WIDE.U32 R12, R213, -0x2daee0ad, RZ ;  /* 0xd2511f53d50c7825 */ /* 0x000fc800078e00ff */
[--C-:B------:R-:W-:Y:S01]  /*4830*/  FFMA.FTZ R205, R137, UR7, -R196.reuse ;  /* 0x0000000789cd7c23 */ /* 0x100fe200080108c4 */
[----:B------:R-:W-:Y:S01]  /*4840*/  FFMA.FTZ R213, R33, UR7, -R196 ;  /* 0x0000000721d57c23 */ /* 0x000fe200080108c4 */
[----:B------:R-:W-:Y:S01]  /*4850*/  LDSM.16.MT88.4 R136, [R226+0xd000] ;  /* 0x00d00000e288783b */ /* 0x000fe20000004200 */
[----:B------:R-:W-:Y:S01]  /*4860*/  IMAD.WIDE.U32 R230, R230, -0x2daee0ad, RZ ;  /* 0xd2511f53e6e67825 */ /* 0x000fe200078e00ff */
[----:B------:R-:W-:Y:S01]  /*4870*/  LOP3.LUT R232, R34, R16, R13, 0x96, !PT ;  /* 0x0000001022e87212 */ /* 0x000fe200078e960d */
[----:B------:R-:W-:Y:S01]  /*4880*/  HMMA.16816.F32.BF16 R96, R140, R14, R96 ;  /* 0x0000000e8c60723c */ /* 0x000fe20000041860 */
[----:B------:R-:W4:Y:S02]  /*4890*/  MUFU.EX2 R205, R205 ;  /* 0x000000cd00cd7308 */ /* 0x000f240000000800 */
[----:B------:R-:W-:Y:S01]  /*48a0*/  LOP3.LUT R32, R32, R12, R231, 0x96, !PT ;  /* 0x0000000c20207212 */ /* 0x000fe200078e96e7 */
[----:B------:R-:W-:-:S04]  /*48b0*/  IMAD.WIDE.U32 R232, R232, -0x326172a9, RZ ;  /* 0xcd9e8d57e8e87825 */ /* 0x000fc800078e00ff */
[----:B------:R-:W-:Y:S01]  /*48c0*/  HMMA.16816.F32.BF16 R80, R140, R18, R80 ;  /* 0x000000128c50723c */ /* 0x000fe20000041850 */
[----:B------:R-:W5:Y:S01]  /*48d0*/  MUFU.EX2 R213, R213 ;  /* 0x000000d500d57308 */ /* 0x000f620000000800 */
[----:B------:R-:W-:-:S05]  /*48e0*/  LOP3.LUT R228, R214, R228, R233, 0x96, !PT ;  /* 0x000000e4d6e47212 */ /* 0x000fca00078e96e9 */
[----:B------:R-:W-:Y:S01]  /*48f0*/  IMAD.WIDE.U32 R228, R228, -0x2daee0ad, RZ ;  /* 0xd2511f53e4e47825 */ /* 0x000fe200078e00ff */
[C---:B---3--:R-:W-:Y:S03]  /*4900*/  HMMA.16816.F32.BF16 R100, R140.reuse, R8, R100 ;  /* 0x000000088c64723c */ /* 0x048fe60000041864 */
[----:B------:R-:W-:Y:S01]  /*4910*/  IMAD.WIDE.U32 R8, R32, -0x326172a9, RZ ;  /* 0xcd9e8d5720087825 */ /* 0x000fe200078e00ff */
[----:B------:R-:W-:Y:S01]  /*4920*/  LOP3.LUT R216, R216, R230, R229, 0x96, !PT ;  /* 0x000000e6d8d87212 */ /* 0x000fe200078e96e5 */
[----:B------:R-:W-:Y:S02]  /*4930*/  LDSM.16.MT88.4 R32, [R224+0xd000] ;  /* 0x00d00000e020783b */ /* 0x000fe40000004200 */
[----:B------:R-:W-:Y:S01]  /*4940*/  IMAD.MOV.U32 R12, RZ, RZ, R8 ;  /* 0x000000ffff0c7224 */ /* 0x000fe200078e0008 */
[----:B------:R-:W-:Y:S01]  /*4950*/  LOP3.LUT R17, R185, R232, R9, 0x96, !PT ;  /* 0x000000e8b9117212 */ /* 0x000fe200078e9609 */
[----:B-1----:R-:W-:Y:S01]  /*4960*/  HMMA.16816.F32.BF16 R108, R140, R4, R108 ;  /* 0x000000048c6c723c */ /* 0x002fe2000004186c */
[----:B------:R-:W-:-:S02]  /*4970*/  PRMT R18, R8, 0x7773, RZ ;  /* 0x0000777308127816 */ /* 0x000fc400000000ff */
[----:B------:R-:W-:Y:S02]  /*4980*/  LOP3.LUT R5, R12, 0xff, RZ, 0xc0, !PT ;  /* 0x000000ff0c057812 */ /* 0x000fe400078ec0ff */
[----:B------:R1:W3:Y:S01]  /*4990*/  LDSM.16.MT88.4 R12, [R226+0xf000] ;  /* 0x00f00000e20c783b */ /* 0x0002e20000004200 */
[----:B------:R-:W-:Y:S02]  /*49a0*/  PRMT R9, R8, 0x7772, RZ ;  /* 0x0000777208097816 */ /* 0x000fe400000000ff */
[----:B------:R-:W-:Y:S01]  /*49b0*/  PRMT R4, R17, 0x7632, R4 ;  /* 0x0000763211047816 */ /* 0x000fe20000000004 */
[----:B------:R-:W-:Y:S01]  /*49c0*/  HMMA.16816.F32.BF16 R104, R140, R10, R104 ;  /* 0x0000000a8c68723c */ /* 0x000fe20000041868 */
[----:B------:R-:W-:Y:S02]  /*49d0*/  PRMT R18, R9, 0x5410, R18 ;  /* 0x0000541009127816 */ /* 0x000fe40000000012 */
[C---:B------:R-:W-:Y:S02]  /*49e0*/  LOP3.LUT R9, R17.reuse, 0xffff, RZ, 0xc0, !PT ;  /* 0x0000ffff11097812 */ /* 0x040fe400078ec0ff */
[----:B------:R-:W-:-:S02]  /*49f0*/  LOP3.LUT R10, R17, 0xff, RZ, 0xc0, !PT ;  /* 0x000000ff110a7812 */ /* 0x000fc400078ec0ff */
[----:B------:R-:W-:Y:S01]  /*4a00*/  PRMT R8, R8, 0x7771, RZ ;  /* 0x0000777108087816 */ /* 0x000fe200000000ff */
[C---:B------:R-:W-:Y:S01]  /*4a10*/  HMMA.16816.F32.BF16 R120, R140.reuse, R6, R120 ;  /* 0x000000068c78723c */ /* 0x040fe20000041878 */
[----:B------:R-:W-:Y:S02]  /*4a20*/  SHF.R.U32.HI R17, RZ, 0x18, R17 ;  /* 0x00000018ff117819 */ /* 0x000fe40000011611 */
[----:B------:R-:W-:Y:S02]  /*4a30*/  SHF.R.U32.HI R9, RZ, 0x8, R9 ;  /* 0x00000008ff097819 */ /* 0x000fe40000011609 */
[----:B------:R-:W-:Y:S02]  /*4a40*/  LOP3.LUT R4, R4, 0xff, RZ, 0xc0, !PT ;  /* 0x000000ff04047812 */ /* 0x000fe400078ec0ff */
[----:B------:R-:W-:Y:S01]  /*4a50*/  PRMT R5, R5, 0x5410, R8 ;  /* 0x0000541005057816 */ /* 0x000fe20000000008 */
[----:B------:R-:W-:Y:S01]  /*4a60*/  HMMA.16816.F32.BF16 R116, R140, R144, R116 ;  /* 0x000000908c74723c */ /* 0x000fe20000041874 */
[----:B------:R-:W-:-:S02]  /*4a70*/  PRMT R9, R10, 0x5410, R9 ;  /* 0x000054100a097816 */ /* 0x000fc40000000009 */
[----:B------:R-:W-:Y:S01]  /*4a80*/  PRMT R17, R4, 0x5410, R17 ;  /* 0x0000541004117816 */ /* 0x000fe20000000011 */
[----:B-1----:R-:W-:Y:S01]  /*4a90*/  IMAD.IADD R226, R149, 0x1, R200 ;  /* 0x0000000195e27824 */ /* 0x002fe200078e02c8 */
[----:B------:R-:W-:Y:S02]  /*4aa0*/  LOP3.LUT R19, R18, 0xff00ff, RZ, 0xc0, !PT ;  /* 0x00ff00ff12137812 */ /* 0x000fe400078ec0ff */
[--C-:B------:R-:W-:Y:S01]  /*4ab0*/  HSET2.LE.AND R16, R9, R174.reuse, PT ;  /* 0x000000ae09107233 */ /* 0x100fe20003803000 */
[----:B------:R-:W-:Y:S01]  /*4ac0*/  HMMA.16816.F32.BF16 R128, R140, R24, R128 ;  /* 0x000000188c80723c */ /* 0x000fe20000041880 */
[--C-:B------:R-:W-:Y:S01]  /*4ad0*/  HSET2.LE.AND R17, R17, R174.reuse, PT ;  /* 0x000000ae11117233 */ /* 0x100fe20003803000 */
[----:B------:R-:W1:Y:S01]  /*4ae0*/  LDSM.16.MT88.4 R8, [R218+0xf000] ;  /* 0x00f00000da08783b */ /* 0x000e620000004200 */
[--C-:B------:R-:W-:Y:S02]  /*4af0*/  HSET2.LE.AND R18, R5, R174.reuse, PT ;  /* 0x000000ae05127233 */ /* 0x100fe40003803000 */
[----:B------:R-:W-:-:S02]  /*4b00*/  HSET2.LE.AND R19, R19, R174, PT ;  /* 0x000000ae13137233 */ /* 0x000fc40003803000 */
[----:B--2---:R-:W-:Y:S01]  /*4b10*/  F2FP.BF16.F32.PACK_AB R7, R177, R176 ;  /* 0x000000b0b107723e */ /* 0x004fe200000010ff */
[C---:B------:R-:W-:Y:S01]  /*4b20*/  HMMA.16816.F32.BF16 R44, R140.reuse, R20, R44 ;  /* 0x000000148c2c723c */ /* 0x040fe2000004182c */
[----:B----4-:R-:W-:Y:S01]  /*4b30*/  F2FP.BF16.F32.PACK_AB R4, R205, R198 ;  /* 0x000000c6cd04723e */ /* 0x010fe200000010ff */
[----:B------:R-:W-:Y:S01]  /*4b40*/  FADD.FTZ R176, R176, R155 ;  /* 0x0000009bb0b07221 */ /* 0x000fe20000010000 */
[----:B------:R-:W-:Y:S01]  /*4b50*/  F2FP.BF16.F32.PACK_AB R145, R179, R178 ;  /* 0x000000b2b391723e */ /* 0x000fe200000010ff */
[----:B------:R-:W-:Y:S01]  /*4b60*/  FADD.FTZ R198, R198, R153 ;  /* 0x00000099c6c67221 */ /* 0x000fe20000010000 */
[----:B-----5:R-:W-:Y:S01]  /*4b70*/  F2FP.BF16.F32.PACK_AB R144, R213, R204 ;  /* 0x000000ccd590723e */ /* 0x020fe200000010ff */
[----:B------:R-:W-:Y:S01]  /*4b80*/  FADD.FTZ R177, R177, R176 ;  /* 0x000000b0b1b17221 */ /* 0x000fe20000010000 */
[----:B------:R-:W-:Y:S01]  /*4b90*/  LOP3.LUT R16, R7, R16, RZ, 0xc0, !PT ;  /* 0x0000001007107212 */ /* 0x000fe200078ec0ff */
[C---:B------:R-:W-:Y:S01]  /*4ba0*/  HMMA.16816.F32.BF16 R48, R140.reuse, R22, R48 ;  /* 0x000000168c30723c */ /* 0x040fe20000041830 */
[----:B------:R-:W-:Y:S01]  /*4bb0*/  LOP3.LUT R17, R4, R17, RZ, 0xc0, !PT ;  /* 0x0000001104117212 */ /* 0x000fe200078ec0ff */
[----:B------:R-:W-:Y:S01]  /*4bc0*/  LDSM.16.MT88.4 R20, [R227+0x11000] ;  /* 0x01100000e314783b */ /* 0x000fe20000004200 */
[----:B------:R-:W-:Y:S01]  /*4bd0*/  LOP3.LUT R18, R145, R18, RZ, 0xc0, !PT ;  /* 0x0000001291127212 */ /* 0x000fe200078ec0ff */
[----:B------:R-:W-:Y:S01]  /*4be0*/  FADD.FTZ R205, R205, R198 ;  /* 0x000000c6cdcd7221 */ /* 0x000fe20000010000 */
[----:B------:R-:W-:Y:S01]  /*4bf0*/  LOP3.LUT R19, R144, R19, RZ, 0xc0, !PT ;  /* 0x0000001390137212 */ /* 0x000fe200078ec0ff */
[----:B------:R-:W2:Y:S01]  /*4c00*/  LDSM.16.MT88.4 R4, [R226+0x11000] ;  /* 0x01100000e204783b */ /* 0x000ea20000004200 */
[----:B------:R-:W-:Y:S01]  /*4c10*/  FADD.FTZ R178, R178, R177 ;  /* 0x000000b1b2b27221 */ /* 0x000fe20000010000 */
[----:B------:R-:W-:Y:S01]  /*4c20*/  HMMA.16816.F32.BF16 R36, R140, R28, R36 ;  /* 0x0000001c8c24723c */ /* 0x000fe20000041824 */
[----:B------:R-:W-:-:S02]  /*4c30*/  FADD.FTZ R204, R204, R205 ;  /* 0x000000cdcccc7221 */ /* 0x000fc40000010000 */
[----:B------:R-:W-:Y:S02]  /*4c40*/  FADD.FTZ R179, R179, R178 ;  /* 0x000000b2b3b37221 */ /* 0x000fe40000010000 */
[----:B------:R-:W-:-:S03]  /*4c50*/  FADD.FTZ R213, R213, R204 ;  /* 0x000000ccd5d57221 */ /* 0x000fc60000010000 */
        /* <DEDUP_REMOVED lines=9> */
[----:B------:R-:W-:Y:S01]  /*4cf0*/  HMMA.16816.F32.BF16 R40, R140, R30, R40 ;  /* 0x0000001e8c28723c */ /* 0x000fe20000041828 */
[----:B------:R-:W4:Y:S07]  /*4d00*/  LDSM.16.MT88.4 R28, [R224+0xf000] ;  /* 0x00f00000e01c783b */ /* 0x000f2e0000004200 */
[----:B---3--:R-:W-:Y:S01]  /*4d10*/  HMMA.16816.F32.BF16 R128, R16, R12, R128 ;  /* 0x0000000c1080723c */ /* 0x008fe20000041880 */
[----:B------:R-:W-:Y:S01]  /*4d20*/  FFMA.FTZ R13, R219, UR7, -R212 ;  /* 0x00000007db0d7c23 */ /* 0x000fe200080108d4 */
[----:B------:R-:W-:Y:S01]  /*4d30*/  SEL R12, R183, 0xffffffe0, !P6 ;  /* 0xffffffe0b70c7807 */ /* 0x000fe20007000000 */
[----:B------:R-:W-:-:S02]  /*4d40*/  IMAD.IADD R219, R149, 0x1, R200 ;  /* 0x0000000195db7824 */ /* 0x000fc400078e02c8 */
[----:B------:R-:W-:Y:S02]  /*4d50*/  MUFU.EX2 R214, R13 ;  /* 0x0000000d00d67308 */ /* 0x000fe40000000800 */
[----:B------:R-:W-:Y:S01]  /*4d60*/  IMAD.IADD R219, R12, 0x1, R219 ;  /* 0x000000010cdb7824 */ /* 0x000fe200078e02db */
[----:B------:R-:W-:Y:S01]  /*4d70*/  HMMA.16816.F32.BF16 R124, R140, R26, R124 ;  /* 0x0000001a8c7c723c */ /* 0x000fe2000004187c */
[----:B------:R3:W5:Y:S01]  /*4d80*/  LDSM.16.MT88.4 R24, [R218+0xd000] ;  /* 0x00d00000da18783b */ /* 0x0007620000004200 */
[----:B------:R-:W-:-:S06]  /*4d90*/  PRMT R12, R228, 0x7773, RZ ;  /* 0x00007773e40c7816 */ /* 0x000fcc00000000ff */
[----:B------:R-:W-:Y:S01]  /*4da0*/  HMMA.16816.F32.BF16 R112, R140, R146, R112 ;  /* 0x000000928c70723c */ /* 0x000fe20000041870 */
[----:B------:R-:W5:Y:S04]  /*4db0*/  LDSM.16.MT88.4 R144, [R219+0x11000] ;  /* 0x01100000db90783b */ /* 0x000f680000004200 */
[----:B------:R-:W-:Y:S03]  /*4dc0*/  LDSM.16.MT88.4 R140, [R227+0xf800] ;  /* 0x00f80000e38c783b */ /* 0x000fe60000004200 */
[----:B-1----:R-:W-:Y:S01]  /*4dd0*/  HMMA.16816.F32.BF16 R60, R16, R8, R60 ;  /* 0x00000008103c723c */ /* 0x002fe2000004183c */
[----:B------:R-:W-:Y:S01]  /*4de0*/  IMAD.MOV.U32 R8, RZ, RZ, R228 ;  /* 0x000000ffff087224 */ /* 0x000fe200078e00e4 */
[----:B------:R-:W-:-:S06]  /*4df0*/  PRMT R9, R228, 0x7771, RZ ;  /* 0x00007771e4097816 */ /* 0x000fcc00000000ff */
[C---:B------:R-:W-:Y:S01]  /*4e00*/  HMMA.16816.F32.BF16 R64, R16.reuse, R10, R64 ;  /* 0x0000000a1040723c */ /* 0x040fe20000041840 */
[----:B------:R-:W-:Y:S01]  /*4e10*/  LOP3.LUT R10, R8, 0xff, RZ, 0xc0, !PT ;  /* 0x000000ff080a7812 */ /* 0x000fe200078ec0ff */
[----:B---3--:R-:W-:Y:S01]  /*4e20*/  FFMA.FTZ R218, R225, UR7, -R212 ;  /* 0x00000007e1da7c23 */ /* 0x008fe200080108d4 */
[C---:B------:R-:W-:Y:S01]  /*4e30*/  LOP3.LUT R8, R216.reuse, 0xffff, RZ, 0xc0, !PT ;  /* 0x0000ffffd8087812 */ /* 0x040fe200078ec0ff */
[--C-:B------:R-:W-:Y:S01]  /*4e40*/  FFMA.FTZ R212, R215, UR7, -R196.reuse ;  /* 0x00000007d7d47c23 */ /* 0x100fe200080108c4 */
[C---:B------:R-:W-:Y:S01]  /*4e50*/  PRMT R11, R216.reuse, 0x7632, R11 ;  /* 0x00007632d80b7816 */ /* 0x040fe2000000000b */
[----:B------:R-:W-:Y:S01]  /*4e60*/  FFMA.FTZ R196, R197, UR7, -R196 ;  /* 0x00000007c5c47c23 */ /* 0x000fe200080108c4 */
[----:B------:R-:W-:Y:S01]  /*4e70*/  SHF.R.U32.HI R8, RZ, 0x8, R8 ;  /* 0x00000008ff087819 */ /* 0x000fe20000011608 */
[----:B------:R-:W-:Y:S01]  /*4e80*/  HMMA.16816.F32.BF16 R100, R16, R20, R100 ;  /* 0x000000141064723c */ /* 0x000fe20000041864 */
[----:B------:R-:W-:Y:S01]  /*4e90*/  LOP3.LUT R21, R216, 0xff, RZ, 0xc0, !PT ;  /* 0x000000ffd8157812 */ /* 0x000fe200078ec0ff */
[----:B------:R-:W1:Y:S01]  /*4ea0*/  MUFU.EX2 R218, R218 ;  /* 0x000000da00da7308 */ /* 0x000e620000000800 */
[----:B------:R-:W-:Y:S01]  /*4eb0*/  LOP3.LUT R11, R11, 0xff, RZ, 0xc0, !PT ;  /* 0x000000ff0b0b7812 */ /* 0x000fe200078ec0ff */
[----:B------:R-:W-:Y:S01]  /*4ec0*/  IMAD.MOV.U32 R197, RZ, RZ, -0x1 ;  /* 0xffffffffffc57424 */ /* 0x000fe200078e00ff */
[----:B------:R-:W-:-:S02]  /*4ed0*/  PRMT R9, R10, 0x5410, R9 ;  /* 0x000054100a097816 */ /* 0x000fc40000000009 */
[----:B------:R-:W-:Y:S01]  /*4ee0*/  SHF.R.U32.HI R216, RZ, 0x18, R216 ;  /* 0x00000018ffd87819 */ /* 0x000fe200000116d8 */
[----:B------:R-:W-:Y:S01]  /*4ef0*/  HMMA.16816.F32.BF16 R104, R16, R22, R104 ;  /* 0x000000161068723c */ /* 0x000fe20000041868 */
[----:B------:R-:W-:Y:S01]  /*4f00*/  PRMT R23, R228, 0x7772, RZ ;  /* 0x00007772e4177816 */ /* 0x000fe200000000ff */
[----:B------:R-:W3:Y:S01]  /*4f10*/  MUFU.EX2 R212, R212 ;  /* 0x000000d400d47308 */ /* 0x000ee20000000800 */
[----:B------:R-:W-:Y:S02]  /*4f20*/  PRMT R21, R21, 0x5410, R8 ;  /* 0x0000541015157816 */ /* 0x000fe40000000008 */
[----:B------:R-:W-:-:S03]  /*4f30*/  PRMT R23, R23, 0x5410, R12 ;  /* 0x0000541017177816 */ /* 0x000fc6000000000c */
[C---:B--2---:R-:W-:Y:S01]  /*4f40*/  HMMA.16816.F32.BF16 R92, R16.reuse, R4, R92 ;  /* 0x00000004105c723c */ /* 0x044fe2000004185c */
[----:B------:R-:W-:Y:S01]  /*4f50*/  PRMT R5, R11, 0x5410, R216 ;  /* 0x000054100b057816 */ /* 0x000fe200000000d8 */
[----:B------:R-:W2:Y:S01]  /*4f60*/  MUFU.EX2 R196, R196 ;  /* 0x000000c400c47308 */ /* 0x000ea20000000800 */
[----:B------:R-:W-:Y:S02]  /*4f70*/  LOP3.LUT R23, R23, 0xff00ff, RZ, 0xc0, !PT ;  /* 0x00ff00ff17177812 */ /* 0x000fe400078ec0ff */
[--C-:B------:R-:W-:Y:S02]  /*4f80*/  HSET2.LE.AND R4, R21, R174.reuse, PT ;  /* 0x000000ae15047233 */ /* 0x100fe40003803000 */
[--C-:B------:R-:W-:Y:S01]  /*4f90*/  HSET2.LE.AND R5, R5, R174.reuse, PT ;  /* 0x000000ae05057233 */ /* 0x100fe20003803000 */
[----:B------:R-:W-:Y:S01]  /*4fa0*/  HMMA.16816.F32.BF16 R96, R16, R6, R96 ;  /* 0x000000061060723c */ /* 0x000fe20000041860 */
[--C-:B------:R-:W-:Y:S02]  /*4fb0*/  HSET2.LE.AND R6, R9, R174.reuse, PT ;  /* 0x000000ae09067233 */ /* 0x100fe40003803000 */
[----:B------:R-:W2:Y:S01]  /*4fc0*/  LDSM.16.MT88.4 R8, [R226+0xf800] ;  /* 0x00f80000e208783b */ /* 0x000ea20000004200 */
[----:B------:R-:W-:-:S02]  /*4fd0*/  HSET2.LE.AND R7, R23, R174, PT ;  /* 0x000000ae17077233 */ /* 0x000fc40003803000 */
[----:B-1----:R-:W-:Y:S01]  /*4fe0*/  F2FP.BF16.F32.PACK_AB R23, R223, R218 ;  /* 0x000000dadf17723e */ /* 0x002fe200000010ff */
[----:B------:R-:W-:Y:S01]  /*4ff0*/  FADD.FTZ R218, R218, R179 ;  /* 0x000000b3dada7221 */ /* 0x000fe20000010000 */
[C---:B------:R-:W-:Y:S01]  /*5000*/  HMMA.16816.F32.BF16 R36, R16.reuse, R136, R36 ;  /* 0x000000881024723c */ /* 0x040fe20000041824 */
[----:B---3--:R-:W-:Y:S01]  /*5010*/  F2FP.BF16.F32.PACK_AB R20, R201, R212 ;  /* 0x000000d4c914723e */ /* 0x008fe200000010ff */
[----:B------:R-:W-:Y:S01]  /*5020*/  FADD.FTZ R212, R212, R213 ;  /* 0x000000d5d4d47221 */ /* 0x000fe20000010000 */
[----:B------:R-:W-:Y:S01]  /*5030*/  F2FP.BF16.F32.PACK_AB R21, R217, R214 ;  /* 0x000000d6d915723e */ /* 0x000fe200000010ff */
[----:B------:R-:W-:Y:S01]  /*5040*/  FADD.FTZ R223, R223, R218 ;  /* 0x000000dadfdf7221 */ /* 0x000fe20000010000 */
[----:B------:R-:W-:Y:S01]  /*5050*/  LOP3.LUT R4, R23, R4, RZ, 0xc0, !PT ;  /* 0x0000000417047212 */ /* 0x000fe200078ec0ff */
[----:B------:R-:W-:Y:S01]  /*5060*/  FADD.FTZ R212, R201, R212 ;  /* 0x000000d4c9d47221 */ /* 0x000fe20000010000 */
[----:B------:R-:W-:Y:S01]  /*5070*/  LOP3.LUT R5, R20, R5, RZ, 0xc0, !PT ;  /* 0x0000000514057212 */ /* 0x000fe200078ec0ff */
[----:B------:R-:W-:Y:S01]  /*5080*/  HMMA.16816.F32.BF16 R40, R16, R138, R40 ;  /* 0x0000008a1028723c */ /* 0x000fe20000041828 */
[----:B------:R-:W-:Y:S01]  /*5090*/  LOP3.LUT R6, R21, R6, RZ, 0xc0, !PT ;  /* 0x0000000615067212 */ /* 0x000fe200078ec0ff */
[----:B------:R-:W-:Y:S01]  /*50a0*/  LDSM.16.MT88.4 R136, [R227+0x11800] ;  /* 0x01180000e388783b */ /* 0x000fe20000004200 */
[----:B------:R-:W-:-:S03]  /*50b0*/  FADD.FTZ R214, R214, R223 ;  /* 0x000000dfd6d67221 */ /* 0x000fc60000010000 */
[----:B------:R-:W-:Y:S01]  /*50c0*/  LDSM.16.MT88.4 R20, [R219+0xd800] ;  /* 0x00d80000db14783b */ /* 0x000fe20000004200 */
[----:B------:R-:W-:Y:S01]  /*50d0*/  FADD.FTZ R205, R217, R214 ;  /* 0x000000d6d9cd7221 */ /* 0x000fe20000010000 */
[C---:B------:R-:W-:Y:S08]  /*50e0*/  HMMA.16816.F32.BF16 R44, R16.reuse, R32, R44 ;  /* 0x00000020102c723c */ /* 0x040ff0000004182c */
[C---:B------:R-:W-:Y:S01]  /*50f0*/  HMMA.16816.F32.BF16 R48, R16.reuse, R34, R48 ;  /* 0x000000221030723c */ /* 0x040fe20000041830 */
[----:B------:R-:W-:Y:S07]  /*5100*/  LDSM.16.MT88.4 R32, [R226+0xd800] ;  /* 0x00d80000e220783b */ /* 0x000fee0000004200 */
[C---:B----4-:R-:W-:Y:S08]  /*5110*/  HMMA.16816.F32.BF16 R76, R16.reuse, R28, R76 ;  /* 0x0000001c104c723c */ /* 0x050ff0000004184c */
[C---:B------:R-:W-:Y:S01]  /*5120*/  HMMA.16816.F32.BF16 R80, R16.reuse, R30, R80 ;  /* 0x0000001e1050723c */ /* 0x040fe20000041850 */
[----:B------:R-:W-:Y:S07]  /*5130*/  LDSM.16.MT88.4 R28, [R226+0x11800] ;  /* 0x01180000e21c783b */ /* 0x000fee0000004200 */
[C---:B-----5:R-:W-:Y:S08]  /*5140*/  HMMA.16816.F32.BF16 R52, R16.reuse, R24, R52 ;  /* 0x000000181034723c */ /* 0x060ff00000041834 */
[C---:B------:R-:W-:Y:S01]  /*5150*/  HMMA.16816.F32.BF16 R56, R16.reuse, R26, R56 ;  /* 0x0000001a1038723c */ /* 0x040fe20000041838 */
[----:B------:R-:W-:Y:S07]  /*5160*/  LDSM.16.MT88.4 R24, [R200+0xd800] ;  /* 0x00d80000c818783b */ /* 0x000fee0000004200 */
[C---:B------:R-:W-:Y:S01]  /*5170*/  HMMA.16816.F32.BF16 R124, R16.reuse, R14, R124 ;  /* 0x0000000e107c723c */ /* 0x040fe2000004187c */
[----:B------:R-:W1:Y:S07]  /*5180*/  LDSM.16.MT88.4 R12, [R227+0xd800] ;  /* 0x00d80000e30c783b */ /* 0x000e6e0000004200 */
[----:B------:R-:W-:Y:S01]  /*5190*/  HMMA.16816.F32.BF16 R116, R16, R144, R116 ;  /* 0x000000901074723c */ /* 0x000fe20000041874 */
[----:B--2---:R-:W-:Y:S01]  /*51a0*/  F2FP.BF16.F32.PACK_AB R144, R196, R199 ;  /* 0x000000c7c490723e */ /* 0x004fe200000010ff */
[----:B------:R-:W-:-:S03]  /*51b0*/  FADD.FTZ R199, R199, R212 ;  /* 0x000000d4c7c77221 */ /* 0x000fc60000010000 */
[----:B------:R-:W-:Y:S01]  /*51c0*/  LOP3.LUT R7, R144, R7, RZ, 0xc0, !PT ;  /* 0x0000000790077212 */ /* 0x000fe200078ec0ff */
[----:B------:R-:W-:Y:S02]  /*51d0*/  FADD.FTZ R201, R196, R199 ;  /* 0x000000c7c4c97221 */ /* 0x000fe40000010000 */
[----:B------:R-:W-:Y:S01]  /*51e0*/  HMMA.16816.F32.BF16 R112, R16, R146, R112 ;  /* 0x000000921070723c */ /* 0x000fe20000041870 */
[----:B------:R-:W2:Y:S07]  /*51f0*/  LDSM.16.MT88.4 R16, [R200+0xf800] ;  /* 0x00f80000c810783b */ /* 0x000eae0000004200 */
[C---:B------:R-:W-:Y:S08]  /*5200*/  HMMA.16816.F32.BF16 R76, R4.reuse, R8, R76 ;  /* 0x00000008044c723c */ /* 0x040ff0000004184c */
[C---:B------:R-:W-:Y:S01]  /*5210*/  HMMA.16816.F32.BF16 R80, R4.reuse, R10, R80 ;  /* 0x0000000a0450723c */ /* 0x040fe20000041850 */
[----:B------:R-:W-:Y:S07]  /*5220*/  LDSM.16.MT88.4 R8, [R200+0x11800] ;  /* 0x01180000c808783b */ /* 0x000fee0000004200 */
[C---:B------:R-:W-:Y:S08]  /*5230*/  HMMA.16816.F32.BF16 R68, R4.reuse, R140, R68 ;  /* 0x0000008c0444723c */ /* 0x040ff00000041844 */
[C---:B-1----:R-:W-:Y:S08]  /*5240*/  HMMA.16816.F32.BF16 R36, R4.reuse, R12, R36 ;  /* 0x0000000c0424723c */ /* 0x042ff00000041824 */
[C---:B------:R-:W-:Y:S01]  /*5250*/  HMMA.16816.F32.BF16 R40, R4.reuse, R14, R40 ;  /* 0x0000000e0428723c */ /* 0x040fe20000041828 */
[----:B------:R-:W1:Y:S07]  /*5260*/  LDSM.16.MT88.4 R12, [R219+0xf800] ;  /* 0x00f80000db0c783b */ /* 0x000e6e0000004200 */
[C---:B--2---:R-:W-:Y:S08]  /*5270*/  HMMA.16816.F32.BF16 R60, R4.reuse, R16, R60 ;  /* 0x00000010043c723c */ /* 0x044ff0000004183c */
[C---:B------:R-:W-:Y:S01]  /*5280*/  HMMA.16816.F32.BF16 R64, R4.reuse, R18, R64 ;  /* 0x000000120440723c */ /* 0x040fe20000041840 */
[----:B------:R-:W2:Y:S07]  /*5290*/  LDSM.16.MT88.4 R16, [R219+0x11800] ;  /* 0x01180000db10783b */ /* 0x000eae0000004200 */
        /* <DEDUP_REMOVED lines=13> */
[C---:B------:R-:W-:Y:S08]  /*5370*/  HMMA.16816.F32.BF16 R92, R4.reuse, R8, R92 ;  /* 0x00000008045c723c */ /* 0x040ff0000004185c */
[C---:B------:R-:W-:Y:S08]  /*5380*/  HMMA.16816.F32.BF16 R96, R4.reuse, R10, R96 ;  /* 0x0000000a0460723c */ /* 0x040ff00000041860 */
[C---:B--2---:R-:W-:Y:S08]  /*5390*/  HMMA.16816.F32.BF16 R116, R4.reuse, R16, R116 ;  /* 0x000000100474723c */ /* 0x044ff00000041874 */
[----:B------:R-:W-:Y:S01]  /*53a0*/  HMMA.16816.F32.BF16 R112, R4, R18, R112 ;  /* 0x000000120470723c */ /* 0x000fe20000041870 */
[----:B------:R-:W-:-:S04]  /*53b0*/  NOP ;  /* 0x0000000000007918 */ /* 0x000fc80000000000 */
[----:B------:R-:W-:-:S15]  /*53c0*/  @!P4 BRA `(.L_x_473) ;  /* 0x000000380034c947 */ /* 0x000fde0003800000 */
[----:B------:R-:W1:Y:S01]  /*53d0*/  LDC.64 R162, c[0x0][0x3c0] ;  /* 0x0000f000ffa27b82 */ /* 0x000e620000000a00 */
[----:B------:R-:W2:Y:S01]  /*53e0*/  LDCU.64 UR4, c[0x0][0x3d8] ;  /* 0x00007b00ff0477ac */ /* 0x000ea20008000a00 */
[----:B------:R-:W-:Y:S01]  /*53f0*/  IADD3 R12, P0, PT, R160, R182, RZ ;  /* 0x000000b6a00c7210 */ /* 0x000fe20007f1e0ff */
[----:B------:R-:W-:-:S04]  /*5400*/  DEPBAR.LE SB0, 0x0 ;  /* 0x000080000000791a */ /* 0x000fc80000000000 */
[--C-:B------:R-:W-:Y:S01]  /*5410*/  SHF.R.U32.HI R133, RZ, 0x3, R134.reuse ;  /* 0x00000003ff857819 */ /* 0x100fe20000011686 */
[----:B------:R-:W3:Y:S01]  /*5420*/  LDCU.64 UR8, c[0x0][0x390] ;  /* 0x00007200ff0877ac */ /* 0x000ee20008000a00 */
[----:B------:R-:W-:Y:S01]  /*5430*/  IMAD.X R13, RZ, RZ, R181, P0 ;  /* 0x000000ffff0d7224 */ /* 0x000fe200000e06b5 */
[----:B------:R-:W-:Y:S01]  /*5440*/  SHF.R.S32.HI R0, RZ, 0x1f, R135 ;  /* 0x0000001fff007819 */ /* 0x000fe20000011487 */
[----:B------:R-:W-:Y:S01]  /*5450*/  VIADD R10, R166, 0xfffffffe ;  /* 0xfffffffea60a7836 */ /* 0x000fe20000000000 */
[----:B------:R-:W-:Y:S01]  /*5460*/  LOP3.LUT R151, R151, 0x200, RZ, 0xc0, !PT ;  /* 0x0000020097977812 */ /* 0x000fe200078ec0ff */
[----:B------:R-:W-:Y:S01]  /*5470*/  IMAD.SHL.U32 R230, R134, 0x20, RZ ;  /* 0x0000002086e67824 */ /* 0x000fe200078e00ff */
[----:B------:R-:W-:Y:S01]  /*5480*/  SHF.R.U32.HI R161, RZ, 0x1, R134 ;  /* 0x00000001ffa17819 */ /* 0x000fe20000011686 */
[----:B------:R-:W-:Y:S01]  /*5490*/  IMAD.MOV.U32 R223, RZ, RZ, 0x20 ;  /* 0x00000020ffdf7424 */ /* 0x000fe200078e00ff */
[----:B------:R-:W-:Y:S01]  /*54a0*/  LOP3.LUT R15, R167, 0x1f8, RZ, 0xc0, !PT ;  /* 0x000001f8a70f7812 */ /* 0x000fe200078ec0ff */
[----:B------:R-:W-:Y:S01]  /*54b0*/  VIADD R224, R222, UR6 ;  /* 0x00000006dee07c36 */ /* 0x000fe20008000000 */
[----:B------:R-:W-:Y:S01]  /*54c0*/  LOP3.LUT R230, R151, 0x7c00, R230, 0xf8, !PT ;  /* 0x00007c0097e67812 */ /* 0x000fe200078ef8e6 */
[----:B--2---:R-:W-:Y:S01]  /*54d0*/  IMAD R4, R0, UR4, RZ ;  /* 0x0000000400047c24 */ /* 0x004fe2000f8e02ff */
[----:B------:R-:W-:-:S02]  /*54e0*/  LOP3.LUT R7, R161, 0x8, RZ, 0xc0, !PT ;  /* 0x00000008a1077812 */ /* 0x000fc400078ec0ff */
[----:B------:R-:W-:Y:S01]  /*54f0*/  LOP3.LUT R188, R15, 0x38, R134, 0x78, !PT ;  /* 0x000000380fbc7812 */ /* 0x000fe200078e7886 */
[----:B------:R-:W-:Y:S01]  /*5500*/  IMAD R5, R135, UR5, R4 ;  /* 0x0000000587057c24 */ /* 0x000fe2000f8e0204 */
[----:B------:R-:W-:Y:S01]  /*5510*/  LOP3.LUT R230, R230, R148, R7, 0xf6, !PT ;  /* 0x00000094e6e67212 */ /* 0x000fe200078ef607 */
[CC--:B-1----:R-:W-:Y:S01]  /*5520*/  IMAD R180, R133.reuse, R163.reuse, RZ ;  /* 0x000000a385b47224 */ /* 0x0c2fe200078e02ff */
[----:B------:R-:W-:Y:S01]  /*5530*/  LOP3.LUT R204, R188, 0x1e00, R167, 0xf8, !PT ;  /* 0x00001e00bccc7812 */ /* 0x000fe200078ef8a7 */
[----:B------:R-:W-:Y:S01]  /*5540*/  IMAD.WIDE.U32 R12, R133, R162, R12 ;  /* 0x000000a2850c7225 */ /* 0x000fe200078e000c */
[----:B------:R-:W-:Y:S02]  /*5550*/  LEA R230, R230, UR6, 0x1 ;  /* 0x00000006e6e67c11 */ /* 0x000fe4000f8e08ff */
[----:B------:R-:W-:Y:S01]  /*5560*/  LEA R204, R204, UR6, 0x1 ;  /* 0x00000006cccc7c11 */ /* 0x000fe2000f8e08ff */
[----:B------:R-:W-:Y:S01]  /*5570*/  IMAD.IADD R13, R13, 0x1, R180 ;  /* 0x000000010d0d7824 */ /* 0x000fe200078e02b4 */
[----:B------:R-:W-:Y:S01]  /*5580*/  SEL R223, R223, 0xffffffe0, !P6 ;  /* 0xffffffe0dfdf7807 */ /* 0x000fe20007000000 */
[----:B------:R-:W-:-:S02]  /*5590*/  IMAD R8, R10, R163, RZ ;  /* 0x000000a30a087224 */ /* 0x000fc400078e02ff */
[----:B------:R-:W-:-:S04]  /*55a0*/  IMAD.WIDE.U32 R12, R135, UR4, R12 ;  /* 0x00000004870c7c25 */ /* 0x000fc8000f8e000c */
[----:B------:R-:W-:Y:S01]  /*55b0*/  IMAD.IADD R5, R13, 0x1, R5 ;  /* 0x000000010d057824 */ /* 0x000fe200078e0205 */
[----:B------:R-:W-:Y:S01]  /*55c0*/  BAR.SYNC.DEFER_BLOCKING 0x0 ;  /* 0x0000000000007b1d */ /* 0x000fe20000010000 */
[----:B---3--:R-:W-:Y:S01]  /*55d0*/  LEA R4, P0, R12, UR8, 0x1 ;  /* 0x000000080c047c11 */ /* 0x008fe2000f8008ff */
[----:B------:R-:W-:Y:S01]  /*55e0*/  IMAD.WIDE.U32 R10, R10, R162, RZ ;  /* 0x000000a20a0a7225 */ /* 0x000fe200078e00ff */
[----:B------:R-:W-:Y:S02]  /*55f0*/  SHF.L.U64.HI R13, R162, 0x4, R163 ;  /* 0x00000004a20d7819 */ /* 0x000fe400000102a3 */
[----:B------:R-:W-:Y:S01]  /*5600*/  LEA.HI.X R5, R12, UR9, R5, 0x1, P0 ;  /* 0x000000090c057c11 */ /* 0x000fe200080f0c05 */
[----:B------:R-:W-:Y:S01]  /*5610*/  IMAD.SHL.U32 R6, R162, 0x10, RZ ;  /* 0x00000010a2067824 */ /* 0x000fe200078e00ff */
[C---:B------:R-:W-:Y:S01]  /*5620*/  LEA R16, P2, R10.reuse, R4, 0x7 ;  /* 0x000000040a107211 */ /* 0x040fe200078438ff */
[----:B------:R-:W-:Y:S02]  /*5630*/  IMAD.IADD R8, R11, 0x1, R8 ;  /* 0x000000010b087824 */ /* 0x000fe400078e0208 */
[----:B------:R-:W-:Y:S01]  /*5640*/  IMAD.IADD R228, R223, 0x1, R230 ;  /* 0x00000001dfe47824 */ /* 0x000fe200078e02e6 */
[-C--:B------:R-:W-:Y:S01]  /*5650*/  LEA R7, P0, R10, R6.reuse, 0x6 ;  /* 0x000000060a077211 */ /* 0x080fe200078030ff */
[----:B------:R-:W-:Y:S01]  /*5660*/  IMAD.IADD R225, R224, 0x1, R223 ;  /* 0x00000001e0e17824 */ /* 0x000fe200078e02df */
[----:B------:R-:W-:Y:S01]  /*5670*/  LEA.HI.X R17, R10, R5, R8, 0x7, P2 ;  /* 0x000000050a117211 */ /* 0x000fe200010f3c08 */
[----:B------:R-:W-:Y:S01]  /*5680*/  IMAD.IADD R226, R149, 0x1, R230 ;  /* 0x0000000195e27824 */ /* 0x000fe200078e02e6 */
[----:B------:R-:W-:Y:S01]  /*5690*/  IADD3 R9, P1, PT, R7, R6, RZ ;  /* 0x0000000607097210 */ /* 0x000fe20007f3e0ff */
[----:B------:R-:W-:Y:S01]  /*56a0*/  IMAD.IADD R224, R224, 0x1, R149 ;  /* 0x00000001e0e07824 */ /* 0x000fe200078e0295 */
[----:B------:R-:W-:Y:S01]  /*56b0*/  LEA.HI.X R6, R10, R13, R8, 0x6, P0 ;  /* 0x0000000d0a067211 */ /* 0x000fe200000f3408 */
[----:B------:R-:W-:Y:S01]  /*56c0*/  IMAD.IADD R227, R223, 0x1, R226 ;  /* 0x00000001dfe37824 */ /* 0x000fe200078e02e2 */
[-C--:B------:R-:W-:Y:S01]  /*56d0*/  LEA R20, P2, R7, R4.reuse, 0x1 ;  /* 0x0000000407147211 */ /* 0x080fe200078408ff */
[----:B------:R-:W-:Y:S01]  /*56e0*/  IMAD.IADD R223, R223, 0x1, R224 ;  /* 0x00000001dfdf7824 */ /* 0x000fe200078e02e0 */
[----:B------:R-:W-:Y:S01]  /*56f0*/  LEA R11, P0, R162, R7, 0x5 ;  /* 0x00000007a20b7211 */ /* 0x000fe200078028ff */
[----:B------:R-:W-:Y:S01]  /*5700*/  IMAD.X R8, R6, 0x1, R13, P1 ;  /* 0x0000000106087824 */ /* 0x000fe200008e060d */
[----:B------:R-:W-:Y:S01]  /*5710*/  LEA R12, P1, R9, R4, 0x1 ;  /* 0x00000004090c7211 */ /* 0x000fe200078208ff */
[----:B------:R-:W-:Y:S01]  /*5720*/  @!PT LDS RZ, [RZ] ;  /* 0x00000000fffff984 */ /* 0x000fe20000000800 */
[----:B------:R-:W-:Y:S01]  /*5730*/  @!PT LDS RZ, [RZ] ;  /* 0x00000000fffff984 */ /* 0x000fe20000000800 */
[----:B------:R-:W-:Y:S01]  /*5740*/  @!PT LDS RZ, [RZ] ;  /* 0x00000000fffff984 */ /* 0x000fe20000000800 */
[----:B------:R-:W-:Y:S01]  /*5750*/  LDGSTS.E.BYPASS.LTC128B.128 [R204+0xc000], desc[UR10][R16.64] ;  /* 0x0c00000010cc7fae */ /* 0x000fe2000b981a0a */
[----:B------:R-:W-:-:S02]  /*5760*/  LEA.HI.X R21, R7, R5, R6, 0x1, P2 ;  /* 0x0000000507157211 */ /* 0x000fc400010f0c06 */
[----:B------:R-:W-:Y:S01]  /*5770*/  LEA.HI.X R10, R162, R6, R163, 0x5, P0 ;  /* 0x00000006a20a7211 */ /* 0x000fe200000f2ca3 */
[----:B------:R-:W-:Y:S01]  /*5780*/  LDGSTS.E.BYPASS.LTC128B.128 [R204+0xe000], desc[UR10][R16.64+0x80] ;  /* 0x0e00008010cc7fae */ /* 0x000fe2000b981a0a */
[----:B------:R-:W-:Y:S02]  /*5790*/  LEA R14, P0, R11, R4, 0x1 ;  /* 0x000000040b0e7211 */ /* 0x000fe400078008ff */
[-C--:B------:R-:W-:Y:S01]  /*57a0*/  LEA.HI.X R13, R9, R5.reuse, R8, 0x1, P1 ;  /* 0x00000005090d7211 */ /* 0x080fe200008f0c08 */
[----:B------:R1:W-:Y:S01]  /*57b0*/  LDGSTS.E.BYPASS.LTC128B.128 [R204+0x10000], desc[UR10][R16.64+0x100] ;  /* 0x1000010010cc7fae */ /* 0x0003e2000b981a0a */
[----:B------:R-:W-:-:S03]  /*57c0*/  LEA.HI.X R15, R11, R5, R10, 0x1, P0 ;  /* 0x000000050b0f7211 */ /* 0x000fc600000f0c0a */
[----:B------:R-:W-:Y:S04]  /*57d0*/  LDGSTS.E.BYPASS.LTC128B.128 [R204+0xc800], desc[UR10][R20.64] ;  /* 0x0c80000014cc7fae */ /* 0x000fe8000b981a0a */
[----:B------:R-:W-:Y:S04]  /*57e0*/  LDGSTS.E.BYPASS.LTC128B.128 [R204+0xe800], desc[UR10][R20.64+0x80] ;  /* 0x0e80008014cc7fae */ /* 0x000fe8000b981a0a */
[----:B------:R-:W-:Y:S04]  /*57f0*/  LDGSTS.E.BYPASS.LTC128B.128 [R204+0x10800], desc[UR10][R20.64+0x100] ;  /* 0x1080010014cc7fae */ /* 0x000fe8000b981a0a */
        /* <DEDUP_REMOVED lines=8> */
[----:B-1----:R-:W1:Y:S04]  /*5880*/  LDSM.16.M88.4 R16, [R222+UR6+0x6800] ;  /* 0x00680006de10783b */ /* 0x002e680008000200 */
[----:B------:R-:W4:Y:S04]  /*5890*/  LDSM.16.M88.4 R168, [R222+UR6+0x7000] ;  /* 0x00700006dea8783b */ /* 0x000f280008000200 */
[----:B------:R-:W5:Y:S04]  /*58a0*/  LDSM.16.M88.4 R4, [R222+UR6+0x7800] ;  /* 0x00780006de04783b */ /* 0x000f680008000200 */
[----:B------:R-:W-:Y:S04]  /*58b0*/  LDSM.16.M88.4 R144, [R225+0x6000] ;  /* 0x00600000e190783b */ /* 0x000fe80000000200 */
[----:B--2---:R-:W2:Y:S04]  /*58c0*/  LDSM.16.M88.4 R12, [R228] ;  /* 0x00000000e40c783b */ /* 0x004ea80000000200 */
[----:B------:R-:W2:Y:S04]  /*58d0*/  LDSM.16.M88.4 R140, [R225+0x7800] ;  /* 0x00780000e18c783b */ /* 0x000ea80000000200 */
[----:B------:R-:W-:Y:S04]  /*58e0*/  LDSM.16.M88.4 R32, [R226] ;  /* 0x00000000e220783b */ /* 0x000fe80000000200 */
[----:B------:R-:W2:Y:S04]  /*58f0*/  LDSM.16.M88.4 R8, [R224+0x6000] ;  /* 0x00600000e008783b */ /* 0x000ea80000000200 */
[----:B------:R-:W2:Y:S01]  /*5900*/  LDSM.16.M88.4 R136, [R225+0x6800] ;  /* 0x00680000e188783b */ /* 0x000ea20000000200 */
[C---:B---3--:R-:W-:Y:S03]  /*5910*/  HMMA.16816.F32.BF16 R28, R152.reuse, R24, RZ ;  /* 0x00000018981c723c */ /* 0x048fe600000418ff */
[----:B------:R-:W3:Y:S04]  /*5920*/  LDSM.16.M88.4 R148, [R225+0x7000] ;  /* 0x00700000e194783b */ /* 0x000ee80000000200 */
[----:B------:R-:W-:Y:S01]  /*5930*/  LDSM.16.M88.4 R196, [R223+0x7800] ;  /* 0x00780000dfc4783b */ /* 0x000fe20000000200 */
[C---:B------:R-:W-:Y:S03]  /*5940*/  HMMA.16816.F32.BF16 R24, R152.reuse, R26, RZ ;  /* 0x0000001a9818723c */ /* 0x040fe600000418ff */
[----:B------:R-:W-:Y:S04]  /*5950*/  LDSM.16.M88.4 R176, [R222+UR6+0x9000] ;  /* 0x00900006deb0783b */ /* 0x000fe80008000200 */
[----:B------:R-:W-:Y:S01]  /*5960*/  LDSM.16.M88.4 R212, [R226+0x2000] ;  /* 0x00200000e2d4783b */ /* 0x000fe20000000200 */
        /* <DEDUP_REMOVED lines=8> */
[----:B------:R-:W1:Y:S07]  /*59f0*/  LDSM.16.M88.4 R4, [R224+0x6800] ;  /* 0x00680000e004783b */ /* 0x000e6e0000000200 */
[C---:B--2---:R-:W-:Y:S08]  /*5a00*/  HMMA.16816.F32.BF16 R28, R12.reuse, R144, R28 ;  /* 0x000000900c1c723c */ /* 0x044ff0000004181c */
[C---:B------:R-:W-:Y:S01]  /*5a10*/  HMMA.16816.F32.BF16 R24, R12.reuse, R146, R24 ;  /* 0x000000920c18723c */ /* 0x040fe20000041818 */
[----:B------:R-:W2:Y:S07]  /*5a20*/  LDSM.16.M88.4 R144, [R224+0x7000] ;  /* 0x00700000e090783b */ /* 0x000eae0000000200 */
[C---:B------:R-:W-:Y:S08]  /*5a30*/  HMMA.16816.F32.BF16 R156, R12.reuse, R140, R156 ;  /* 0x0000008c0c9c723c */ /* 0x040ff0000004189c */
[----:B------:R-:W-:Y:S01]  /*5a40*/  HMMA.16816.F32.BF16 R152, R12, R142, R152 ;  /* 0x0000008e0c98723c */ /* 0x000fe20000041898 */
[----:B------:R-:W-:Y:S07]  /*5a50*/  LDSM.16.M88.4 R140, [R227] ;  /* 0x00000000e38c783b */ /* 0x000fee0000000200 */
[C---:B------:R-:W-:Y:S08]  /*5a60*/  HMMA.16816.F32.BF16 R28, R32.reuse, R8, R28 ;  /* 0x00000008201c723c */ /* 0x040ff0000004181c */
[----:B------:R-:W-:Y:S01]  /*5a70*/  HMMA.16816.F32.BF16 R24, R32, R10, R24 ;  /* 0x0000000a2018723c */ /* 0x000fe20000041818 */
[----:B------:R-:W4:Y:S07]  /*5a80*/  LDSM.16.M88.4 R8, [R223+0x6000] ;  /* 0x00600000df08783b */ /* 0x000f2e0000000200 */
[C---:B------:R-:W-:Y:S08]  /*5a90*/  HMMA.16816.F32.BF16 R20, R12.reuse, R136, R20 ;  /* 0x000000880c14723c */ /* 0x040ff00000041814 */
[C---:B------:R-:W-:Y:S01]  /*5aa0*/  HMMA.16816.F32.BF16 R16, R12.reuse, R138, R16 ;  /* 0x0000008a0c10723c */ /* 0x040fe20000041810 */
[----:B------:R-:W5:Y:S07]  /*5ab0*/  LDSM.16.M88.4 R136, [R224+0x7800] ;  /* 0x00780000e088783b */ /* 0x000f6e0000000200 */
[C---:B---3--:R-:W-:Y:S08]  /*5ac0*/  HMMA.16816.F32.BF16 R172, R12.reuse, R148, R172 ;  /* 0x000000940cac723c */ /* 0x048ff000000418ac */
[----:B------:R-:W-:Y:S01]  /*5ad0*/  HMMA.16816.F32.BF16 R168, R12, R150, R168 ;  /* 0x000000960ca8723c */ /* 0x000fe200000418a8 */
[----:B------:R-:W3:Y:S04]  /*5ae0*/  LDSM.16.M88.4 R12, [R223+0x6800] ;  /* 0x00680000df0c783b */ /* 0x000ee80000000200 */
[----:B------:R-:W-:Y:S03]  /*5af0*/  LDSM.16.M88.4 R148, [R222+UR6+0x9800] ;  /* 0x00980006de94783b */ /* 0x000fe60008000200 */
[C---:B-1----:R-:W-:Y:S08]  /*5b00*/  HMMA.16816.F32.BF16 R20, R32.reuse, R4, R20 ;  /* 0x000000042014723c */ /* 0x042ff00000041814 */
[C---:B------:R-:W-:Y:S01]  /*5b10*/  HMMA.16816.F32.BF16 R16, R32.reuse, R6, R16 ;  /* 0x000000062010723c */ /* 0x040fe20000041810 */
[----:B------:R-:W1:Y:S07]  /*5b20*/  LDSM.16.M88.4 R4, [R223+0x7000] ;  /* 0x00700000df04783b */ /* 0x000e6e0000000200 */
[C---:B--2---:R-:W-:Y:S08]  /*5b30*/  HMMA.16816.F32.BF16 R172, R32.reuse, R144, R172 ;  /* 0x0000009020ac723c */ /* 0x044ff000000418ac */
[----:B------:R-:W-:Y:S01]  /*5b40*/  HMMA.16816.F32.BF16 R168, R32, R146, R168 ;  /* 0x0000009220a8723c */ /* 0x000fe200000418a8 */
[----:B------:R-:W-:Y:S07]  /*5b50*/  LDSM.16.M88.4 R144, [R230+0x2000] ;  /* 0x00200000e690783b */ /* 0x000fee0000000200 */
[C---:B----4-:R-:W-:Y:S08]  /*5b60*/  HMMA.16816.F32.BF16 R28, R140.reuse, R8, R28 ;  /* 0x000000088c1c723c */ /* 0x050ff0000004181c */
[----:B------:R-:W-:Y:S01]  /*5b70*/  HMMA.16816.F32.BF16 R24, R140, R10, R24 ;  /* 0x0000000a8c18723c */ /* 0x000fe20000041818 */
[----:B------:R-:W2:Y:S07]  /*5b80*/  LDSM.16.M88.4 R8, [R222+UR6+0x8800] ;  /* 0x00880006de08783b */ /* 0x000eae0008000200 */
[C---:B-----5:R-:W-:Y:S08]  /*5b90*/  HMMA.16816.F32.BF16 R156, R32.reuse, R136, R156 ;  /* 0x00000088209c723c */ /* 0x060ff0000004189c */
[----:B------:R-:W-:Y:S01]  /*5ba0*/  HMMA.16816.F32.BF16 R152, R32, R138, R152 ;  /* 0x0000008a2098723c */ /* 0x000fe20000041898 */
[----:B------:R-:W4:Y:S04]  /*5bb0*/  LDSM.16.M88.4 R136, [R222+UR6+0x8000] ;  /* 0x00800006de88783b */ /* 0x000f280008000200 */
[----:B------:R-:W-:Y:S03]  /*5bc0*/  LDSM.16.M88.4 R32, [R225+0x8000] ;  /* 0x00800000e120783b */ /* 0x000fe60000000200 */
[C---:B---3--:R-:W-:Y:S08]  /*5bd0*/  HMMA.16816.F32.BF16 R20, R140.reuse, R12, R20 ;  /* 0x0000000c8c14723c */ /* 0x048ff00000041814 */
[C---:B------:R-:W-:Y:S01]  /*5be0*/  HMMA.16816.F32.BF16 R16, R140.reuse, R14, R16 ;  /* 0x0000000e8c10723c */ /* 0x040fe20000041810 */
[----:B------:R-:W-:Y:S07]  /*5bf0*/  LDSM.16.M88.4 R12, [R225+0x8800] ;  /* 0x00880000e10c783b */ /* 0x000fee0000000200 */
[C---:B-1----:R-:W-:Y:S08]  /*5c00*/  HMMA.16816.F32.BF16 R172, R140.reuse, R4, R172 ;  /* 0x000000048cac723c */ /* 0x042ff000000418ac */
[----:B------:R-:W-:Y:S01]  /*5c10*/  HMMA.16816.F32.BF16 R168, R140, R6, R168 ;  /* 0x000000068ca8723c */ /* 0x000fe200000418a8 */
[----:B------:R-:W1:Y:S07]  /*5c20*/  LDSM.16.M88.4 R4, [R228+0x2000] ;  /* 0x00200000e404783b */ /* 0x000e6e0000000200 */
[C---:B--2---:R-:W-:Y:S08]  /*5c30*/  HMMA.16816.F32.BF16 R20, R144.reuse, R8, R20 ;  /* 0x000000089014723c */ /* 0x044ff00000041814 */
[----:B------:R-:W-:Y:S01]  /*5c40*/  HMMA.16816.F32.BF16 R16, R144, R10, R16 ;  /* 0x0000000a9010723c */ /* 0x000fe20000041810 */
[----:B------:R-:W2:Y:S07]  /*5c50*/  LDSM.16.M88.4 R8, [R225+0x9800] ;  /* 0x00980000e108783b */ /* 0x000eae0000000200 */
[C---:B------:R-:W-:Y:S08]  /*5c60*/  HMMA.16816.F32.BF16 R156, R140.reuse, R196, R156 ;  /* 0x000000c48c9c723c */ /* 0x040ff0000004189c */
[----:B------:R-:W-:Y:S01]  /*5c70*/  HMMA.16816.F32.BF16 R152, R140, R198, R152 ;  /* 0x000000c68c98723c */ /* 0x000fe20000041898 */
[----:B------:R-:W3:Y:S04]  /*5c80*/  LDSM.16.M88.4 R140, [R225+0x9000] ;  /* 0x00900000e18c783b */ /* 0x000ee80000000200 */
[----:B------:R-:W-:Y:S03]  /*5c90*/  LDSM.16.M88.4 R196, [R223+0x8000] ;  /* 0x00800000dfc4783b */ /* 0x000fe60000000200 */
[C---:B----4-:R-:W-:Y:S08]  /*5ca0*/  HMMA.16816.F32.BF16 R28, R144.reuse, R136, R28 ;  /* 0x00000088901c723c */ /* 0x050ff0000004181c */
[C---:B------:R-:W-:Y:S01]  /*5cb0*/  HMMA.16816.F32.BF16 R24, R144.reuse, R138, R24 ;  /* 0x0000008a9018723c */ /* 0x040fe20000041818 */
[----:B------:R-:W-:Y:S07]  /*5cc0*/  LDSM.16.M88.4 R136, [R224+0x8000] ;  /* 0x00800000e088783b */ /* 0x000fee0000000200 */
[C---:B------:R-:W-:Y:S08]  /*5cd0*/  HMMA.16816.F32.BF16 R156, R144.reuse, R148, R156 ;  /* 0x00000094909c723c */ /* 0x040ff0000004189c */
[----:B------:R-:W-:Y:S01]  /*5ce0*/  HMMA.16816.F32.BF16 R152, R144, R150, R152 ;  /* 0x000000969098723c */ /* 0x000fe20000041898 */
[----:B------:R-:W-:Y:S07]  /*5cf0*/  LDSM.16.M88.4 R148, [R227+0x2000] ;  /* 0x00200000e394783b */ /* 0x000fee0000000200 */
[C---:B-1----:R-:W-:Y:S08]  /*5d00*/  HMMA.16816.F32.BF16 R28, R4.reuse, R32, R28 ;  /* 0x00000020041c723c */ /* 0x042ff0000004181c */
[C---:B------:R-:W-:Y:S01]  /*5d10*/  HMMA.16816.F32.BF16 R24, R4.reuse, R34, R24 ;  /* 0x000000220418723c */ /* 0x040fe20000041818 */
[----:B------:R-:W1:Y:S07]  /*5d20*/  LDSM.16.M88.4 R32, [R224+0x8800] ;  /* 0x00880000e020783b */ /* 0x000e6e0000000200 */
[C---:B------:R-:W-:Y:S08]  /*5d30*/  HMMA.16816.F32.BF16 R20, R4.reuse, R12, R20 ;  /* 0x0000000c0414723c */ /* 0x040ff00000041814 */
[----:B------:R-:W-:Y:S01]  /*5d40*/  HMMA.16816.F32.BF16 R16, R4, R14, R16 ;  /* 0x0000000e0410723c */ /* 0x000fe20000041810 */
[----:B------:R-:W4:Y:S07]  /*5d50*/  LDSM.16.M88.4 R12, [R224+0x9000] ;  /* 0x00900000e00c783b */ /* 0x000f2e0000000200 */
[C---:B------:R-:W-:Y:S08]  /*5d60*/  HMMA.16816.F32.BF16 R172, R144.reuse, R176, R172 ;  /* 0x000000b090ac723c */ /* 0x040ff000000418ac */
[----:B------:R-:W-:Y:S01]  /*5d70*/  HMMA.16816.F32.BF16 R168, R144, R178, R168 ;  /* 0x000000b290a8723c */ /* 0x000fe200000418a8 */
[----:B------:R-:W-:Y:S04]  /*5d80*/  LDSM.16.M88.4 R176, [R223+0x9800] ;  /* 0x00980000dfb0783b */ /* 0x000fe80000000200 */
[----:B------:R-:W-:Y:S03]  /*5d90*/  LDSM.16.M88.4 R144, [R222+UR6+0xa000] ;  /* 0x00a00006de90783b */ /* 0x000fe60008000200 */
[C---:B--2---:R-:W-:Y:S08]  /*5da0*/  HMMA.16816.F32.BF16 R156, R4.reuse, R8, R156 ;  /* 0x00000008049c723c */ /* 0x044ff0000004189c */
[C---:B------:R-:W-:Y:S01]  /*5db0*/  HMMA.16816.F32.BF16 R152, R4.reuse, R10, R152 ;  /* 0x0000000a0498723c */ /* 0x040fe20000041898 */
[----:B------:R-:W2:Y:S07]  /*5dc0*/  LDSM.16.M88.4 R8, [R223+0x8800] ;  /* 0x00880000df08783b */ /* 0x000eae0000000200 */
[C---:B---3--:R-:W-:Y:S08]  /*5dd0*/  HMMA.16816.F32.BF16 R172, R4.reuse, R140, R172 ;  /* 0x0000008c04ac723c */ /* 0x048ff000000418ac */
[----:B------:R-:W-:Y:S01]  /*5de0*/  HMMA.16816.F32.BF16 R168, R4, R142, R168 ;  /* 0x0000008e04a8723c */ /* 0x000fe200000418a8 */
[----:B------:R-:W3:Y:S04]  /*5df0*/  LDSM.16.M88.4 R4, [R223+0x9000] ;  /* 0x00900000df04783b */ /* 0x000ee80000000200 */
[----:B------:R-:W-:Y:S03]  /*5e00*/  LDSM.16.M88.4 R140, [R222+UR6+0xa800] ;  /* 0x00a80006de8c783b */ /* 0x000fe60008000200 */
[C---:B-1----:R-:W-:Y:S08]  /*5e10*/  HMMA.16816.F32.BF16 R20, R212.reuse, R32, R20 ;  /* 0x00000020d414723c */ /* 0x042ff00000041814 */
[C---:B------:R-:W-:Y:S01]  /*5e20*/  HMMA.16816.F32.BF16 R16, R212.reuse, R34, R16 ;  /* 0x00000022d410723c */ /* 0x040fe20000041810 */
[----:B------:R-:W-:Y:S07]  /*5e30*/  LDSM.16.M88.4 R32, [R222+UR6+0xb800] ;  /* 0x00b80006de20783b */ /* 0x000fee0008000200 */
[C---:B----4-:R-:W-:Y:S08]  /*5e40*/  HMMA.16816.F32.BF16 R172, R212.reuse, R12, R172 ;  /* 0x0000000cd4ac723c */ /* 0x050ff000000418ac */
[C---:B------:R-:W-:Y:S01]  /*5e50*/  HMMA.16816.F32.BF16 R168, R212.reuse, R14, R168 ;  /* 0x0000000ed4a8723c */ /* 0x040fe200000418a8 */
[----:B------:R-:W1:Y:S07]  /*5e60*/  LDSM.16.M88.4 R12, [R230+0x4000] ;  /* 0x00400000e60c783b */ /* 0x000e6e0000000200 */
[C---:B------:R-:W-:Y:S08]  /*5e70*/  HMMA.16816.F32.BF16 R28, R212.reuse, R136, R28 ;  /* 0x00000088d41c723c */ /* 0x040ff0000004181c */
[C---:B------:R-:W-:Y:S01]  /*5e80*/  HMMA.16816.F32.BF16 R24, R212.reuse, R138, R24 ;  /* 0x0000008ad418723c */ /* 0x040fe20000041818 */
[----:B------:R-:W4:Y:S07]  /*5e90*/  LDSM.16.M88.4 R136, [R222+UR6+0xb000] ;  /* 0x00b00006de88783b */ /* 0x000f2e0008000200 */
[C---:B------:R-:W-:Y:S08]  /*5ea0*/  HMMA.16816.F32.BF16 R156, R212.reuse, R216, R156 ;  /* 0x000000d8d49c723c */ /* 0x040ff0000004189c */
[----:B------:R-:W-:Y:S01]  /*5eb0*/  HMMA.16816.F32.BF16 R152, R212, R218, R152 ;  /* 0x000000dad498723c */ /* 0x000fe20000041898 */
[----:B------:R-:W-:Y:S07]  /*5ec0*/  LDSM.16.M88.4 R212, [R228+0x4000] ;  /* 0x00400000e4d4783b */ /* 0x000fee0000000200 */
        /* <DEDUP_REMOVED lines=16> */
[C---:B------:R-:W-:Y:S08]  /*5fd0*/  HMMA.16816.F32.BF16 R20, R12.reuse, R140, R20 ;  /* 0x0000008c0c14723c */ /* 0x040ff00000041814 */
[C---:B------:R-:W-:Y:S01]  /*5fe0*/  HMMA.16816.F32.BF16 R16, R12.reuse, R142, R16 ;  /* 0x0000008e0c10723c */ /* 0x040fe20000041810 */
[----:B------:R-:W5:Y:S07]  /*5ff0*/  LDSM.16.M88.4 R140, [R224+0xa800] ;  /* 0x00a80000e08c783b */ /* 0x000f6e0000000200 */
[C---:B----4-:R-:W-:Y:S08]  /*6000*/  HMMA.16816.F32.BF16 R172, R12.reuse, R136, R172 ;  /* 0x000000880cac723c */ /* 0x050ff000000418ac */
[C---:B------:R-:W-:Y:S01]  /*6010*/  HMMA.16816.F32.BF16 R168, R12.reuse, R138, R168 ;  /* 0x0000008a0ca8723c */ /* 0x040fe200000418a8 */
        /* <DEDUP_REMOVED lines=8> */
[C---:B---3--:R-:W-:Y:S08]  /*60a0*/  HMMA.16816.F32.BF16 R20, R212.reuse, R4, R20 ;  /* 0x00000004d414723c */ /* 0x048ff00000041814 */
[----:B------:R-:W-:Y:S01]  /*60b0*/  HMMA.16816.F32.BF16 R16, R212, R6, R16 ;  /* 0x00000006d410723c */ /* 0x000fe20000041810 */
[----:B------:R-:W3:Y:S07]  /*60c0*/  LDSM.16.M88.4 R4, [R223+0xa800] ;  /* 0x00a80000df04783b */ /* 0x000eee0000000200 */
[C---:B-1----:R-:W-:Y:S08]  /*60d0*/  HMMA.16816.F32.BF16 R28, R148.reuse, R144, R28 ;  /* 0x00000090941c723c */ /* 0x042ff0000004181c */
[C---:B------:R-:W-:Y:S01]  /*60e0*/  HMMA.16816.F32.BF16 R24, R148.reuse, R146, R24 ;  /* 0x000000929418723c */ /* 0x040fe20000041818 */
[----:B------:R-:W1:Y:S07]  /*60f0*/  LDSM.16.M88.4 R144, [R223+0xb000] ;  /* 0x00b00000df90783b */ /* 0x000e6e0000000200 */
[----:B-----5:R-:W-:Y:S08]  /*6100*/  HMMA.16816.F32.BF16 R20, R148, R140, R20 ;  /* 0x0000008c9414723c */ /* 0x020ff00000041814 */
        /* <DEDUP_REMOVED lines=8> */
[----:B------:R-:W-:Y:S08]  /*6190*/  HMMA.16816.F32.BF16 R16, R148, R142, R16 ;  /* 0x0000008e9410723c */ /* 0x000ff00000041810 */
[----:B---3--:R-:W-:Y:S01]  /*61a0*/  HMMA.16816.F32.BF16 R20, R12, R4, R20 ;  /* 0x000000040c14723c */ /* 0x008fe20000041814 */
[----:B------:R-:W-:-:S05]  /*61b0*/  IMAD.SHL.U32 R5, R134, 0x2, RZ ;  /* 0x0000000286057824 */ /* 0x000fca00078e00ff */
[----:B------:R-:W-:Y:S02]  /*61c0*/  LOP3.LUT R5, R5, 0x6, RZ, 0xc0, !PT ;  /* 0x0000000605057812 */ /* 0x000fe400078ec0ff */
[----:B------:R-:W-:Y:S03]  /*61d0*/  HMMA.16816.F32.BF16 R172, R148, R136, R172 ;  /* 0x0000008894ac723c */ /* 0x000fe600000418ac */
[----:B------:R-:W-:-:S04]  /*61e0*/  IMAD R4, R166, 0x40, R5 ;  /* 0x00000040a6047824 */ /* 0x000fc800078e0205 */
[----:B------:R-:W-:Y:S01]  /*61f0*/  VIADD R5, R4, 0xffffff80 ;  /* 0xffffff8004057836 */ /* 0x000fe20000000000 */
[C---:B------:R-:W-:Y:S01]  /*6200*/  HMMA.16816.F32.BF16 R156, R148.reuse, R32, R156 ;  /* 0x00000020949c723c */ /* 0x040fe2000004189c */
[----:B------:R-:W-:Y:S03]  /*6210*/  BAR.SYNC.DEFER_BLOCKING 0x0 ;  /* 0x0000000000007b1d */ /* 0x000fe60000010000 */
[C---:B------:R-:W-:Y:S02]  /*6220*/  ISETP.GE.AND P1, PT, R5.reuse, R211, PT ;  /* 0x000000d30500720c */ /* 0x040fe40003f26270 */
[----:B------:R-:W-:Y:S02]  /*6230*/  ISETP.GE.AND P3, PT, R5, R210, PT ;  /* 0x000000d20500720c */ /* 0x000fe40003f66270 */
[----:B------:R-:W-:Y:S01]  /*6240*/  HMMA.16816.F32.BF16 R168, R148, R138, R168 ;  /* 0x0000008a94a8723c */ /* 0x000fe200000418a8 */
[----:B------:R-:W-:-:S02]  /*6250*/  FSEL R33, R28, -INF , !P1 ;  /* 0xff8000001c217808 */ /* 0x000fc40004800000 */
[----:B------:R-:W-:-:S05]  /*6260*/  FSEL R5, R30, -INF , !P3 ;  /* 0xff8000001e057808 */ /* 0x000fca0005800000 */
[----:B------:R-:W-:Y:S08]  /*6270*/  HMMA.16816.F32.BF16 R152, R148, R34, R152 ;  /* 0x000000229498723c */ /* 0x000ff00000041898 */
[----:B------:R-:W-:Y:S01]  /*6280*/  HMMA.16816.F32.BF16 R16, R12, R6, R16 ;  /* 0x000000060c10723c */ /* 0x000fe20000041810 */
[C---:B------:R-:W-:Y:S02]  /*6290*/  VIADD R6, R4.reuse, 0xffffff88 ;  /* 0xffffff8804067836 */ /* 0x040fe40000000000 */
[----:B------:R-:W-:-:S03]  /*62a0*/  VIADD R7, R4, 0xffffff81 ;  /* 0xffffff8104077836 */ /* 0x000fc60000000000 */
[CC--:B------:R-:W-:Y:S02]  /*62b0*/  ISETP.GE.AND P4, PT, R6.reuse, R211.reuse, PT ;  /* 0x000000d30600720c */ /* 0x0c0fe40003f86270 */
[-C--:B------:R-:W-:Y:S01]  /*62c0*/  ISETP.GE.AND P1, PT, R6, R210.reuse, PT ;  /* 0x000000d20600720c */ /* 0x080fe20003f26270 */
[C---:B-1----:R-:W-:Y:S01]  /*62d0*/  HMMA.16816.F32.BF16 R172, R12.reuse, R144, R172 ;  /* 0x000000900cac723c */ /* 0x042fe200000418ac */
[CC--:B------:R-:W-:Y:S01]  /*62e0*/  ISETP.GE.AND P0, PT, R7.reuse, R211.reuse, PT ;  /* 0x000000d30700720c */ /* 0x0c0fe20003f06270 */
[C---:B------:R-:W-:Y:S01]  /*62f0*/  VIADD R6, R4.reuse, 0xffffff89 ;  /* 0xffffff8904067836 */ /* 0x040fe20000000000 */
[-C--:B------:R-:W-:Y:S01]  /*6300*/  ISETP.GE.AND P2, PT, R7, R210.reuse, PT ;  /* 0x000000d20700720c */ /* 0x080fe20003f46270 */
[----:B------:R-:W-:Y:S01]  /*6310*/  VIADD R7, R4, 0xffffff90 ;  /* 0xffffff9004077836 */ /* 0x000fe20000000000 */
[----:B------:R-:W-:Y:S02]  /*6320*/  FSEL R35, R29, -INF , !P0 ;  /* 0xff8000001d237808 */ /* 0x000fe40004000000 */
[----:B------:R-:W-:Y:S01]  /*6330*/  ISETP.GE.AND P0, PT, R6, R210, PT ;  /* 0x000000d20600720c */ /* 0x000fe20003f06270 */
[----:B--2---:R-:W-:Y:S01]  /*6340*/  HMMA.16816.F32.BF16 R156, R12, R8, R156 ;  /* 0x000000080c9c723c */ /* 0x004fe2000004189c */
[----:B------:R-:W-:Y:S01]  /*6350*/  VIADD R8, R4, 0xffffff98 ;  /* 0xffffff9804087836 */ /* 0x000fe20000000000 */
[-C--:B------:R-:W-:Y:S01]  /*6360*/  ISETP.GE.AND P3, PT, R6, R211.reuse, PT ;  /* 0x000000d30600720c */ /* 0x080fe20003f66270 */
[C---:B------:R-:W-:Y:S01]  /*6370*/  VIADD R6, R4.reuse, 0xffffff91 ;  /* 0xffffff9104067836 */ /* 0x040fe20000000000 */
[----:B------:R-:W-:Y:S01]  /*6380*/  FSEL R27, R27, -INF , !P0 ;  /* 0xff8000001b1b7808 */ /* 0x000fe20004000000 */
[----:B------:R-:W-:Y:S01]  /*6390*/  VIADD R9, R4, 0xffffffb0 ;  /* 0xffffffb004097836 */ /* 0x000fe20000000000 */
[----:B------:R-:W-:-:S02]  /*63a0*/  ISETP.GE.AND P0, PT, R8, R211, PT ;  /* 0x000000d30800720c */ /* 0x000fc40003f06270 */
[C---:B------:R-:W-:Y:S01]  /*63b0*/  HMMA.16816.F32.BF16 R168, R12.reuse, R146, R168 ;  /* 0x000000920ca8723c */ /* 0x040fe200000418a8 */
[----:B------:R-:W-:Y:S02]  /*63c0*/  FSEL R31, R31, -INF , !P2 ;  /* 0xff8000001f1f7808 */ /* 0x000fe40005000000 */
[----:B------:R-:W-:Y:S02]  /*63d0*/  FSEL R215, R16, -INF , !P0 ;  /* 0xff80000010d77808 */ /* 0x000fe40004000000 */
[----:B------:R-:W-:Y:S02]  /*63e0*/  FSEL R29, R24, -INF , !P4 ;  /* 0xff800000181d7808 */ /* 0x000fe40006000000 */
[CC--:B------:R-:W-:Y:S01]  /*63f0*/  ISETP.GE.AND P2, PT, R7.reuse, R211.reuse, PT ;  /* 0x000000d30700720c */ /* 0x0c0fe20003f46270 */
[----:B------:R-:W-:Y:S01]  /*6400*/  HMMA.16816.F32.BF16 R152, R12, R10, R152 ;  /* 0x0000000a0c98723c */ /* 0x000fe20000041898 */
[C---:B------:R-:W-:Y:S01]  /*6410*/  VIADD R13, R4.reuse, 0xffffffa0 ;  /* 0xffffffa0040d7836 */ /* 0x040fe20000000000 */
[----:B------:R-:W-:Y:S01]  /*6420*/  ISETP.GE.AND P4, PT, R7, R210, PT ;  /* 0x000000d20700720c */ /* 0x000fe20003f86270 */
[----:B------:R-:W-:Y:S01]  /*6430*/  VIADD R11, R4, 0xffffffa8 ;  /* 0xffffffa8040b7836 */ /* 0x000fe20000000000 */
[----:B------:R-:W-:Y:S01]  /*6440*/  FSEL R7, R26, -INF , !P1 ;  /* 0xff8000001a077808 */ /* 0x000fe20004800000 */
[C---:B------:R-:W-:Y:S01]  /*6450*/  VIADD R14, R4.reuse, 0xffffff99 ;  /* 0xffffff99040e7836 */ /* 0x040fe20000000000 */
[-C--:B------:R-:W-:Y:S01]  /*6460*/  ISETP.GE.AND P0, PT, R13, R211.reuse, PT ;  /* 0x000000d30d00720c */ /* 0x080fe20003f06270 */
[----:B------:R-:W-:Y:S01]  /*6470*/  VIADD R12, R4, 0xffffffa1 ;  /* 0xffffffa1040c7836 */ /* 0x000fe20000000000 */
[----:B------:R-:W-:Y:S01]  /*6480*/  ISETP.GE.AND P1, PT, R6, R211, PT ;  /* 0x000000d30600720c */ /* 0x000fe20003f26270 */
[----:B------:R-:W-:Y:S01]  /*6490*/  VIADD R10, R4, 0xffffffa9 ;  /* 0xffffffa9040a7836 */ /* 0x000fe20000000000 */
[----:B------:R-:W-:-:S02]  /*64a0*/  FSEL R235, R172, -INF , !P0 ;  /* 0xff800000aceb7808 */ /* 0x000fc40004000000 */
[-C--:B------:R-:W-:Y:S02]  /*64b0*/  ISETP.GE.AND P0, PT, R11, R211.reuse, PT ;  /* 0x000000d30b00720c */ /* 0x080fe40003f06270 */
[----:B------:R-:W-:Y:S02]  /*64c0*/  FSEL R25, R25, -INF , !P3 ;  /* 0xff80000019197808 */ /* 0x000fe40005800000 */
[----:B------:R-:W-:Y:S01]  /*64d0*/  ISETP.GE.AND P3, PT, R6, R210, PT ;  /* 0x000000d20600720c */ /* 0x000fe20003f66270 */
[----:B------:R-:W-:Y:S01]  /*64e0*/  VIADD R6, R4, 0xffffffb8 ;  /* 0xffffffb804067836 */ /* 0x000fe20000000000 */
[----:B------:R-:W-:Y:S02]  /*64f0*/  FSEL R227, R168, -INF , !P0 ;  /* 0xff800000a8e37808 */ /* 0x000fe40004000000 */
[----:B------:R-:W-:Y:S02]  /*6500*/  FSEL R217, R21, -INF , !P1 ;  /* 0xff80000015d97808 */ /* 0x000fe40004800000 */
[----:B------:R-:W-:-:S02]  /*6510*/  ISETP.GE.AND P0, PT, R9, R211, PT ;  /* 0x000000d30900720c */ /* 0x000fc40003f06270 */
[----:B------:R-:W-:Y:S02]  /*6520*/  ISETP.GE.AND P1, PT, R14, R211, PT ;  /* 0x000000d30e00720c */ /* 0x000fe40003f26270 */
[----:B------:R-:W-:Y:S02]  /*6530*/  FMNMX3.FTZ R16, R132, R33, R35, !PT ;  /* 0x0000002184107276 */ /* 0x000fe40007810023 */
[----:B------:R-:W-:Y:S02]  /*6540*/  FSEL R196, R156, -INF , !P0 ;  /* 0xff8000009cc47808 */ /* 0x000fe40004000000 */
[----:B------:R-:W-:Y:S02]  /*6550*/  FSEL R213, R20, -INF , !P2 ;  /* 0xff80000014d57808 */ /* 0x000fe40005000000 */
[----:B------:R-:W-:Y:S02]  /*6560*/  FSEL R149, R17, -INF , !P1 ;  /* 0xff80000011957808 */ /* 0x000fe40004800000 */
[----:B------:R-:W-:-:S02]  /*6570*/  FMNMX3.FTZ R16, R16, R29, R25, !PT ;  /* 0x0000001d10107276 */ /* 0x000fc40007810019 */
[-C--:B------:R-:W-:Y:S02]  /*6580*/  ISETP.GE.AND P0, PT, R6, R211.reuse, PT ;  /* 0x000000d30600720c */ /* 0x080fe40003f06270 */
[----:B------:R-:W-:Y:S02]  /*6590*/  ISETP.GE.AND P1, PT, R12, R211, PT ;  /* 0x000000d30c00720c */ /* 0x000fe40003f26270 */
[----:B------:R-:W-:Y:S02]  /*65a0*/  FMNMX3.FTZ R16, R16, R213, R217, !PT ;  /* 0x000000d510107276 */ /* 0x000fe400078100d9 */
[----:B------:R-:W-:Y:S02]  /*65b0*/  FSEL R199, R152, -INF , !P0 ;  /* 0xff80000098c77808 */ /* 0x000fe40004000000 */
[----:B------:R-:W-:Y:S01]  /*65c0*/  ISETP.GE.AND P2, PT, R8, R210, PT ;  /* 0x000000d20800720c */ /* 0x000fe20003f46270 */
[C---:B------:R-:W-:Y:S01]  /*65d0*/  VIADD R8, R4.reuse, 0xffffffb1 ;  /* 0xffffffb104087836 */ /* 0x040fe20000000000 */
[----:B------:R-:W-:Y:S01]  /*65e0*/  FSEL R231, R173, -INF , !P1 ;  /* 0xff800000ade77808 */ /* 0x000fe20004800000 */
[----:B------:R-:W-:Y:S01]  /*65f0*/  VIADD R4, R4, 0xffffffb9 ;  /* 0xffffffb904047836 */ /* 0x000fe20000000000 */
[----:B------:R-:W-:-:S02]  /*6600*/  ISETP.GE.U32.AND P0, PT, R166, 0x3, PT ;  /* 0x00000003a600780c */ /* 0x000fc40003f06070 */
[----:B------:R-:W-:Y:S02]  /*6610*/  ISETP.GE.AND P1, PT, R10, R211, PT ;  /* 0x000000d30a00720c */ /* 0x000fe40003f26270 */
[----:B------:R-:W-:Y:S02]  /*6620*/  FMNMX3.FTZ R16, R16, R215, R149, !PT ;  /* 0x000000d710107276 */ /* 0x000fe40007810095 */
[----:B------:R-:W-:Y:S02]  /*6630*/  FSEL R223, R169, -INF , !P1 ;  /* 0xff800000a9df7808 */ /* 0x000fe40004800000 */
[----:B------:R-:W-:Y:S02]  /*6640*/  ISETP.GE.AND P1, PT, R8, R211, PT ;  /* 0x000000d30800720c */ /* 0x000fe40003f26270 */
[----:B------:R-:W-:Y:S02]  /*6650*/  FMNMX3.FTZ R16, R16, R235, R231, !PT ;  /* 0x000000eb10107276 */ /* 0x000fe400078100e7 */
[----:B------:R-:W-:-:S02]  /*6660*/  FSEL R179, R157, -INF , !P1 ;  /* 0xff8000009db37808 */ /* 0x000fc40004800000 */
[----:B------:R-:W-:Y:S02]  /*6670*/  ISETP.GE.AND P1, PT, R4, R211, PT ;  /* 0x000000d30400720c */ /* 0x000fe40003f26270 */
[----:B------:R-:W-:Y:S02]  /*6680*/  FMNMX3.FTZ R16, R16, R227, R223, !PT ;  /* 0x000000e310107276 */ /* 0x000fe400078100df */
[----:B------:R-:W-:Y:S02]  /*6690*/  FSEL R178, R153, -INF , !P1 ;  /* 0xff80000099b27808 */ /* 0x000fe40004800000 */
[----:B------:R-:W-:Y:S01]  /*66a0*/  FMNMX3.FTZ R17, R16, R196, R179, !PT ;  /* 0x000000c410117276 */ /* 0x000fe200078100b3 */
[----:B------:R-:W-:Y:S06]  /*66b0*/  @!P0 BRA `(.L_x_474) ;  /* 0x0000000000848947 */ /* 0x000fec0003800000 */
[----:B------:R-:W-:-:S04]  /*66c0*/  VIADD R15, R166, 0xfffffffd ;  /* 0xfffffffda60f7836 */ /* 0x000fc80000000000 */
[----:B------:R-:W-:-:S04]  /*66d0*/  IMAD.WIDE.U32 R20, R15, R164, RZ ;  /* 0x000000a40f147225 */ /* 0x000fc800078e00ff */
[----:B------:R-:W-:Y:S01]  /*66e0*/  IMAD R15, R15, R165, R21 ;  /* 0x000000a50f0f7224 */ /* 0x000fe200078e0215 */
[C---:B------:R-:W-:Y:S02]  /*66f0*/  LEA R136, P1, R20.reuse, R187, 0x7 ;  /* 0x000000bb14887211 */ /* 0x040fe400078238ff */
[C---:B------:R-:W-:Y:S02]  /*6700*/  LEA R16, P0, R20.reuse, R221, 0x6 ;  /* 0x000000dd14107211 */ /* 0x040fe400078030ff */
[C-C-:B------:R-:W-:Y:S02]  /*6710*/  LEA.HI.X R137, R20.reuse, R186, R15.reuse, 0x7, P1 ;  /* 0x000000ba14897211 */ /* 0x140fe400008f3c0f */
[----:B------:R-:W-:Y:S02]  /*6720*/  LEA.HI.X R15, R20, R220, R15, 0x6, P0 ;  /* 0x000000dc140f7211 */ /* 0x000fe400000f340f */
[----:B------:R-:W-:Y:S01]  /*6730*/  IADD3 R221, P0, PT, R221, R16, RZ ;  /* 0x00000010dddd7210 */ /* 0x000fe20007f1e0ff */
[----:B------:R-:W-:Y:S01]  /*6740*/  @!PT LDS RZ, [RZ] ;  /* 0x00000000fffff984 */ /* 0x000fe20000000800 */
[----:B------:R-:W-:Y:S01]  /*6750*/  @!PT LDS RZ, [RZ] ;  /* 0x00000000fffff984 */ /* 0x000fe20000000800 */
[----:B------:R-:W-:Y:S01]  /*6760*/  @!PT LDS RZ, [RZ] ;  /* 0x00000000fffff984 */ /* 0x000fe20000000800 */
[----:B------:R1:W-:Y:S01]  /*6770*/  LDGSTS.E.BYPASS.LTC128B.128 [R204+0x6000], desc[UR10][R136.64] ;  /* 0x0600000088cc7fae */ /* 0x0003e2000b981a0a */
[----:B------:R-:W-:-:S03]  /*6780*/  LEA R138, P1, R16, R187, 0x1 ;  /* 0x000000bb108a7211 */ /* 0x000fc600078208ff */
[--C-:B------:R-:W-:Y:S01]  /*6790*/  IMAD.X R220, R220, 0x1, R15.reuse, P0 ;  /* 0x00000001dcdc7824 */ /* 0x100fe200000e060f */
[----:B------:R-:W-:Y:S01]  /*67a0*/  LEA R20, P0, R164, R16, 0x5 ;  /* 0x00000010a4147211 */ /* 0x000fe200078028ff */
[----:B------:R1:W-:Y:S01]  /*67b0*/  LDGSTS.E.BYPASS.LTC128B.128 [R204+0x8000], desc[UR10][R136.64+0x80] ;  /* 0x0800008088cc7fae */ /* 0x0003e2000b981a0a */
[-C--:B------:R-:W-:Y:S02]  /*67c0*/  LEA.HI.X R139, R16, R186.reuse, R15, 0x1, P1 ;  /* 0x000000ba108b7211 */ /* 0x080fe400008f0c0f */
[C---:B------:R-:W-:Y:S01]  /*67d0*/  LEA R140, P1, R221.reuse, R187, 0x1 ;  /* 0x000000bbdd8c7211 */ /* 0x040fe200078208ff */
[----:B------:R1:W-:Y:S01]  /*67e0*/  LDGSTS.E.BYPASS.LTC128B.128 [R204+0xa000], desc[UR10][R136.64+0x100] ;  /* 0x0a00010088cc7fae */ /* 0x0003e2000b981a0a */
[----:B------:R-:W-:Y:S02]  /*67f0*/  LEA.HI.X R15, R164, R15, R165, 0x5, P0 ;  /* 0x0000000fa40f7211 */ /* 0x000fe400000f2ca5 */
[----:B------:R-:W-:Y:S01]  /*6800*/  LEA R142, P0, R20, R187, 0x1 ;  /* 0x000000bb148e7211 */ /* 0x000fe200078008ff */
[----:B------:R1:W-:Y:S01]  /*6810*/  LDGSTS.E.BYPASS.LTC128B.128 [R204+0x6800], desc[UR10][R138.64] ;  /* 0x068000008acc7fae */ /* 0x0003e2000b981a0a */
[----:B------:R-:W-:-:S02]  /*6820*/  LEA.HI.X R141, R221, R186, R220, 0x1, P1 ;  /* 0x000000badd8d7211 */ /* 0x000fc400008f0cdc */
        /* <DEDUP_REMOVED lines=10> */
.L_x_474:
[-C--:B------:R-:W-:Y:S01]  /*68d0*/  ISETP.GE.AND P1, PT, R14, R210.reuse, PT ;  /* 0x000000d20e00720c */ /* 0x080fe20003f26270 */
[----:B------:R-:W-:Y:S01]  /*68e0*/  VIADD R243, R208, 0x9e3779b9 ;  /* 0x9e3779b9d0f37836 */ /* 0x000fe20000000000 */
[----:B------:R-:W-:Y:S01]  /*68f0*/  FMNMX3.FTZ R14, R3, R5, R31, !PT ;  /* 0x00000005030e7276 */ /* 0x000fe2000781001f */
[----:B------:R-:W-:Y:S01]  /*6900*/  VIADD R222, R209, 0x32370b8f ;  /* 0x32370b8fd1de7836 */ /* 0x000fe20000000000 */
[----:B------:R-:W-:Y:S01]  /*6910*/  FSEL R153, R22, -INF , !P4 ;  /* 0xff80000016997808 */ /* 0x000fe20006000000 */
[----:B------:R-:W2:Y:S01]  /*6920*/  LDCU UR7, c[0x0][0x45c] ;  /* 0x00008b80ff0777ac */ /* 0x000ea20008000800 */
[----:B------:R-:W-:Y:S01]  /*6930*/  FSEL R145, R23, -INF , !P3 ;  /* 0xff80000017917808 */ /* 0x000fe20005800000 */
[----:B------:R-:W-:Y:S01]  /*6940*/  VIADD R218, R209, 0xed9eba14 ;  /* 0xed9eba14d1da7836 */ /* 0x000fe20000000000 */
[----:B------:R-:W-:Y:S01]  /*6950*/  FMNMX3.FTZ R14, R14, R7, R27, !PT ;  /* 0x000000070e0e7276 */ /* 0x000fe2000781001b */
[----:B------:R-:W-:Y:S01]  /*6960*/  VIADD R226, R208, 0x1715609d ;  /* 0x1715609dd0e27836 */ /* 0x000fe20000000000 */
[----:B------:R-:W-:-:S02]  /*6970*/  ISETP.GE.AND P0, PT, R13, R210, PT ;  /* 0x000000d20d00720c */ /* 0x000fc40003f06270 */
[-C--:B------:R-:W-:Y:S02]  /*6980*/  ISETP.GE.AND P4, PT, R12, R210.reuse, PT ;  /* 0x000000d20c00720c */ /* 0x080fe40003f86270 */
[----:B------:R-:W-:Y:S02]  /*6990*/  FSEL R151, R18, -INF , !P2 ;  /* 0xff80000012977808 */ /* 0x000fe40005000000 */
[----:B------:R-:W-:Y:S02]  /*69a0*/  FSEL R147, R19, -INF , !P1 ;  /* 0xff80000013937808 */ /* 0x000fe40004800000 */
[----:B------:R-:W-:Y:S02]  /*69b0*/  FMNMX3.FTZ R14, R14, R153, R145, !PT ;  /* 0x000000990e0e7276 */ /* 0x000fe40007810091 */
        /* <DEDUP_REMOVED lines=8> */
[----:B------:R-:W-:Y:S01]  /*6a40*/  FSEL R221, R171, -INF , !P2 ;  /* 0xff800000abdd7808 */ /* 0x000fe20005000000 */
[----:B------:R-:W-:Y:S01]  /*6a50*/  VIADD R171, R200, 0xc040 ;  /* 0x0000c040c8ab7836 */ /* 0x000fe20000000000 */
[----:B------:R-:W-:Y:S02]  /*6a60*/  FMNMX3.FTZ R14, R14, R233, R229, !PT ;  /* 0x000000e90e0e7276 */ /* 0x000fe400078100e5 */
[-C--:B------:R-:W-:Y:S02]  /*6a70*/  ISETP.GE.AND P4, PT, R6, R210.reuse, PT ;  /* 0x000000d20600720c */ /* 0x080fe40003f86270 */
[----:B------:R-:W-:Y:S02]  /*6a80*/  ISETP.GE.AND P2, PT, R4, R210, PT ;  /* 0x000000d20400720c */ /* 0x000fe40003f46270 */
[----:B------:R-:W-:Y:S02]  /*6a90*/  FSEL R211, R158, -INF , !P1 ;  /* 0xff8000009ed37808 */ /* 0x000fe40004800000 */
[----:B------:R-:W-:-:S02]  /*6aa0*/  FSEL R197, R159, -INF , !P0 ;  /* 0xff8000009fc57808 */ /* 0x000fc40004000000 */
[----:B------:R-:W-:Y:S02]  /*6ab0*/  FMNMX3.FTZ R14, R14, R225, R221, !PT ;  /* 0x000000e10e0e7276 */ /* 0x000fe400078100dd */
[----:B------:R-:W-:Y:S02]  /*6ac0*/  FSEL R177, R154, -INF , !P4 ;  /* 0xff8000009ab17808 */ /* 0x000fe40006000000 */
[----:B------:R-:W-:Y:S02]  /*6ad0*/  FSEL R175, R155, -INF , !P2 ;  /* 0xff8000009baf7808 */ /* 0x000fe40005000000 */
[----:B------:R-:W-:Y:S02]  /*6ae0*/  FMNMX3.FTZ R14, R14, R211, R197, !PT ;  /* 0x000000d30e0e7276 */ /* 0x000fe400078100c5 */
[----:B------:R-:W-:Y:S02]  /*6af0*/  FMNMX3.FTZ R13, R17, R199, R178, !PT ;  /* 0x000000c7110d7276 */ /* 0x000fe400078100b2 */
[----:B------:R-:W-:-:S02]  /*6b00*/  FMNMX3.FTZ R9, R14, R177, R175, !PT ;  /* 0x000000b10e097276 */ /* 0x000fc400078100af */
[----:B------:R-:W-:Y:S01]  /*6b10*/  SHF.L.U32 R224, R166, 0x1, RZ ;  /* 0x00000001a6e07819 */ /* 0x000fe200000006ff */
[----:B------:R-:W3:Y:S01]  /*6b20*/  SHFL.BFLY PT, R12, R13, 0x2, 0x1f ;  /* 0x0c401f000d0c7f89 */ /* 0x000ee200000e0000 */
[----:B------:R-:W-:Y:S02]  /*6b30*/  IADD3 R241, PT, PT, R208, 0x3c6ef372, RZ ;  /* 0x3c6ef372d0f17810 */ /* 0x000fe40007ffe0ff */
[----:B------:R-:W-:Y:S01]  /*6b40*/  IADD3 R11, PT, PT, R224, -0x4, RZ ;  /* 0xfffffffce00b7810 */ /* 0x000fe20007ffe0ff */
[----:B------:R-:W4:Y:S01]  /*6b50*/  SHFL.BFLY PT, R4, R9, 0x2, 0x1f ;  /* 0x0c401f0009047f89 */ /* 0x000f2200000e0000 */
[C---:B------:R-:W-:Y:S02]  /*6b60*/  IADD3 R239, PT, PT, R209.reuse, 0x76cf5d0a, RZ ;  /* 0x76cf5d0ad1ef7810 */ /* 0x040fe40007ffe0ff */
[----:B------:R-:W-:Y:S02]  /*6b70*/  LOP3.LUT R6, R209, R11, R203, 0x96, !PT ;  /* 0x0000000bd1067212 */ /* 0x000fe400078e96cb */
[----:B------:R-:W-:-:S02]  /*6b80*/  IADD3 R237, PT, PT, R208, -0x255992d5, RZ ;  /* 0xdaa66d2bd0ed7810 */ /* 0x000fc40007ffe0ff */
[----:B------:R-:W-:Y:S01]  /*6b90*/  IADD3 R220, PT, PT, R208, 0x78dde6e4, RZ ;  /* 0x78dde6e4d0dc7810 */ /* 0x000fe20007ffe0ff */
[----:B------:R-:W-:Y:S01]  /*6ba0*/  IMAD.WIDE.U32 R244, R6, -0x326172a9, RZ ;  /* 0xcd9e8d5706f47825 */ /* 0x000fe200078e00ff */
[----:B------:R-:W-:Y:S02]  /*6bb0*/  IADD3 R216, PT, PT, R209, -0x56f99767, RZ ;  /* 0xa9066899d1d87810 */ /* 0x000fe40007ffe0ff */
[----:B------:R-:W-:Y:S02]  /*6bc0*/  IADD3 R16, PT, PT, R200, 0xc000, RZ ;  /* 0x0000c000c8107810 */ /* 0x000fe40007ffe0ff */
[----:B------:R-:W-:Y:S02]  /*6bd0*/  LOP3.LUT R6, R243, R206, R245, 0x96, !PT ;  /* 0x000000cef3067212 */ /* 0x000fe400078e96f5 */
[----:B------:R-:W-:Y:S02]  /*6be0*/  LOP3.LUT R244, R241, R244, R191, 0x96, !PT ;  /* 0x000000f4f1f47212 */ /* 0x000fe400078e96bf */
[----:B------:R-:W-:Y:S01]  /*6bf0*/  @P5 IADD3 R171, PT, PT, R16, -0x40, RZ ;  /* 0xffffffc010ab5810 */ /* 0x000fe20007ffe0ff */
[----:B------:R-:W-:Y:S01]  /*6c00*/  IMAD.WIDE.U32 R246, R6, -0x2daee0ad, RZ ;  /* 0xd2511f5306f67825 */ /* 0x000fe200078e00ff */
[----:B------:R-:W-:-:S02]  /*6c10*/  SEL R144, R183, 0xffffffe0, !P6 ;  /* 0xffffffe0b7907807 */ /* 0x000fc40007000000 */
[----:B---3--:R-:W-:Y:S01]  /*6c20*/  FMNMX.FTZ R13, R13, R12, !PT ;  /* 0x0000000c0d0d7209 */ /* 0x008fe20007810000 */
[----:B------:R-:W-:Y:S01]  /*6c30*/  IMAD.WIDE.U32 R244, R244, -0x2daee0ad, RZ ;  /* 0xd2511f53f4f47825 */ /* 0x000fe200078e00ff */
[----:B------:R-:W-:Y:S02]  /*6c40*/  LOP3.LUT R6, R239, R192, R247, 0x96, !PT ;  /* 0x000000c0ef067212 */ /* 0x000fe400078e96f7 */
[----:B----4-:R-:W-:Y:S01]  /*6c50*/  FMNMX.FTZ R4, R9, R4, !PT ;  /* 0x0000000409047209 */ /* 0x010fe20007810000 */
[----:B------:R-:W3:Y:S01]  /*6c60*/  SHFL.BFLY PT, R168, R13, 0x1, 0x1f ;  /* 0x0c201f000da87f89 */ /* 0x000ee200000e0000 */
[----:B------:R-:W-:Y:S01]  /*6c70*/  LOP3.LUT R246, R222, R246, R245, 0x96, !PT ;  /* 0x000000f6def67212 */ /* 0x000fe200078e96f5 */
[----:B------:R-:W-:Y:S01]  /*6c80*/  IMAD.WIDE.U32 R154, R6, -0x326172a9, RZ ;  /* 0xcd9e8d57069a7825 */ /* 0x000fe200078e00ff */
[----:B------:R-:W4:Y:S01]  /*6c90*/  LDC R9, c[0x0][0x4f8] ;  /* 0x00013e00ff097b82 */ /* 0x000f220000000800 */
[----:B------:R-:W5:Y:S01]  /*6ca0*/  SHFL.BFLY PT, R165, R4, 0x1, 0x1f ;  /* 0x0c201f0004a57f89 */ /* 0x000f6200000e0000 */
[----:B------:R-:W-:Y:S01]  /*6cb0*/  IADD3 R174, PT, PT, R144, R200, RZ ;  /* 0x000000c890ae7210 */ /* 0x000fe20007ffe0ff */
[----:B------:R-:W-:Y:S01]  /*6cc0*/  IMAD.WIDE.U32 R246, R246, -0x326172a9, RZ ;  /* 0xcd9e8d57f6f67825 */ /* 0x000fe200078e00ff */
[----:B------:R-:W-:-:S02]  /*6cd0*/  IADD3 R144, PT, PT, R144, R171, RZ ;  /* 0x000000ab90907210 */ /* 0x000fc40007ffe0ff */
[----:B------:R-:W-:Y:S01]  /*6ce0*/  IADD3 R228, PT, PT, R209, 0x646e171e, RZ ;  /* 0x646e171ed1e47810 */ /* 0x000fe20007ffe0ff */
[----:B------:R-:W-:Y:S01]  /*6cf0*/  LDSM.16.MT88.4 R20, [R174+0xc000] ;  /* 0x00c00000ae14783b */ /* 0x000fe20000004200 */
[----:B------:R-:W-:-:S03]  /*6d00*/  LOP3.LUT R154, R220, R154, R247, 0x96, !PT ;  /* 0x0000009adc9a7212 */ /* 0x000fc600078e96f7 */
[----:B-1----:R-:W-:Y:S01]  /*6d10*/  LDSM.16.MT88.4 R136, [R144+0x2000] ;  /* 0x002000009088783b */ /* 0x002fe20000004200 */
[----:B---3--:R-:W-:Y:S02]  /*6d20*/  FMNMX.FTZ R168, R13, R168, !PT ;  /* 0x000000a80da87209 */ /* 0x008fe40007810000 */
[----:B----4-:R-:W-:Y:S02]  /*6d30*/  LOP3.LUT R9, R9, 0xff, RZ, 0xc0, !PT ;  /* 0x000000ff09097812 */ /* 0x010fe400078ec0ff */
[----:B-----5:R-:W-:Y:S01]  /*6d40*/  FMNMX.FTZ R165, R4, R165, !PT ;  /* 0x000000a504a57209 */ /* 0x020fe20007810000 */
[----:B--2---:R-:W-:Y:S01]  /*6d50*/  FMUL.FTZ R198, R168, UR7 ;  /* 0x00000007a8c67c20 */ /* 0x004fe20008410000 */
[----:B------:R-:W-:Y:S01]  /*6d60*/  LOP3.LUT R4, R237, R190, R155, 0x96, !PT ;  /* 0x000000beed047212 */ /* 0x000fe200078e969b */
[----:B------:R-:W-:Y:S01]  /*6d70*/  IMAD.WIDE.U32 R154, R154, -0x2daee0ad, RZ ;  /* 0xd2511f539a9a7825 */ /* 0x000fe200078e00ff */
[----:B------:R-:W-:-:S03]  /*6d80*/  FSETP.NEU.FTZ.AND P0, PT, R165, -INF , PT ;  /* 0xff800000a500780b */ /* 0x000fc60003f1d000 */
[----:B------:R-:W-:Y:S01]  /*6d90*/  FMUL.FTZ R176, R165, UR7 ;  /* 0x00000007a5b07c20 */ /* 0x000fe20008410000 */
[----:B------:R-:W-:Y:S01]  /*6da0*/  FSETP.NEU.FTZ.AND P1, PT, R168, -INF , PT ;  /* 0xff800000a800780b */ /* 0x000fe20003f3d000 */
[----:B------:R-:W-:-:S03]  /*6db0*/  IMAD.WIDE.U32 R12, R4, -0x2daee0ad, RZ ;  /* 0xd2511f53040c7825 */ /* 0x000fc600078e00ff */
[----:B------:R-:W-:Y:S01]  /*6dc0*/  FSEL R176, R176, RZ, P0 ;  /* 0x000000ffb0b07208 */ /* 0x000fe20000000000 */
[----:B------:R-:W-:Y:S01]  /*6dd0*/  IMAD R173, R9, 0x10000, R9 ;  /* 0x0001000009ad7824 */ /* 0x000fe200078e0209 */
[----:B------:R-:W-:Y:S02]  /*6de0*/  LOP3.LUT R12, R216, R12, R155, 0x96, !PT ;  /* 0x0000000cd80c7212 */ /* 0x000fe400078e969b */
[----:B------:R-:W-:Y:S01]  /*6df0*/  LOP3.LUT R244, R218, R244, R13, 0x96, !PT ;  /* 0x000000f4daf47212 */ /* 0x000fe200078e960d */
[----:B------:R-:W-:Y:S01]  /*6e00*/  FFMA.FTZ R156, R7, UR7, -R176 ;  /* 0x00000007079c7c23 */ /* 0x000fe200080108b0 */
[----:B------:R-:W-:Y:S01]  /*6e10*/  FSEL R198, R198, RZ, P1 ;  /* 0x000000ffc6c67208 */ /* 0x000fe20000800000 */
[----:B------:R-:W-:Y:S01]  /*6e20*/  IMAD.WIDE.U32 R12, R12, -0x326172a9, RZ ;  /* 0xcd9e8d570c0c7825 */ /* 0x000fe200078e00ff */
[----:B------:R-:W-:-:S03]  /*6e30*/  FSEL R11, R168, RZ, P1 ;  /* 0x000000ffa80b7208 */ /* 0x000fc60000800000 */
[--C-:B------:R-:W-:Y:S01]  /*6e40*/  FFMA.FTZ R157, R31, UR7, -R176.reuse ;  /* 0x000000071f9d7c23 */ /* 0x100fe200080108b0 */
[----:B------:R-:W-:Y:S01]  /*6e50*/  FFMA.FTZ R170, R5, UR7, -R176 ;  /* 0x0000000705aa7c23 */ /* 0x000fe200080108b0 */
[----:B------:R-:W-:Y:S01]  /*6e60*/  IMAD.WIDE.U32 R244, R244, -0x326172a9, RZ ;  /* 0xcd9e8d57f4f47825 */ /* 0x000fe200078e00ff */
[----:B------:R-:W-:-:S03]  /*6e70*/  MOV R10, R12 ;  /* 0x0000000c000a7202 */ /* 0x000fc60000000f00 */
[--C-:B------:R-:W-:Y:S01]  /*6e80*/  FFMA.FTZ R159, R29, UR7, -R198.reuse ;  /* 0x000000071d9f7c23 */ /* 0x100fe200080108c6 */
[----:B------:R-:W-:Y:S01]  /*6e90*/  FADD.FTZ R7, R132, -R11 ;  /* 0x8000000b84077221 */ /* 0x000fe20000010000 */
[----:B------:R-:W1:Y:S01]  /*6ea0*/  LDSM.16.MT88.4 R28, [R171] ;  /* 0x00000000ab1c783b */ /* 0x000e620000004200 */
[----:B------:R-:W-:Y:S01]  /*6eb0*/  LOP3.LUT R11, R10, 0xff, RZ, 0xc0, !PT ;  /* 0x000000ff0a0b7812 */ /* 0x000fe200078ec0ff */
[--C-:B------:R-:W-:Y:S01]  /*6ec0*/  FFMA.FTZ R172, R33, UR7, -R198.reuse ;  /* 0x0000000721ac7c23 */ /* 0x100fe200080108c6 */
[----:B------:R-:W-:Y:S01]  /*6ed0*/  FSEL R10, R165, RZ, P0 ;  /* 0x000000ffa50a7208 */ /* 0x000fe20000000000 */
[--C-:B------:R-:W-:Y:S01]  /*6ee0*/  FFMA.FTZ R164, R35, UR7, -R198.reuse ;  /* 0x0000000723a47c23 */ /* 0x100fe200080108c6 */
[----:B------:R-:W-:Y:S01]  /*6ef0*/  LOP3.LUT R8, R185, R244, R13, 0x96, !PT ;  /* 0x000000f4b9087212 */ /* 0x000fe200078e960d */
[----:B------:R-:W-:Y:S01]  /*6f00*/  FFMA.FTZ R158, R25, UR7, -R198 ;  /* 0x00000007199e7c23 */ /* 0x000fe200080108c6 */
[C---:B------:R-:W-:Y:S01]  /*6f10*/  PRMT R4, R12.reuse, 0x7773, RZ ;  /* 0x000077730c047816 */ /* 0x040fe200000000ff */
[----:B------:R-:W-:Y:S01]  /*6f20*/  FFMA.FTZ R169, R27, UR7, -R176 ;  /* 0x000000071ba97c23 */ /* 0x000fe200080108b0 */
[C---:B------:R-:W-:Y:S01]  /*6f30*/  PRMT R5, R12.reuse, 0x7772, RZ ;  /* 0x000077720c057816 */ /* 0x040fe200000000ff */
[----:B------:R-:W-:Y:S01]  /*6f40*/  FADD.FTZ R3, R3, -R10 ;  /* 0x8000000a03037221 */ /* 0x000fe20000010000 */
[----:B------:R-:W-:Y:S01]  /*6f50*/  PRMT R6, R12, 0x7771, RZ ;  /* 0x000077710c067816 */ /* 0x000fe200000000ff */
[----:B------:R-:W-:Y:S01]  /*6f60*/  FMUL.FTZ R132, R7, UR7 ;  /* 0x0000000707847c20 */ /* 0x000fe20008410000 */
[----:B------:R-:W2:Y:S01]  /*6f70*/  LDSM.16.MT88.4 R12, [R200+0xc000] ;  /* 0x00c00000c80c783b */ /* 0x000ea20000004200 */
[----:B------:R-:W-:Y:S01]  /*6f80*/  FMUL.FTZ R3, R3, UR7 ;  /* 0x0000000703037c20 */ /* 0x000fe20008410000 */
[----:B------:R-:W-:Y:S01]  /*6f90*/  MUFU.EX2 R172, R172 ;  /* 0x000000ac00ac7308 */ /* 0x000fe20000000800 */
[----:B------:R-:W-:Y:S01]  /*6fa0*/  PRMT R5, R5, 0x5410, R4 ;  /* 0x0000541005057816 */ /* 0x000fe20000000004 */
[--C-:B------:R-:W-:Y:S01]  /*6fb0*/  FFMA.FTZ R204, R213, UR7, -R198.reuse ;  /* 0x00000007d5cc7c23 */ /* 0x100fe200080108c6 */
[C---:B------:R-:W-:Y:S01]  /*6fc0*/  LOP3.LUT R4, R8.reuse, 0xffff, RZ, 0xc0, !PT ;  /* 0x0000ffff08047812 */ /* 0x040fe200078ec0ff */
[----:B------:R-:W-:Y:S01]  /*6fd0*/  FFMA.FTZ R213, R217, UR7, -R198 ;  /* 0x00000007d9d57c23 */ /* 0x000fe200080108c6 */
[C---:B------:R-:W-:Y:S01]  /*6fe0*/  PRMT R7, R8.reuse, 0x7632, R7 ;  /* 0x0000763208077816 */ /* 0x040fe20000000007 */
[----:B------:R-:W-:Y:S01]  /*6ff0*/  FFMA.FTZ R217, R151, UR7, -R176 ;  /* 0x0000000797d97c23 */ /* 0x000fe200080108b0 */
[----:B------:R-:W-:Y:S01]  /*7000*/  LOP3.LUT R17, R8, 0xff, RZ, 0xc0, !PT ;  /* 0x000000ff08117812 */ /* 0x000fe200078ec0ff */
[----:B------:R-:W3:Y:S01]  /*7010*/  MUFU.EX2 R164, R164 ;  /* 0x000000a400a47308 */ /* 0x000ee20000000800 */
[----:B------:R-:W-:Y:S01]  /*7020*/  SHF.R.U32.HI R4, RZ, 0x8, R4 ;  /* 0x00000008ff047819 */ /* 0x000fe20000011604 */
[----:B------:R-:W-:Y:S01]  /*7030*/  FFMA.FTZ R212, R147, UR7, -R176 ;  /* 0x0000000793d47c23 */ /* 0x000fe200080108b0 */
[----:B------:R-:W-:Y:S01]  /*7040*/  SHF.R.U32.HI R8, RZ, 0x18, R8 ;  /* 0x00000018ff087819 */ /* 0x000fe20000011608 */
[--C-:B------:R-:W-:Y:S01]  /*7050*/  FFMA.FTZ R210, R215, UR7, -R198.reuse ;  /* 0x00000007d7d27c23 */ /* 0x100fe200080108c6 */
[----:B------:R-:W-:Y:S01]  /*7060*/  LOP3.LUT R7, R7, 0xff, RZ, 0xc0, !PT ;  /* 0x000000ff07077812 */ /* 0x000fe200078ec0ff */
[----:B------:R-:W-:Y:S01]  /*7070*/  FFMA.FTZ R215, R149, UR7, -R198 ;  /* 0x0000000795d77c23 */ /* 0x000fe200080108c6 */
[----:B------:R-:W-:Y:S01]  /*7080*/  PRMT R6, R11, 0x5410, R6 ;  /* 0x000054100b067816 */ /* 0x000fe20000000006 */
[----:B------:R-:W-:Y:S01]  /*7090*/  MUFU.EX2 R159, R159 ;  /* 0x0000009f009f7308 */ /* 0x000fe20000000800 */
[----:B------:R-:W-:Y:S01]  /*70a0*/  PRMT R4, R17, 0x5410, R4 ;  /* 0x0000541011047816 */ /* 0x000fe20000000004 */
[--C-:B------:R-:W-:Y:S01]  /*70b0*/  FFMA.FTZ R214, R153, UR7, -R176.reuse ;  /* 0x0000000799d67c23 */ /* 0x100fe200080108b0 */
[----:B------:R-:W-:Y:S01]  /*70c0*/  LOP3.LUT R10, R5, 0xff00ff, RZ, 0xc0, !PT ;  /* 0x00ff00ff050a7812 */ /* 0x000fe200078ec0ff */
[----:B------:R-:W-:Y:S01]  /*70d0*/  FFMA.FTZ R219, R145, UR7, -R176 ;  /* 0x0000000791db7c23 */ /* 0x000fe200080108b0 */
[----:B------:R-:W-:Y:S01]  /*70e0*/  PRMT R8, R7, 0x5410, R8 ;  /* 0x0000541007087816 */ /* 0x000fe20000000008 */
[----:B------:R-:W-:Y:S01]  /*70f0*/  LDSM.16.MT88.4 R148, [R200+0xc800] ;  /* 0x00c80000c894783b */ /* 0x000fe20000004200 */
[--C-:B------:R-:W-:Y:S01]  /*7100*/  HSET2.LE.AND R6, R6, R173.reuse, PT ;  /* 0x000000ad06067233 */ /* 0x100fe20003803000 */
[----:B------:R-:W4:Y:S01]  /*7110*/  MUFU.EX2 R158, R158 ;  /* 0x0000009e009e7308 */ /* 0x000f220000000800 */
[--C-:B------:R-:W-:Y:S01]  /*7120*/  HSET2.LE.AND R7, R10, R173.reuse, PT ;  /* 0x000000ad0a077233 */ /* 0x100fe20003803000 */
[----:B------:R-:W-:Y:S01]  /*7130*/  FFMA.FTZ R225, R225, UR7, -R176 ;  /* 0x00000007e1e17c23 */ /* 0x000fe200080108b0 */
[--C-:B------:R-:W-:Y:S01]  /*7140*/  HSET2.LE.AND R4, R4, R173.reuse, PT ;  /* 0x000000ad04047233 */ /* 0x100fe20003803000 */
[--C-:B------:R-:W-:Y:S01]  /*7150*/  FFMA.FTZ R196, R196, UR7, -R198.reuse ;  /* 0x00000007c4c47c23 */ /* 0x100fe200080108c6 */
[----:B------:R-:W-:Y:S01]  /*7160*/  HSET2.LE.AND R5, R8, R173, PT ;  /* 0x000000ad08057233 */ /* 0x000fe20003803000 */
[--C-:B------:R-:W-:Y:S01]  /*7170*/  FFMA.FTZ R179, R179, UR7, -R198.reuse ;  /* 0x00000007b3b37c23 */ /* 0x100fe200080108c6 */
[----:B---3--:R-:W-:Y:S01]  /*7180*/  F2FP.BF16.F32.PACK_AB R9, R164, R172 ;  /* 0x000000aca409723e */ /* 0x008fe200000010ff */
[----:B------:R-:W-:Y:S01]  /*7190*/  MUFU.EX2 R170, R170 ;  /* 0x000000aa00aa7308 */ /* 0x000fe20000000800 */
[----:B------:R-:W-:Y:S01]  /*71a0*/  LOP3.LUT R244, R226, R246, R245, 0x96, !PT ;  /* 0x000000f6e2f47212 */ /* 0x000fe200078e96f5 */
[--C-:B------:R-:W-:Y:S01]  /*71b0*/  FFMA.FTZ R199, R199, UR7, -R198.reuse ;  /* 0x00000007c7c77c23 */ /* 0x100fe200080108c6 */
[----:B------:R-:W-:Y:S01]  /*71c0*/  LOP3.LUT R4, R9, R4, RZ, 0xc0, !PT ;  /* 0x0000000409047212 */ /* 0x000fe200078ec0ff */
[----:B------:R-:W-:Y:S01]  /*71d0*/  FFMA.FTZ R178, R178, UR7, -R198 ;  /* 0x00000007b2b27c23 */ /* 0x000fe200080108c6 */
[----:B------:R-:W-:Y:S01]  /*71e0*/  FFMA.FTZ R197, R197, UR7, -R176 ;  /* 0x00000007c5c57c23 */ /* 0x000fe200080108b0 */
[----:B------:R-:W-:-:S04]  /*71f0*/  IMAD.WIDE.U32 R244, R244, -0x2daee0ad, RZ ;  /* 0xd2511f53f4f47825 */ /* 0x000fc800078e00ff */
[----:B------:R-:W-:Y:S01]  /*7200*/  FFMA.FTZ R177, R177, UR7, -R176 ;  /* 0x00000007b1b17c23 */ /* 0x000fe200080108b0 */
[----:B------:R-:W3:Y:S01]  /*7210*/  MUFU.EX2 R157, R157 ;  /* 0x0000009d009d7308 */ /* 0x000ee20000000800 */
[----:B----4-:R-:W-:Y:S02]  /*7220*/  F2FP.BF16.F32.PACK_AB R11, R158, R159 ;  /* 0x0000009f9e0b723e */ /* 0x010fe400000010ff */
[----:B------:R-:W-:Y:S02]  /*7230*/  LOP3.LUT R154, R228, R154, R245, 0x96, !PT ;  /* 0x0000009ae49a7212 */ /* 0x000fe400078e96f5 */
[----:B------:R-:W-:-:S03]  /*7240*/  LOP3.LUT R6, R11, R6, RZ, 0xc0, !PT ;  /* 0x000000060b067212 */ /* 0x000fc600078ec0ff */
[----:B------:R-:W-:Y:S08]  /*7250*/  MUFU.EX2 R156, R156 ;  /* 0x0000009c009c7308 */ /* 0x000ff00000000800 */
[----:B------:R-:W4:Y:S01]  /*7260*/  MUFU.EX2 R169, R169 ;  /* 0x000000a900a97308 */ /* 0x000f220000000800 */
[----:B---3--:R-:W-:-:S04]  /*7270*/  F2FP.BF16.F32.PACK_AB R8, R157, R170 ;  /* 0x000000aa9d08723e */ /* 0x008fc800000010ff */
[----:B------:R-:W-:-:S03]  /*7280*/  LOP3.LUT R5, R8, R5, RZ, 0xc0, !PT ;  /* 0x0000000508057212 */ /* 0x000fc600078ec0ff */
[----:B------:R-:W3:Y:S08]  /*7290*/  MUFU.EX2 R132, R132 ;  /* 0x0000008400847308 */ /* 0x000ef00000000800 */
[----:B------:R-:W5:Y:S01]  /*72a0*/  MUFU.EX2 R3, R3 ;  /* 0x0000000300037308 */ /* 0x000f620000000800 */
[----:B----4-:R-:W-:-:S04]  /*72b0*/  F2FP.BF16.F32.PACK_AB R10, R169, R156 ;  /* 0x0000009ca90a723e */ /* 0x010fc800000010ff */
[----:B------:R-:W-:-:S03]  /*72c0*/  LOP3.LUT R7, R10, R7, RZ, 0xc0, !PT ;  /* 0x000000070a077212 */ /* 0x000fc600078ec0ff */
[----:B------:R-:W-:Y:S01]  /*72d0*/  MUFU.EX2 R217, R217 ;  /* 0x000000d900d97308 */ /* 0x000fe20000000800 */
[-C--:B---3--:R-:W-:Y:S01]  /*72e0*/  FMUL.FTZ R24, R44, R132.reuse ;  /* 0x000000842c187220 */ /* 0x088fe20000410000 */
        /* <DEDUP_REMOVED lines=32> */
[C---:B--2---:R-:W-:Y:S01]  /*74f0*/  HMMA.16816.F32.BF16 R8, R4.reuse, R12, R8 ;  /* 0x0000000c0408723c */ /* 0x044fe20000041808 */
[-C--:B------:R-:W-:Y:S01]  /*7500*/  FMUL.FTZ R40, R40, R132.reuse ;  /* 0x0000008428287220 */ /* 0x080fe20000410000 */
[-C--:B------:R-:W-:Y:S01]  /*7510*/  FMUL.FTZ R41, R41, R132.reuse ;  /* 0x0000008429297220 */ /* 0x080fe20000410000 */
[-C--:B------:R-:W-:Y:S01]  /*7520*/  FMUL.FTZ R42, R42, R3.reuse ;  /* 0x000000032a2a7220 */ /* 0x080fe20000410000 */
[-C--:B------:R-:W-:Y:S01]  /*7530*/  FMUL.FTZ R43, R43, R3.reuse ;  /* 0x000000032b2b7220 */ /* 0x080fe20000410000 */
[----:B------:R-:W-:Y:S01]  /*7540*/  LDSM.16.MT88.4 R36, [R200+0xe000] ;  /* 0x00e00000c824783b */ /* 0x000fe20000004200 */
[-C--:B------:R-:W-:Y:S01]  /*7550*/  FMUL.FTZ R140, R84, R132.reuse ;  /* 0x00000084548c7220 */ /* 0x080fe20000410000 */
[-C--:B------:R-:W-:Y:S01]  /*7560*/  FMUL.FTZ R141, R85, R132.reuse ;  /* 0x00000084558d7220 */ /* 0x080fe20000410000 */
[C---:B------:R-:W-:Y:S01]  /*7570*/  HMMA.16816.F32.BF16 R12, R4.reuse, R14, R124 ;  /* 0x0000000e040c723c */ /* 0x040fe2000004187c */
[----:B------:R-:W2:Y:S01]  /*7580*/  LDSM.16.MT88.4 R124, [R144] ;  /* 0x00000000907c783b */ /* 0x000ea20000004200 */
        /* <DEDUP_REMOVED lines=11> */
[----:B------:R-:W5:Y:S01]  /*7640*/  LDSM.16.MT88.4 R60, [R200+0x10000] ;  /* 0x01000000c83c783b */ /* 0x000f620000004200 */
        /* <DEDUP_REMOVED lines=10> */
[C---:B------:R-:W-:Y:S01]  /*76f0*/  HMMA.16816.F32.BF16 R140, R4.reuse, R136, R140 ;  /* 0x00000088048c723c */ /* 0x040fe2000004188c */
[-C--:B------:R-:W-:Y:S01]  /*7700*/  FMUL.FTZ R80, R80, R132.reuse ;  /* 0x0000008450507220 */ /* 0x080fe20000410000 */
[-C--:B------:R-:W-:Y:S01]  /*7710*/  FMUL.FTZ R81, R81, R132.reuse ;  /* 0x0000008451517220 */ /* 0x080fe20000410000 */
[-C--:B------:R-:W-:Y:S01]  /*7720*/  FMUL.FTZ R82, R82, R3.reuse ;  /* 0x0000000352527220 */ /* 0x080fe20000410000 */
[-C--:B------:R-:W-:Y:S01]  /*7730*/  FMUL.FTZ R83, R83, R3.reuse ;  /* 0x0000000353537220 */ /* 0x080fe20000410000 */
[-C--:B------:R-:W-:Y:S01]  /*7740*/  FMUL.FTZ R56, R56, R132.reuse ;  /* 0x0000008438387220 */ /* 0x080fe20000410000 */
[----:B------:R-:W-:Y:S01]  /*7750*/  FMUL.FTZ R57, R57, R132 ;  /* 0x0000008439397220 */ /* 0x000fe20000410000 */
[-C--:B------:R-:W-:Y:S01]  /*7760*/  FMUL.FTZ R58, R58, R3.reuse ;  /* 0x000000033a3a7220 */ /* 0x080fe20000410000 */
[C---:B------:R-:W-:Y:S01]  /*7770*/  HMMA.16816.F32.BF16 R136, R4.reuse, R138, R88 ;  /* 0x0000008a0488723c */ /* 0x040fe20000041858 */
[----:B------:R-:W5:Y:S01]  /*7780*/  LDSM.16.MT88.4 R88, [R144+0x4000] ;  /* 0x004000009058783b */ /* 0x000f620000004200 */
[-C--:B------:R-:W-:Y:S01]  /*7790*/  FMUL.FTZ R59, R59, R3.reuse ;  /* 0x000000033b3b7220 */ /* 0x080fe20000410000 */
[----:B------:R-:W-:Y:S01]  /*77a0*/  MOV R84, R244 ;  /* 0x000000f400547202 */ /* 0x000fe20000000f00 */
        /* <DEDUP_REMOVED lines=21> */
[----:B------:R-:W-:Y:S01]  /*7900*/  PRMT R85, R244, 0x7772, RZ ;  /* 0x00007772f4557816 */ /* 0x000fe200000000ff */
[----:B------:R-:W-:Y:S01]  /*7910*/  MUFU.EX2 R204, R204 ;  /* 0x000000cc00cc7308 */ /* 0x000fe20000000800 */
[-C--:B------:R-:W-:Y:S01]  /*7920*/  FMUL.FTZ R104, R104, R132.reuse ;  /* 0x0000008468687220 */ /* 0x080fe20000410000 */
[-C--:B------:R-:W-:Y:S01]  /*7930*/  FMUL.FTZ R105, R105, R132.reuse ;  /* 0x0000008469697220 */ /* 0x080fe20000410000 */
[-C--:B------:R-:W-:Y:S01]  /*7940*/  FMUL.FTZ R106, R106, R3.reuse ;  /* 0x000000036a6a7220 */ /* 0x080fe20000410000 */
[-C--:B------:R-:W-:Y:S01]  /*7950*/  FMUL.FTZ R107, R107, R3.reuse ;  /* 0x000000036b6b7220 */ /* 0x080fe20000410000 */
[C---:B------:R-:W-:Y:S01]  /*7960*/  PRMT R87, R154.reuse, 0x7632, R87 ;  /* 0x000076329a577816 */ /* 0x040fe20000000057 */
[----:B----4-:R-:W-:Y:S01]  /*7970*/  HMMA.16816.F32.BF16 R72, R4, R76, R72 ;  /* 0x0000004c0448723c */ /* 0x010fe20000041848 */
[C---:B------:R-:W-:Y:S01]  /*7980*/  LOP3.LUT R76, R154.reuse, 0xffff, RZ, 0xc0, !PT ;  /* 0x0000ffff9a4c7812 */ /* 0x040fe200078ec0ff */
[----:B------:R-:W-:Y:S01]  /*7990*/  MUFU.EX2 R213, R213 ;  /* 0x000000d500d57308 */ /* 0x000fe20000000800 */
[----:B------:R-:W-:Y:S01]  /*79a0*/  LOP3.LUT R77, R154, 0xff, RZ, 0xc0, !PT ;  /* 0x000000ff9a4d7812 */ /* 0x000fe200078ec0ff */
[----:B------:R-:W-:Y:S01]  /*79b0*/  FFMA.FTZ R205, R205, R132, R172 ;  /* 0x00000084cdcd7223 */ /* 0x000fe200000100ac */
[----:B------:R-:W-:Y:S01]  /*79c0*/  LOP3.LUT R87, R87, 0xff, RZ, 0xc0, !PT ;  /* 0x000000ff57577812 */ /* 0x000fe200078ec0ff */
[----:B------:R-:W-:-:S02]  /*79d0*/  FFMA.FTZ R170, R201, R3, R170 ;  /* 0x00000003c9aa7223 */ /* 0x000fc400000100aa */
[C---:B------:R-:W-:Y:S01]  /*79e0*/  HMMA.16816.F32.BF16 R52, R4.reuse, R54, R80 ;  /* 0x000000360434723c */ /* 0x040fe20000041850 */
[----:B------:R-:W-:Y:S01]  /*79f0*/  PRMT R80, R244, 0x7771, RZ ;  /* 0x00007771f4507816 */ /* 0x000fe200000000ff */
[----:B------:R-:W-:Y:S01]  /*7a00*/  MUFU.EX2 R210, R210 ;  /* 0x000000d200d27308 */ /* 0x000fe20000000800 */
[----:B------:R-:W-:Y:S01]  /*7a10*/  LOP3.LUT R81, R84, 0xff, RZ, 0xc0, !PT ;  /* 0x000000ff54517812 */ /* 0x000fe200078ec0ff */
[-C--:B------:R-:W-:Y:S01]  /*7a20*/  FMUL.FTZ R83, R119, R3.reuse ;  /* 0x0000000377537220 */ /* 0x080fe20000410000 */
[----:B------:R-:W-:Y:S01]  /*7a30*/  SHF.R.U32.HI R84, RZ, 0x8, R76 ;  /* 0x00000008ff547819 */ /* 0x000fe2000001164c */
[----:B------:R-:W-:Y:S01]  /*7a40*/  FADD.FTZ R164, R164, R205 ;  /* 0x000000cda4a47221 */ /* 0x000fe20000010000 */
[----:B------:R-:W-:Y:S01]  /*7a50*/  PRMT R82, R244, 0x7773, RZ ;  /* 0x00007773f4527816 */ /* 0x000fe200000000ff */
[C---:B--2---:R-:W-:Y:S01]  /*7a60*/  HMMA.16816.F32.BF16 R128, R4.reuse, R124, R128 ;  /* 0x0000007c0480723c */ /* 0x044fe20000041880 */
[----:B------:R-:W-:Y:S01]  /*7a70*/  PRMT R80, R81, 0x5410, R80 ;  /* 0x0000541051507816 */ /* 0x000fe20000000050 */
[----:B------:R-:W1:Y:S01]  /*7a80*/  MUFU.EX2 R215, R215 ;  /* 0x000000d700d77308 */ /* 0x000e620000000800 */
[----:B------:R-:W-:Y:S01]  /*7a90*/  PRMT R84, R77, 0x5410, R84 ;  /* 0x000054104d547816 */ /* 0x000fe20000000054 */
[-C--:B------:R-:W-:Y:S01]  /*7aa0*/  FMUL.FTZ R81, R117, R132.reuse ;  /* 0x0000008475517220 */ /* 0x080fe20000410000 */
[----:B------:R-:W-:Y:S01]  /*7ab0*/  PRMT R85, R85, 0x5410, R82 ;  /* 0x0000541055557816 */ /* 0x000fe20000000052 */
[-C--:B------:R-:W-:Y:S01]  /*7ac0*/  FMUL.FTZ R82, R118, R3.reuse ;  /* 0x0000000376527220 */ /* 0x080fe20000410000 */
[--C-:B------:R-:W-:Y:S01]  /*7ad0*/  HSET2.LE.AND R86, R80, R173.reuse, PT ;  /* 0x000000ad50567233 */ /* 0x100fe20003803000 */
[C---:B------:R-:W-:Y:S01]  /*7ae0*/  HMMA.16816.F32.BF16 R124, R4.reuse, R126, R56 ;  /* 0x0000007e047c723c */ /* 0x040fe20000041838 */
[-C--:B------:R-:W-:Y:S01]  /*7af0*/  FMUL.FTZ R56, R92, R132.reuse ;  /* 0x000000845c387220 */ /* 0x080fe20000410000 */
[-C--:B------:R-:W-:Y:S01]  /*7b00*/  FMUL.FTZ R57, R93, R132.reuse ;  /* 0x000000845d397220 */ /* 0x080fe20000410000 */
[-C--:B------:R-:W-:Y:S01]  /*7b10*/  FMUL.FTZ R58, R94, R3.reuse ;  /* 0x000000035e3a7220 */ /* 0x080fe20000410000 */
[----:B------:R-:W-:Y:S01]  /*7b20*/  FMUL.FTZ R59, R95, R3 ;  /* 0x000000035f3b7220 */ /* 0x000fe20000410000 */
[----:B------:R-:W-:Y:S01]  /*7b30*/  MUFU.EX2 R214, R214 ;  /* 0x000000d600d67308 */ /* 0x000fe20000000800 */
[----:B------:R-:W-:Y:S01]  /*7b40*/  FMUL.FTZ R80, R116, R132 ;  /* 0x0000008474507220 */ /* 0x000fe20000410000 */
[----:B------:R-:W-:Y:S01]  /*7b50*/  HSET2.LE.AND R84, R84, R173, PT ;  /* 0x000000ad54547233 */ /* 0x000fe20003803000 */
[----:B------:R-:W-:Y:S01]  /*7b60*/  HMMA.16816.F32.BF16 R32, R4, R36, R32 ;  /* 0x000000240420723c */ /* 0x000fe20000041820 */
[----:B------:R-:W-:Y:S01]  /*7b70*/  LDSM.16.MT88.4 R116, [R200+0xe800] ;  /* 0x00e80000c874783b */ /* 0x000fe20000004200 */
[----:B------:R-:W-:Y:S01]  /*7b80*/  FADD.FTZ R157, R157, R170 ;  /* 0x000000aa9d9d7221 */ /* 0x000fe20000010000 */
[----:B------:R-:W-:-:S02]  /*7b90*/  FADD.FTZ R159, R159, R164 ;  /* 0x000000a49f9f7221 */ /* 0x000fc40000010000 */
[----:B------:R-:W2:Y:S01]  /*7ba0*/  MUFU.EX2 R219, R219 ;  /* 0x000000db00db7308 */ /* 0x000ea20000000800 */
[----:B------:R-:W-:Y:S01]  /*7bb0*/  LDSM.16.MT88.4 R92, [R144+0x800] ;  /* 0x00080000905c783b */ /* 0x000fe20000004200 */
[----:B------:R-:W-:Y:S01]  /*7bc0*/  FADD.FTZ R156, R156, R157 ;  /* 0x0000009d9c9c7221 */ /* 0x000fe20000010000 */
        /* <DEDUP_REMOVED lines=9> */
[----:B------:R-:W4:Y:S01]  /*7c60*/  LDSM.16.MT88.4 R120, [R171+0x800] ;  /* 0x00080000ab78783b */ /* 0x000f220000004200 */
[----:B------:R-:W-:Y:S01]  /*7c70*/  FMUL.FTZ R103, R115, R3 ;  /* 0x0000000373677220 */ /* 0x000fe20000410000 */
[----:B------:R-:W-:Y:S01]  /*7c80*/  MUFU.EX2 R225, R225 ;  /* 0x000000e100e17308 */ /* 0x000fe20000000800 */
[----:B------:R-:W-:Y:S01]  /*7c90*/  FADD.FTZ R159, R158, R159 ;  /* 0x0000009f9e9f7221 */ /* 0x000fe20000010000 */
[----:B------:R-:W-:Y:S01]  /*7ca0*/  LDSM.16.MT88.4 R112, [R200+0x10800] ;  /* 0x01080000c870783b */ /* 0x000fe20000004200 */
[----:B------:R-:W-:Y:S01]  /*7cb0*/  FADD.FTZ R169, R169, R156 ;  /* 0x0000009ca9a97221 */ /* 0x000fe20000010000 */
[----:B------:R-:W-:Y:S01]  /*7cc0*/  MOV R3, R165 ;  /* 0x000000a500037202 */ /* 0x000fe20000000f00 */
[----:B-----5:R-:W-:Y:S01]  /*7cd0*/  HMMA.16816.F32.BF16 R56, R4, R60, R56 ;  /* 0x0000003c0438723c */ /* 0x020fe20000041838 */
[----:B------:R-:W-:-:S02]  /*7ce0*/  MOV R132, R168 ;  /* 0x000000a800847202 */ /* 0x000fc40000000f00 */
[----:B------:R-:W-:Y:S05]  /*7cf0*/  MUFU.EX2 R196, R196 ;  /* 0x000000c400c47308 */ /* 0x000fea0000000800 */
[C---:B------:R-:W-:Y:S01]  /*7d00*/  HMMA.16816.F32.BF16 R60, R4.reuse, R62, R96 ;  /* 0x0000003e043c723c */ /* 0x040fe20000041860 */
[----:B------:R-:W-:Y:S02]  /*7d10*/  SHF.R.U32.HI R96, RZ, 0x18, R154 ;  /* 0x00000018ff607819 */ /* 0x000fe4000001169a */
[----:B------:R-:W-:Y:S01]  /*7d20*/  LOP3.LUT R98, R85, 0xff00ff, RZ, 0xc0, !PT ;  /* 0x00ff00ff55627812 */ /* 0x000fe200078ec0ff */
[----:B------:R-:W-:Y:S01]  /*7d30*/  LDSM.16.MT88.4 R152, [R144+0x2800] ;  /* 0x002800009098783b */ /* 0x000fe20000004200 */
[----:B------:R-:W-:Y:S01]  /*7d40*/  PRMT R96, R87, 0x5410, R96 ;  /* 0x0000541057607816 */ /* 0x000fe20000000060 */
[----:B------:R-:W-:Y:S01]  /*7d50*/  MUFU.EX2 R179, R179 ;  /* 0x000000b300b37308 */ /* 0x000fe20000000800 */
[----:B-1----:R-:W-:Y:S01]  /*7d60*/  F2FP.BF16.F32.PACK_AB R97, R215, R210 ;  /* 0x000000d2d761723e */ /* 0x002fe200000010ff */
[----:B------:R-:W-:Y:S01]  /*7d70*/  HMMA.16816.F32.BF16 R64, R4, R68, R64 ;  /* 0x000000440440723c */ /* 0x000fe20000041840 */
[--C-:B------:R-:W-:Y:S01]  /*7d80*/  HSET2.LE.AND R87, R98, R173.reuse, PT ;  /* 0x000000ad62577233 */ /* 0x100fe20003803000 */
[----:B------:R-:W-:Y:S01]  /*7d90*/  LDSM.16.MT88.4 R144, [R174+0xc800] ;  /* 0x00c80000ae90783b */ /* 0x000fe20000004200 */
[----:B------:R-:W-:-:S02]  /*7da0*/  HSET2.LE.AND R85, R96, R173, PT ;  /* 0x000000ad60557233 */ /* 0x000fc40003803000 */
[----:B------:R-:W-:Y:S01]  /*7db0*/  LOP3.LUT R86, R97, R86, RZ, 0xc0, !PT ;  /* 0x0000005661567212 */ /* 0x000fe200078ec0ff */
[----:B------:R-:W-:Y:S02]  /*7dc0*/  MUFU.EX2 R199, R199 ;  /* 0x000000c700c77308 */ /* 0x000fe40000000800 */
[C---:B------:R-:W-:Y:S01]  /*7dd0*/  HMMA.16816.F32.BF16 R68, R4.reuse, R70, R104 ;  /* 0x000000460444723c */ /* 0x040fe20000041868 */
[----:B------:R-:W1:Y:S05]  /*7de0*/  LDSM.16.MT88.4 R104, [R171+0x2800] ;  /* 0x00280000ab68783b */ /* 0x000e6a0000004200 */
[----:B------:R-:W-:Y:S02]  /*7df0*/  MUFU.EX2 R178, R178 ;  /* 0x000000b200b27308 */ /* 0x000fe40000000800 */
[----:B------:R-:W-:Y:S01]  /*7e00*/  HMMA.16816.F32.BF16 R80, R4, R88, R80 ;  /* 0x000000580450723c */ /* 0x000fe20000041850 */
[----:B------:R-:W-:-:S02]  /*7e10*/  F2FP.BF16.F32.PACK_AB R88, R212, R217 ;  /* 0x000000d9d458723e */ /* 0x000fc400000010ff */
[----:B------:R-:W-:Y:S01]  /*7e20*/  F2FP.BF16.F32.PACK_AB R89, R213, R204 ;  /* 0x000000ccd559723e */ /* 0x000fe200000010ff */
[----:B------:R-:W-:Y:S01]  /*7e30*/  FADD.FTZ R204, R204, R159 ;  /* 0x0000009fcccc7221 */ /* 0x000fe20000010000 */
[----:B------:R-:W-:Y:S01]  /*7e40*/  LOP3.LUT R87, R88, R87, RZ, 0xc0, !PT ;  /* 0x0000005758577212 */ /* 0x000fe200078ec0ff */
[----:B------:R-:W-:Y:S01]  /*7e50*/  MUFU.EX2 R197, R197 ;  /* 0x000000c500c57308 */ /* 0x000fe20000000800 */
[----:B--2---:R-:W-:Y:S01]  /*7e60*/  F2FP.BF16.F32.PACK_AB R88, R219, R214 ;  /* 0x000000d6db58723e */ /* 0x004fe200000010ff */
[----:B------:R-:W-:Y:S01]  /*7e70*/  HMMA.16816.F32.BF16 R100, R4, R90, R100 ;  /* 0x0000005a0464723c */ /* 0x000fe20000041864 */
[----:B------:R-:W-:Y:S01]  /*7e80*/  LOP3.LUT R84, R89, R84, RZ, 0xc0, !PT ;  /* 0x0000005459547212 */ /* 0x000fe200078ec0ff */
[----:B------:R-:W-:Y:S01]  /*7e90*/  FADD.FTZ R214, R214, R169 ;  /* 0x000000a9d6d67221 */ /* 0x000fe20000010000 */
[----:B------:R-:W-:Y:S01]  /*7ea0*/  LOP3.LUT R85, R88, R85, RZ, 0xc0, !PT ;  /* 0x0000005558557212 */ /* 0x000fe200078ec0ff */
[----:B------:R-:W-:Y:S02]  /*7eb0*/  FADD.FTZ R213, R213, R204 ;  /* 0x000000ccd5d57221 */ /* 0x000fe40000010000 */
[----:B------:R-:W-:Y:S01]  /*7ec0*/  MUFU.EX2 R177, R177 ;  /* 0x000000b100b17308 */ /* 0x000fe20000000800 */
[----:B------:R-:W-:Y:S01]  /*7ed0*/  FADD.FTZ R214, R219, R214 ;  /* 0x000000d6dbd67221 */ /* 0x000fe20000010000 */
[----:B------:R-:W-:-:S02]  /*7ee0*/  FADD.FTZ R210, R210, R213 ;  /* 0x000000d5d2d27221 */ /* 0x000fc40000010000 */
[C---:B---3--:R-:W-:Y:S01]  /*7ef0*/  HMMA.16816.F32.BF16 R40, R84.reuse, R108, R40 ;  /* 0x0000006c5428723c */ /* 0x048fe20000041828 */
[----:B------:R-:W-:Y:S02]  /*7f00*/  VIADD R109, R224, 0xfffffffd ;  /* 0xfffffffde06d7836 */ /* 0x000fe40000000000 */
[----:B------:R-:W-:Y:S01]  /*7f10*/  FADD.FTZ R217, R217, R214 ;  /* 0x000000d6d9d97221 */ /* 0x000fe20000010000 */
[----:B------:R-:W-:Y:S02]  /*7f20*/  FADD.FTZ R215, R215, R210 ;  /* 0x000000d2d7d77221 */ /* 0x000fe40000010000 */
[----:B------:R-:W-:Y:S01]  /*7f30*/  LOP3.LUT R108, R209, R109, R203, 0x96, !PT ;  /* 0x0000006dd16c7212 */ /* 0x000fe200078e96cb */
[----:B------:R-:W-:Y:S01]  /*7f40*/  FADD.FTZ R217, R212, R217 ;  /* 0x000000d9d4d97221 */ /* 0x000fe20000010000 */
[----:B----4-:R-:W-:Y:S03]  /*7f50*/  HMMA.16816.F32.BF16 R24, R84, R120, R24 ;  /* 0x000000785418723c */ /* 0x010fe60000041818 */
[----:B------:R-:W-:-:S05]  /*7f60*/  IMAD.WIDE.U32 R108, R108, -0x326172a9, RZ ;  /* 0xcd9e8d576c6c7825 */ /* 0x000fca00078e00ff */
[----:B------:R-:W-:Y:S01]  /*7f70*/  LOP3.LUT R243, R243, R206, R109, 0x96, !PT ;  /* 0x000000cef3f37212 */ /* 0x000fe200078e966d */
[----:B------:R-:W-:Y:S01]  /*7f80*/  HMMA.16816.F32.BF16 R8, R84, R148, R8 ;  /* 0x000000945408723c */ /* 0x000fe20000041808 */
[----:B------:R-:W-:-:S03]  /*7f90*/  LOP3.LUT R120, R241, R108, R191, 0x96, !PT ;  /* 0x0000006cf1787212 */ /* 0x000fc600078e96bf */
[----:B------:R-:W-:-:S04]  /*7fa0*/  IMAD.WIDE.U32 R148, R243, -0x2daee0ad, RZ ;  /* 0xd2511f53f3947825 */ /* 0x000fc800078e00ff */
[----:B-1----:R-:W-:Y:S01]  /*7fb0*/  HMMA.16816.F32.BF16 R48, R84, R104, R48 ;  /* 0x000000685430723c */ /* 0x002fe20000041830 */
[----:B------:R-:W-:-:S05]  /*7fc0*/  IMAD.WIDE.U32 R120, R120, -0x2daee0ad, RZ ;  /* 0xd2511f5378787825 */ /* 0x000fca00078e00ff */
[----:B------:R-:W-:Y:S02]  /*7fd0*/  LOP3.LUT R148, R222, R148, R121, 0x96, !PT ;  /* 0x00000094de947212 */ /* 0x000fe400078e9679 */
[C---:B------:R-:W-:Y:S01]  /*7fe0*/  HMMA.16816.F32.BF16 R104, R84.reuse, R106, R52 ;  /* 0x0000006a5468723c */ /* 0x040fe20000041834 */
[----:B------:R-:W1:Y:S07]  /*7ff0*/  LDSM.16.MT88.4 R52, [R171+0x4800] ;  /* 0x00480000ab34783b */ /* 0x000e6e0000004200 */
[----:B------:R-:W-:Y:S01]  /*8000*/  HMMA.16816.F32.BF16 R12, R84, R150, R12 ;  /* 0x00000096540c723c */ /* 0x000fe2000004180c */
[----:B------:R-:W-:Y:S01]  /*8010*/  LOP3.LUT R150, R239, R192, R149, 0x96, !PT ;  /* 0x000000c0ef967212 */ /* 0x000fe200078e9695 */
[----:B------:R-:W-:-:S04]  /*8020*/  IMAD.WIDE.U32 R148, R148, -0x326172a9, RZ ;  /* 0xcd9e8d5794947825 */ /* 0x000fc800078e00ff */
[----:B------:R-:W-:Y:S02]  /*8030*/  IMAD.WIDE.U32 R150, R150, -0x326172a9, RZ ;  /* 0xcd9e8d5796967825 */ /* 0x000fe400078e00ff */
[----:B------:R-:W-:Y:S01]  /*8040*/  HMMA.16816.F32.BF16 R32, R84, R116, R32 ;  /* 0x000000745420723c */ /* 0x000fe20000041820 */
[----:B------:R-:W-:Y:S02]  /*8050*/  LOP3.LUT R150, R220, R150, R149, 0x96, !PT ;  /* 0x00000096dc967212 */ /* 0x000fe400078e9695 */
[----:B------:R-:W-:Y:S02]  /*8060*/  SEL R220, R183, 0xffffffe0, !P6 ;  /* 0xffffffe0b7dc7807 */ /* 0x000fe40007000000 */
[----:B------:R-:W-:-:S03]  /*8070*/  LOP3.LUT R237, R237, R190, R151, 0x96, !PT ;  /* 0x000000beeded7212 */ /* 0x000fc600078e9697 */
[----:B------:R-:W-:Y:S01]  /*8080*/  HMMA.16816.F32.BF16 R36, R84, R118, R36 ;  /* 0x000000765424723c */ /* 0x000fe20000041824 */
[----:B------:R-:W2:Y:S01]  /*8090*/  LDSM.16.MT88.4 R116, [R174+0x10800] ;  /* 0x01080000ae74783b */ /* 0x000ea20000004200 */
[----:B------:R-:W-:Y:S01]  /*80a0*/  IADD3 R220, PT, PT, R220, R171, RZ ;  /* 0x000000abdcdc7210 */ /* 0x000fe20007ffe0ff */
[----:B------:R-:W-:-:S05]  /*80b0*/  IMAD.WIDE.U32 R150, R150, -0x2daee0ad, RZ ;  /* 0xd2511f5396967825 */ /* 0x000fca00078e00ff */
[C---:B------:R-:W-:Y:S01]  /*80c0*/  HMMA.16816.F32.BF16 R96, R84.reuse, R92, R128 ;  /* 0x0000005c5460723c */ /* 0x040fe20000041880 */
[----:B------:R-:W3:Y:S07]  /*80d0*/  LDSM.16.MT88.4 R128, [R220+0x4800] ;  /* 0x00480000dc80783b */ /* 0x000eee0000004200 */
[C---:B------:R-:W-:Y:S08]  /*80e0*/  HMMA.16816.F32.BF16 R44, R84.reuse, R110, R44 ;  /* 0x0000006e542c723c */ /* 0x040ff0000004182c */
[----:B------:R-:W-:Y:S01]  /*80f0*/  HMMA.16816.F32.BF16 R108, R84, R112, R56 ;  /* 0x00000070546c723c */ /* 0x000fe20000041838 */
[----:B------:R-:W-:-:S03]  /*8100*/  IMAD.WIDE.U32 R56, R237, -0x2daee0ad, RZ ;  /* 0xd2511f53ed387825 */ /* 0x000fc600078e00ff */
[----:B------:R-:W-:Y:S02]  /*8110*/  LOP3.LUT R216, R216, R56, R151, 0x96, !PT ;  /* 0x00000038d8d87212 */ /* 0x000fe400078e9697 */
[----:B------:R-:W-:Y:S02]  /*8120*/  LOP3.LUT R230, R218, R120, R57, 0x96, !PT ;  /* 0x00000078dae67212 */ /* 0x000fe400078e9639 */
[C---:B------:R-:W-:Y:S01]  /*8130*/  HMMA.16816.F32.BF16 R88, R84.reuse, R152, R140 ;  /* 0x000000985458723c */ /* 0x040fe2000004188c */
[--C-:B------:R-:W-:Y:S01]  /*8140*/  FFMA.FTZ R153, R231, UR7, -R198.reuse ;  /* 0x00000007e7997c23 */ /* 0x100fe200080108c6 */
[----:B------:R-:W-:Y:S01]  /*8150*/  IMAD.WIDE.U32 R56, R216, -0x326172a9, RZ ;  /* 0xcd9e8d57d8387825 */ /* 0x000fe200078e00ff */
[----:B------:R-:W-:Y:S03]  /*8160*/  LDSM.16.MT88.4 R140, [R174+0xd000] ;  /* 0x00d00000ae8c783b */ /* 0x000fe60000004200 */
[----:B------:R-:W-:Y:S01]  /*8170*/  FFMA.FTZ R152, R235, UR7, -R198 ;  /* 0x00000007eb987c23 */ /* 0x000fe200080108c6 */
[--C-:B------:R-:W-:Y:S01]  /*8180*/  FFMA.FTZ R216, R233, UR7, -R176.reuse ;  /* 0x00000007e9d87c23 */ /* 0x100fe200080108b0 */
[----:B------:R-:W-:Y:S01]  /*8190*/  IMAD.WIDE.U32 R230, R230, -0x326172a9, RZ ;  /* 0xcd9e8d57e6e67825 */ /* 0x000fe200078e00ff */
[C---:B------:R-:W-:Y:S01]  /*81a0*/  PRMT R113, R56.reuse, 0x7773, RZ ;  /* 0x0000777338717816 */ /* 0x040fe200000000ff */
[----:B-1----:R-:W-:Y:S01]  /*81b0*/  HMMA.16816.F32.BF16 R72, R84, R52, R72 ;  /* 0x000000345448723c */ /* 0x002fe20000041848 */
[----:B------:R-:W-:Y:S01]  /*81c0*/  MOV R52, R56 ;  /* 0x0000003800347202 */ /* 0x000fe20000000f00 */
[----:B------:R-:W-:Y:S01]  /*81d0*/  FFMA.FTZ R218, R221, UR7, -R176 ;  /* 0x00000007ddda7c23 */ /* 0x000fe200080108b0 */
[----:B------:R-:W-:Y:S01]  /*81e0*/  PRMT R112, R56, 0x7772, RZ ;  /* 0x0000777238707816 */ /* 0x000fe200000000ff */
[----:B------:R-:W-:Y:S01]  /*81f0*/  MUFU.EX2 R152, R152 ;  /* 0x0000009800987308 */ /* 0x000fe20000000800 */
[----:B------:R-:W-:-:S02]  /*8200*/  LOP3.LUT R148, R226, R148, R231, 0x96, !PT ;  /* 0x00000094e2947212 */ /* 0x000fc400078e96e7 */
[----:B------:R-:W-:Y:S01]  /*8210*/  PRMT R113, R112, 0x5410, R113 ;  /* 0x0000541070717816 */ /* 0x000fe20000000071 */
[C---:B--2---:R-:W-:Y:S01]  /*8220*/  HMMA.16816.F32.BF16 R64, R84.reuse, R116, R64 ;  /* 0x000000745440723c */ /* 0x044fe20000041840 */
[----:B------:R-:W-:Y:S01]  /*8230*/  LOP3.LUT R117, R52, 0xff, RZ, 0xc0, !PT ;  /* 0x000000ff34757812 */ /* 0x000fe200078ec0ff */
[----:B------:R-:W-:Y:S02]  /*8240*/  IMAD.WIDE.U32 R148, R148, -0x2daee0ad, RZ ;  /* 0xd2511f5394947825 */ /* 0x000fe400078e00ff */
[----:B------:R-:W-:Y:S03]  /*8250*/  MUFU.EX2 R153, R153 ;  /* 0x0000009900997308 */ /* 0x000fe60000000800 */
[----:B------:R-:W-:Y:S01]  /*8260*/  LOP3.LUT R150, R228, R150, R149, 0x96, !PT ;  /* 0x00000096e4967212 */ /* 0x000fe200078e9695 */
[C---:B------:R-:W-:Y:S01]  /*8270*/  HMMA.16816.F32.BF16 R4, R84.reuse, R154, R136 ;  /* 0x0000009a5404723c */ /* 0x040fe20000041888 */
[--C-:B------:R-:W-:Y:S01]  /*8280*/  FFMA.FTZ R154, R227, UR7, -R198.reuse ;  /* 0x00000007e39a7c23 */ /* 0x100fe200080108c6 */
[----:B------:R-:W-:Y:S01]  /*8290*/  FFMA.FTZ R155, R223, UR7, -R198 ;  /* 0x00000007df9b7c23 */ /* 0x000fe200080108c6 */
[----:B------:R-:W-:Y:S01]  /*82a0*/  LDSM.16.MT88.4 R136, [R174+0xf000] ;  /* 0x00f00000ae88783b */ /* 0x000fe20000004200 */
[--C-:B------:R-:W-:Y:S01]  /*82b0*/  FFMA.FTZ R223, R229, UR7, -R176.reuse ;  /* 0x00000007e5df7c23 */ /* 0x100fe200080108b0 */
[----:B------:R-:W-:Y:S01]  /*82c0*/  MUFU.EX2 R216, R216 ;  /* 0x000000d800d87308 */ /* 0x000fe20000000800 */
[--C-:B------:R-:W-:Y:S01]  /*82d0*/  FFMA.FTZ R198, R211, UR7, -R176.reuse ;  /* 0x00000007d3c67c23 */ /* 0x100fe200080108b0 */
[----:B------:R-:W-:Y:S01]  /*82e0*/  FFMA.FTZ R176, R175, UR7, -R176 ;  /* 0x00000007afb07c23 */ /* 0x000fe200080108b0 */
[----:B------:R-:W-:Y:S01]  /*82f0*/  HMMA.16816.F32.BF16 R60, R84, R114, R60 ;  /* 0x00000072543c723c */ /* 0x000fe2000004183c */
[----:B------:R-:W-:-:S04]  /*8300*/  PRMT R114, R56, 0x7771, RZ ;  /* 0x0000777138727816 */ /* 0x000fc800000000ff */
[----:B------:R-:W-:Y:S01]  /*8310*/  MUFU.EX2 R154, R154 ;  /* 0x0000009a009a7308 */ /* 0x000fe20000000800 */
[----:B------:R-:W-:Y:S02]  /*8320*/  PRMT R114, R117, 0x5410, R114 ;  /* 0x0000541075727816 */ /* 0x000fe40000000072 */
[C---:B------:R-:W-:Y:S01]  /*8330*/  HMMA.16816.F32.BF16 R68, R84.reuse, R118, R68 ;  /* 0x000000765444723c */ /* 0x040fe20000041844 */
[----:B------:R-:W-:Y:S02]  /*8340*/  LOP3.LUT R118, R185, R230, R57, 0x96, !PT ;  /* 0x000000e6b9767212 */ /* 0x000fe400078e9639 */
[----:B------:R-:W-:Y:S01]  /*8350*/  LDSM.16.MT88.4 R56, [R220+0x1000] ;  /* 0x00100000dc38783b */ /* 0x000fe20000004200 */
[----:B------:R-:W-:Y:S01]  /*8360*/  HSET2.LE.AND R114, R114, R173, PT ;  /* 0x000000ad72727233 */ /* 0x000fe20003803000 */
[----:B------:R-:W1:Y:S01]  /*8370*/  MUFU.EX2 R155, R155 ;  /* 0x0000009b009b7308 */ /* 0x000e620000000800 */
[C---:B------:R-:W-:Y:S02]  /*8380*/  LOP3.LUT R119, R118.reuse, 0xffff, RZ, 0xc0, !PT ;  /* 0x0000ffff76777812 */ /* 0x040fe400078ec0ff */
[----:B------:R-:W-:Y:S01]  /*8390*/  HMMA.16816.F32.BF16 R76, R84, R54, R76 ;  /* 0x00000036544c723c */ /* 0x000fe2000004184c */
[----:B------:R-:W2:Y:S01]  /*83a0*/  LDSM.16.MT88.4 R52, [R171+0x1000] ;  /* 0x00100000ab34783b */ /* 0x000ea20000004200 */
[----:B------:R-:W-:-:S02]  /*83b0*/  PRMT R115, R118, 0x7632, R115 ;  /* 0x0000763276737816 */ /* 0x000fc40000000073 */
[----:B------:R-:W-:Y:S01]  /*83c0*/  LOP3.LUT R116, R118, 0xff, RZ, 0xc0, !PT ;  /* 0x000000ff76747812 */ /* 0x000fe200078ec0ff */
[----:B------:R-:W4:Y:S01]  /*83d0*/  MUFU.EX2 R223, R223 ;  /* 0x000000df00df7308 */ /* 0x000f220000000800 */
[----:B------:R-:W-:Y:S02]  /*83e0*/  SHF.R.U32.HI R118, RZ, 0x18, R118 ;  /* 0x00000018ff767819 */ /* 0x000fe40000011676 */
[----:B------:R-:W-:Y:S01]  /*83f0*/  HMMA.16816.F32.BF16 R16, R84, R144, R16 ;  /* 0x000000905410723c */ /* 0x000fe20000041810 */
[----:B------:R-:W-:Y:S02]  /*8400*/  SHF.R.U32.HI R119, RZ, 0x8, R119 ;  /* 0x00000008ff777819 */ /* 0x000fe40000011677 */
[----:B------:R-:W-:Y:S02]  /*8410*/  LOP3.LUT R115, R115, 0xff, RZ, 0xc0, !PT ;  /* 0x000000ff73737812 */ /* 0x000fe400078ec0ff */
[----:B------:R-:W5:Y:S01]  /*8420*/  MUFU.EX2 R218, R218 ;  /* 0x000000da00da7308 */ /* 0x000f620000000800 */
[----:B------:R-:W-:-:S02]  /*8430*/  PRMT R112, R116, 0x5410, R119 ;  /* 0x0000541074707816 */ /* 0x000fc40000000077 */
[C---:B------:R-:W-:Y:S01]  /*8440*/  HMMA.16816.F32.BF16 R20, R84.reuse, R146, R20 ;  /* 0x000000925414723c */ /* 0x040fe20000041814 */
[----:B------:R-:W2:Y:S01]  /*8450*/  LDSM.16.MT88.4 R144, [R200+0xf000] ;  /* 0x00f00000c890783b */ /* 0x000ea20000004200 */
[----:B------:R-:W-:Y:S02]  /*8460*/  PRMT R118, R115, 0x5410, R118 ;  /* 0x0000541073767816 */ /* 0x000fe40000000076 */
[----:B------:R-:W-:Y:S01]  /*8470*/  LOP3.LUT R116, R113, 0xff00ff, RZ, 0xc0, !PT ;  /* 0x00ff00ff71747812 */ /* 0x000fe200078ec0ff */
[----:B------:R-:W2:Y:S01]  /*8480*/  MUFU.EX2 R198, R198 ;  /* 0x000000c600c67308 */ /* 0x000ea20000000800 */
[----:B-1----:R-:W-:Y:S02]  /*8490*/  F2FP.BF16.F32.PACK_AB R115, R155, R154 ;  /* 0x0000009a9b73723e */ /* 0x002fe400000010ff */
[----:B------:R-:W-:Y:S01]  /*84a0*/  HMMA.16816.F32.BF16 R92, R84, R94, R124 ;  /* 0x0000005e545c723c */ /* 0x000fe2000004187c */
[----:B------:R-:W-:Y:S01]  /*84b0*/  HSET2.LE.AND R112, R112, R173, PT ;  /* 0x000000ad70707233 */ /* 0x000fe20003803000 */
[----:B------:R-:W-:Y:S01]  /*84c0*/  LDSM.16.MT88.4 R124, [R200+0xd000] ;  /* 0x00d00000c87c783b */ /* 0x000fe20000004200 */
[----:B------:R-:W-:-:S02]  /*84d0*/  LOP3.LUT R114, R115, R114, RZ, 0xc0, !PT ;  /* 0x0000007273727212 */ /* 0x000fc400078ec0ff */
[--C-:B------:R-:W-:Y:S01]  /*84e0*/  HSET2.LE.AND R113, R118, R173.reuse, PT ;  /* 0x000000ad76717233 */ /* 0x100fe20003803000 */
[----:B------:R-:W1:Y:S01]  /*84f0*/  MUFU.EX2 R176, R176 ;  /* 0x000000b000b07308 */ /* 0x000e620000000800 */
[----:B------:R-:W-:Y:S01]  /*8500*/  HSET2.LE.AND R115, R116, R173, PT ;  /* 0x000000ad74737233 */ /* 0x000fe20003803000 */
[C---:B------:R-:W-:Y:S01]  /*8510*/  HMMA.16816.F32.BF16 R28, R84.reuse, R122, R28 ;  /* 0x0000007a541c723c */ /* 0x040fe2000004181c */
[----:B------:R-:W-:Y:S01]  /*8520*/  F2FP.BF16.F32.PACK_AB R117, R153, R152 ;  /* 0x000000989975723e */ /* 0x000fe200000010ff */
[----:B------:R-:W-:Y:S01]  /*8530*/  LDSM.16.MT88.4 R120, [R171+0x3000] ;  /* 0x00300000ab78783b */ /* 0x000fe20000004200 */
[----:B----4-:R-:W-:Y:S01]  /*8540*/  F2FP.BF16.F32.PACK_AB R118, R223, R216 ;  /* 0x000000d8df76723e */ /* 0x010fe200000010ff */
[----:B------:R-:W-:Y:S01]  /*8550*/  FADD.FTZ R152, R152, R215 ;  /* 0x000000d798987221 */ /* 0x000fe20000010000 */
[----:B------:R-:W-:Y:S01]  /*8560*/  LOP3.LUT R112, R117, R112, RZ, 0xc0, !PT ;  /* 0x0000007075707212 */ /* 0x000fe200078ec0ff */
[----:B------:R-:W-:Y:S01]  /*8570*/  FADD.FTZ R216, R216, R217 ;  /* 0x000000d9d8d87221 */ /* 0x000fe20000010000 */
[----:B------:R-:W-:Y:S01]  /*8580*/  LOP3.LUT R113, R118, R113, RZ, 0xc0, !PT ;  /* 0x0000007176717212 */ /* 0x000fe200078ec0ff */
[----:B---3--:R-:W-:Y:S01]  /*8590*/  HMMA.16816.F32.BF16 R80, R84, R128, R80 ;  /* 0x000000805450723c */ /* 0x008fe20000041850 */
[----:B-----5:R-:W-:Y:S01]  /*85a0*/  F2FP.BF16.F32.PACK_AB R128, R218, R225 ;  /* 0x000000e1da80723e */ /* 0x020fe200000010ff */
[----:B------:R-:W-:Y:S01]  /*85b0*/  LDSM.16.MT88.4 R116, [R220+0x3000] ;  /* 0x00300000dc74783b */ /* 0x000fe20000004200 */
[----:B------:R-:W-:Y:S01]  /*85c0*/  FADD.FTZ R153, R153, R152 ;  /* 0x0000009899997221 */ /* 0x000fe20000010000 */
[----:B------:R-:W-:Y:S01]  /*85d0*/  FADD.FTZ R216, R223, R216 ;  /* 0x000000d8dfd87221 */ /* 0x000fe20000010000 */
[----:B------:R-:W-:-:S02]  /*85e0*/  LOP3.LUT R115, R128, R115, RZ, 0xc0, !PT ;  /* 0x0000007380737212 */ /* 0x000fc400078ec0ff */
[----:B------:R-:W-:Y:S01]  /*85f0*/  FADD.FTZ R154, R154, R153 ;  /* 0x000000999a9a7221 */ /* 0x000fe20000010000 */
[----:B------:R-:W-:Y:S01]  /*8600*/  HMMA.16816.F32.BF16 R100, R84, R130, R100 ;  /* 0x000000825464723c */ /* 0x000fe20000041864 */
[----:B------:R-:W3:Y:S01]  /*8610*/  LDSM.16.MT88.4 R84, [R200+0x11000] ;  /* 0x01100000c854783b */ /* 0x000ee20000004200 */
[----:B------:R-:W-:Y:S01]  /*8620*/  FADD.FTZ R225, R225, R216 ;  /* 0x000000d8e1e17221 */ /* 0x000fe20000010000 */
[----:B------:R-:W-:-:S03]  /*8630*/  FADD.FTZ R155, R155, R154 ;  /* 0x0000009a9b9b7221 */ /* 0x000fc60000010000 */
[----:B------:R-:W-:Y:S02]  /*8640*/  FADD.FTZ R225, R218, R225 ;  /* 0x000000e1dae17221 */ /* 0x000fe40000010000 */
[C---:B--2---:R-:W-:Y:S08]  /*8650*/  HMMA.16816.F32.BF16 R24, R112.reuse, R52, R24 ;  /* 0x000000347018723c */ /* 0x044ff00000041818 */
[C---:B------:R-:W-:Y:S08]  /*8660*/  HMMA.16816.F32.BF16 R28, R112.reuse, R54, R28 ;  /* 0x00000036701c723c */ /* 0x040ff0000004181c */
[C---:B------:R-:W-:Y:S08]  /*8670*/  HMMA.16816.F32.BF16 R52, R112.reuse, R56, R96 ;  /* 0x000000387034723c */ /* 0x040ff00000041860 */
[C---:B------:R-:W-:Y:S08]  /*8680*/  HMMA.16816.F32.BF16 R56, R112.reuse, R58, R92 ;  /* 0x0000003a7038723c */ /* 0x040ff0000004185c */
[C---:B------:R-:W-:Y:S08]  /*8690*/  HMMA.16816.F32.BF16 R92, R112.reuse, R144, R32 ;  /* 0x00000090705c723c */ /* 0x040ff00000041820 */
[C---:B------:R-:W-:Y:S08]  /*86a0*/  HMMA.16816.F32.BF16 R16, R112.reuse, R140, R16 ;  /* 0x0000008c7010723c */ /* 0x040ff00000041810 */
[C---:B------:R-:W-:Y:S01]  /*86b0*/  HMMA.16816.F32.BF16 R20, R112.reuse, R142, R20 ;  /* 0x0000008e7014723c */ /* 0x040fe20000041814 */
[----:B------:R-:W2:Y:S07]  /*86c0*/  LDSM.16.MT88.4 R140, [R174+0x11000] ;  /* 0x01100000ae8c783b */ /* 0x000eae0000004200 */
[C---:B------:R-:W-:Y:S08]  /*86d0*/  HMMA.16816.F32.BF16 R32, R112.reuse, R136, R40 ;  /* 0x000000887020723c */ /* 0x040ff00000041828 */
[C---:B------:R-:W-:Y:S01]  /*86e0*/  HMMA.16816.F32.BF16 R44, R112.reuse, R138, R44 ;  /* 0x0000008a702c723c */ /* 0x040fe2000004182c */
[----:B------:R-:W4:Y:S07]  /*86f0*/  LDSM.16.MT88.4 R136, [R171+0x5000] ;  /* 0x00500000ab88783b */ /* 0x000f2e0000004200 */
[C---:B---3--:R-:W-:Y:S08]  /*8700*/  HMMA.16816.F32.BF16 R40, R112.reuse, R84, R108 ;  /* 0x000000547028723c */ /* 0x048ff0000004186c */
[----:B------:R-:W-:Y:S01]  /*8710*/  HMMA.16816.F32.BF16 R96, R112, R86, R60 ;  /* 0x000000567060723c */ /* 0x000fe2000004183c */
[----:B------:R-:W3:Y:S01]  /*8720*/  LDSM.16.MT88.4 R84, [R220+0x5000] ;  /* 0x00500000dc54783b */ /* 0x000ee20000004200 */
[----:B------:R-:W-:-:S06]  /*8730*/  IMAD.MOV.U32 R60, RZ, RZ, R148 ;  /* 0x000000ffff3c7224 */ /* 0x000fcc00078e0094 */
[C---:B------:R-:W-:Y:S08]  /*8740*/  HMMA.16816.F32.BF16 R128, R112.reuse, R124, R8 ;  /* 0x0000007c7080723c */ /* 0x040ff00000041808 */
[C---:B------:R-:W-:Y:S08]  /*8750*/  HMMA.16816.F32.BF16 R8, R112.reuse, R122, R104 ;  /* 0x0000007a7008723c */ /* 0x040ff00000041868 */
[----:B--2---:R-:W-:Y:S01]  /*8760*/  HMMA.16816.F32.BF16 R104, R112, R142, R68 ;  /* 0x0000008e7068723c */ /* 0x004fe20000041844 */
[----:B------:R-:W-:-:S02]  /*8770*/  PRMT R71, R150, 0x7632, R71 ;  /* 0x0000763296477816 */ /* 0x000fc40000000047 */
[----:B------:R-:W-:Y:S02]  /*8780*/  PRMT R69, R148, 0x7773, RZ ;  /* 0x0000777394457816 */ /* 0x000fe400000000ff */
[----:B------:R-:W-:-:S03]  /*8790*/  LOP3.LUT R71, R71, 0xff, RZ, 0xc0, !PT ;  /* 0x000000ff47477812 */ /* 0x000fc600078ec0ff */
[C---:B----4-:R-:W-:Y:S01]  /*87a0*/  HMMA.16816.F32.BF16 R108, R112.reuse, R136, R72 ;  /* 0x00000088706c723c */ /* 0x050fe20000041848 */
[----:B------:R-:W-:Y:S02]  /*87b0*/  LOP3.LUT R73, R150, 0xffff, RZ, 0xc0, !PT ;  /* 0x0000ffff96497812 */ /* 0x000fe400078ec0ff */
[----:B------:R-:W-:Y:S02]  /*87c0*/  PRMT R136, R148, 0x7771, RZ ;  /* 0x0000777194887816 */ /* 0x000fe400000000ff */
[----:B------:R-:W-:Y:S02]  /*87d0*/  LOP3.LUT R75, R60, 0xff, RZ, 0xc0, !PT ;  /* 0x000000ff3c4b7812 */ /* 0x000fe400078ec0ff */
[----:B------:R-:W-:Y:S01]  /*87e0*/  SHF.R.U32.HI R73, RZ, 0x8, R73 ;  /* 0x00000008ff497819 */ /* 0x000fe20000011649 */
[----:B------:R-:W-:Y:S01]  /*87f0*/  HMMA.16816.F32.BF16 R124, R112, R126, R12 ;  /* 0x0000007e707c723c */ /* 0x000fe2000004180c */
[----:B------:R-:W-:Y:S01]  /*8800*/  PRMT R72, R148, 0x7772, RZ ;  /* 0x0000777294487816 */ /* 0x000fe200000000ff */
[----:B------:R-:W2:Y:S01]  /*8810*/  LDSM.16.MT88.4 R60, [R200+0xd800] ;  /* 0x00d80000c83c783b */ /* 0x000ea20000004200 */
[----:B------:R-:W-:-:S02]  /*8820*/  PRMT R136, R75, 0x5410, R136 ;  /* 0x000054104b887816 */ /* 0x000fc40000000088 */
[----:B------:R-:W-:Y:S02]  /*8830*/  PRMT R72, R72, 0x5410, R69 ;  /* 0x0000541048487816 */ /* 0x000fe40000000045 */
[----:B------:R-:W-:Y:S01]  /*8840*/  F2FP.BF16.F32.PACK_AB R137, R197, R198 ;  /* 0x000000c6c589723e */ /* 0x000fe200000010ff */
[----:B------:R-:W-:Y:S01]  /*8850*/  HMMA.16816.F32.BF16 R12, R112, R120, R48 ;  /* 0x00000078700c723c */ /* 0x000fe20000041830 */
[----:B------:R-:W-:-:S04]  /*8860*/  FADD.FTZ R198, R198, R225 ;  /* 0x000000e1c6c67221 */ /* 0x000fc80000010000 */
[----:B------:R-:W-:Y:S01]  /*8870*/  FADD.FTZ R198, R197, R198 ;  /* 0x000000c6c5c67221 */ /* 0x000fe20000010000 */
[----:B------:R-:W-:Y:S02]  /*8880*/  IADD3 R197, PT, PT, R166, -0x3, RZ ;  /* 0xfffffffda6c57810 */ /* 0x000fe40007ffe0ff */
[C---:B------:R-:W-:Y:S01]  /*8890*/  HMMA.16816.F32.BF16 R120, R112.reuse, R138, R76 ;  /* 0x0000008a7078723c */ /* 0x040fe2000004184c */
[----:B------:R-:W-:Y:S02]  /*88a0*/  LOP3.LUT R78, R150, 0xff, RZ, 0xc0, !PT ;  /* 0x000000ff964e7812 */ /* 0x000fe400078ec0ff */
[----:B------:R-:W-:Y:S02]  /*88b0*/  SHF.R.U32.HI R76, RZ, 0x18, R150 ;  /* 0x00000018ff4c7819 */ /* 0x000fe40000011696 */
[----:B------:R-:W-:Y:S01]  /*88c0*/  PRMT R78, R78, 0x5410, R73 ;  /* 0x000054104e4e7816 */ /* 0x000fe20000000049 */
[----:B------:R-:W-:Y:S01]  /*88d0*/  LDSM.16.MT88.4 R148, [R200+0x11800] ;  /* 0x01180000c894783b */ /* 0x000fe20000004200 */
[----:B------:R-:W-:Y:S01]  /*88e0*/  PRMT R76, R71, 0x5410, R76 ;  /* 0x00005410474c7816 */ /* 0x000fe2000000004c */
[----:B------:R-:W-:Y:S01]  /*88f0*/  HMMA.16816.F32.BF16 R88, R112, R116, R88 ;  /* 0x000000747058723c */ /* 0x000fe20000041858 */
[--C-:B------:R-:W-:Y:S01]  /*8900*/  HSET2.LE.AND R138, R136, R173.reuse, PT ;  /* 0x000000ad888a7233 */ /* 0x100fe20003803000 */
[----:B------:R-:W-:Y:S01]  /*8910*/  LDSM.16.MT88.4 R68, [R174+0xd800] ;  /* 0x00d80000ae44783b */ /* 0x000fe20000004200 */
[----:B------:R-:W-:-:S02]  /*8920*/  HSET2.LE.AND R78, R78, R173, PT ;  /* 0x000000ad4e4e7233 */ /* 0x000fc40003803000 */
[--C-:B------:R-:W-:Y:S02]  /*8930*/  HSET2.LE.AND R76, R76, R173.reuse, PT ;  /* 0x000000ad4c4c7233 */ /* 0x100fe40003803000 */
[----:B------:R-:W-:Y:S01]  /*8940*/  F2FP.BF16.F32.PACK_AB R79, R179, R196 ;  /* 0x000000c4b34f723e */ /* 0x000fe200000010ff */
[C---:B------:R-:W-:Y:S01]  /*8950*/  HMMA.16816.F32.BF16 R4, R112.reuse, R118, R4 ;  /* 0x000000767004723c */ /* 0x040fe20000041804 */
[----:B------:R-:W-:Y:S01]  /*8960*/  F2FP.BF16.F32.PACK_AB R77, R178, R199 ;  /* 0x000000c7b24d723e */ /* 0x000fe200000010ff */
[----:B------:R-:W-:Y:S01]  /*8970*/  FADD.FTZ R196, R196, R155 ;  /* 0x0000009bc4c47221 */ /* 0x000fe20000010000 */
[----:B------:R-:W-:Y:S02]  /*8980*/  LOP3.LUT R136, R79, R78, RZ, 0xc0, !PT ;  /* 0x0000004e4f887212 */ /* 0x000fe400078ec0ff */
[----:B------:R-:W-:Y:S01]  /*8990*/  LOP3.LUT R137, R137, R76, RZ, 0xc0, !PT ;  /* 0x0000004c89897212 */ /* 0x000fe200078ec0ff */
[----:B------:R-:W-:Y:S01]  /*89a0*/  FADD.FTZ R196, R179, R196 ;  /* 0x000000c4b3c47221 */ /* 0x000fe20000010000 */
[----:B------:R-:W-:Y:S01]  /*89b0*/  LOP3.LUT R138, R77, R138, RZ, 0xc0, !PT ;  /* 0x0000008a4d8a7212 */ /* 0x000fe200078ec0ff */
[C---:B------:R-:W-:Y:S01]  /*89c0*/  HMMA.16816.F32.BF16 R48, R112.reuse, R140, R64 ;  /* 0x0000008c7030723c */ /* 0x040fe20000041840 */
[----:B------:R-:W4:Y:S01]  /*89d0*/  LDSM.16.MT88.4 R64, [R200+0xf800] ;  /* 0x00f80000c840783b */ /* 0x000f220000004200 */
[----:B-1----:R-:W-:Y:S01]  /*89e0*/  F2FP.BF16.F32.PACK_AB R140, R176, R177 ;  /* 0x000000b1b08c723e */ /* 0x002fe200000010ff */
[----:B------:R-:W-:Y:S01]  /*89f0*/  FADD.FTZ R199, R199, R196 ;  /* 0x000000c4c7c77221 */ /* 0x000fe20000010000 */
[----:B------:R-:W-:Y:S01]  /*8a00*/  FADD.FTZ R177, R177, R198 ;  /* 0x000000c6b1b17221 */ /* 0x000fe20000010000 */
[----:B------:R-:W-:Y:S02]  /*8a10*/  LDSM.16.MT88.4 R76, [R171+0x1800] ;  /* 0x00180000ab4c783b */ /* 0x000fe40000004200 */
[----:B------:R-:W-:Y:S01]  /*8a20*/  FADD.FTZ R205, R178, R199 ;  /* 0x000000c7b2cd7221 */ /* 0x000fe20000010000 */
[----:B---3--:R-:W-:Y:S01]  /*8a30*/  HMMA.16816.F32.BF16 R116, R112, R84, R80 ;  /* 0x000000547074723c */ /* 0x008fe20000041850 */
[----:B------:R-:W-:Y:S01]  /*8a40*/  LOP3.LUT R80, R72, 0xff00ff, RZ, 0xc0, !PT ;  /* 0x00ff00ff48507812 */ /* 0x000fe200078ec0ff */
[----:B------:R-:W-:Y:S01]  /*8a50*/  FADD.FTZ R201, R176, R177 ;  /* 0x000000b1b0c97221 */ /* 0x000fe20000010000 */
[----:B------:R-:W1:Y:S03]  /*8a60*/  LDSM.16.MT88.4 R72, [R174+0xf800] ;  /* 0x00f80000ae48783b */ /* 0x000e660000004200 */
[----:B------:R-:W-:-:S02]  /*8a70*/  HSET2.LE.AND R139, R80, R173, PT ;  /* 0x000000ad508b7233 */ /* 0x000fc40003803000 */
[C---:B------:R-:W-:Y:S01]  /*8a80*/  HMMA.16816.F32.BF16 R36, R112.reuse, R146, R36 ;  /* 0x000000927024723c */ /* 0x040fe20000041824 */
[----:B------:R-:W3:Y:S02]  /*8a90*/  LDSM.16.MT88.4 R144, [R174+0x11800] ;  /* 0x01180000ae90783b */ /* 0x000ee40000004200 */
[----:B------:R-:W-:Y:S02]  /*8aa0*/  LOP3.LUT R139, R140, R139, RZ, 0xc0, !PT ;  /* 0x0000008b8c8b7212 */ /* 0x000fe400078ec0ff */
[----:B------:R-:W5:Y:S03]  /*8ab0*/  LDSM.16.MT88.4 R80, [R171+0x3800] ;  /* 0x00380000ab50783b */ /* 0x000f660000004200 */
[----:B------:R-:W-:Y:S01]  /*8ac0*/  HMMA.16816.F32.BF16 R112, R112, R86, R100 ;  /* 0x000000567070723c */ /* 0x000fe20000041864 */
[----:B------:R-:W5:Y:S04]  /*8ad0*/  LDSM.16.MT88.4 R84, [R171+0x5800] ;  /* 0x00580000ab54783b */ /* 0x000f680000004200 */
[----:B------:R-:W-:Y:S03]  /*8ae0*/  LDSM.16.MT88.4 R140, [R220+0x1800] ;  /* 0x00180000dc8c783b */ /* 0x000fe60000004200 */
[C---:B--2---:R-:W-:Y:S08]  /*8af0*/  HMMA.16816.F32.BF16 R128, R136.reuse, R60, R128 ;  /* 0x0000003c8880723c */ /* 0x044ff00000041880 */
[C---:B------:R-:W-:Y:S08]  /*8b00*/  HMMA.16816.F32.BF16 R124, R136.reuse, R62, R124 ;  /* 0x0000003e887c723c */ /* 0x040ff0000004187c */
[C---:B----4-:R-:W-:Y:S08]  /*8b10*/  HMMA.16816.F32.BF16 R60, R136.reuse, R64, R92 ;  /* 0x00000040883c723c */ /* 0x050ff0000004185c */
[C---:B------:R-:W-:Y:S08]  /*8b20*/  HMMA.16816.F32.BF16 R64, R136.reuse, R66, R36 ;  /* 0x000000428840723c */ /* 0x040ff00000041824 */
[C---:B------:R-:W-:Y:S08]  /*8b30*/  HMMA.16816.F32.BF16 R92, R136.reuse, R148, R40 ;  /* 0x00000094885c723c */ /* 0x040ff00000041828 */
[C---:B------:R-:W-:Y:S01]  /*8b40*/  HMMA.16816.F32.BF16 R36, R136.reuse, R68, R16 ;  /* 0x000000448824723c */ /* 0x040fe20000041810 */
[----:B------:R-:W2:Y:S07]  /*8b50*/  LDSM.16.MT88.4 R16, [R220+0x3800] ;  /* 0x00380000dc10783b */ /* 0x000eae0000004200 */
[C---:B------:R-:W-:Y:S08]  /*8b60*/  HMMA.16816.F32.BF16 R40, R136.reuse, R70, R20 ;  /* 0x000000468828723c */ /* 0x040ff00000041814 */
[C---:B-1----:R-:W-:Y:S08]  /*8b70*/  HMMA.16816.F32.BF16 R68, R136.reuse, R72, R32 ;  /* 0x000000488844723c */ /* 0x042ff00000041820 */
[C---:B------:R-:W-:Y:S08]  /*8b80*/  HMMA.16816.F32.BF16 R72, R136.reuse, R74, R44 ;  /* 0x0000004a8848723c */ /* 0x040ff0000004182c */
[C---:B---3--:R-:W-:Y:S08]  /*8b90*/  HMMA.16816.F32.BF16 R100, R136.reuse, R144, R48 ;  /* 0x000000908864723c */ /* 0x048ff00000041830 */
[C---:B------:R-:W-:Y:S08]  /*8ba0*/  HMMA.16816.F32.BF16 R44, R136.reuse, R76, R24 ;  /* 0x0000004c882c723c */ /* 0x040ff00000041818 */
[C---:B------:R-:W-:Y:S08]  /*8bb0*/  HMMA.16816.F32.BF16 R48, R136.reuse, R78, R28 ;  /* 0x0000004e8830723c */ /* 0x040ff0000004181c */
[C---:B-----5:R-:W-:Y:S08]  /*8bc0*/  HMMA.16816.F32.BF16 R76, R136.reuse, R80, R12 ;  /* 0x00000050884c723c */ /* 0x060ff0000004180c */
[C---:B------:R-:W-:Y:S01]  /*8bd0*/  HMMA.16816.F32.BF16 R80, R136.reuse, R82, R8 ;  /* 0x000000528850723c */ /* 0x040fe20000041808 */
[----:B------:R-:W1:Y:S07]  /*8be0*/  LDSM.16.MT88.4 R8, [R220+0x5800] ;  /* 0x00580000dc08783b */ /* 0x000e6e0000004200 */
        /* <DEDUP_REMOVED lines=8> */
[C---:B-1----:R-:W-:Y:S08]  /*8c70*/  HMMA.16816.F32.BF16 R116, R136.reuse, R8, R116 ;  /* 0x000000088874723c */ /* 0x042ff00000041874 */
[----:B------:R-:W-:-:S15]  /*8c80*/  HMMA.16816.F32.BF16 R112, R136, R10, R112 ;  /* 0x0000000a8870723c */ /* 0x000fde0000041870 */
[----:B------:R-:W-:-:S05]  /*8c90*/  NOP ;  /* 0x0000000000007918 */ /* 0x000fca0000000000 */
.L_x_473:
[----:B------:R-:W-:-:S13]  /*8ca0*/  ISETP.GE.AND P0, PT, R197, RZ, PT ;  /* 0x000000ffc500720c */ /* 0x000fda0003f06270 */
[----:B------:R-:W-:Y:S05]  /*8cb0*/  @!P0 BRA `(.L_x_475) ;  /* 0x0000003400488947 */ /* 0x000fea0003800000 */
[----:B------:R-:W-:Y:S01]  /*8cc0*/  IMAD.MOV.U32 R4, RZ, RZ, R182 ;  /* 0x000000ffff047224 */ /* 0x000fe200078e00b6 */
[----:B------:R-:W-:Y:S01]  /*8cd0*/  S2UR UR7, SR_CgaCtaId ;  /* 0x00000000000779c3 */ /* 0x000fe20000008800 */
[----:B------:R-:W-:Y:S01]  /*8ce0*/  IMAD.MOV.U32 R5, RZ, RZ, R181 ;  /* 0x000000ffff057224 */ /* 0x000fe200078e00b5 */
[----:B------:R-:W1:Y:S01]  /*8cf0*/  S2R R199, SR_TID.X ;  /* 0x0000000000c77919 */ /* 0x000e620000002100 */
[----:B------:R-:W-:Y:S01]  /*8d00*/  IMAD R0, R0, UR4, RZ ;  /* 0x0000000400007c24 */ /* 0x000fe2000f8e02ff */
[----:B------:R-:W-:Y:S01]  /*8d10*/  UMOV UR6, 0x400 ;  /* 0x0000040000067882 */ /* 0x000fe20000000000 */
[----:B------:R-:W-:Y:S01]  /*8d20*/  IMAD.WIDE.U32 R4, R133, R162, R4 ;  /* 0x000000a285047225 */ /* 0x000fe200078e0004 */
[----:B------:R-:W-:Y:S02]  /*8d30*/  MOV R178, 0x40 ;  /* 0x0000004000b27802 */ /* 0x000fe40000000f00 */
[----:B------:R-:W-:Y:S01]  /*8d40*/  LOP3.LUT R200, R188, 0x1e00, R167, 0xf8, !PT ;  /* 0x00001e00bcc87812 */ /* 0x000fe200078ef8a7 */
[----:B------:R-:W-:Y:S01]  /*8d50*/  IMAD.IADD R5, R180, 0x1, R5 ;  /* 0x00000001b4057824 */ /* 0x000fe200078e0205 */
[----:B------:R-:W-:Y:S01]  /*8d60*/  SEL R178, R178, 0xffffffc0, !P5 ;  /* 0xffffffc0b2b27807 */ /* 0x000fe20006800000 */
[----:B------:R-:W-:-:S02]  /*8d70*/  IMAD.SHL.U32 R7, R134, 0x40, RZ ;  /* 0x0000004086077824 */ /* 0x000fc400078e00ff */
[C---:B------:R-:W-:Y:S01]  /*8d80*/  IMAD.WIDE.U32 R4, R135.reuse, UR4, R4 ;  /* 0x0000000487047c25 */ /* 0x040fe2000f8e0004 */
[----:B------:R-:W2:Y:S02]  /*8d90*/  LDCU UR4, c[0x0][0x45c] ;  /* 0x00008b80ff0477ac */ /* 0x000ea40008000800 */
[C---:B------:R-:W-:Y:S01]  /*8da0*/  LOP3.LUT R9, R160.reuse, 0x1c0, R7, 0xf8, !PT ;  /* 0x000001c0a0097812 */ /* 0x040fe200078ef807 */
[----:B------:R-:W-:Y:S01]  /*8db0*/  IMAD R135, R135, UR5, R0 ;  /* 0x0000000587877c24 */ /* 0x000fe2000f8e0200 */
[----:B------:R-:W3:Y:S01]  /*8dc0*/  S2UR UR5, SR_CgaCtaId ;  /* 0x00000000000579c3 */ /* 0x000ee20000008800 */
[----:B------:R-:W-:Y:S01]  /*8dd0*/  IADD3 R6, P0, PT, R160, R4, RZ ;  /* 0x00000004a0067210 */ /* 0x000fe20007f1e0ff */
[----:B------:R-:W-:Y:S01]  /*8de0*/  IMAD.SHL.U32 R179, R134, 0x20, RZ ;  /* 0x0000002086b37824 */ /* 0x000fe200078e00ff */
[--C-:B------:R-:W-:Y:S01]  /*8df0*/  SHF.R.U32.HI R4, RZ, 0x1, R134.reuse ;  /* 0x00000001ff047819 */ /* 0x100fe20000011686 */
[----:B------:R-:W-:Y:S01]  /*8e00*/  VIADD R198, R197, 0x1 ;  /* 0x00000001c5c67836 */ /* 0x000fe20000000000 */
[----:B------:R-:W-:Y:S01]  /*8e10*/  LOP3.LUT R0, R7, 0x200, RZ, 0xc0, !PT ;  /* 0x0000020007007812 */ /* 0x000fe200078ec0ff */
[----:B------:R-:W-:Y:S01]  /*8e20*/  IMAD.X R135, R135, 0x1, R5, P0 ;  /* 0x0000000187877824 */ /* 0x000fe200000e0605 */
[C---:B------:R-:W-:Y:S01]  /*8e30*/  LOP3.LUT R5, R9.reuse, 0x8, R134, 0x78, !PT ;  /* 0x0000000809057812 */ /* 0x040fe200078e7886 */
[----:B------:R-:W-:Y:S01]  /*8e40*/  IMAD.SHL.U32 R210, R6, 0x2, RZ ;  /* 0x0000000206d27824 */ /* 0x000fe200078e00ff */
[----:B------:R-:W-:Y:S01]  /*8e50*/  LOP3.LUT R4, R9, 0x8, R4, 0x78, !PT ;  /* 0x0000000809047812 */ /* 0x000fe200078e7804 */
[----:B------:R-:W-:Y:S01]  /*8e60*/  IMAD.WIDE.U32 R8, R197, R162, RZ ;  /* 0x000000a2c5087225 */ /* 0x000fe200078e00ff */
[----:B------:R-:W-:-:S02]  /*8e70*/  LOP3.LUT R182, R7, 0x400, RZ, 0xc0, !PT ;  /* 0x0000040007b67812 */ /* 0x000fc400078ec0ff */
[----:B------:R-:W-:Y:S01]  /*8e80*/  LOP3.LUT R179, R0, 0x7c00, R179, 0xf8, !PT ;  /* 0x00007c0000b37812 */ /* 0x000fe200078ef8b3 */
[----:B------:R-:W-:Y:S01]  /*8e90*/  IMAD R7, R197, R163, R9 ;  /* 0x000000a3c5077224 */ /* 0x000fe200078e0209 */
[----:B------:R-:W-:Y:S01]  /*8ea0*/  SHF.L.U64.HI R0, R6, 0x1, R135 ;  /* 0x0000000106007819 */ /* 0x000fe20000010287 */
[----:B------:R-:W-:Y:S01]  /*8eb0*/  IMAD.SHL.U32 R195, R162, 0x20, RZ ;  /* 0x00000020a2c37824 */ /* 0x000fe200078e00ff */
[C---:B------:R-:W-:Y:S01]  /*8ec0*/  LEA R210, P1, R8.reuse, R210, 0x7 ;  /* 0x000000d208d27211 */ /* 0x040fe200078238ff */
[----:B------:R-:W-:Y:S01]  /*8ed0*/  IMAD.MOV.U32 R133, RZ, RZ, R132 ;  /* 0x000000ffff857224 */ /* 0x000fe200078e0084 */
[----:B------:R-:W-:Y:S02]  /*8ee0*/  LEA R182, R5, R182, 0x1 ;  /* 0x000000b605b67211 */ /* 0x000fe400078e08ff */
[----:B------:R-:W-:Y:S02]  /*8ef0*/  LEA.HI.X R0, R8, R0, R7, 0x7, P1 ;  /* 0x0000000008007211 */ /* 0x000fe400008f3c07 */
[----:B------:R-:W-:Y:S01]  /*8f00*/  IADD3 R210, P1, PT, R210, UR8, RZ ;  /* 0x00000008d2d27c10 */ /* 0x000fe2000ff3e0ff */
[----:B---3--:R-:W-:Y:S01]  /*8f10*/  ULEA UR5, UR5, UR6, 0x18 ;  /* 0x0000000605057291 */ /* 0x008fe2000f8ec0ff */
[----:B------:R-:W-:Y:S01]  /*8f20*/  LOP3.LUT R179, R179, R4, RZ, 0xfc, !PT ;  /* 0x00000004b3b37212 */ /* 0x000fe200078efcff */
[----:B------:R-:W-:Y:S01]  /*8f30*/  IMAD.MOV.U32 R4, RZ, RZ, 0x20 ;  /* 0x00000020ff047424 */ /* 0x000fe200078e00ff */
[----:B------:R-:W-:Y:S01]  /*8f40*/  IADD3.X R211, PT, PT, R0, UR9, RZ, P1, !PT ;  /* 0x0000000900d37c10 */ /* 0x000fe20008ffe4ff */
[----:B------:R-:W-:Y:S01]  /*8f50*/  IMAD.MOV.U32 R0, RZ, RZ, R3 ;  /* 0x000000ffff007224 */ /* 0x000fe200078e0003 */
[----:B------:R-:W-:Y:S01]  /*8f60*/  IADD3 R188, P0, PT, R194, -0x100, RZ ;  /* 0xffffff00c2bc7810 */ /* 0x000fe20007f1e0ff */
[----:B------:R-:W-:Y:S01]  /*8f70*/  VIADD R3, R182, UR5 ;  /* 0x00000005b6037c36 */ /* 0x000fe20008000000 */
[----:B------:R-:W-:Y:S01]  /*8f80*/  LEA R179, R179, UR5, 0x1 ;  /* 0x00000005b3b37c11 */ /* 0x000fe2000f8e08ff */
[----:B------:R-:W-:Y:S01]  /*8f90*/  UMOV UR8, 0x400 ;  /* 0x0000040000087882 */ /* 0x000fe20000000000 */
[----:B------:R-:W-:Y:S01]  /*8fa0*/  IADD3.X R196, PT, PT, R2, -0x1, RZ, P0, !PT ;  /* 0xffffffff02c47810 */ /* 0x000fe200007fe4ff */
[----:B------:R-:W-:Y:S01]  /*8fb0*/  IMAD.IADD R181, R3, 0x1, R178 ;  /* 0x0000000103b57824 */ /* 0x000fe200078e02b2 */
[----:B------:R-:W-:Y:S01]  /*8fc0*/  SEL R2, R4, 0xffffffe0, !P6 ;  /* 0xffffffe004027807 */ /* 0x000fe20007000000 */
[----:B------:R-:W-:Y:S01]  /*8fd0*/  IMAD.IADD R178, R178, 0x1, R179 ;  /* 0x00000001b2b27824 */ /* 0x000fe200078e02b3 */
[----:B------:R-:W-:Y:S01]  /*8fe0*/  SHF.L.U64.HI R194, R162, 0x5, R163 ;  /* 0x00000005a2c27819 */ /* 0x000fe200000102a3 */
[----:B------:R-:W-:Y:S01]  /*8ff0*/  ULEA UR6, UR7, UR8, 0x18 ;  /* 0x0000000807067291 */ /* 0x000fe2000f8ec0ff */
[----:B------:R-:W-:Y:S01]  /*9000*/  LEA R197, R197, 0x1, 0x1 ;  /* 0x00000001c5c57811 */ /* 0x000fe200078e08ff */
[----:B------:R-:W-:Y:S01]  /*9010*/  IMAD.IADD R135, R2, 0x1, R179 ;  /* 0x0000000102877824 */ /* 0x000fe200078e02b3 */
[----:B------:R-:W-:Y:S01]  /*9020*/  LEA R200, R200, UR5, 0x1 ;  /* 0x00000005c8c87c11 */ /* 0x000fe2000f8e08ff */
[C---:B------:R-:W-:Y:S01]  /*9030*/  IMAD.IADD R180, R2.reuse, 0x1, R181 ;  /* 0x0000000102b47824 */ /* 0x040fe200078e02b5 */
[----:B------:R-:W-:Y:S01]  /*9040*/  IADD3 R176, PT, PT, R3, R2, RZ ;  /* 0x0000000203b07210 */ /* 0x000fe20007ffe0ff */
[----:B------:R-:W-:Y:S01]  /*9050*/  IMAD.IADD R177, R2, 0x1, R178 ;  /* 0x0000000102b17824 */ /* 0x000fe200078e02b2 */
[----:B-12---:R-:W-:Y:S06]  /*9060*/  BRA `(.L_x_476) ;  /* 0x0000000000947947 */ /* 0x006fec0003800000 */
.L_x_478:
[----:B------:R-:W1:Y:S01]  /*9070*/  LDC.64 R2, c[0x0][0x3b8] ;  /* 0x0000ee00ff027b82 */ /* 0x000e620000000a00 */
[----:B------:R-:W-:Y:S04]  /*9080*/  VIADD R137, R198, 0xfffffffe ;  /* 0xfffffffec6897836 */ /* 0x000fe80000000000 */
[C---:B-1----:R-:W-:Y:S01]  /*9090*/  IMAD.WIDE.U32 R140, R137.reuse, R2, RZ ;  /* 0x00000002898c7225 */ /* 0x042fe200078e00ff */
[----:B------:R-:W-:Y:S03]  /*90a0*/  SHF.L.U64.HI R136, R2, 0x4, R3 ;  /* 0x0000000402887819 */ /* 0x000fe60000010203 */
[----:B------:R-:W-:Y:S01]  /*90b0*/  IMAD R137, R137, R3, R141 ;  /* 0x0000000389897224 */ /* 0x000fe200078e028d */
[-C--:B------:R-:W-:Y:S01]  /*90c0*/  LEA R142, P2, R140, R187.reuse, 0x7 ;  /* 0x000000bb8c8e7211 */ /* 0x080fe200078438ff */
[----:B------:R-:W-:Y:S03]  /*90d0*/  IMAD.SHL.U32 R134, R2, 0x10, RZ ;  /* 0x0000001002867824 */ /* 0x000fe600078e00ff */
[C-C-:B------:R-:W-:Y:S02]  /*90e0*/  LEA.HI.X R143, R140.reuse, R186, R137.reuse, 0x7, P2 ;  /* 0x000000ba8c8f7211 */ /* 0x140fe400010f3c89 */
[C---:B------:R-:W-:Y:S03]  /*90f0*/  LEA R141, P0, R140.reuse, R134, 0x6 ;  /* 0x000000868c8d7211 */ /* 0x040fe600078030ff */
[----:B------:R-:W-:Y:S01]  /*9100*/  @!PT LDS RZ, [RZ] ;  /* 0x00000000fffff984 */ /* 0x000fe20000000800 */
[----:B------:R-:W-:Y:S01]  /*9110*/  @!PT LDS RZ, [RZ] ;  /* 0x00000000fffff984 */ /* 0x000fe20000000800 */
[----:B------:R-:W-:Y:S01]  /*9120*/  @!PT LDS RZ, [RZ] ;  /* 0x00000000fffff984 */ /* 0x000fe20000000800 */
[----:B------:R1:W-:Y:S01]  /*9130*/  LDGSTS.E.BYPASS.LTC128B.128 [R200+0x6000], desc[UR10][R142.64] ;  /* 0x060000008ec87fae */ /* 0x0003e2000b981a0a */
[----:B------:R-:W-:Y:S02]  /*9140*/  LEA.HI.X R139, R140, R136, R137, 0x6, P0 ;  /* 0x000000888c8b7211 */ /* 0x000fe400000f3489 */
[C---:B------:R-:W-:Y:S01]  /*9150*/  LEA R140, P2, R141.reuse, R187, 0x1 ;  /* 0x000000bb8d8c7211 */ /* 0x040fe200078408ff */
[----:B------:R1:W-:Y:S01]  /*9160*/  LDGSTS.E.BYPASS.LTC128B.128 [R200+0x8000], desc[UR10][R142.64+0x80] ;  /* 0x080000808ec87fae */ /* 0x0003e2000b981a0a */
[-C--:B------:R-:W-:Y:S02]  /*9170*/  LEA R138, P1, R2, R141.reuse, 0x5 ;  /* 0x0000008d028a7211 */ /* 0x080fe400078228ff */
[----:B------:R-:W-:Y:S01]  /*9180*/  IADD3 R134, P0, PT, R134, R141, RZ ;  /* 0x0000008d86867210 */ /* 0x000fe20007f1e0ff */
[----:B------:R1:W-:Y:S01]  /*9190*/  LDGSTS.E.BYPASS.LTC128B.128 [R200+0xa000], desc[UR10][R142.64+0x100] ;  /* 0x0a0001008ec87fae */ /* 0x0003e2000b981a0a */
[-C--:B------:R-:W-:Y:S02]  /*91a0*/  LEA.HI.X R141, R141, R186.reuse, R139, 0x1, P2 ;  /* 0x000000ba8d8d7211 */ /* 0x080fe400010f0c8b */
[----:B------:R-:W-:Y:S01]  /*91b0*/  LEA.HI.X R3, R2, R139, R3, 0x5, P1 ;  /* 0x0000008b02037211 */ /* 0x000fe200008f2c03 */
[----:B------:R-:W-:Y:S01]  /*91c0*/  IMAD.X R137, R136, 0x1, R139, P0 ;  /* 0x0000000188897824 */ /* 0x000fe200000e068b */
[-C--:B------:R-:W-:Y:S01]  /*91d0*/  LEA R136, P1, R134, R187.reuse, 0x1 ;  /* 0x000000bb86887211 */ /* 0x080fe200078208ff */
[----:B------:R1:W-:Y:S01]  /*91e0*/  LDGSTS.E.BYPASS.LTC128B.128 [R200+0x6800], desc[UR10][R140.64] ;  /* 0x068000008cc87fae */ /* 0x0003e2000b981a0a */
[----:B------:R-:W-:Y:S02]  /*91f0*/  LEA R2, P0, R138, R187, 0x1 ;  /* 0x000000bb8a027211 */ /* 0x000fe400078008ff */
[-C--:B------:R-:W-:Y:S01]  /*9200*/  LEA.HI.X R137, R134, R186.reuse, R137, 0x1, P1 ;  /* 0x000000ba86897211 */ /* 0x080fe200008f0c89 */
[----:B------:R1:W-:Y:S01]  /*9210*/  LDGSTS.E.BYPASS.LTC128B.128 [R200+0x8800], desc[UR10][R140.64+0x80] ;  /* 0x088000808cc87fae */ /* 0x0003e2000b981a0a */
[----:B------:R-:W-:Y:S03]  /*9220*/  LEA.HI.X R3, R138, R186, R3, 0x1, P0 ;  /* 0x000000ba8a037211 */ /* 0x000fe600000f0c03 */
[----:B------:R1:W-:Y:S04]  /*9230*/  LDGSTS.E.BYPASS.LTC128B.128 [R200+0xa800], desc[UR10][R140.64+0x100] ;  /* 0x0a8001008cc87fae */ /* 0x0003e8000b981a0a */
[----:B------:R1:W-:Y:S04]  /*9240*/  LDGSTS.E.BYPASS.LTC128B.128 [R200+0x7000], desc[UR10][R136.64] ;  /* 0x0700000088c87fae */ /* 0x0003e8000b981a0a */
[----:B------:R1:W-:Y:S04]  /*9250*/  LDGSTS.E.BYPASS.LTC128B.128 [R200+0x9000], desc[UR10][R136.64+0x80] ;  /* 0x0900008088c87fae */ /* 0x0003e8000b981a0a */
[----:B------:R1:W-:Y:S04]  /*9260*/  LDGSTS.E.BYPASS.LTC128B.128 [R200+0xb000], desc[UR10][R136.64+0x100] ;  /* 0x0b00010088c87fae */ /* 0x0003e8000b981a0a */
[----:B------:R1:W-:Y:S04]  /*9270*/  LDGSTS.E.BYPASS.LTC128B.128 [R200+0x7800], desc[UR10][R2.64] ;  /* 0x0780000002c87fae */ /* 0x0003e8000b981a0a */
[----:B------:R1:W-:Y:S04]  /*9280*/  LDGSTS.E.BYPASS.LTC128B.128 [R200+0x9800], desc[UR10][R2.64+0x80] ;  /* 0x0980008002c87fae */ /* 0x0003e8000b981a0a */
[----:B------:R1:W-:Y:S04]  /*9290*/  LDGSTS.E.BYPASS.LTC128B.128 [R200+0xb800], desc[UR10][R2.64+0x100] ;  /* 0x0b80010002c87fae */ /* 0x0003e8000b981a0a */
[----:B------:R-:W0:Y:S01]  /*92a0*/  LDGDEPBAR ;  /* 0x00000000000079af */ /* 0x000e220000000000 */
[----:B------:R-:W-:Y:S05]  /*92b0*/  BRA `(.L_x_477) ;  /* 0x0000000c00147947 */ /* 0x000fea0003800000 */
.L_x_476:
[----:B------:R-:W-:Y:S04]  /*92c0*/  DEPBAR.LE SB0, 0x0 ;  /* 0x000080000000791a */ /* 0x000fe80000000000 */
[----:B------:R-:W-:Y:S01]  /*92d0*/  BAR.SYNC.DEFER_BLOCKING 0x0 ;  /* 0x0000000000007b1d */ /* 0x000fe20000010000 */
[----:B------:R-:W-:Y:S05]  /*92e0*/  IADD3 R214, P0, PT, R210, R195, RZ ;  /* 0x000000c3d2d67210 */ /* 0x000fea0007f1e0ff */
[----:B------:R-:W-:Y:S01]  /*92f0*/  IMAD.X R215, R211, 0x1, R194, P0 ;  /* 0x00000001d3d77824 */ /* 0x000fe200000e06c2 */
[----:B------:R-:W-:Y:S05]  /*9300*/  IADD3 R212, P0, PT, R188, R214, RZ ;  /* 0x000000d6bcd47210 */ /* 0x000fea0007f1e0ff */
[----:B------:R-:W-:Y:S01]  /*9310*/  IMAD.X R213, R196, 0x1, R215, P0 ;  /* 0x00000001c4d57824 */ /* 0x000fe200000e06d7 */
[----:B------:R-:W-:Y:S05]  /*9320*/  IADD3 R2, P0, PT, R188, R212, RZ ;  /* 0x000000d4bc027210 */ /* 0x000fea0007f1e0ff */
[----:B------:R-:W-:Y:S01]  /*9330*/  IMAD.X R3, R196, 0x1, R213, P0 ;  /* 0x00000001c4037824 */ /* 0x000fe200000e06d5 */
[----:B------:R-:W-:Y:S01]  /*9340*/  ISETP.NE.AND P0, PT, R198, 0x1, PT ;  /* 0x00000001c600780c */ /* 0x000fe20003f05270 */
        /* <DEDUP_REMOVED lines=19> */
[----:B------:R-:W0:Y:S04]  /*9480*/  LDGDEPBAR ;  /* 0x00000000000079af */ /* 0x000e280000000000 */
[----:B------:R-:W5:Y:S04]  /*9490*/  LDSM.16.M88.4 R152, [R182+UR5+0x7800] ;  /* 0x00780005b698783b */ /* 0x000f680008000200 */
[----:B------:R-:W-:Y:S04]  /*94a0*/  LDSM.16.M88.4 R156, [R135] ;  /* 0x00000000879c783b */ /* 0x000fe80000000200 */
[----:B------:R-:W1:Y:S04]  /*94b0*/  LDSM.16.M88.4 R160, [R176+0x6000] ;  /* 0x00600000b0a0783b */ /* 0x000e680000000200 */
[----:B------:R-:W-:Y:S04]  /*94c0*/  LDSM.16.M88.4 R164, [R176+0x7000] ;  /* 0x00700000b0a4783b */ /* 0x000fe80000000200 */
[----:B------:R-:W-:Y:S04]  /*94d0*/  LDSM.16.M88.4 R168, [R180+0x6000] ;  /* 0x00600000b4a8783b */ /* 0x000fe80000000200 */
[----:B------:R-:W-:Y:S01]  /*94e0*/  LDSM.16.M88.4 R172, [R180+0x6800] ;  /* 0x00680000b4ac783b */ /* 0x000fe20000000200 */
[C---:B--2---:R-:W-:Y:S08]  /*94f0*/  HMMA.16816.F32.BF16 R4, R136.reuse, R140, RZ ;  /* 0x0000008c8804723c */ /* 0x044ff000000418ff */
        /* <DEDUP_REMOVED lines=10> */
[----:B------:R-:W4:Y:S04]  /*95a0*/  LDSM.16.M88.4 R136, [R178] ;  /* 0x00000000b288783b */ /* 0x000f280000000200 */
[----:B------:R-:W5:Y:S03]  /*95b0*/  LDSM.16.M88.4 R152, [R181+0x6800] ;  /* 0x00680000b598783b */ /* 0x000f660000000200 */
        /* <DEDUP_REMOVED lines=11> */
[----:B------:R-:W3:Y:S04]  /*9670*/  LDSM.16.M88.4 R144, [R180+0x7000] ;  /* 0x00700000b490783b */ /* 0x000ee80000000200 */
[----:B------:R-:W-:Y:S03]  /*9680*/  LDSM.16.M88.4 R156, [R182+UR5+0x9000] ;  /* 0x00900005b69c783b */ /* 0x000fe60008000200 */
[C---:B----4-:R-:W-:Y:S08]  /*9690*/  HMMA.16816.F32.BF16 R4, R136.reuse, R148, R4 ;  /* 0x000000948804723c */ /* 0x050ff00000041804 */
[C---:B------:R-:W-:Y:S01]  /*96a0*/  HMMA.16816.F32.BF16 R8, R136.reuse, R150, R8 ;  /* 0x000000968808723c */ /* 0x040fe20000041808 */
[----:B------:R-:W4:Y:S07]  /*96b0*/  LDSM.16.M88.4 R148, [R180+0x7800] ;  /* 0x00780000b494783b */ /* 0x000f2e0000000200 */
[C---:B-----5:R-:W-:Y:S08]  /*96c0*/  HMMA.16816.F32.BF16 R12, R136.reuse, R152, R12 ;  /* 0x00000098880c723c */ /* 0x060ff0000004180c */
[C---:B------:R-:W-:Y:S01]  /*96d0*/  HMMA.16816.F32.BF16 R16, R136.reuse, R154, R16 ;  /* 0x0000009a8810723c */ /* 0x040fe20000041810 */
[----:B------:R-:W-:Y:S07]  /*96e0*/  LDSM.16.M88.4 R152, [R182+UR5+0x8800] ;  /* 0x00880005b698783b */ /* 0x000fee0008000200 */
[C---:B-1----:R-:W-:Y:S08]  /*96f0*/  HMMA.16816.F32.BF16 R20, R136.reuse, R140, R20 ;  /* 0x0000008c8814723c */ /* 0x042ff00000041814 */
[C---:B------:R-:W-:Y:S01]  /*9700*/  HMMA.16816.F32.BF16 R24, R136.reuse, R142, R24 ;  /* 0x0000008e8818723c */ /* 0x040fe20000041818 */
[----:B------:R-:W-:Y:S07]  /*9710*/  LDSM.16.M88.4 R140, [R182+UR5+0x8000] ;  /* 0x00800005b68c783b */ /* 0x000fee0008000200 */
[C---:B------:R-:W-:Y:S08]  /*9720*/  HMMA.16816.F32.BF16 R28, R136.reuse, R160, R28 ;  /* 0x000000a0881c723c */ /* 0x040ff0000004181c */
[----:B------:R-:W-:Y:S01]  /*9730*/  HMMA.16816.F32.BF16 R32, R136, R162, R32 ;  /* 0x000000a28820723c */ /* 0x000fe20000041820 */
[----:B------:R-:W1:Y:S04]  /*9740*/  LDSM.16.M88.4 R136, [R179+0x2000] ;  /* 0x00200000b388783b */ /* 0x000e680000000200 */
[----:B------:R-:W-:Y:S03]  /*9750*/  LDSM.16.M88.4 R160, [R176+0x8000] ;  /* 0x00800000b0a0783b */ /* 0x000fe60000000200 */
        /* <DEDUP_REMOVED lines=8> */
[----:B------:R-:W2:Y:S07]  /*97e0*/  LDSM.16.M88.4 R144, [R182+UR5+0x9800] ;  /* 0x00980005b690783b */ /* 0x000eae0008000200 */
[C---:B----4-:R-:W-:Y:S08]  /*97f0*/  HMMA.16816.F32.BF16 R28, R164.reuse, R148, R28 ;  /* 0x00000094a41c723c */ /* 0x050ff0000004181c */
        /* <DEDUP_REMOVED lines=14> */
[----:B------:R-:W-:Y:S04]  /*98e0*/  LDSM.16.M88.4 R136, [R178+0x2000] ;  /* 0x00200000b288783b */ /* 0x000fe80000000200 */
[----:B------:R-:W2:Y:S03]  /*98f0*/  LDSM.16.M88.4 R144, [R181+0x8000] ;  /* 0x00800000b590783b */ /* 0x000ea60000000200 */
        /* <DEDUP_REMOVED lines=11> */
[----:B------:R-:W-:Y:S04]  /*99b0*/  LDSM.16.M88.4 R148, [R180+0x9000] ;  /* 0x00900000b494783b */ /* 0x000fe80000000200 */
[----:B------:R-:W-:Y:S03]  /*99c0*/  LDSM.16.M88.4 R156, [R180+0x9800] ;  /* 0x00980000b49c783b */ /* 0x000fe60000000200 */
[C---:B--2---:R-:W-:Y:S08]  /*99d0*/  HMMA.16816.F32.BF16 R4, R136.reuse, R144, R4 ;  /* 0x000000908804723c */ /* 0x044ff00000041804 */
[C---:B------:R-:W-:Y:S01]  /*99e0*/  HMMA.16816.F32.BF16 R8, R136.reuse, R146, R8 ;  /* 0x000000928808723c */ /* 0x040fe20000041808 */
[----:B------:R-:W2:Y:S07]  /*99f0*/  LDSM.16.M88.4 R144, [R180+0x8800] ;  /* 0x00880000b490783b */ /* 0x000eae0000000200 */
[C---:B---3--:R-:W-:Y:S08]  /*9a00*/  HMMA.16816.F32.BF16 R12, R136.reuse, R160, R12 ;  /* 0x000000a0880c723c */ /* 0x048ff0000004180c */
[C---:B------:R-:W-:Y:S01]  /*9a10*/  HMMA.16816.F32.BF16 R16, R136.reuse, R162, R16 ;  /* 0x000000a28810723c */ /* 0x040fe20000041810 */
[----:B------:R-:W-:Y:S07]  /*9a20*/  LDSM.16.M88.4 R160, [R182+UR5+0xb800] ;  /* 0x00b80005b6a0783b */ /* 0x000fee0008000200 */
[C---:B-1----:R-:W-:Y:S08]  /*9a30*/  HMMA.16816.F32.BF16 R20, R136.reuse, R140, R20 ;  /* 0x0000008c8814723c */ /* 0x042ff00000041814 */
[C---:B------:R-:W-:Y:S01]  /*9a40*/  HMMA.16816.F32.BF16 R24, R136.reuse, R142, R24 ;  /* 0x0000008e8818723c */ /* 0x040fe20000041818 */
[----:B------:R-:W-:Y:S07]  /*9a50*/  LDSM.16.M88.4 R140, [R182+UR5+0xa000] ;  /* 0x00a00005b68c783b */ /* 0x000fee0008000200 */
[C---:B----4-:R-:W-:Y:S08]  /*9a60*/  HMMA.16816.F32.BF16 R28, R136.reuse, R152, R28 ;  /* 0x00000098881c723c */ /* 0x050ff0000004181c */
[----:B------:R-:W-:Y:S01]  /*9a70*/  HMMA.16816.F32.BF16 R32, R136, R154, R32 ;  /* 0x0000009a8820723c */ /* 0x000fe20000041820 */
[----:B------:R-:W1:Y:S04]  /*9a80*/  LDSM.16.M88.4 R136, [R179+0x4000] ;  /* 0x00400000b388783b */ /* 0x000e680000000200 */
[----:B------:R-:W-:Y:S03]  /*9a90*/  LDSM.16.M88.4 R152, [R182+UR5+0xb000] ;  /* 0x00b00005b698783b */ /* 0x000fe60008000200 */
[C---:B------:R-:W-:Y:S08]  /*9aa0*/  HMMA.16816.F32.BF16 R4, R164.reuse, R168, R4 ;  /* 0x000000a8a404723c */ /* 0x040ff00000041804 */
[C---:B------:R-:W-:Y:S01]  /*9ab0*/  HMMA.16816.F32.BF16 R8, R164.reuse, R170, R8 ;  /* 0x000000aaa408723c */ /* 0x040fe20000041808 */
[----:B------:R-:W-:Y:S07]  /*9ac0*/  LDSM.16.M88.4 R168, [R176+0xa000] ;  /* 0x00a00000b0a8783b */ /* 0x000fee0000000200 */
[C---:B--2---:R-:W-:Y:S08]  /*9ad0*/  HMMA.16816.F32.BF16 R12, R164.reuse, R144, R12 ;  /* 0x00000090a40c723c */ /* 0x044ff0000004180c */
[C---:B------:R-:W-:Y:S01]  /*9ae0*/  HMMA.16816.F32.BF16 R16, R164.reuse, R146, R16 ;  /* 0x00000092a410723c */ /* 0x040fe20000041810 */
[----:B------:R-:W2:Y:S07]  /*9af0*/  LDSM.16.M88.4 R144, [R182+UR5+0xa800] ;  /* 0x00a80005b690783b */ /* 0x000eae0008000200 */
[C---:B------:R-:W-:Y:S08]  /*9b00*/  HMMA.16816.F32.BF16 R20, R164.reuse, R148, R20 ;  /* 0x00000094a414723c */ /* 0x040ff00000041814 */
[C---:B------:R-:W-:Y:S01]  /*9b10*/  HMMA.16816.F32.BF16 R24, R164.reuse, R150, R24 ;  /* 0x00000096a418723c */ /* 0x040fe20000041818 */
[----:B------:R-:W3:Y:S07]  /*9b20*/  LDSM.16.M88.4 R148, [R135+0x4000] ;  /* 0x004000008794783b */ /* 0x000eee0000000200 */
[C---:B------:R-:W-:Y:S08]  /*9b30*/  HMMA.16816.F32.BF16 R28, R164.reuse, R156, R28 ;  /* 0x0000009ca41c723c */ /* 0x040ff0000004181c */
[----:B------:R-:W-:Y:S01]  /*9b40*/  HMMA.16816.F32.BF16 R32, R164, R158, R32 ;  /* 0x0000009ea420723c */ /* 0x000fe20000041820 */
[----:B------:R-:W4:Y:S04]  /*9b50*/  LDSM.16.M88.4 R156, [R176+0xb000] ;  /* 0x00b00000b09c783b */ /* 0x000f280000000200 */
[----:B------:R-:W-:Y:S03]  /*9b60*/  LDSM.16.M88.4 R164, [R177+0x4000] ;  /* 0x00400000b1a4783b */ /* 0x000fe60000000200 */
        /* <DEDUP_REMOVED lines=11> */
[----:B------:R-:W2:Y:S04]  /*9c20*/  LDSM.16.M88.4 R136, [R178+0x4000] ;  /* 0x00400000b288783b */ /* 0x000ea80000000200 */
        /* <DEDUP_REMOVED lines=11> */
[----:B------:R-:W1:Y:S04]  /*9ce0*/  LDSM.16.M88.4 R140, [R180+0xa800] ;  /* 0x00a80000b48c783b */ /* 0x000e680000000200 */
[----:B------:R-:W4:Y:S03]  /*9cf0*/  LDSM.16.M88.4 R148, [R180+0xb000] ;  /* 0x00b00000b494783b */ /* 0x000f260000000200 */
        /* <DEDUP_REMOVED lines=29> */
[----:B------:R-:W-:Y:S08]  /*9ed0*/  FMNMX3.FTZ R132, R132, R24, R25, !PT ;  /* 0x0000001884847276 */ /* 0x000ff00007810019 */
[----:B------:R-:W-:Y:S08]  /*9ee0*/  FMNMX3.FTZ R132, R132, R28, R29, !PT ;  /* 0x0000001c84847276 */ /* 0x000ff0000781001d */
[----:B------:R-:W-:Y:S01]  /*9ef0*/  FMNMX3.FTZ R132, R132, R32, R33, !PT ;  /* 0x0000002084847276 */ /* 0x000fe20007810021 */
[----:B------:R-:W-:Y:S06]  /*9f00*/  @P0 BRA `(.L_x_478) ;  /* 0xfffffff000580947 */ /* 0x000fec000383ffff */
.L_x_477:
[----:B-1----:R-:W-:Y:S01]  /*9f10*/  FMNMX3.FTZ R3, R204, R26, R27, !PT ;  /* 0x0000001acc037276 */ /* 0x002fe2000781001b */
[----:B------:R-:W-:Y:S01]  /*9f20*/  SHFL.BFLY PT, R137, R132, 0x2, 0x1f ;  /* 0x0c401f0084897f89 */ /* 0x000fe200000e0000 */
[C---:B------:R-:W-:Y:S02]  /*9f30*/  IADD3 R231, PT, PT, R208.reuse, -0x61c88647, RZ ;  /* 0x9e3779b9d0e77810 */ /* 0x040fe40007ffe0ff */
[----:B------:R-:W-:Y:S02]  /*9f40*/  FMNMX3.FTZ R3, R3, R30, R31, !PT ;  /* 0x0000001e03037276 */ /* 0x000fe4000781001f */
[C---:B------:R-:W-:Y:S02]  /*9f50*/  IADD3 R229, PT, PT, R208.reuse, 0x3c6ef372, RZ ;  /* 0x3c6ef372d0e57810 */ /* 0x040fe40007ffe0ff */
[----:B------:R-:W-:Y:S02]  /*9f60*/  FMNMX3.FTZ R134, R3, R34, R35, !PT ;  /* 0x0000002203867276 */ /* 0x000fe40007810023 */
[C---:B------:R-:W-:Y:S02]  /*9f70*/  IADD3 R227, PT, PT, R209.reuse, 0x76cf5d0a, RZ ;  /* 0x76cf5d0ad1e37810 */ /* 0x040fe40007ffe0ff */
[C---:B------:R-:W-:Y:S01]  /*9f80*/  IADD3 R225, PT, PT, R209.reuse, 0x32370b8f, RZ ;  /* 0x32370b8fd1e17810 */ /* 0x040fe20007ffe0ff */
[----:B------:R-:W1:Y:S01]  /*9f90*/  SHFL.BFLY PT, R3, R134, 0x2, 0x1f ;  /* 0x0c401f0086037f89 */ /* 0x000e6200000e0000 */
[C---:B------:R-:W-:Y:S02]  /*9fa0*/  IADD3 R224, PT, PT, R208.reuse, 0x78dde6e4, RZ ;  /* 0x78dde6e4d0e07810 */ /* 0x040fe40007ffe0ff */
[C---:B------:R-:W-:Y:S02]  /*9fb0*/  IADD3 R223, PT, PT, R208.reuse, -0x255992d5, RZ ;  /* 0xdaa66d2bd0df7810 */ /* 0x040fe40007ffe0ff */
[C---:B------:R-:W-:Y:S02]  /*9fc0*/  IADD3 R221, PT, PT, R209.reuse, -0x56f99767, RZ ;  /* 0xa9066899d1dd7810 */ /* 0x040fe40007ffe0ff */
[C---:B------:R-:W-:Y:S02]  /*9fd0*/  IADD3 R222, PT, PT, R209.reuse, -0x126145ec, RZ ;  /* 0xed9eba14d1de7810 */ /* 0x040fe40007ffe0ff */
[----:B------:R-:W-:Y:S02]  /*9fe0*/  IADD3 R226, PT, PT, R208, 0x1715609d, RZ ;  /* 0x1715609dd0e27810 */ /* 0x000fe40007ffe0ff */
[----:B------:R-:W-:Y:S02]  /*9ff0*/  IADD3 R228, PT, PT, R209, 0x646e171e, RZ ;  /* 0x646e171ed1e47810 */ /* 0x000fe40007ffe0ff */
[----:B------:R-:W-:Y:S04]  /*a000*/  IADD3 R198, PT, PT, R198, -0x1, RZ ;  /* 0xffffffffc6c67810 */ /* 0x000fe80007ffe0ff */
[----:B------:R-:W-:Y:S02]  /*a010*/  ISETP.NE.AND P1, PT, R198, RZ, PT ;  /* 0x000000ffc600720c */ /* 0x000fe40003f25270 */
[----:B-1----:R-:W-:Y:S02]  /*a020*/  FMNMX.FTZ R2, R134, R3, !PT ;  /* 0x0000000386027209 */ /* 0x002fe40007810000 */
[----:B------:R-:W-:Y:S02]  /*a030*/  FMNMX.FTZ R139, R132, R137, !PT ;  /* 0x00000089848b7209 */ /* 0x000fe40007810000 */
[----:B------:R-:W-:Y:S01]  /*a040*/  IADD3 R137, PT, PT, R197, -0x1, RZ ;  /* 0xffffffffc5897810 */ /* 0x000fe20007ffe0ff */
[----:B------:R-:W1:Y:S03]  /*a050*/  SHFL.BFLY PT, R3, R2, 0x1, 0x1f ;  /* 0x0c201f0002037f89 */ /* 0x000e6600000e0000 */
[----:B------:R-:W-:Y:S05]  /*a060*/  LOP3.LUT R137, R137, R203, R209, 0x96, !PT ;  /* 0x000000cb89897212 */ /* 0x000fea00078e96d1 */
[----:B------:R-:W2:Y:S01]  /*a070*/  SHFL.BFLY PT, R136, R139, 0x1, 0x1f ;  /* 0x0c201f008b887f89 */ /* 0x000ea200000e0000 */
[----:B------:R-:W-:Y:S05]  /*a080*/  IMAD.WIDE.U32 R152, R137, -0x326172a9, RZ ;  /* 0xcd9e8d5789987825 */ /* 0x000fea00078e00ff */
[----:B------:R-:W-:Y:S02]  /*a090*/  LOP3.LUT R150, R206, R231, R153, 0x96, !PT ;  /* 0x000000e7ce967212 */ /* 0x000fe400078e9699 */
[----:B------:R-:W-:Y:S03]  /*a0a0*/  LOP3.LUT R152, R191, R229, R152, 0x96, !PT ;  /* 0x000000e5bf987212 */ /* 0x000fe600078e9698 */
[----:B------:R-:W-:Y:S04]  /*a0b0*/  IMAD.WIDE.U32 R150, R150, -0x2daee0ad, RZ ;  /* 0xd2511f5396967825 */ /* 0x000fe800078e00ff */
[----:B------:R-:W-:Y:S01]  /*a0c0*/  IMAD.WIDE.U32 R152, R152, -0x2daee0ad, RZ ;  /* 0xd2511f5398987825 */ /* 0x000fe200078e00ff */
[----:B------:R-:W-:Y:S02]  /*a0d0*/  LOP3.LUT R134, R192, R227, R151, 0x96, !PT ;  /* 0x000000e3c0867212 */ /* 0x000fe400078e9697 */
[----:B-1----:R-:W-:Y:S02]  /*a0e0*/  FMNMX.FTZ R3, R2, R3, !PT ;  /* 0x0000000302037209 */ /* 0x002fe40007810000 */
[----:B------:R-:W-:Y:S01]  /*a0f0*/  LOP3.LUT R150, R225, R150, R153, 0x96, !PT ;  /* 0x00000096e1967212 */ /* 0x000fe200078e9699 */
[----:B------:R-:W-:Y:S01]  /*a100*/  IMAD.WIDE.U32 R148, R134, -0x326172a9, RZ ;  /* 0xcd9e8d5786947825 */ /* 0x000fe200078e00ff */
[----:B--2---:R-:W-:Y:S03]  /*a110*/  FMNMX.FTZ R132, R139, R136, !PT ;  /* 0x000000888b847209 */ /* 0x004fe60007810000 */
[C---:B------:R-:W-:Y:S01]  /*a120*/  FMUL.FTZ R212, R3.reuse, UR4 ;  /* 0x0000000403d47c20 */ /* 0x040fe20008410000 */
[----:B------:R-:W-:Y:S01]  /*a130*/  IMAD.WIDE.U32 R150, R150, -0x326172a9, RZ ;  /* 0xcd9e8d5796967825 */ /* 0x000fe200078e00ff */
[C---:B------:R-:W-:Y:S03]  /*a140*/  FSETP.NEU.FTZ.AND P0, PT, R132.reuse, -INF , PT ;  /* 0xff8000008400780b */ /* 0x040fe60003f1d000 */
[----:B------:R-:W-:Y:S01]  /*a150*/  FMUL.FTZ R204, R132, UR4 ;  /* 0x0000000484cc7c20 */ /* 0x000fe20008410000 */
[----:B------:R-:W-:Y:S01]  /*a160*/  MOV R134, R199 ;  /* 0x000000c700867202 */ /* 0x000fe20000000f00 */
[C---:B------:R-:W-:Y:S01]  /*a170*/  FADD.FTZ R0, -R3.reuse, R0 ;  /* 0x0000000003007221 */ /* 0x040fe20000010100 */
[----:B------:R-:W-:Y:S02]  /*a180*/  LOP3.LUT R148, R224, R148, R151, 0x96, !PT ;  /* 0x00000094e0947212 */ /* 0x000fe400078e9697 */
[----:B------:R-:W-:Y:S02]  /*a190*/  FSEL R204, R204, RZ, P0 ;  /* 0x000000ffcccc7208 */ /* 0x000fe40000000000 */
[----:B------:R-:W-:Y:S02]  /*a1a0*/  FSETP.NEU.FTZ.AND P0, PT, R3, -INF , PT ;  /* 0xff8000000300780b */ /* 0x000fe40003f1d000 */
[----:B------:R-:W-:Y:S01]  /*a1b0*/  LOP3.LUT R136, R190, R223, R149, 0x96, !PT ;  /* 0x000000dfbe887212 */ /* 0x000fe200078e9695 */
[----:B------:R-:W-:Y:S01]  /*a1c0*/  IMAD.WIDE.U32 R148, R148, -0x2daee0ad, RZ ;  /* 0xd2511f5394947825 */ /* 0x000fe200078e00ff */
[----:B------:R-:W-:Y:S02]  /*a1d0*/  FSEL R212, R212, RZ, P0 ;  /* 0x000000ffd4d47208 */ /* 0x000fe40000000000 */
[----:B------:R-:W-:Y:S01]  /*a1e0*/  SHF.L.U32 R167, R134, 0x3, RZ ;  /* 0x0000000386a77819 */ /* 0x000fe200000006ff */
[----:B------:R-:W-:Y:S01]  /*a1f0*/  IMAD.WIDE.U32 R136, R136, -0x2daee0ad, RZ ;  /* 0xd2511f5388887825 */ /* 0x000fe200078e00ff */
[----:B------:R-:W-:Y:S03]  /*a200*/  SHF.R.U32.HI R161, RZ, 0x1, R134 ;  /* 0x00000001ffa17819 */ /* 0x000fe60000011686 */
[----:B------:R-:W-:Y:S01]  /*a210*/  FFMA.FTZ R169, R11, UR4, -R212 ;  /* 0x000000040ba97c23 */ /* 0x000fe200080108d4 */
[----:B------:R-:W-:Y:S01]  /*a220*/  SHF.L.U32 R11, R134, 0x6, RZ ;  /* 0x00000006860b7819 */ /* 0x000fe200000006ff */
[--C-:B------:R-:W-:Y:S01]  /*a230*/  FFMA.FTZ R165, R8, UR4, -R204.reuse ;  /* 0x0000000408a57c23 */ /* 0x100fe200080108cc */
[----:B------:R-:W-:Y:S01]  /*a240*/  LOP3.LUT R160, R167, 0x38, RZ, 0xc0, !PT ;  /* 0x00000038a7a07812 */ /* 0x000fe200078ec0ff */
[--C-:B------:R-:W-:Y:S01]  /*a250*/  FFMA.FTZ R168, R9, UR4, -R204.reuse ;  /* 0x0000000409a87c23 */ /* 0x100fe200080108cc */
[----:B------:R-:W1:Y:S01]  /*a260*/  LDC R8, c[0x0][0x4f8] ;  /* 0x00013e00ff087b82 */ /* 0x000e620000000800 */
[----:B------:R-:W-:Y:S01]  /*a270*/  LOP3.LUT R138, R221, R136, R149, 0x96, !PT ;  /* 0x00000088dd8a7212 */ /* 0x000fe200078e9695 */
[----:B------:R-:W-:Y:S01]  /*a280*/  FFMA.FTZ R171, R4, UR4, -R204 ;  /* 0x0000000404ab7c23 */ /* 0x000fe200080108cc */
[----:B------:R-:W-:Y:S01]  /*a290*/  LOP3.LUT R9, R160, 0x1c0, R11, 0xf8, !PT ;  /* 0x000001c0a0097812 */ /* 0x000fe200078ef80b */
[----:B------:R-:W-:Y:S01]  /*a2a0*/  FFMA.FTZ R170, R10, UR4, -R212 ;  /* 0x000000040aaa7c23 */ /* 0x000fe200080108d4 */
[----:B------:R-:W-:Y:S01]  /*a2b0*/  LOP3.LUT R2, R161, 0x8, RZ, 0xc0, !PT ;  /* 0x00000008a1027812 */ /* 0x000fe200078ec0ff */
[----:B------:R-:W-:Y:S01]  /*a2c0*/  IMAD.WIDE.U32 R138, R138, -0x326172a9, RZ ;  /* 0xcd9e8d578a8a7825 */ /* 0x000fe200078e00ff */
[----:B------:R-:W-:Y:S01]  /*a2d0*/  LOP3.LUT R152, R222, R152, R137, 0x96, !PT ;  /* 0x00000098de987212 */ /* 0x000fe200078e9689 */
[----:B------:R-:W-:Y:S01]  /*a2e0*/  MUFU.EX2 R169, R169 ;  /* 0x000000a900a97308 */ /* 0x000fe20000000800 */
[----:B------:R-:W-:Y:S01]  /*a2f0*/  LOP3.LUT R2, R9, R2, RZ, 0x3c, !PT ;  /* 0x0000000209027212 */ /* 0x000fe200078e3cff */
[----:B------:R-:W-:Y:S01]  /*a300*/  FFMA.FTZ R172, R5, UR4, -R204 ;  /* 0x0000000405ac7c23 */ /* 0x000fe200080108cc */
[----:B------:R-:W-:Y:S01]  /*a310*/  MOV R4, R138 ;  /* 0x0000008a00047202 */ /* 0x000fe20000000f00 */
[----:B------:R-:W-:Y:S01]  /*a320*/  IMAD.WIDE.U32 R152, R152, -0x326172a9, RZ ;  /* 0xcd9e8d5798987825 */ /* 0x000fe200078e00ff */
[----:B------:R-:W-:Y:S02]  /*a330*/  LOP3.LUT R2, R2, 0x200, R11, 0xf8, !PT ;  /* 0x0000020002027812 */ /* 0x000fe400078ef80b */
[----:B------:R-:W-:Y:S01]  /*a340*/  PRMT R10, R138, 0x7773, RZ ;  /* 0x000077738a0a7816 */ /* 0x000fe200000000ff */
[--C-:B------:R-:W-:Y:S01]  /*a350*/  FFMA.FTZ R173, R6, UR4, -R212.reuse ;  /* 0x0000000406ad7c23 */ /* 0x100fe200080108d4 */
[----:B------:R-:W-:Y:S01]  /*a360*/  LEA R163, R2, UR6, 0x1 ;  /* 0x0000000602a37c11 */ /* 0x000fe2000f8e08ff */
[----:B------:R-:W-:Y:S01]  /*a370*/  FFMA.FTZ R174, R7, UR4, -R212 ;  /* 0x0000000407ae7c23 */ /* 0x000fe200080108d4 */
[----:B------:R-:W-:Y:S01]  /*a380*/  LOP3.LUT R137, R4, 0xff, RZ, 0xc0, !PT ;  /* 0x000000ff04897812 */ /* 0x000fe200078ec0ff */
[----:B------:R-:W2:Y:S01]  /*a390*/  MUFU.EX2 R170, R170 ;  /* 0x000000aa00aa7308 */ /* 0x000ea20000000800 */
[----:B------:R-:W-:Y:S01]  /*a3a0*/  PRMT R9, R138, 0x7772, RZ ;  /* 0x000077728a097816 */ /* 0x000fe200000000ff */
[----:B------:R-:W3:Y:S01]  /*a3b0*/  LDSM.16.MT88.4 R140, [R163+0xc000] ;  /* 0x00c00000a38c783b */ /* 0x000ee20000004200 */
[----:B------:R-:W-:Y:S01]  /*a3c0*/  LOP3.LUT R4, R185, R152, R139, 0x96, !PT ;  /* 0x00000098b9047212 */ /* 0x000fe200078e968b */
[----:B------:R-:W-:Y:S01]  /*a3d0*/  FFMA.FTZ R213, R16, UR4, -R204 ;  /* 0x0000000410d57c23 */ /* 0x000fe200080108cc */
[----:B------:R-:W-:Y:S01]  /*a3e0*/  PRMT R5, R9, 0x5410, R10 ;  /* 0x0000541009057816 */ /* 0x000fe2000000000a */
[----:B------:R-:W-:Y:S01]  /*a3f0*/  FFMA.FTZ R214, R17, UR4, -R204 ;  /* 0x0000000411d67c23 */ /* 0x000fe200080108cc */
[C---:B------:R-:W-:Y:S03]  /*a400*/  LOP3.LUT R9, R4.reuse, 0xff, RZ, 0xc0, !PT ;  /* 0x000000ff04097812 */ /* 0x040fe600078ec0ff */
[----:B------:R-:W-:Y:S01]  /*a410*/  MUFU.EX2 R165, R165 ;  /* 0x000000a500a57308 */ /* 0x000fe20000000800 */
[----:B------:R-:W-:Y:S01]  /*a420*/  LOP3.LUT R136, R4, 0xffff, RZ, 0xc0, !PT ;  /* 0x0000ffff04887812 */ /* 0x000fe200078ec0ff */
[--C-:B------:R-:W-:Y:S01]  /*a430*/  FFMA.FTZ R215, R18, UR4, -R212.reuse ;  /* 0x0000000412d77c23 */ /* 0x100fe200080108d4 */
[----:B------:R-:W-:Y:S01]  /*a440*/  PRMT R7, R4, 0x7632, R7 ;  /* 0x0000763204077816 */ /* 0x000fe20000000007 */
[----:B------:R-:W-:Y:S01]  /*a450*/  FFMA.FTZ R216, R19, UR4, -R212 ;  /* 0x0000000413d87c23 */ /* 0x000fe200080108d4 */
[----:B------:R-:W-:Y:S01]  /*a460*/  SHF.R.U32.HI R6, RZ, 0x18, R4 ;  /* 0x00000018ff067819 */ /* 0x000fe20000011604 */
[----:B------:R-:W-:Y:S01]  /*a470*/  FADD.FTZ R4, -R132, R133 ;  /* 0x0000008584047221 */ /* 0x000fe20000010100 */
[----:B------:R-:W-:Y:S03]  /*a480*/  LOP3.LUT P0, RZ, R134, 0x2, RZ, 0xc0, !PT ;  /* 0x0000000286ff7812 */ /* 0x000fe6000780c0ff */
[----:B------:R-:W4:Y:S01]  /*a490*/  MUFU.EX2 R168, R168 ;  /* 0x000000a800a87308 */ /* 0x000f220000000800 */
[----:B-1----:R-:W-:Y:S01]  /*a4a0*/  LOP3.LUT R8, R8, 0xff, RZ, 0xc0, !PT ;  /* 0x000000ff08087812 */ /* 0x002fe200078ec0ff */
[----:B------:R-:W-:Y:S01]  /*a4b0*/  FMUL.FTZ R2, R4, UR4 ;  /* 0x0000000404027c20 */ /* 0x000fe20008410000 */
[----:B------:R-:W-:Y:S01]  /*a4c0*/  SEL R164, R183, 0xffffffe0, !P0 ;  /* 0xffffffe0b7a47807 */ /* 0x000fe20004000000 */
[----:B------:R-:W-:Y:S01]  /*a4d0*/  FMUL.FTZ R4, R0, UR4 ;  /* 0x0000000400047c20 */ /* 0x000fe20008410000 */
[----:B------:R-:W-:Y:S01]  /*a4e0*/  LEA R175, R8, R8, 0x10 ;  /* 0x0000000808af7211 */ /* 0x000fe200078e80ff */
[--C-:B------:R-:W-:Y:S01]  /*a4f0*/  FFMA.FTZ R217, R12, UR4, -R204.reuse ;  /* 0x000000040cd97c23 */ /* 0x100fe200080108cc */
[----:B------:R-:W-:Y:S03]  /*a500*/  IADD3 R162, PT, PT, R164, R163, RZ ;  /* 0x000000a3a4a27210 */ /* 0x000fe60007ffe0ff */
[----:B------:R-:W-:Y:S01]  /*a510*/  MUFU.EX2 R171, R171 ;  /* 0x000000ab00ab7308 */ /* 0x000fe20000000800 */
[----:B------:R-:W-:Y:S01]  /*a520*/  LOP3.LUT R8, R5, 0xff00ff, RZ, 0xc0, !PT ;  /* 0x00ff00ff05087812 */ /* 0x000fe200078ec0ff */
[----:B------:R-:W-:Y:S01]  /*a530*/  FFMA.FTZ R220, R13, UR4, -R204 ;  /* 0x000000040ddc7c23 */ /* 0x000fe200080108cc */
[----:B------:R-:W-:Y:S01]  /*a540*/  LOP3.LUT P5, RZ, R134, 0x4, RZ, 0xc0, !PT ;  /* 0x0000000486ff7812 */ /* 0x000fe200078ac0ff */
[----:B------:R-:W1:Y:S01]  /*a550*/  LDSM.16.MT88.4 R144, [R162+0xc000] ;  /* 0x00c00000a290783b */ /* 0x000e620000004200 */
[----:B------:R-:W-:Y:S01]  /*a560*/  SHF.R.U32.HI R136, RZ, 0x8, R136 ;  /* 0x00000008ff887819 */ /* 0x000fe20000011688 */
[--C-:B------:R-:W-:Y:S01]  /*a570*/  FFMA.FTZ R218, R14, UR4, -R212.reuse ;  /* 0x000000040eda7c23 */ /* 0x100fe200080108d4 */
[----:B------:R-:W-:Y:S03]  /*a580*/  LOP3.LUT R7, R7, 0xff, RZ, 0xc0, !PT ;  /* 0x000000ff07077812 */ /* 0x000fe600078ec0ff */
[----:B------:R-:W5:Y:S01]  /*a590*/  MUFU.EX2 R172, R172 ;  /* 0x000000ac00ac7308 */ /* 0x000f620000000800 */
[----:B------:R-:W-:Y:S01]  /*a5a0*/  PRMT R138, R138, 0x7771, RZ ;  /* 0x000077718a8a7816 */ /* 0x000fe200000000ff */
[----:B------:R-:W-:Y:S01]  /*a5b0*/  FFMA.FTZ R219, R15, UR4, -R212 ;  /* 0x000000040fdb7c23 */ /* 0x000fe200080108d4 */
[--C-:B------:R-:W-:Y:S02]  /*a5c0*/  HSET2.LE.AND R139, R8, R175.reuse, PT ;  /* 0x000000af088b7233 */ /* 0x100fe40003803000 */
[----:B--2---:R-:W-:Y:S02]  /*a5d0*/  F2FP.BF16.F32.PACK_AB R8, R169, R170 ;  /* 0x000000aaa908723e */ /* 0x004fe400000010ff */
[----:B------:R-:W-:Y:S03]  /*a5e0*/  PRMT R136, R9, 0x5410, R136 ;  /* 0x0000541009887816 */ /* 0x000fe60000000088 */
[----:B------:R-:W-:Y:S01]  /*a5f0*/  MUFU.EX2 R173, R173 ;  /* 0x000000ad00ad7308 */ /* 0x000fe20000000800 */
[----:B------:R-:W-:Y:S02]  /*a600*/  PRMT R138, R137, 0x5410, R138 ;  /* 0x00005410898a7816 */ /* 0x000fe4000000008a */
[----:B------:R-:W-:Y:S02]  /*a610*/  PRMT R6, R7, 0x5410, R6 ;  /* 0x0000541007067816 */ /* 0x000fe40000000006 */
[----:B------:R-:W-:Y:S02]  /*a620*/  LOP3.LUT R139, R8, R139, RZ, 0xc0, !PT ;  /* 0x0000008b088b7212 */ /* 0x000fe400078ec0ff */
[C---:B------:R-:W-:Y:S03]  /*a630*/  IADD3 R8, PT, PT, R163.reuse, 0xc000, RZ ;  /* 0x0000c000a3087810 */ /* 0x040fe60007ffe0ff */
[----:B------:R-:W2:Y:S01]  /*a640*/  MUFU.EX2 R174, R174 ;  /* 0x000000ae00ae7308 */ /* 0x000ea20000000800 */
[--C-:B------:R-:W-:Y:S02]  /*a650*/  HSET2.LE.AND R138, R138, R175.reuse, PT ;  /* 0x000000af8a8a7233 */ /* 0x100fe40003803000 */
[--C-:B------:R-:W-:Y:S02]  /*a660*/  HSET2.LE.AND R136, R136, R175.reuse, PT ;  /* 0x000000af88887233 */ /* 0x100fe40003803000 */
[--C-:B------:R-:W-:Y:S02]  /*a670*/  HSET2.LE.AND R137, R6, R175.reuse, PT ;  /* 0x000000af06897233 */ /* 0x100fe40003803000 */
[----:B----4-:R-:W-:Y:S03]  /*a680*/  F2FP.BF16.F32.PACK_AB R7, R168, R165 ;  /* 0x000000a5a807723e */ /* 0x010fe600000010ff */
[----:B------:R-:W4:Y:S01]  /*a690*/  MUFU.EX2 R2, R2 ;  /* 0x0000000200027308 */ /* 0x000f220000000800 */
[----:B-----5:R-:W-:Y:S02]  /*a6a0*/  F2FP.BF16.F32.PACK_AB R5, R172, R171 ;  /* 0x000000abac05723e */ /* 0x020fe400000010ff */
[----:B------:R-:W-:Y:S02]  /*a6b0*/  IADD3 R133, PT, PT, R163, 0xc040, RZ ;  /* 0x0000c040a3857810 */ /* 0x000fe40007ffe0ff */
[----:B------:R-:W-:Y:S02]  /*a6c0*/  @P5 IADD3 R133, PT, PT, R8, -0x40, RZ ;  /* 0xffffffc008855810 */ /* 0x000fe40007ffe0ff */
[----:B------:R-:W-:Y:S03]  /*a6d0*/  LOP3.LUT R138, R7, R138, RZ, 0xc0, !PT ;  /* 0x0000008a078a7212 */ /* 0x000fe600078ec0ff */
[----:B------:R5:W3:Y:S01]  /*a6e0*/  MUFU.EX2 R0, R4 ;  /* 0x0000000400007308 */ /* 0x000ae20000000800 */
[----:B--2---:R-:W-:Y:S02]  /*a6f0*/  F2FP.BF16.F32.PACK_AB R6, R174, R173 ;  /* 0x000000adae06723e */ /* 0x004fe400000010ff */
[----:B------:R-:W-:Y:S02]  /*a700*/  LOP3.LUT R136, R5, R136, RZ, 0xc0, !PT ;  /* 0x0000008805887212 */ /* 0x000fe400078ec0ff */
[----:B------:R-:W-:Y:S02]  /*a710*/  LOP3.LUT R137, R6, R137, RZ, 0xc0, !PT ;  /* 0x0000008906897212 */ /* 0x000fe400078ec0ff */
[----:B------:R-:W-:Y:S03]  /*a720*/  IADD3 R164, PT, PT, R164, R133, RZ ;  /* 0x00000085a4a47210 */ /* 0x000fe60007ffe0ff */
[----:B------:R-:W-:Y:S01]  /*a730*/  MUFU.EX2 R215, R215 ;  /* 0x000000d700d77308 */ /* 0x000fe20000000800 */
[C---:B----4-:R-:W-:Y:S01]  /*a740*/  FMUL.FTZ R5, R2.reuse, R129 ;  /* 0x0000008102057220 */ /* 0x050fe20000410000 */
[C---:B------:R-:W-:Y:S01]  /*a750*/  FMUL.FTZ R8, R2.reuse, R124 ;  /* 0x0000007c02087220 */ /* 0x040fe20000410000 */
[C---:B------:R-:W-:Y:S01]  /*a760*/  FMUL.FTZ R9, R2.reuse, R125 ;  /* 0x0000007d02097220 */ /* 0x040fe20000410000 */
[C---:B------:R-:W-:Y:S01]  /*a770*/  FMUL.FTZ R36, R2.reuse, R36 ;  /* 0x0000002402247220 */ /* 0x040fe20000410000 */
[C---:B------:R-:W-:Y:S01]  /*a780*/  FMUL.FTZ R37, R2.reuse, R37 ;  /* 0x0000002502257220 */ /* 0x040fe20000410000 */
[C---:B------:R-:W-:Y:S01]  /*a790*/  FMUL.FTZ R40, R2.reuse, R40 ;  /* 0x0000002802287220 */ /* 0x040fe20000410000 */
[C---:B------:R-:W-:Y:S01]  /*a7a0*/  FMUL.FTZ R41, R2.reuse, R41 ;  /* 0x0000002902297220 */ /* 0x040fe20000410000 */
[C---:B------:R-:W-:Y:S01]  /*a7b0*/  FMUL.FTZ R44, R2.reuse, R44 ;  /* 0x0000002c022c7220 */ /* 0x040fe20000410000 */
[----:B-----5:R-:W-:Y:S01]  /*a7c0*/  FMUL.FTZ R4, R2, R128 ;  /* 0x0000008002047220 */ /* 0x020fe20000410000 */
[C---:B---3--:R-:W-:Y:S01]  /*a7d0*/  FMUL.FTZ R6, R0.reuse, R130 ;  /* 0x0000008200067220 */ /* 0x048fe20000410000 */
[C---:B------:R-:W-:Y:S01]  /*a7e0*/  FMUL.FTZ R7, R0.reuse, R131 ;  /* 0x0000008300077220 */ /* 0x040fe20000410000 */
[C---:B------:R-:W-:Y:S01]  /*a7f0*/  FMUL.FTZ R10, R0.reuse, R126 ;  /* 0x0000007e000a7220 */ /* 0x040fe20000410000 */
[----:B------:R-:W2:Y:S01]  /*a800*/  LDSM.16.MT88.4 R128, [R133] ;  /* 0x000000008580783b */ /* 0x000ea20000004200 */
[----:B------:R-:W-:Y:S01]  /*a810*/  FMUL.FTZ R11, R0, R127 ;  /* 0x0000007f000b7220 */ /* 0x000fe20000410000 */
[----:B------:R-:W-:Y:S01]  /*a820*/  LOP3.LUT R150, R226, R150, R153, 0x96, !PT ;  /* 0x00000096e2967212 */ /* 0x000fe200078e9699 */
[----:B------:R-:W-:Y:S01]  /*a830*/  FMUL.FTZ R17, R2, R121 ;  /* 0x0000007902117220 */ /* 0x000fe20000410000 */
[C---:B------:R-:W-:Y:S01]  /*a840*/  FMUL.FTZ R18, R0.reuse, R122 ;  /* 0x0000007a00127220 */ /* 0x040fe20000410000 */
[C---:B------:R-:W-:Y:S01]  /*a850*/  HMMA.16816.F32.BF16 R4, R136.reuse, R140, R4 ;  /* 0x0000008c8804723c */ /* 0x040fe20000041804 */
[----:B------:R-:W-:Y:S02]  /*a860*/  MUFU.EX2 R216, R216 ;  /* 0x000000d800d87308 */ /* 0x000fe40000000800 */
[----:B------:R-:W3:Y:S02]  /*a870*/  LDSM.16.MT88.4 R124, [R164] ;  /* 0x00000000a47c783b */ /* 0x000ee40000004200 */
[C---:B------:R-:W-:Y:S01]  /*a880*/  FMUL.FTZ R19, R0.reuse, R123 ;  /* 0x0000007b00137220 */ /* 0x040fe20000410000 */
[C---:B------:R-:W-:Y:S01]  /*a890*/  FMUL.FTZ R38, R0.reuse, R38 ;  /* 0x0000002600267220 */ /* 0x040fe20000410000 */
[C---:B------:R-:W-:Y:S01]  /*a8a0*/  FMUL.FTZ R39, R0.reuse, R39 ;  /* 0x0000002700277220 */ /* 0x040fe20000410000 */
[C---:B------:R-:W-:Y:S03]  /*a8b0*/  HMMA.16816.F32.BF16 R8, R136.reuse, R142, R8 ;  /* 0x0000008e8808723c */ /* 0x040fe60000041808 */
[----:B------:R-:W-:Y:S01]  /*a8c0*/  MUFU.EX2 R217, R217 ;  /* 0x000000d900d97308 */ /* 0x000fe20000000800 */
[----:B------:R-:W4:Y:S01]  /*a8d0*/  LDSM.16.MT88.4 R140, [R163+0xe000] ;  /* 0x00e00000a38c783b */ /* 0x000f220000004200 */
[C---:B------:R-:W-:Y:S01]  /*a8e0*/  FMUL.FTZ R42, R0.reuse, R42 ;  /* 0x0000002a002a7220 */ /* 0x040fe20000410000 */
[----:B------:R-:W-:Y:S01]  /*a8f0*/  FMUL.FTZ R43, R0, R43 ;  /* 0x0000002b002b7220 */ /* 0x000fe20000410000 */
[----:B------:R-:W-:Y:S01]  /*a900*/  FMUL.FTZ R45, R2, R45 ;  /* 0x0000002d022d7220 */ /* 0x000fe20000410000 */
[C---:B------:R-:W-:Y:S01]  /*a910*/  FMUL.FTZ R46, R0.reuse, R46 ;  /* 0x0000002e002e7220 */ /* 0x040fe20000410000 */
[C---:B-1----:R-:W-:Y:S04]  /*a920*/  HMMA.16816.F32.BF16 R36, R136.reuse, R144, R36 ;  /* 0x000000908824723c */ /* 0x042fe80000041824 */
[----:B------:R-:W-:Y:S01]  /*a930*/  MUFU.EX2 R220, R220 ;  /* 0x000000dc00dc7308 */ /* 0x000fe20000000800 */
[----:B------:R-:W-:Y:S01]  /*a940*/  LDSM.16.MT88.4 R152, [R162+0xe800] ;  /* 0x00e80000a298783b */ /* 0x000fe20000004200 */
[----:B------:R-:W-:Y:S01]  /*a950*/  FMUL.FTZ R47, R0, R47 ;  /* 0x0000002f002f7220 */ /* 0x000fe20000410000 */
[C---:B------:R-:W-:Y:S01]  /*a960*/  FMUL.FTZ R48, R2.reuse, R48 ;  /* 0x0000003002307220 */ /* 0x040fe20000410000 */
[----:B------:R-:W-:Y:S01]  /*a970*/  FMUL.FTZ R49, R2, R49 ;  /* 0x0000003102317220 */ /* 0x000fe20000410000 */
[C---:B------:R-:W-:Y:S01]  /*a980*/  FMUL.FTZ R50, R0.reuse, R50 ;  /* 0x0000003200327220 */ /* 0x040fe20000410000 */
[C---:B------:R-:W-:Y:S04]  /*a990*/  HMMA.16816.F32.BF16 R40, R136.reuse, R146, R40 ;  /* 0x000000928828723c */ /* 0x040fe80000041828 */
        /* <DEDUP_REMOVED lines=8> */
[----:B------:R-:W-:Y:S01]  /*aa20*/  FMUL.FTZ R57, R2, R57 ;  /* 0x0000003902397220 */ /* 0x000fe20000410000 */
[C---:B--2---:R-:W-:Y:S01]  /*aa30*/  HMMA.16816.F32.BF16 R44, R136.reuse, R128, R44 ;  /* 0x00000080882c723c */ /* 0x044fe2000004182c */
[----:B------:R-:W1:Y:S02]  /*aa40*/  MUFU.EX2 R214, R214 ;  /* 0x000000d600d67308 */ /* 0x000e640000000800 */
[C---:B------:R-:W-:Y:S01]  /*aa50*/  FMUL.FTZ R58, R0.reuse, R58 ;  /* 0x0000003a003a7220 */ /* 0x040fe20000410000 */
[----:B------:R-:W-:Y:S01]  /*aa60*/  FMUL.FTZ R59, R0, R59 ;  /* 0x0000003b003b7220 */ /* 0x000fe20000410000 */
[C---:B------:R-:W-:Y:S01]  /*aa70*/  FMUL.FTZ R60, R2.reuse, R60 ;  /* 0x0000003c023c7220 */ /* 0x040fe20000410000 */
[----:B------:R-:W-:Y:S01]  /*aa80*/  FMUL.FTZ R61, R2, R61 ;  /* 0x0000003d023d7220 */ /* 0x000fe20000410000 */
[C---:B------:R-:W-:Y:S01]  /*aa90*/  FMUL.FTZ R62, R0.reuse, R62 ;  /* 0x0000003e003e7220 */ /* 0x040fe20000410000 */
[C---:B------:R-:W-:Y:S01]  /*aaa0*/  HMMA.16816.F32.BF16 R48, R136.reuse, R130, R48 ;  /* 0x000000828830723c */ /* 0x040fe20000041830 */
[----:B------:R-:W2:Y:S02]  /*aab0*/  LDSM.16.MT88.4 R128, [R162+0xe000] ;  /* 0x00e00000a280783b */ /* 0x000ea40000004200 */
[----:B------:R-:W5:Y:S01]  /*aac0*/  MUFU.EX2 R218, R218 ;  /* 0x000000da00da7308 */ /* 0x000f620000000800 */
[----:B------:R-:W-:Y:S01]  /*aad0*/  FMUL.FTZ R63, R0, R63 ;  /* 0x0000003f003f7220 */ /* 0x000fe20000410000 */
[C---:B------:R-:W-:Y:S01]  /*aae0*/  FMUL.FTZ R64, R2.reuse, R64 ;  /* 0x0000004002407220 */ /* 0x040fe20000410000 */
[----:B------:R-:W-:Y:S01]  /*aaf0*/  FMUL.FTZ R65, R2, R65 ;  /* 0x0000004102417220 */ /* 0x000fe20000410000 */
[C---:B------:R-:W-:Y:S01]  /*ab00*/  FMUL.FTZ R66, R0.reuse, R66 ;  /* 0x0000004200427220 */ /* 0x040fe20000410000 */
[----:B------:R-:W-:Y:S01]  /*ab10*/  FMUL.FTZ R67, R0, R67 ;  /* 0x0000004300437220 */ /* 0x000fe20000410000 */
[C---:B---3--:R-:W-:Y:S04]  /*ab20*/  HMMA.16816.F32.BF16 R52, R136.reuse, R124, R52 ;  /* 0x0000007c8834723c */ /* 0x048fe80000041834 */
[----:B------:R-:W3:Y:S01]  /*ab30*/  MUFU.EX2 R219, R219 ;  /* 0x000000db00db7308 */ /* 0x000ee20000000800 */
        /* <DEDUP_REMOVED lines=12> */
[C---:B----4-:R-:W-:Y:S03]  /*ac00*/  HMMA.16816.F32.BF16 R60, R136.reuse, R140, R60 ;  /* 0x0000008c883c723c */ /* 0x050fe6000004183c */
[C---:B------:R-:W-:Y:S01]  /*ac10*/  FMUL.FTZ R78, R0.reuse, R78 ;  /* 0x0000004e004e7220 */ /* 0x040fe20000410000 */
[----:B------:R-:W-:Y:S01]  /*ac20*/  FMUL.FTZ R79, R0, R79 ;  /* 0x0000004f004f7220 */ /* 0x000fe20000410000 */
[C---:B------:R-:W-:Y:S01]  /*ac30*/  FMUL.FTZ R80, R2.reuse, R80 ;  /* 0x0000005002507220 */ /* 0x040fe20000410000 */
[----:B------:R-:W-:Y:S01]  /*ac40*/  FMUL.FTZ R81, R2, R81 ;  /* 0x0000005102517220 */ /* 0x000fe20000410000 */
[C---:B------:R-:W-:Y:S01]  /*ac50*/  FMUL.FTZ R82, R0.reuse, R82 ;  /* 0x0000005200527220 */ /* 0x040fe20000410000 */
[C---:B------:R-:W-:Y:S01]  /*ac60*/  HMMA.16816.F32.BF16 R64, R136.reuse, R142, R64 ;  /* 0x0000008e8840723c */ /* 0x040fe20000041840 */
[----:B------:R-:W4:Y:S02]  /*ac70*/  LDSM.16.MT88.4 R140, [R164+0x2000] ;  /* 0x00200000a48c783b */ /* 0x000f240000004200 */
[----:B------:R-:W-:Y:S01]  /*ac80*/  FMUL.FTZ R83, R0, R83 ;  /* 0x0000005300537220 */ /* 0x000fe20000410000 */
[C---:B------:R-:W-:Y:S01]  /*ac90*/  FMUL.FTZ R84, R2.reuse, R84 ;  /* 0x0000005402547220 */ /* 0x040fe20000410000 */
[----:B------:R-:W-:Y:S01]  /*aca0*/  FMUL.FTZ R85, R2, R85 ;  /* 0x0000005502557220 */ /* 0x000fe20000410000 */
[C---:B------:R-:W-:Y:S01]  /*acb0*/  FMUL.FTZ R86, R0.reuse, R86 ;  /* 0x0000005600567220 */ /* 0x040fe20000410000 */
[----:B------:R-:W-:Y:S01]  /*acc0*/  FMUL.FTZ R87, R0, R87 ;  /* 0x0000005700577220 */ /* 0x000fe20000410000 */
[C---:B------:R-:W-:Y:S01]  /*acd0*/  FMUL.FTZ R88, R2.reuse, R88 ;  /* 0x0000005802587220 */ /* 0x040fe20000410000 */
[C---:B--2---:R-:W-:Y:S03]  /*ace0*/  HMMA.16816.F32.BF16 R68, R136.reuse, R128, R68 ;  /* 0x000000808844723c */ /* 0x044fe60000041844 */
[----:B------:R-:W-:Y:S01]  /*acf0*/  FMUL.FTZ R89, R2, R89 ;  /* 0x0000005902597220 */ /* 0x000fe20000410000 */
        /* <DEDUP_REMOVED lines=11> */
[C---:B-1----:R-:W-:Y:S03]  /*adb0*/  HMMA.16816.F32.BF16 R76, R136.reuse, R124, R76 ;  /* 0x0000007c884c723c */ /* 0x042fe6000004184c */
[----:B------:R-:W-:Y:S01]  /*adc0*/  FMUL.FTZ R99, R0, R99 ;  /* 0x0000006300637220 */ /* 0x000fe20000410000 */
[C---:B------:R-:W-:Y:S01]  /*add0*/  FMUL.FTZ R100, R2.reuse, R100 ;  /* 0x0000006402647220 */ /* 0x040fe20000410000 */
[----:B------:R-:W-:Y:S01]  /*ade0*/  FMUL.FTZ R101, R2, R101 ;  /* 0x0000006502657220 */ /* 0x000fe20000410000 */
[C---:B------:R-:W-:Y:S01]  /*adf0*/  FMUL.FTZ R102, R0.reuse, R102 ;  /* 0x0000006600667220 */ /* 0x040fe20000410000 */
[----:B------:R-:W-:Y:S01]  /*ae00*/  FMUL.FTZ R103, R0, R103 ;  /* 0x0000006700677220 */ /* 0x000fe20000410000 */
[C---:B------:R-:W-:Y:S01]  /*ae10*/  HMMA.16816.F32.BF16 R80, R136.reuse, R126, R80 ;  /* 0x0000007e8850723c */ /* 0x040fe20000041850 */
[----:B------:R-:W1:Y:S02]  /*ae20*/  LDSM.16.MT88.4 R124, [R162+0x10000] ;  /* 0x01000000a27c783b */ /* 0x000e640000004200 */
        /* <DEDUP_REMOVED lines=15> */
[----:B------:R-:W-:Y:S01]  /*af20*/  F2FP.BF16.F32.PACK_AB R117, R214, R213 ;  /* 0x000000d5d675723e */ /* 0x000fe200000010ff */
[C---:B------:R-:W-:Y:S01]  /*af30*/  FMUL.FTZ R112, R2.reuse, R112 ;  /* 0x0000007002707220 */ /* 0x040fe20000410000 */
[----:B------:R-:W-:Y:S01]  /*af40*/  FMUL.FTZ R113, R2, R113 ;  /* 0x0000007102717220 */ /* 0x000fe20000410000 */
[C---:B------:R-:W-:Y:S01]  /*af50*/  FMUL.FTZ R114, R0.reuse, R114 ;  /* 0x0000007200727220 */ /* 0x040fe20000410000 */
[C---:B--2---:R-:W-:Y:S03]  /*af60*/  HMMA.16816.F32.BF16 R92, R136.reuse, R128, R92 ;  /* 0x00000080885c723c */ /* 0x044fe6000004185c */
[----:B------:R-:W-:Y:S01]  /*af70*/  FMUL.FTZ R115, R0, R115 ;  /* 0x0000007300737220 */ /* 0x000fe20000410000 */
[----:B------:R-:W-:Y:S01]  /*af80*/  FFMA.FTZ R171, R2, R205, R171 ;  /* 0x000000cd02ab7223 */ /* 0x000fe200000100ab */
[----:B------:R-:W-:Y:S03]  /*af90*/  FFMA.FTZ R173, R0, R201, R173 ;  /* 0x000000c900ad7223 */ /* 0x000fe600000100ad */
[C---:B------:R-:W-:Y:S03]  /*afa0*/  HMMA.16816.F32.BF16 R96, R136.reuse, R130, R96 ;  /* 0x000000828860723c */ /* 0x040fe60000041860 */
[----:B------:R-:W-:Y:S01]  /*afb0*/  FADD.FTZ R172, R172, R171 ;  /* 0x000000abacac7221 */ /* 0x000fe20000010000 */
[----:B------:R-:W-:Y:S03]  /*afc0*/  FADD.FTZ R173, R174, R173 ;  /* 0x000000adaead7221 */ /* 0x000fe60000010000 */
[----:B------:R-:W-:Y:S01]  /*afd0*/  FADD.FTZ R165, R165, R172 ;  /* 0x000000aca5a57221 */ /* 0x000fe20000010000 */
[C---:B-1----:R-:W-:Y:S03]  /*afe0*/  HMMA.16816.F32.BF16 R100, R136.reuse, R124, R100 ;  /* 0x0000007c8864723c */ /* 0x042fe60000041864 */
[----:B------:R-:W-:Y:S04]  /*aff0*/  IMAD.WIDE.U32 R124, R150, -0x2daee0ad, RZ ;  /* 0xd2511f53967c7825 */ /* 0x000fe800078e00ff */
[----:B------:R-:W-:Y:S01]  /*b000*/  FADD.FTZ R170, R170, R173 ;  /* 0x000000adaaaa7221 */ /* 0x000fe20000010000 */
[----:B------:R-:W-:Y:S01]  /*b010*/  FADD.FTZ R168, R168, R165 ;  /* 0x000000a5a8a87221 */ /* 0x000fe20000010000 */
[C---:B------:R-:W-:Y:S03]  /*b020*/  HMMA.16816.F32.BF16 R104, R136.reuse, R126, R104 ;  /* 0x0000007e8868723c */ /* 0x040fe60000041868 */
[----:B------:R-:W-:Y:S01]  /*b030*/  LOP3.LUT R148, R228, R148, R125, 0x96, !PT ;  /* 0x00000094e4947212 */ /* 0x000fe200078e967d */
[----:B------:R-:W-:Y:S01]  /*b040*/  FADD.FTZ R169, R169, R170 ;  /* 0x000000aaa9a97221 */ /* 0x000fe20000010000 */
[----:B------:R-:W-:Y:S02]  /*b050*/  MOV R16, R124 ;  /* 0x0000007c00107202 */ /* 0x000fe40000000f00 */
[C---:B------:R-:W-:Y:S01]  /*b060*/  PRMT R130, R124.reuse, 0x7773, RZ ;  /* 0x000077737c827816 */ /* 0x040fe200000000ff */
[C---:B----4-:R-:W-:Y:S03]  /*b070*/  HMMA.16816.F32.BF16 R108, R136.reuse, R140, R108 ;  /* 0x0000008c886c723c */ /* 0x050fe6000004186c */
[----:B------:R-:W-:Y:S01]  /*b080*/  PRMT R157, R124, 0x7772, RZ ;  /* 0x000077727c9d7816 */ /* 0x000fe200000000ff */
[----:B-----5:R-:W-:Y:S01]  /*b090*/  FADD.FTZ R0, R218, R169 ;  /* 0x000000a9da007221 */ /* 0x020fe20000010000 */
[----:B------:R-:W-:Y:S02]  /*b0a0*/  PRMT R128, R124, 0x7771, RZ ;  /* 0x000077717c807816 */ /* 0x000fe400000000ff */
[----:B------:R-:W1:Y:S01]  /*b0b0*/  LDSM.16.MT88.4 R124, [R164+0x4000] ;  /* 0x00400000a47c783b */ /* 0x000e620000004200 */
[----:B------:R-:W-:Y:S01]  /*b0c0*/  LOP3.LUT R129, R16, 0xff, RZ, 0xc0, !PT ;  /* 0x000000ff10817812 */ /* 0x000fe200078ec0ff */
[----:B------:R-:W-:Y:S01]  /*b0d0*/  FMUL.FTZ R16, R2, R120 ;  /* 0x0000007802107220 */ /* 0x000fe20000410000 */
[----:B------:R-:W-:Y:S01]  /*b0e0*/  PRMT R157, R157, 0x5410, R130 ;  /* 0x000054109d9d7816 */ /* 0x000fe20000000082 */
[----:B---3--:R-:W-:Y:S01]  /*b0f0*/  FADD.FTZ R0, R219, R0 ;  /* 0x00000000db007221 */ /* 0x008fe20000010000 */
[----:B------:R-:W-:Y:S02]  /*b100*/  PRMT R128, R129, 0x5410, R128 ;  /* 0x0000541081807816 */ /* 0x000fe40000000080 */
[C---:B------:R-:W-:Y:S01]  /*b110*/  LOP3.LUT R230, R148.reuse, 0xffff, RZ, 0xc0, !PT ;  /* 0x0000ffff94e67812 */ /* 0x040fe200078ec0ff */
[----:B------:R-:W2:Y:S01]  /*b120*/  LDSM.16.MT88.4 R120, [R163+0xc800] ;  /* 0x00c80000a378783b */ /* 0x000ea20000004200 */
[C---:B------:R-:W-:Y:S03]  /*b130*/  HMMA.16816.F32.BF16 R16, R136.reuse, R142, R16 ;  /* 0x0000008e8810723c */ /* 0x040fe60000041810 */
[--C-:B------:R-:W-:Y:S02]  /*b140*/  HSET2.LE.AND R156, R128, R175.reuse, PT ;  /* 0x000000af809c7233 */ /* 0x100fe40003803000 */
[C---:B------:R-:W-:Y:S02]  /*b150*/  PRMT R159, R148.reuse, 0x7632, R159 ;  /* 0x00007632949f7816 */ /* 0x040fe4000000009f */
[----:B------:R-:W3:Y:S01]  /*b160*/  LDSM.16.MT88.4 R128, [R162+0xc800] ;  /* 0x00c80000a280783b */ /* 0x000ee20000004200 */
[----:B------:R-:W-:Y:S02]  /*b170*/  LOP3.LUT R233, R148, 0xff, RZ, 0xc0, !PT ;  /* 0x000000ff94e97812 */ /* 0x000fe400078ec0ff */
[----:B------:R-:W-:Y:S02]  /*b180*/  SHF.R.U32.HI R166, RZ, 0x18, R148 ;  /* 0x00000018ffa67819 */ /* 0x000fe40000011694 */
[----:B------:R-:W-:Y:S02]  /*b190*/  LOP3.LUT R159, R159, 0xff, RZ, 0xc0, !PT ;  /* 0x000000ff9f9f7812 */ /* 0x000fe400078ec0ff */
[----:B------:R-:W-:Y:S01]  /*b1a0*/  SHF.R.U32.HI R230, RZ, 0x8, R230 ;  /* 0x00000008ffe67819 */ /* 0x000fe200000116e6 */
[----:B------:R-:W4:Y:S01]  /*b1b0*/  LDSM.16.MT88.4 R140, [R133+0x800] ;  /* 0x00080000858c783b */ /* 0x000f220000004200 */
[----:B------:R-:W-:Y:S02]  /*b1c0*/  LOP3.LUT R158, R157, 0xff00ff, RZ, 0xc0, !PT ;  /* 0x00ff00ff9d9e7812 */ /* 0x000fe400078ec0ff */
[----:B------:R-:W-:Y:S02]  /*b1d0*/  PRMT R166, R159, 0x5410, R166 ;  /* 0x000054109fa67816 */ /* 0x000fe400000000a6 */
[----:B------:R-:W-:Y:S02]  /*b1e0*/  PRMT R116, R233, 0x5410, R230 ;  /* 0x00005410e9747816 */ /* 0x000fe400000000e6 */
[----:B------:R-:W-:Y:S01]  /*b1f0*/  LOP3.LUT R118, R117, R156, RZ, 0xc0, !PT ;  /* 0x0000009c75767212 */ /* 0x000fe200078ec0ff */
[----:B------:R-:W5:Y:S01]  /*b200*/  LDSM.16.MT88.4 R148, [R163+0xe800] ;  /* 0x00e80000a394783b */ /* 0x000f620000004200 */
[--C-:B------:R-:W-:Y:S02]  /*b210*/  HSET2.LE.AND R119, R158, R175.reuse, PT ;  /* 0x000000af9e777233 */ /* 0x100fe40003803000 */
[--C-:B------:R-:W-:Y:S02]  /*b220*/  HSET2.LE.AND R116, R116, R175.reuse, PT ;  /* 0x000000af74747233 */ /* 0x100fe40003803000 */
[--C-:B------:R-:W-:Y:S02]  /*b230*/  HSET2.LE.AND R117, R166, R175.reuse, PT ;  /* 0x000000afa6757233 */ /* 0x100fe40003803000 */
[----:B------:R-:W-:Y:S01]  /*b240*/  F2FP.BF16.F32.PACK_AB R166, R219, R218 ;  /* 0x000000dadba6723e */ /* 0x000fe200000010ff */
[C---:B-1----:R-:W-:Y:S01]  /*b250*/  HMMA.16816.F32.BF16 R12, R136.reuse, R124, R12 ;  /* 0x0000007c880c723c */ /* 0x042fe2000004180c */
[----:B------:R-:W1:Y:S02]  /*b260*/  LDSM.16.MT88.4 R156, [R133+0x2800] ;  /* 0x00280000859c783b */ /* 0x000e640000004200 */
[----:B------:R-:W-:Y:S01]  /*b270*/  F2FP.BF16.F32.PACK_AB R124, R216, R215 ;  /* 0x000000d7d87c723e */ /* 0x000fe200000010ff */
[----:B------:R-:W-:Y:S01]  /*b280*/  FADD.FTZ R215, R215, R0 ;  /* 0x00000000d7d77221 */ /* 0x000fe20000010000 */
[----:B------:R-:W-:Y:S01]  /*b290*/  F2FP.BF16.F32.PACK_AB R125, R220, R217 ;  /* 0x000000d9dc7d723e */ /* 0x000fe200000010ff */
[----:B------:R-:W-:Y:S01]  /*b2a0*/  FADD.FTZ R217, R217, R168 ;  /* 0x000000a8d9d97221 */ /* 0x000fe20000010000 */
[----:B------:R-:W-:Y:S01]  /*b2b0*/  LOP3.LUT R119, R124, R119, RZ, 0xc0, !PT ;  /* 0x000000777c777212 */ /* 0x000fe200078ec0ff */
[----:B------:R-:W-:Y:S03]  /*b2c0*/  HMMA.16816.F32.BF16 R112, R136, R126, R112 ;  /* 0x0000007e8870723c */ /* 0x000fe60000041870 */
[----:B------:R-:W-:Y:S01]  /*b2d0*/  LOP3.LUT R116, R125, R116, RZ, 0xc0, !PT ;  /* 0x000000747d747212 */ /* 0x000fe200078ec0ff */
[----:B------:R-:W-:Y:S01]  /*b2e0*/  FADD.FTZ R220, R220, R217 ;  /* 0x000000d9dcdc7221 */ /* 0x000fe20000010000 */
[----:B------:R-:W-:Y:S01]  /*b2f0*/  LOP3.LUT R117, R166, R117, RZ, 0xc0, !PT ;  /* 0x00000075a6757212 */ /* 0x000fe200078ec0ff */
[----:B------:R-:W1:Y:S01]  /*b300*/  LDSM.16.MT88.4 R124, [R164+0x2800] ;  /* 0x00280000a47c783b */ /* 0x000e620000004200 */
[----:B------:R-:W-:Y:S01]  /*b310*/  FFMA.FTZ R166, R24, UR4, -R204 ;  /* 0x0000000418a67c23 */ /* 0x000fe200080108cc */
[----:B------:R-:W-:Y:S01]  /*b320*/  FADD.FTZ R213, R213, R220 ;  /* 0x000000dcd5d57221 */ /* 0x000fe20000010000 */
[----:B------:R-:W-:Y:S03]  /*b330*/  FADD.FTZ R216, R216, R215 ;  /* 0x000000d7d8d87221 */ /* 0x000fe60000010000 */
[C---:B--2---:R-:W-:Y:S01]  /*b340*/  HMMA.16816.F32.BF16 R4, R116.reuse, R120, R4 ;  /* 0x000000787404723c */ /* 0x044fe20000041804 */
[----:B------:R-:W-:Y:S04]  /*b350*/  MUFU.EX2 R166, R166 ;  /* 0x000000a600a67308 */ /* 0x000fe80000000800 */
[----:B------:R-:W-:Y:S03]  /*b360*/  FADD.FTZ R214, R214, R213 ;  /* 0x000000d5d6d67221 */ /* 0x000fe60000010000 */
[C---:B------:R-:W-:Y:S01]  /*b370*/  HMMA.16816.F32.BF16 R8, R116.reuse, R122, R8 ;  /* 0x0000007a7408723c */ /* 0x040fe20000041808 */
[----:B------:R-:W2:Y:S07]  /*b380*/  LDSM.16.MT88.4 R120, [R163+0x10800] ;  /* 0x01080000a378783b */ /* 0x000eae0000004200 */
[C---:B---3--:R-:W-:Y:S03]  /*b390*/  HMMA.16816.F32.BF16 R36, R116.reuse, R128, R36 ;  /* 0x000000807424723c */ /* 0x048fe60000041824 */
[----:B------:R-:W-:Y:S02]  /*b3a0*/  LOP3.LUT R128, R203, R209, R197, 0x96, !PT ;  /* 0x000000d1cb807212 */ /* 0x000fe400078e96c5 */
[----:B------:R-:W-:Y:S03]  /*b3b0*/  IADD3 R197, PT, PT, R197, -0x2, RZ ;  /* 0xfffffffec5c57810 */ /* 0x000fe60007ffe0ff */
[C---:B------:R-:W-:Y:S03]  /*b3c0*/  HMMA.16816.F32.BF16 R40, R116.reuse, R130, R40 ;  /* 0x000000827428723c */ /* 0x040fe60000041828 */
[----:B------:R-:W-:Y:S02]  /*b3d0*/  IMAD.WIDE.U32 R136, R128, -0x326172a9, RZ ;  /* 0xcd9e8d5780887825 */ /* 0x000fe400078e00ff */
[----:B------:R-:W3:Y:S03]  /*b3e0*/  LDSM.16.MT88.4 R128, [R162+0x10800] ;  /* 0x01080000a280783b */ /* 0x000ee60000004200 */
[C---:B----4-:R-:W-:Y:S03]  /*b3f0*/  HMMA.16816.F32.BF16 R44, R116.reuse, R140, R44 ;  /* 0x0000008c742c723c */ /* 0x050fe6000004182c */
[----:B------:R-:W-:Y:S02]  /*b400*/  LOP3.LUT R231, R206, R231, R137, 0x96, !PT ;  /* 0x000000e7cee77212 */ /* 0x000fe400078e9689 */
[----:B------:R-:W-:Y:S03]  /*b410*/  LOP3.LUT R136, R191, R229, R136, 0x96, !PT ;  /* 0x000000e5bf887212 */ /* 0x000fe600078e9688 */
[C---:B------:R-:W-:Y:S01]  /*b420*/  HMMA.16816.F32.BF16 R48, R116.reuse, R142, R48 ;  /* 0x0000008e7430723c */ /* 0x040fe20000041830 */
[----:B------:R-:W-:Y:S02]  /*b430*/  LDSM.16.MT88.4 R140, [R164+0x1000] ;  /* 0x00100000a48c783b */ /* 0x000fe40000004200 */
[----:B------:R-:W-:Y:S04]  /*b440*/  IMAD.WIDE.U32 R136, R136, -0x2daee0ad, RZ ;  /* 0xd2511f5388887825 */ /* 0x000fe800078e00ff */
[----:B------:R-:W-:Y:S01]  /*b450*/  IMAD.WIDE.U32 R230, R231, -0x2daee0ad, RZ ;  /* 0xd2511f53e7e67825 */ /* 0x000fe200078e00ff */
[C---:B------:R-:W-:Y:S04]  /*b460*/  HMMA.16816.F32.BF16 R52, R116.reuse, R144, R52 ;  /* 0x000000907434723c */ /* 0x040fe80000041834 */
[----:B------:R-:W-:Y:S02]  /*b470*/  LOP3.LUT R227, R192, R227, R231, 0x96, !PT ;  /* 0x000000e3c0e37212 */ /* 0x000fe400078e96e7 */
[----:B------:R-:W-:Y:S02]  /*b480*/  LOP3.LUT R230, R225, R230, R137, 0x96, !PT ;  /* 0x000000e6e1e67212 */ /* 0x000fe400078e9689 */
[C---:B------:R-:W-:Y:S03]  /*b490*/  HMMA.16816.F32.BF16 R56, R116.reuse, R146, R56 ;  /* 0x000000927438723c */ /* 0x040fe60000041838 */
[----:B------:R-:W-:Y:S04]  /*b4a0*/  IMAD.WIDE.U32 R232, R227, -0x326172a9, RZ ;  /* 0xcd9e8d57e3e87825 */ /* 0x000fe800078e00ff */
[----:B------:R-:W-:Y:S01]  /*b4b0*/  IMAD.WIDE.U32 R230, R230, -0x326172a9, RZ ;  /* 0xcd9e8d57e6e67825 */ /* 0x000fe200078e00ff */
[C---:B-----5:R-:W-:Y:S03]  /*b4c0*/  HMMA.16816.F32.BF16 R60, R116.reuse, R148, R60 ;  /* 0x00000094743c723c */ /* 0x060fe6000004183c */
[----:B------:R-:W-:Y:S02]  /*b4d0*/  LOP3.LUT R223, R190, R223, R233, 0x96, !PT ;  /* 0x000000dfbedf7212 */ /* 0x000fe400078e96e9 */
[----:B------:R-:W-:Y:S03]  /*b4e0*/  LOP3.LUT R232, R224, R232, R231, 0x96, !PT ;  /* 0x000000e8e0e87212 */ /* 0x000fe600078e96e7 */
[C---:B------:R-:W-:Y:S03]  /*b4f0*/  HMMA.16816.F32.BF16 R64, R116.reuse, R150, R64 ;  /* 0x000000967440723c */ /* 0x040fe60000041840 */
[----:B------:R-:W-:Y:S04]  /*b500*/  IMAD.WIDE.U32 R224, R223, -0x2daee0ad, RZ ;  /* 0xd2511f53dfe07825 */ /* 0x000fe800078e00ff */
[----:B------:R-:W-:Y:S01]  /*b510*/  FFMA.FTZ R223, R26, UR4, -R212 ;  /* 0x000000041adf7c23 */ /* 0x000fe200080108d4 */
[----:B------:R-:W-:Y:S01]  /*b520*/  IMAD.WIDE.U32 R232, R232, -0x2daee0ad, RZ ;  /* 0xd2511f53e8e87825 */ /* 0x000fe200078e00ff */
[C---:B------:R-:W-:Y:S04]  /*b530*/  HMMA.16816.F32.BF16 R68, R116.reuse, R152, R68 ;  /* 0x000000987444723c */ /* 0x040fe80000041844 */
[----:B------:R-:W-:Y:S01]  /*b540*/  MUFU.EX2 R223, R223 ;  /* 0x000000df00df7308 */ /* 0x000fe20000000800 */
[----:B------:R-:W-:Y:S01]  /*b550*/  LOP3.LUT R137, R221, R224, R233, 0x96, !PT ;  /* 0x000000e0dd897212 */ /* 0x000fe200078e96e9 */
[----:B------:R-:W-:Y:S01]  /*b560*/  FFMA.FTZ R221, R25, UR4, -R204 ;  /* 0x0000000419dd7c23 */ /* 0x000fe200080108cc */
[----:B------:R-:W-:Y:S01]  /*b570*/  LOP3.LUT R224, R222, R136, R225, 0x96, !PT ;  /* 0x00000088dee07212 */ /* 0x000fe200078e96e1 */
[----:B------:R-:W-:Y:S01]  /*b580*/  FFMA.FTZ R222, R23, UR4, -R212 ;  /* 0x0000000417de7c23 */ /* 0x000fe200080108d4 */
[C---:B------:R-:W-:Y:S01]  /*b590*/  HMMA.16816.F32.BF16 R72, R116.reuse, R154, R72 ;  /* 0x0000009a7448723c */ /* 0x040fe20000041848 */
[----:B------:R-:W-:Y:S02]  /*b5a0*/  LDSM.16.MT88.4 R152, [R164+0x3000] ;  /* 0x00300000a498783b */ /* 0x000fe40000004200 */
[----:B------:R-:W-:Y:S02]  /*b5b0*/  IMAD.WIDE.U32 R136, R137, -0x326172a9, RZ ;  /* 0xcd9e8d5789887825 */ /* 0x000fe400078e00ff */
[----:B------:R-:W4:Y:S02]  /*b5c0*/  MUFU.EX2 R221, R221 ;  /* 0x000000dd00dd7308 */ /* 0x000f240000000800 */
[----:B------:R-:W-:Y:S01]  /*b5d0*/  IMAD.WIDE.U32 R224, R224, -0x326172a9, RZ ;  /* 0xcd9e8d57e0e07825 */ /* 0x000fe200078e00ff */
[C---:B-1----:R-:W-:Y:S03]  /*b5e0*/  HMMA.16816.F32.BF16 R76, R116.reuse, R156, R76 ;  /* 0x0000009c744c723c */ /* 0x042fe6000004184c */
[----:B------:R-:W-:Y:S01]  /*b5f0*/  FFMA.FTZ R157, R20, UR4, -R204 ;  /* 0x00000004149d7c23 */ /* 0x000fe200080108cc */
[----:B------:R-:W-:Y:S03]  /*b600*/  PRMT R145, R136, 0x7773, RZ ;  /* 0x0000777388917816 */ /* 0x000fe600000000ff */
[----:B------:R-:W-:Y:S01]  /*b610*/  MUFU.EX2 R222, R222 ;  /* 0x000000de00de7308 */ /* 0x000fe20000000800 */
[----:B------:R-:W-:Y:S01]  /*b620*/  LOP3.LUT R144, R185, R224, R137, 0x96, !PT ;  /* 0x000000e0b9907212 */ /* 0x000fe200078e9689 */
[----:B------:R-:W-:Y:S01]  /*b630*/  FFMA.FTZ R224, R27, UR4, -R212 ;  /* 0x000000041be07c23 */ /* 0x000fe200080108d4 */
[C---:B------:R-:W-:Y:S03]  /*b640*/  HMMA.16816.F32.BF16 R80, R116.reuse, R158, R80 ;  /* 0x0000009e7450723c */ /* 0x040fe60000041850 */
[----:B------:R-:W-:Y:S01]  /*b650*/  FFMA.FTZ R158, R21, UR4, -R204 ;  /* 0x00000004159e7c23 */ /* 0x000fe200080108cc */
[----:B------:R-:W-:Y:S01]  /*b660*/  FFMA.FTZ R159, R22, UR4, -R212 ;  /* 0x00000004169f7c23 */ /* 0x000fe200080108d4 */
[----:B------:R-:W-:Y:S01]  /*b670*/  LOP3.LUT R139, R144, 0xffff, RZ, 0xc0, !PT ;  /* 0x0000ffff908b7812 */ /* 0x000fe200078ec0ff */
[----:B------:R-:W-:Y:S01]  /*b680*/  LDSM.16.MT88.4 R20, [R164+0x4800] ;  /* 0x00480000a414783b */ /* 0x000fe20000004200 */
[----:B------:R-:W-:Y:S01]  /*b690*/  PRMT R24, R136, 0x7771, RZ ;  /* 0x0000777188187816 */ /* 0x000fe200000000ff */
[C---:B------:R-:W-:Y:S01]  /*b6a0*/  HMMA.16816.F32.BF16 R84, R116.reuse, R124, R84 ;  /* 0x0000007c7454723c */ /* 0x040fe20000041854 */
[----:B------:R-:W-:Y:S02]  /*b6b0*/  MUFU.EX2 R157, R157 ;  /* 0x0000009d009d7308 */ /* 0x000fe40000000800 */
[----:B------:R-:W-:Y:S02]  /*b6c0*/  SHF.R.U32.HI R139, RZ, 0x8, R139 ;  /* 0x00000008ff8b7819 */ /* 0x000fe4000001168b */
[----:B----4-:R-:W-:Y:S02]  /*b6d0*/  F2FP.BF16.F32.PACK_AB R27, R221, R166 ;  /* 0x000000a6dd1b723e */ /* 0x010fe400000010ff */
[----:B------:R-:W-:Y:S01]  /*b6e0*/  LOP3.LUT R225, R226, R230, R225, 0x96, !PT ;  /* 0x000000e6e2e17212 */ /* 0x000fe200078e96e1 */
[C---:B------:R-:W-:Y:S01]  /*b6f0*/  HMMA.16816.F32.BF16 R88, R116.reuse, R126, R88 ;  /* 0x0000007e7458723c */ /* 0x040fe20000041858 */
[----:B------:R-:W1:Y:S02]  /*b700*/  LDSM.16.MT88.4 R124, [R133+0x4800] ;  /* 0x00480000857c783b */ /* 0x000e640000004200 */
[----:B------:R-:W-:Y:S01]  /*b710*/  MUFU.EX2 R159, R159 ;  /* 0x0000009f009f7308 */ /* 0x000fe20000000800 */
[----:B------:R-:W-:Y:S04]  /*b720*/  PRMT R25, R144, 0x7632, R25 ;  /* 0x0000763290197816 */ /* 0x000fe80000000019 */
[----:B------:R-:W-:Y:S01]  /*b730*/  LOP3.LUT R25, R25, 0xff, RZ, 0xc0, !PT ;  /* 0x000000ff19197812 */ /* 0x000fe200078ec0ff */
[C---:B--2---:R-:W-:Y:S04]  /*b740*/  HMMA.16816.F32.BF16 R92, R116.reuse, R120, R92 ;  /* 0x00000078745c723c */ /* 0x044fe8000004185c */
[----:B------:R-:W2:Y:S01]  /*b750*/  MUFU.EX2 R158, R158 ;  /* 0x0000009e009e7308 */ /* 0x000ea20000000800 */
[----:B------:R-:W-:Y:S04]  /*b760*/  MOV R120, R136 ;  /* 0x0000008800787202 */ /* 0x000fe80000000f00 */
[----:B------:R-:W-:Y:S01]  /*b770*/  LOP3.LUT R137, R120, 0xff, RZ, 0xc0, !PT ;  /* 0x000000ff78897812 */ /* 0x000fe200078ec0ff */
[C---:B------:R-:W-:Y:S04]  /*b780*/  HMMA.16816.F32.BF16 R96, R116.reuse, R122, R96 ;  /* 0x0000007a7460723c */ /* 0x040fe80000041860 */
[----:B------:R-:W4:Y:S01]  /*b790*/  MUFU.EX2 R224, R224 ;  /* 0x000000e000e07308 */ /* 0x000f220000000800 */
[----:B------:R-:W-:Y:S02]  /*b7a0*/  PRMT R122, R136, 0x7772, RZ ;  /* 0x00007772887a7816 */ /* 0x000fe400000000ff */
[----:B------:R-:W-:Y:S02]  /*b7b0*/  LOP3.LUT R136, R144, 0xff, RZ, 0xc0, !PT ;  /* 0x000000ff90887812 */ /* 0x000fe400078ec0ff */
[----:B------:R-:W-:Y:S01]  /*b7c0*/  PRMT R145, R122, 0x5410, R145 ;  /* 0x000054107a917816 */ /* 0x000fe20000000091 */
[C---:B---3--:R-:W-:Y:S01]  /*b7d0*/  HMMA.16816.F32.BF16 R100, R116.reuse, R128, R100 ;  /* 0x000000807464723c */ /* 0x048fe20000041864 */
[----:B------:R-:W3:Y:S02]  /*b7e0*/  LDSM.16.MT88.4 R120, [R163+0xd000] ;  /* 0x00d00000a378783b */ /* 0x000ee40000004200 */
[----:B------:R-:W-:Y:S02]  /*b7f0*/  PRMT R26, R137, 0x5410, R24 ;  /* 0x00005410891a7816 */ /* 0x000fe40000000018 */
[----:B------:R-:W-:Y:S02]  /*b800*/  PRMT R24, R136, 0x5410, R139 ;  /* 0x0000541088187816 */ /* 0x000fe4000000008b */
[----:B------:R-:W-:Y:S01]  /*b810*/  LOP3.LUT R148, R145, 0xff00ff, RZ, 0xc0, !PT ;  /* 0x00ff00ff91947812 */ /* 0x000fe200078ec0ff */
[C---:B------:R-:W-:Y:S01]  /*b820*/  HMMA.16816.F32.BF16 R104, R116.reuse, R130, R104 ;  /* 0x000000827468723c */ /* 0x040fe20000041868 */
[----:B------:R-:W5:Y:S02]  /*b830*/  LDSM.16.MT88.4 R128, [R162+0xd000] ;  /* 0x00d00000a280783b */ /* 0x000f640000004200 */
[----:B------:R-:W-:Y:S02]  /*b840*/  SHF.R.U32.HI R144, RZ, 0x18, R144 ;  /* 0x00000018ff907819 */ /* 0x000fe40000011690 */
[--C-:B------:R-:W-:Y:S02]  /*b850*/  HSET2.LE.AND R24, R24, R175.reuse, PT ;  /* 0x000000af18187233 */ /* 0x100fe40003803000 */
[----:B------:R-:W-:Y:S01]  /*b860*/  PRMT R144, R25, 0x5410, R144 ;  /* 0x0000541019907816 */ /* 0x000fe20000000090 */
[C---:B-1----:R-:W-:Y:S01]  /*b870*/  HMMA.16816.F32.BF16 R108, R116.reuse, R124, R108 ;  /* 0x0000007c746c723c */ /* 0x042fe2000004186c */
[----:B------:R-:W1:Y:S02]  /*b880*/  LDSM.16.MT88.4 R136, [R133+0x1000] ;  /* 0x001000008588783b */ /* 0x000e640000004200 */
[--C-:B------:R-:W-:Y:S02]  /*b890*/  HSET2.LE.AND R26, R26, R175.reuse, PT ;  /* 0x000000af1a1a7233 */ /* 0x100fe40003803000 */
[----:B--2---:R-:W-:Y:S02]  /*b8a0*/  F2FP.BF16.F32.PACK_AB R25, R158, R157 ;  /* 0x0000009d9e19723e */ /* 0x004fe400000010ff */
[----:B----4-:R-:W-:Y:S01]  /*b8b0*/  F2FP.BF16.F32.PACK_AB R156, R224, R223 ;  /* 0x000000dfe09c723e */ /* 0x010fe200000010ff */
[C---:B------:R-:W-:Y:S01]  /*b8c0*/  HMMA.16816.F32.BF16 R16, R116.reuse, R126, R16 ;  /* 0x0000007e7410723c */ /* 0x040fe20000041810 */
[----:B------:R-:W2:Y:S02]  /*b8d0*/  LDSM.16.MT88.4 R124, [R163+0xf000] ;  /* 0x00f00000a37c783b */ /* 0x000ea40000004200 */
[----:B------:R-:W-:Y:S02]  /*b8e0*/  LOP3.LUT R24, R25, R24, RZ, 0xc0, !PT ;  /* 0x0000001819187212 */ /* 0x000fe400078ec0ff */
[----:B------:R-:W-:Y:S02]  /*b8f0*/  LOP3.LUT R26, R27, R26, RZ, 0xc0, !PT ;  /* 0x0000001a1b1a7212 */ /* 0x000fe400078ec0ff */
[--C-:B------:R-:W-:Y:S01]  /*b900*/  HSET2.LE.AND R27, R148, R175.reuse, PT ;  /* 0x000000af941b7233 */ /* 0x100fe20003803000 */
[C---:B------:R-:W-:Y:S01]  /*b910*/  HMMA.16816.F32.BF16 R12, R116.reuse, R20, R12 ;  /* 0x00000014740c723c */ /* 0x040fe2000004180c */
[----:B------:R-:W-:Y:S02]  /*b920*/  LDSM.16.MT88.4 R148, [R133+0x3000] ;  /* 0x003000008594783b */ /* 0x000fe40000004200 */
[--C-:B------:R-:W-:Y:S02]  /*b930*/  HSET2.LE.AND R25, R144, R175.reuse, PT ;  /* 0x000000af90197233 */ /* 0x100fe40003803000 */
[----:B------:R-:W-:Y:S01]  /*b940*/  F2FP.BF16.F32.PACK_AB R144, R222, R159 ;  /* 0x0000009fde90723e */ /* 0x000fe200000010ff */
[----:B------:R-:W-:Y:S01]  /*b950*/  FADD.FTZ R159, R159, R216 ;  /* 0x000000d89f9f7221 */ /* 0x000fe20000010000 */
[----:B------:R-:W-:Y:S01]  /*b960*/  LOP3.LUT R27, R156, R27, RZ, 0xc0, !PT ;  /* 0x0000001b9c1b7212 */ /* 0x000fe200078ec0ff */
[----:B------:R-:W-:Y:S01]  /*b970*/  HMMA.16816.F32.BF16 R112, R116, R22, R112 ;  /* 0x000000167470723c */ /* 0x000fe20000041870 */
[----:B------:R-:W-:Y:S02]  /*b980*/  LDSM.16.MT88.4 R20, [R163+0x11000] ;  /* 0x01100000a314783b */ /* 0x000fe40000004200 */
[----:B------:R-:W-:Y:S01]  /*b990*/  LOP3.LUT R25, R144, R25, RZ, 0xc0, !PT ;  /* 0x0000001990197212 */ /* 0x000fe200078ec0ff */
[--C-:B------:R-:W-:Y:S01]  /*b9a0*/  FFMA.FTZ R156, R32, UR4, -R204.reuse ;  /* 0x00000004209c7c23 */ /* 0x100fe200080108cc */
[----:B------:R-:W-:Y:S04]  /*b9b0*/  FADD.FTZ R222, R222, R159 ;  /* 0x0000009fdede7221 */ /* 0x000fe80000010000 */
[----:B------:R-:W4:Y:S01]  /*b9c0*/  LDSM.16.MT88.4 R144, [R162+0xf000] ;  /* 0x00f00000a290783b */ /* 0x000f220000004200 */
[C---:B---3--:R-:W-:Y:S01]  /*b9d0*/  HMMA.16816.F32.BF16 R4, R24.reuse, R120, R4 ;  /* 0x000000781804723c */ /* 0x048fe20000041804 */
[----:B------:R-:W-:Y:S06]  /*b9e0*/  MUFU.EX2 R156, R156 ;  /* 0x0000009c009c7308 */ /* 0x000fec0000000800 */
[----:B------:R-:W3:Y:S01]  /*b9f0*/  LDSM.16.MT88.4 R116, [R162+0x11000] ;  /* 0x01100000a274783b */ /* 0x000ee20000004200 */
[C---:B------:R-:W-:Y:S07]  /*ba00*/  HMMA.16816.F32.BF16 R8, R24.reuse, R122, R8 ;  /* 0x0000007a1808723c */ /* 0x040fee0000041808 */
[----:B------:R-:W3:Y:S01]  /*ba10*/  LDSM.16.MT88.4 R120, [R133+0x5000] ;  /* 0x005000008578783b */ /* 0x000ee20000004200 */
[C---:B-----5:R-:W-:Y:S08]  /*ba20*/  HMMA.16816.F32.BF16 R36, R24.reuse, R128, R36 ;  /* 0x000000801824723c */ /* 0x060ff00000041824 */
[C---:B------:R-:W-:Y:S08]  /*ba30*/  HMMA.16816.F32.BF16 R40, R24.reuse, R130, R40 ;  /* 0x000000821828723c */ /* 0x040ff00000041828 */
[C---:B-1----:R-:W-:Y:S08]  /*ba40*/  HMMA.16816.F32.BF16 R44, R24.reuse, R136, R44 ;  /* 0x00000088182c723c */ /* 0x042ff0000004182c */
        /* <DEDUP_REMOVED lines=22> */
[----:B------:R-:W-:Y:S04]  /*bbb0*/  IMAD.WIDE.U32 R30, R225, -0x2daee0ad, RZ ;  /* 0xd2511f53e11e7825 */ /* 0x000fe800078e00ff */
[--C-:B------:R-:W-:Y:S01]  /*bbc0*/  FFMA.FTZ R225, R34, UR4, -R212.reuse ;  /* 0x0000000422e17c23 */ /* 0x100fe200080108d4 */
[C---:B------:R-:W-:Y:S01]  /*bbd0*/  HMMA.16816.F32.BF16 R92, R24.reuse, R20, R92 ;  /* 0x00000014185c723c */ /* 0x040fe2000004185c */
[----:B------:R-:W-:Y:S02]  /*bbe0*/  MUFU.EX2 R154, R154 ;  /* 0x0000009a009a7308 */ /* 0x000fe40000000800 */
[----:B------:R-:W-:Y:S01]  /*bbf0*/  FFMA.FTZ R212, R35, UR4, -R212 ;  /* 0x0000000423d47c23 */ /* 0x000fe200080108d4 */
[----:B------:R-:W-:Y:S02]  /*bc00*/  MOV R32, R30 ;  /* 0x0000001e00207202 */ /* 0x000fe40000000f00 */
[----:B------:R-:W-:Y:S02]  /*bc10*/  LOP3.LUT R228, R228, R232, R31, 0x96, !PT ;  /* 0x000000e8e4e47212 */ /* 0x000fe400078e961f */
[C---:B------:R-:W-:Y:S01]  /*bc20*/  HMMA.16816.F32.BF16 R96, R24.reuse, R22, R96 ;  /* 0x000000161860723c */ /* 0x040fe20000041860 */
[----:B------:R-:W1:Y:S02]  /*bc30*/  LDSM.16.MT88.4 R20, [R164+0x5000] ;  /* 0x00500000a414783b */ /* 0x000e640000004200 */
[----:B------:R-:W2:Y:S01]  /*bc40*/  MUFU.EX2 R155, R155 ;  /* 0x0000009b009b7308 */ /* 0x000ea20000000800 */
[----:B------:R-:W-:Y:S02]  /*bc50*/  LOP3.LUT R131, R32, 0xff, RZ, 0xc0, !PT ;  /* 0x000000ff20837812 */ /* 0x000fe400078ec0ff */
[----:B------:R-:W-:Y:S02]  /*bc60*/  LOP3.LUT R129, R228, 0xff, RZ, 0xc0, !PT ;  /* 0x000000ffe4817812 */ /* 0x000fe400078ec0ff */
[----:B------:R-:W-:Y:S01]  /*bc70*/  SHF.R.U32.HI R130, RZ, 0x18, R228 ;  /* 0x00000018ff827819 */ /* 0x000fe200000116e4 */
[C---:B---3--:R-:W-:Y:S01]  /*bc80*/  HMMA.16816.F32.BF16 R100, R24.reuse, R116, R100 ;  /* 0x000000741864723c */ /* 0x048fe20000041864 */
[----:B------:R-:W3:Y:S03]  /*bc90*/  LDSM.16.MT88.4 R32, [R162+0xd800] ;  /* 0x00d80000a220783b */ /* 0x000ee60000004200 */
[----:B------:R-:W-:Y:S01]  /*bca0*/  MUFU.EX2 R152, R152 ;  /* 0x0000009800987308 */ /* 0x000fe20000000800 */
[C---:B------:R-:W-:Y:S02]  /*bcb0*/  PRMT R29, R30.reuse, 0x7773, RZ ;  /* 0x000077731e1d7816 */ /* 0x040fe400000000ff */
[C---:B------:R-:W-:Y:S02]  /*bcc0*/  PRMT R28, R30.reuse, 0x7772, RZ ;  /* 0x000077721e1c7816 */ /* 0x040fe400000000ff */
[----:B------:R-:W-:Y:S01]  /*bcd0*/  PRMT R30, R30, 0x7771, RZ ;  /* 0x000077711e1e7816 */ /* 0x000fe200000000ff */
[C---:B------:R-:W-:Y:S01]  /*bce0*/  HMMA.16816.F32.BF16 R104, R24.reuse, R118, R104 ;  /* 0x000000761868723c */ /* 0x040fe20000041868 */
[----:B------:R-:W4:Y:S03]  /*bcf0*/  LDSM.16.MT88.4 R116, [R133+0x1800] ;  /* 0x001800008574783b */ /* 0x000f260000004200 */
[----:B------:R-:W5:Y:S01]  /*bd00*/  MUFU.EX2 R153, R153 ;  /* 0x0000009900997308 */ /* 0x000f620000000800 */
[----:B------:R-:W-:Y:S02]  /*bd10*/  PRMT R30, R131, 0x5410, R30 ;  /* 0x00005410831e7816 */ /* 0x000fe4000000001e */
[----:B------:R-:W-:Y:S02]  /*bd20*/  PRMT R29, R28, 0x5410, R29 ;  /* 0x000054101c1d7816 */ /* 0x000fe4000000001d */
[C---:B------:R-:W-:Y:S01]  /*bd30*/  PRMT R31, R228.reuse, 0x7632, R31 ;  /* 0x00007632e41f7816 */ /* 0x040fe2000000001f */
[C---:B------:R-:W-:Y:S04]  /*bd40*/  HMMA.16816.F32.BF16 R108, R24.reuse, R120, R108 ;  /* 0x00000078186c723c */ /* 0x040fe8000004186c */
[----:B------:R-:W-:Y:S01]  /*bd50*/  MUFU.EX2 R225, R225 ;  /* 0x000000e100e17308 */ /* 0x000fe20000000800 */
[----:B------:R-:W-:Y:S02]  /*bd60*/  LOP3.LUT R128, R228, 0xffff, RZ, 0xc0, !PT ;  /* 0x0000ffffe4807812 */ /* 0x000fe400078ec0ff */
[--C-:B------:R-:W-:Y:S02]  /*bd70*/  HSET2.LE.AND R30, R30, R175.reuse, PT ;  /* 0x000000af1e1e7233 */ /* 0x100fe40003803000 */
[----:B------:R-:W-:Y:S01]  /*bd80*/  LOP3.LUT R31, R31, 0xff, RZ, 0xc0, !PT ;  /* 0x000000ff1f1f7812 */ /* 0x000fe200078ec0ff */
[C---:B------:R-:W-:Y:S01]  /*bd90*/  HMMA.16816.F32.BF16 R16, R24.reuse, R122, R16 ;  /* 0x0000007a1810723c */ /* 0x040fe20000041810 */
[----:B------:R-:W4:Y:S03]  /*bda0*/  LDSM.16.MT88.4 R120, [R164+0x1800] ;  /* 0x00180000a478783b */ /* 0x000f260000004200 */
[----:B------:R-:W3:Y:S01]  /*bdb0*/  MUFU.EX2 R212, R212 ;  /* 0x000000d400d47308 */ /* 0x000ee20000000800 */
[----:B------:R-:W-:Y:S02]  /*bdc0*/  SHF.R.U32.HI R128, RZ, 0x8, R128 ;  /* 0x00000008ff807819 */ /* 0x000fe40000011680 */
[----:B------:R-:W-:Y:S02]  /*bdd0*/  PRMT R130, R31, 0x5410, R130 ;  /* 0x000054101f827816 */ /* 0x000fe40000000082 */
[----:B------:R-:W-:Y:S01]  /*bde0*/  PRMT R28, R129, 0x5410, R128 ;  /* 0x00005410811c7816 */ /* 0x000fe20000000080 */
[C---:B-1----:R-:W-:Y:S03]  /*bdf0*/  HMMA.16816.F32.BF16 R12, R24.reuse, R20, R12 ;  /* 0x00000014180c723c */ /* 0x042fe6000004180c */
[----:B------:R-:W-:Y:S02]  /*be00*/  LOP3.LUT R128, R29, 0xff00ff, RZ, 0xc0, !PT ;  /* 0x00ff00ff1d807812 */ /* 0x000fe400078ec0ff */
[--C-:B------:R-:W-:Y:S02]  /*be10*/  HSET2.LE.AND R29, R130, R175.reuse, PT ;  /* 0x000000af821d7233 */ /* 0x100fe40003803000 */
[--C-:B------:R-:W-:Y:S01]  /*be20*/  HSET2.LE.AND R28, R28, R175.reuse, PT ;  /* 0x000000af1c1c7233 */ /* 0x100fe20003803000 */
[----:B------:R-:W-:Y:S03]  /*be30*/  HMMA.16816.F32.BF16 R112, R24, R22, R112 ;  /* 0x000000161870723c */ /* 0x000fe60000041870 */
[----:B------:R-:W-:Y:S02]  /*be40*/  HSET2.LE.AND R31, R128, R175, PT ;  /* 0x000000af801f7233 */ /* 0x000fe40003803000 */
[----:B--2---:R-:W-:Y:S02]  /*be50*/  F2FP.BF16.F32.PACK_AB R20, R155, R154 ;  /* 0x0000009a9b14723e */ /* 0x004fe400000010ff */
[----:B------:R-:W-:Y:S02]  /*be60*/  F2FP.BF16.F32.PACK_AB R21, R227, R156 ;  /* 0x0000009ce315723e */ /* 0x000fe400000010ff */
[----:B-----5:R-:W-:Y:S02]  /*be70*/  F2FP.BF16.F32.PACK_AB R129, R153, R152 ;  /* 0x000000989981723e */ /* 0x020fe400000010ff */
[----:B---3--:R-:W-:Y:S02]  /*be80*/  F2FP.BF16.F32.PACK_AB R128, R212, R225 ;  /* 0x000000e1d480723e */ /* 0x008fe400000010ff */
[----:B------:R-:W-:Y:S02]  /*be90*/  LOP3.LUT R29, R20, R29, RZ, 0xc0, !PT ;  /* 0x0000001d141d7212 */ /* 0x000fe400078ec0ff */
[----:B------:R-:W-:Y:S02]  /*bea0*/  LOP3.LUT R30, R21, R30, RZ, 0xc0, !PT ;  /* 0x0000001e151e7212 */ /* 0x000fe400078ec0ff */
[----:B------:R-:W-:Y:S01]  /*beb0*/  LOP3.LUT R28, R129, R28, RZ, 0xc0, !PT ;  /* 0x0000001c811c7212 */ /* 0x000fe200078ec0ff */
[----:B------:R-:W1:Y:S01]  /*bec0*/  LDSM.16.MT88.4 R20, [R163+0x11800] ;  /* 0x01180000a314783b */ /* 0x000e620000004200 */
[----:B------:R-:W-:Y:S07]  /*bed0*/  LOP3.LUT R31, R128, R31, RZ, 0xc0, !PT ;  /* 0x0000001f801f7212 */ /* 0x000fee00078ec0ff */
[C---:B------:R-:W-:Y:S01]  /*bee0*/  HMMA.16816.F32.BF16 R128, R28.reuse, R124, R4 ;  /* 0x0000007c1c80723c */ /* 0x040fe20000041804 */
[----:B------:R-:W2:Y:S07]  /*bef0*/  LDSM.16.MT88.4 R4, [R162+0x11800] ;  /* 0x01180000a204783b */ /* 0x000eae0000004200 */
[C---:B------:R-:W-:Y:S01]  /*bf00*/  HMMA.16816.F32.BF16 R124, R28.reuse, R126, R8 ;  /* 0x0000007e1c7c723c */ /* 0x040fe20000041808 */
[----:B------:R-:W-:Y:S07]  /*bf10*/  LDSM.16.MT88.4 R8, [R164+0x5800] ;  /* 0x00580000a408783b */ /* 0x000fee0000004200 */
[C---:B------:R-:W-:Y:S08]  /*bf20*/  HMMA.16816.F32.BF16 R36, R28.reuse, R32, R36 ;  /* 0x000000201c24723c */ /* 0x040ff00000041824 */
[C---:B------:R-:W-:Y:S08]  /*bf30*/  HMMA.16816.F32.BF16 R40, R28.reuse, R34, R40 ;  /* 0x000000221c28723c */ /* 0x040ff00000041828 */
[C---:B----4-:R-:W-:Y:S08]  /*bf40*/  HMMA.16816.F32.BF16 R44, R28.reuse, R116, R44 ;  /* 0x000000741c2c723c */ /* 0x050ff0000004182c */
        /* <DEDUP_REMOVED lines=13> */
[C---:B-1----:R-:W-:Y:S08]  /*c020*/  HMMA.16816.F32.BF16 R92, R28.reuse, R20, R92 ;  /* 0x000000141c5c723c */ /* 0x042ff0000004185c */
[C---:B------:R-:W-:Y:S08]  /*c030*/  HMMA.16816.F32.BF16 R96, R28.reuse, R22, R96 ;  /* 0x000000161c60723c */ /* 0x040ff00000041860 */
[C---:B--2---:R-:W-:Y:S01]  /*c040*/  HMMA.16816.F32.BF16 R100, R28.reuse, R4, R100 ;  /* 0x000000041c64723c */ /* 0x044fe20000041864 */
[----:B------:R-:W1:Y:S07]  /*c050*/  LDC.64 R4, c[0x0][0x3c0] ;  /* 0x0000f000ff047b82 */ /* 0x000e6e0000000a00 */
[C---:B------:R-:W-:Y:S03]  /*c060*/  HMMA.16816.F32.BF16 R104, R28.reuse, R6, R104 ;  /* 0x000000061c68723c */ /* 0x040fe60000041868 */
[----:B------:R-:W-:Y:S04]  /*c070*/  FADD.FTZ R7, R157, R214 ;  /* 0x000000d69d077221 */ /* 0x000fe80000010000 */
[----:B------:R-:W-:Y:S01]  /*c080*/  FADD.FTZ R7, R158, R7 ;  /* 0x000000079e077221 */ /* 0x000fe20000010000 */
[C---:B----4-:R-:W-:Y:S03]  /*c090*/  HMMA.16816.F32.BF16 R108, R28.reuse, R120, R108 ;  /* 0x000000781c6c723c */ /* 0x050fe6000004186c */
[----:B------:R-:W-:Y:S01]  /*c0a0*/  FADD.FTZ R166, R166, R7 ;  /* 0x00000007a6a67221 */ /* 0x000fe20000010000 */
[----:B------:R-:W-:Y:S03]  /*c0b0*/  FADD.FTZ R7, R223, R222 ;  /* 0x000000dedf077221 */ /* 0x000fe60000010000 */
[----:B------:R-:W-:Y:S01]  /*c0c0*/  FADD.FTZ R221, R221, R166 ;  /* 0x000000a6dddd7221 */ /* 0x000fe20000010000 */
[C---:B------:R-:W-:Y:S03]  /*c0d0*/  HMMA.16816.F32.BF16 R120, R28.reuse, R122, R16 ;  /* 0x0000007a1c78723c */ /* 0x040fe60000041810 */
[----:B------:R-:W-:Y:S01]  /*c0e0*/  FADD.FTZ R7, R224, R7 ;  /* 0x00000007e0077221 */ /* 0x000fe20000010000 */
[----:B------:R-:W-:Y:S01]  /*c0f0*/  FADD.FTZ R152, R152, R221 ;  /* 0x000000dd98987221 */ /* 0x000fe20000010000 */
[----:B-1----:R-:W-:Y:S02]  /*c100*/  SHF.L.U64.HI R5, R4, 0x7, R5 ;  /* 0x0000000704057819 */ /* 0x002fe40000010205 */
[----:B------:R-:W-:Y:S01]  /*c110*/  FADD.FTZ R0, R154, R7 ;  /* 0x000000079a007221 */ /* 0x000fe20000010000 */
[C---:B------:R-:W-:Y:S03]  /*c120*/  HMMA.16816.F32.BF16 R116, R28.reuse, R8, R12 ;  /* 0x000000081c74723c */ /* 0x040fe6000004180c */
[----:B------:R-:W-:Y:S01]  /*c130*/  FADD.FTZ R153, R153, R152 ;  /* 0x0000009899997221 */ /* 0x000fe20000010000 */
[----:B------:R-:W-:Y:S01]  /*c140*/  FADD.FTZ R0, R155, R0 ;  /* 0x000000009b007221 */ /* 0x000fe20000010000 */
[----:B------:R-:W-:Y:S02]  /*c150*/  LEA R210, P0, -R4, R210, 0x7 ;  /* 0x000000d204d27211 */ /* 0x000fe400078039ff */
[----:B------:R-:W-:Y:S01]  /*c160*/  FADD.FTZ R156, R156, R153 ;  /* 0x000000999c9c7221 */ /* 0x000fe20000010000 */
[----:B------:R-:W-:Y:S03]  /*c170*/  HMMA.16816.F32.BF16 R112, R28, R10, R112 ;  /* 0x0000000a1c70723c */ /* 0x000fe60000041870 */
[----:B------:R-:W-:Y:S01]  /*c180*/  IADD3.X R211, PT, PT, R211, ~R5, RZ, P0, !PT ;  /* 0x80000005d3d37210 */ /* 0x000fe200007fe4ff */
[----:B------:R-:W-:Y:S01]  /*c190*/  FADD.FTZ R201, R225, R0 ;  /* 0x00000000e1c97221 */ /* 0x000fe20000010000 */
[----:B------:R-:W-:Y:S01]  /*c1a0*/  FADD.FTZ R205, R227, R156 ;  /* 0x0000009ce3cd7221 */ /* 0x000fe20000010000 */
[----:B------:R-:W-:Y:S02]  /*c1b0*/  MOV R0, R3 ;  /* 0x0000000300007202 */ /* 0x000fe40000000f00 */
[----:B------:R-:W-:Y:S01]  /*c1c0*/  FADD.FTZ R201, R212, R201 ;  /* 0x000000c9d4c97221 */ /* 0x000fe20000010000 */
[----:B------:R-:W-:Y:S11]  /*c1d0*/  @P1 BRA `(.L_x_476) ;  /* 0xffffffd000381947 */ /* 0x000ff6000383ffff */
.L_x_475:
[----:B------:R-:W1:Y:S01]  /*c1e0*/  SHFL.BFLY PT, R0, R205, 0x2, 0x1f ;  /* 0x0c401f00cd007f89 */ /* 0x000e6200000e0000 */
[C---:B------:R-:W-:Y:S01]  /*c1f0*/  SHF.L.U32 R9, R134.reuse, 0x4, RZ ;  /* 0x0000000486097819 */ /* 0x040fe200000006ff */
[----:B------:R-:W2:Y:S01]  /*c200*/  LDCU UR4, c[0x0][0x4fc] ;  /* 0x00009f80ff0477ac */ /* 0x000ea20008000800 */
[C---:B------:R-:W-:Y:S01]  /*c210*/  SHF.L.U32 R2, R134.reuse, 0x1, RZ ;  /* 0x0000000186027819 */ /* 0x040fe200000006ff */
[----:B------:R-:W3:Y:S01]  /*c220*/  SHFL.BFLY PT, R10, R201, 0x2, 0x1f ;  /* 0x0c401f00c90a7f89 */ /* 0x000ee200000e0000 */
[----:B------:R-:W-:Y:S01]  /*c230*/  LOP3.LUT R9, R9, 0x1c0, RZ, 0xc0, !PT ;  /* 0x000001c009097812 */ /* 0x000fe200078ec0ff */
[----:B------:R-:W4:Y:S01]  /*c240*/  LDC R12, c[0x0][0x434] ;  /* 0x00010d00ff0c7b82 */ /* 0x000f220000000800 */
[C---:B------:R-:W-:Y:S02]  /*c250*/  LOP3.LUT P3, RZ, R134.reuse, 0x10, RZ, 0xc0, !PT ;  /* 0x0000001086ff7812 */ /* 0x040fe4000786c0ff */
[----:B------:R-:W-:Y:S02]  /*c260*/  LOP3.LUT R9, R9, 0x38, R2, 0xf8, !PT ;  /* 0x0000003809097812 */ /* 0x000fe400078ef802 */
[----:B------:R-:W-:-:S02]  /*c270*/  LOP3.LUT P2, RZ, R134, 0x8, RZ, 0xc0, !PT ;  /* 0x0000000886ff7812 */ /* 0x000fc4000784c0ff */
[----:B------:R-:W-:Y:S01]  /*c280*/  LOP3.LUT R23, R167, 0x1f8, RZ, 0xc0, !PT ;  /* 0x000001f8a7177812 */ /* 0x000fe200078ec0ff */
[----:B-1----:R-:W-:Y:S01]  /*c290*/  FADD.FTZ R5, R0, R205 ;  /* 0x000000cd00057221 */ /* 0x002fe20000010000 */
[----:B------:R-:W-:Y:S01]  /*c2a0*/  SHF.L.U32 R0, R134, 0x5, RZ ;  /* 0x0000000586007819 */ /* 0x000fe200000006ff */
[----:B---3--:R-:W-:-:S03]  /*c2b0*/  FADD.FTZ R10, R10, R201 ;  /* 0x000000c90a0a7221 */ /* 0x008fc60000010000 */
[----:B------:R-:W1:Y:S04]  /*c2c0*/  SHFL.BFLY PT, R8, R5, 0x1, 0x1f ;  /* 0x0c201f0005087f89 */ /* 0x000e6800000e0000 */
[----:B------:R-:W3:Y:S01]  /*c2d0*/  SHFL.BFLY PT, R7, R10, 0x1, 0x1f ;  /* 0x0c201f000a077f89 */ /* 0x000ee200000e0000 */
[----:B-1----:R-:W-:Y:S01]  /*c2e0*/  FADD.FTZ R8, R5, R8 ;  /* 0x0000000805087221 */ /* 0x002fe20000010000 */
[----:B------:R-:W-:Y:S02]  /*c2f0*/  LOP3.LUT R5, R2, 0x6, RZ, 0xc0, !PT ;  /* 0x0000000602057812 */ /* 0x000fe400078ec0ff */
[----:B------:R-:W-:Y:S01]  /*c300*/  MOV R2, 0x10 ;  /* 0x0000001000027802 */ /* 0x000fe20000000f00 */
[----:B---3--:R-:W-:Y:S01]  /*c310*/  FADD.FTZ R7, R10, R7 ;  /* 0x000000070a077221 */ /* 0x008fe20000010000 */
[----:B------:R-:W-:Y:S01]  /*c320*/  LOP3.LUT R0, R5, 0x7c00, R0, 0xf8, !PT ;  /* 0x00007c0005007812 */ /* 0x000fe200078ef800 */
[----:B------:R-:W1:Y:S01]  /*c330*/  MUFU.RCP R6, R8 ;  /* 0x0000000800067308 */ /* 0x000e620000001000 */
[----:B------:R-:W-:-:S02]  /*c340*/  FSETP.NE.FTZ.AND P1, PT, R8, RZ, PT ;  /* 0x000000ff0800720b */ /* 0x000fc40003f35000 */
[----:B------:R-:W-:Y:S02]  /*c350*/  LOP3.LUT R0, R0, R9, RZ, 0xfc, !PT ;  /* 0x0000000900007212 */ /* 0x000fe400078efcff */
[----:B------:R-:W-:Y:S02]  /*c360*/  FSETP.NE.FTZ.AND P0, PT, R7, RZ, PT ;  /* 0x000000ff0700720b */ /* 0x000fe40003f15000 */
[----:B------:R-:W-:Y:S01]  /*c370*/  LEA R5, R0, UR6, 0x1 ;  /* 0x0000000600057c11 */ /* 0x000fe2000f8e08ff */
[----:B------:R-:W3:Y:S01]  /*c380*/  MUFU.RCP R4, R7 ;  /* 0x0000000700047308 */ /* 0x000ee20000001000 */
[----:B------:R-:W-:Y:S02]  /*c390*/  SEL R0, R183, 0xffffffe0, !P2 ;  /* 0xffffffe0b7007807 */ /* 0x000fe40005000000 */
[C---:B------:R-:W-:Y:S02]  /*c3a0*/  IADD3 R13, PT, PT, R5.reuse, 0x40, RZ ;  /* 0x00000040050d7810 */ /* 0x040fe40007ffe0ff */
[----:B------:R-:W-:-:S02]  /*c3b0*/  @P3 IADD3 R13, PT, PT, R5, -0x40, RZ ;  /* 0xffffffc0050d3810 */ /* 0x000fc40007ffe0ff */
[----:B------:R-:W-:Y:S02]  /*c3c0*/  IADD3 R11, PT, PT, R5, R0, RZ ;  /* 0x00000000050b7210 */ /* 0x000fe40007ffe0ff */
[----:B------:R-:W-:Y:S02]  /*c3d0*/  IADD3 R17, PT, PT, R0, R13, RZ ;  /* 0x0000000d00117210 */ /* 0x000fe40007ffe0ff */
[----:B-1----:R-:W-:Y:S01]  /*c3e0*/  FSEL R6, R6, 1, P1 ;  /* 0x3f80000006067808 */ /* 0x002fe20000800000 */
[----:B------:R-:W1:Y:S01]  /*c3f0*/  LDC.U8 R0, c[0x0][0x549] ;  /* 0x00015240ff007b82 */ /* 0x000e620000000000 */
[----:B------:R-:W-:Y:S02]  /*c400*/  SEL R2, R2, 0xfffffff0, !P5 ;  /* 0xfffffff002027807 */ /* 0x000fe40006800000 */
[----:B------:R-:W-:Y:S01]  /*c410*/  ISETP.NE.AND P2, PT, R189, -0x1, PT ;  /* 0xffffffffbd00780c */ /* 0x000fe20003f45270 */
[----:B--2---:R-:W-:Y:S01]  /*c420*/  FMUL.FTZ R6, R6, UR4 ;  /* 0x0000000406067c20 */ /* 0x004fe20008410000 */
[----:B---3--:R-:W-:-:S02]  /*c430*/  FSEL R4, R4, 1, P0 ;  /* 0x3f80000004047808 */ /* 0x008fc40000000000 */
[----:B------:R-:W-:Y:S01]  /*c440*/  IADD3 R9, PT, PT, R5, R2, RZ ;  /* 0x0000000205097210 */ /* 0x000fe20007ffe0ff */
[C---:B------:R-:W-:Y:S01]  /*c450*/  FMUL.FTZ R128, R6.reuse, R128 ;  /* 0x0000008006807220 */ /* 0x040fe20000410000 */
[----:B------:R-:W-:Y:S01]  /*c460*/  FMUL.FTZ R129, R6, R129 ;  /* 0x0000008106817220 */ /* 0x000fe20000410000 */
[----:B------:R-:W-:Y:S01]  /*c470*/  FMUL.FTZ R4, R4, UR4 ;  /* 0x0000000404047c20 */ /* 0x000fe20008410000 */
[C---:B------:R-:W-:Y:S01]  /*c480*/  FMUL.FTZ R124, R6.reuse, R124 ;  /* 0x0000007c067c7220 */ /* 0x040fe20000410000 */
[C---:B------:R-:W-:Y:S01]  /*c490*/  FMUL.FTZ R125, R6.reuse, R125 ;  /* 0x0000007d067d7220 */ /* 0x040fe20000410000 */
[----:B------:R-:W-:Y:S01]  /*c4a0*/  FMUL.FTZ R36, R6, R36 ;  /* 0x0000002406247220 */ /* 0x000fe20000410000 */
[C---:B------:R-:W-:Y:S01]  /*c4b0*/  FMUL.FTZ R130, R4.reuse, R130 ;  /* 0x0000008204827220 */ /* 0x040fe20000410000 */
[C---:B------:R-:W-:Y:S01]  /*c4c0*/  FMUL.FTZ R131, R4.reuse, R131 ;  /* 0x0000008304837220 */ /* 0x040fe20000410000 */
[C---:B------:R-:W-:Y:S01]  /*c4d0*/  FMUL.FTZ R126, R4.reuse, R126 ;  /* 0x0000007e047e7220 */ /* 0x040fe20000410000 */
[----:B------:R-:W-:Y:S01]  /*c4e0*/  FMUL.FTZ R127, R4, R127 ;  /* 0x0000007f047f7220 */ /* 0x000fe20000410000 */
        /* <DEDUP_REMOVED lines=92> */
[----:B-1----:R-:W-:Y:S01]  /*cab0*/  ISETP.NE.AND P3, PT, R0, RZ, PT ;  /* 0x000000ff0000720c */ /* 0x002fe20003f65270 */
        /* <DEDUP_REMOVED lines=54> */
[----:B------:R-:W-:Y:S01]  /*ce20*/  F2FP.BF16.F32.PACK_AB R102, R103, R102 ;  /* 0x000000666766723e */ /* 0x000fe200000010ff */
[----:B------:R-:W4:Y:S01]  /*ce30*/  LDC R2, c[0x0][0x434] ;  /* 0x00010d00ff027b82 */ /* 0x000f220000000800 */
[----:B------:R-:W-:Y:S01]  /*ce40*/  F2FP.BF16.F32.PACK_AB R104, R105, R104 ;  /* 0x000000686968723e */ /* 0x000fe200000010ff */
[----:B------:R-:W-:Y:S01]  /*ce50*/  STS [R13+0x2400], R78 ;  /* 0x0024004e0d007388 */ /* 0x000fe20000000800 */
[----:B------:R-:W-:Y:S01]  /*ce60*/  F2FP.BF16.F32.PACK_AB R106, R107, R106 ;  /* 0x0000006a6b6a723e */ /* 0x000fe200000010ff */
[C---:B------:R-:W-:Y:S01]  /*ce70*/  FMUL.FTZ R118, R4.reuse, R118 ;  /* 0x0000007604767220 */ /* 0x040fe20000410000 */
        /* <DEDUP_REMOVED lines=10> */
[----:B------:R-:W-:Y:S01]  /*cf20*/  FMUL.FTZ R115, R4, R115 ;  /* 0x0000007304737220 */ /* 0x000fe20000410000 */
[C---:B------:R-:W-:Y:S01]  /*cf30*/  FMUL.FTZ R112, R6.reuse, R112 ;  /* 0x0000007006707220 */ /* 0x040fe20000410000 */
[----:B------:R-:W1:Y:S01]  /*cf40*/  LDC.U8 R4, c[0x0][0x548] ;  /* 0x00015200ff047b82 */ /* 0x000e620000000000 */
[----:B------:R-:W-:Y:S01]  /*cf50*/  STS [R17+0x2400], R86 ;  /* 0x0024005611007388 */ /* 0x000fe20000000800 */
[----:B------:R-:W-:Y:S01]  /*cf60*/  FMUL.FTZ R113, R6, R113 ;  /* 0x0000007106717220 */ /* 0x000fe20000410000 */
[----:B------:R-:W-:-:S02]  /*cf70*/  LOP3.LUT R6, R23, 0x38, R134, 0x78, !PT ;  /* 0x0000003817067812 */ /* 0x000fc400078e7886 */
[----:B------:R-:W-:Y:S01]  /*cf80*/  STS [R21+0x2000], R88 ;  /* 0x0020005815007388 */ /* 0x000fe20000000800 */
[----:B------:R-:W-:Y:S02]  /*cf90*/  F2FP.BF16.F32.PACK_AB R118, R119, R118 ;  /* 0x000000767776723e */ /* 0x000fe400000010ff */
[----:B------:R-:W-:Y:S01]  /*cfa0*/  LOP3.LUT R167, R6, 0x1e00, R167, 0xf8, !PT ;  /* 0x00001e0006a77812 */ /* 0x000fe200078ef8a7 */
[----:B------:R-:W-:Y:S01]  /*cfb0*/  STS [R21+0x2400], R90 ;  /* 0x0024005a15007388 */ /* 0x000fe20000000800 */
[----:B------:R-:W-:Y:S02]  /*cfc0*/  F2FP.BF16.F32.PACK_AB R112, R113, R112 ;  /* 0x000000707170723e */ /* 0x000fe400000010ff */
[----:B------:R-:W-:Y:S01]  /*cfd0*/  F2FP.BF16.F32.PACK_AB R114, R115, R114 ;  /* 0x000000727372723e */ /* 0x000fe200000010ff */
[----:B------:R-:W-:Y:S01]  /*cfe0*/  STS [R5+0x4000], R92 ;  /* 0x0040005c05007388 */ /* 0x000fe20000000800 */
[----:B------:R-:W-:-:S03]  /*cff0*/  @P3 MOV R6, 0x1 ;  /* 0x0000000100063802 */ /* 0x000fc60000000f00 */
[----:B------:R2:W-:Y:S04]  /*d000*/  STS [R5+0x4400], R94 ;  /* 0x0044005e05007388 */ /* 0x0005e80000000800 */
[----:B------:R-:W-:Y:S04]  /*d010*/  STS [R9+0x4000], R96 ;  /* 0x0040006009007388 */ /* 0x000fe80000000800 */
[----:B------:R-:W-:Y:S04]  /*d020*/  STS [R9+0x4400], R98 ;  /* 0x0044006209007388 */ /* 0x000fe80000000800 */
[----:B------:R-:W-:Y:S04]  /*d030*/  STS [R11+0x4000], R100 ;  /* 0x004000640b007388 */ /* 0x000fe80000000800 */
[----:B------:R3:W-:Y:S04]  /*d040*/  STS [R11+0x4400], R102 ;  /* 0x004400660b007388 */ /* 0x0007e80000000800 */
[----:B------:R-:W-:Y:S04]  /*d050*/  STS [R15+0x4000], R104 ;  /* 0x004000680f007388 */ /* 0x000fe80000000800 */
[----:B------:R5:W-:Y:S01]  /*d060*/  STS [R15+0x4400], R106 ;  /* 0x0044006a0f007388 */ /* 0x000be20000000800 */
[----:B--2---:R-:W4:Y:S03]  /*d070*/  @P3 LDC R5, c[0x0][0x430] ;  /* 0x00010c00ff053b82 */ /* 0x004f260000000800 */
[----:B------:R-:W-:Y:S04]  /*d080*/  STS [R13+0x4000], R108 ;  /* 0x0040006c0d007388 */ /* 0x000fe80000000800 */
[----:B------:R2:W-:Y:S04]  /*d090*/  STS [R13+0x4400], R110 ;  /* 0x0044006e0d007388 */ /* 0x0005e80000000800 */
[----:B------:R-:W-:Y:S04]  /*d0a0*/  STS [R19+0x4000], R120 ;  /* 0x0040007813007388 */ /* 0x000fe80000000800 */
[----:B------:R1:W-:Y:S01]  /*d0b0*/  STS [R19+0x4400], R122 ;  /* 0x0044007a13007388 */ /* 0x0003e20000000800 */
[----:B---3--:R-:W3:Y:S01]  /*d0c0*/  @P2 LDC.64 R10, c[0x0][0x408] ;  /* 0x00010200ff0a2b82 */ /* 0x008ee20000000a00 */
[----:B------:R-:W1:Y:S02]  /*d0d0*/  S2R R0, SR_CTAID.X ;  /* 0x0000000000007919 */ /* 0x000e640000002500 */
[----:B------:R1:W-:Y:S05]  /*d0e0*/  STS [R17+0x4000], R116 ;  /* 0x0040007411007388 */ /* 0x0003ea0000000800 */
[----:B-----5:R-:W3:Y:S01]  /*d0f0*/  @!P2 LDC.64 R14, c[0x0][0x400] ;  /* 0x00010000ff0eab82 */ /* 0x020ee20000000a00 */
[----:B----4-:R-:W-:Y:S01]  /*d100*/  @P3 IMAD R12, R5, R2, RZ ;  /* 0x00000002050c3224 */ /* 0x010fe200078e02ff */
[----:B------:R-:W4:Y:S01]  /*d110*/  S2R R9, SR_CTAID.Y ;  /* 0x0000000000097919 */ /* 0x000f220000002600 */
[----:B--2---:R-:W2:Y:S05]  /*d120*/  S2R R13, SR_CTAID.Z ;  /* 0x00000000000d7919 */ /* 0x004eaa0000002700 */
[----:B-1----:R-:W1:Y:S01]  /*d130*/  @P3 LDC R19, c[0x0][0x430] ;  /* 0x00010c00ff133b82 */ /* 0x002e620000000800 */
[----:B------:R-:W-:Y:S05]  /*d140*/  @P3 BRA `(.L_x_479) ;  /* 0x0000000000203947 */ /* 0x000fea0003800000 */
[----:B------:R-:W-:Y:S01]  /*d150*/  ISETP.NE.AND P4, PT, R4, RZ, PT ;  /* 0x000000ff0400720c */ /* 0x000fe20003f85270 */
[----:B------:R-:W5:-:S12]  /*d160*/  LDC R5, c[0x0][0x3e0] ;  /* 0x0000f800ff057b82 */ /* 0x000f580000000800 */
[----:B------:R-:W5:Y:S01]  /*d170*/  @P4 LDC R6, c[0x0][0x454] ;  /* 0x00011500ff064b82 */ /* 0x000f620000000800 */
[----:B-1----:R-:W-:Y:S02]  /*d180*/  @P4 MOV R19, 0x1 ;  /* 0x0000000100134802 */ /* 0x002fe40000000f00 */
[----:B------:R-:W-:-:S05]  /*d190*/  @!P4 MOV R19, 0x1 ;  /* 0x000000010013c802 */ /* 0x000fca0000000f00 */
[----:B------:R-:W1:Y:S01]  /*d1a0*/  @P4 LDC R12, c[0x0][0x454] ;  /* 0x00011500ff0c4b82 */ /* 0x000e620000000800 */
[-C--:B-----5:R-:W-:Y:S02]  /*d1b0*/  @P4 IMAD R6, R6, R5.reuse, RZ ;  /* 0x0000000506064224 */ /* 0x0a0fe400078e02ff */
[----:B------:R-:W-:-:S07]  /*d1c0*/  @!P4 IMAD R6, R2, R5, RZ ;  /* 0x000000050206c224 */ /* 0x000fce00078e02ff */
.L_x_479:
[----:B------:R5:W-:Y:S01]  /*d1d0*/  STS [R17+0x4400], R118 ;  /* 0x0044007611007388 */ /* 0x000be20000000800 */
[----:B------:R-:W-:Y:S01]  /*d1e0*/  LEA R5, R167, UR6, 0x1 ;  /* 0x00000006a7057c11 */ /* 0x000fe2000f8e08ff */
[----:B---34-:R-:W-:Y:S01]  /*d1f0*/  @!P2 IMAD.WIDE.U32 R22, R9, R14, RZ ;  /* 0x0000000e0916a225 */ /* 0x018fe200078e00ff */
[C---:B------:R-:W-:Y:S01]  /*d200*/  ISETP.NE.AND P4, PT, R189.reuse, -0x1, PT ;  /* 0xffffffffbd00780c */ /* 0x040fe20003f85270 */
[----:B------:R-:W-:Y:S01]  /*d210*/  STS [R21+0x4000], R112 ;  /* 0x0040007015007388 */ /* 0x000fe20000000800 */
[----:B------:R-:W3:Y:S01]  /*d220*/  @P0 LDC R14, c[0x0][0x458] ;  /* 0x00011600ff0e0b82 */ /* 0x000ee20000000800 */
[----:B------:R-:W-:Y:S01]  /*d230*/  @P1 MUFU.LG2 R8, R8 ;  /* 0x0000000800081308 */ /* 0x000fe20000000c00 */
[----:B------:R-:W-:Y:S01]  /*d240*/  ISETP.NE.AND P3, PT, R4, RZ, !P3 ;  /* 0x000000ff0400720c */ /* 0x000fe20005f65270 */
[----:B------:R4:W-:Y:S01]  /*d250*/  STS [R21+0x4400], R114 ;  /* 0x0044007215007388 */ /* 0x0009e20000000800 */
[----:B------:R-:W-:Y:S01]  /*d260*/  @P2 IMAD.WIDE.U32 R28, R189, R10, RZ ;  /* 0x0000000abd1c2225 */ /* 0x000fe200078e00ff */
[----:B------:R-:W-:Y:S01]  /*d270*/  LOP3.LUT P5, RZ, R134, 0x3, RZ, 0xc0, !PT ;  /* 0x0000000386ff7812 */ /* 0x000fe200078ac0ff */
[----:B------:R-:W-:Y:S02]  /*d280*/  BSSY.RECONVERGENT B0, `(.L_x_480) ;  /* 0x000002e000007945 */ /* 0x000fe40003800200 */
[----:B------:R-:W-:Y:S01]  /*d290*/  BAR.SYNC.DEFER_BLOCKING 0x0 ;  /* 0x0000000000007b1d */ /* 0x000fe20000010000 */
[----:B------:R-:W-:Y:S01]  /*d2a0*/  @!P2 IMAD R15, R9, R15, R23 ;  /* 0x0000000f090fa224 */ /* 0x000fe200078e0217 */
[----:B------:R-:W-:Y:S01]  /*d2b0*/  LOP3.LUT R4, R161, 0x30, RZ, 0xc0, !PT ;  /* 0x00000030a1047812 */ /* 0x000fe200078ec0ff */
[----:B------:R-:W-:-:S02]  /*d2c0*/  @P2 IMAD R15, R189, R11, R29 ;  /* 0x0000000bbd0f2224 */ /* 0x000fc400078e021d */
[----:B------:R-:W-:Y:S01]  /*d2d0*/  @!P4 IMAD R189, R9, R2, RZ ;  /* 0x0000000209bdc224 */ /* 0x000fe200078e02ff */
[----:B------:R-:W4:Y:S01]  /*d2e0*/  @P0 MUFU.LG2 R7, R7 ;  /* 0x0000000700070308 */ /* 0x000f220000000c00 */
[----:B-12---:R-:W-:Y:S02]  /*d2f0*/  IMAD R12, R13, R12, RZ ;  /* 0x0000000c0d0c7224 */ /* 0x006fe400078e02ff */
[----:B------:R-:W-:Y:S01]  /*d300*/  IMAD R11, R0, R19, RZ ;  /* 0x00000013000b7224 */ /* 0x000fe200078e02ff */
[----:B------:R-:W-:Y:S01]  /*d310*/  SHF.R.S32.HI R2, RZ, 0x1f, R189 ;  /* 0x0000001fff027819 */ /* 0x000fe200000114bd */
[----:B------:R-:W-:Y:S01]  /*d320*/  @!P3 IMAD R12, R9, R6, R12 ;  /* 0x00000006090cb224 */ /* 0x000fe200078e020c */
[----:B------:R-:W-:Y:S01]  /*d330*/  SEL R189, R189, RZ, P3 ;  /* 0x000000ffbdbd7207 */ /* 0x000fe20001800000 */
[----:B-----5:R-:W1:Y:S01]  /*d340*/  @P1 LDC R17, c[0x0][0x458] ;  /* 0x00011600ff111b82 */ /* 0x020e620000000800 */
[----:B------:R-:W-:Y:S01]  /*d350*/  IMAD.SHL.U32 R11, R11, 0x40, RZ ;  /* 0x000000400b0b7824 */ /* 0x000fe200078e00ff */
[----:B------:R-:W-:Y:S01]  /*d360*/  SEL R2, R2, RZ, P3 ;  /* 0x000000ff02027207 */ /* 0x000fe20001800000 */
[----:B------:R-:W-:Y:S01]  /*d370*/  IMAD.MOV.U32 R10, RZ, RZ, 0x7f800000 ;  /* 0x7f800000ff0a7424 */ /* 0x000fe200078e00ff */
[----:B------:R-:W-:-:S02]  /*d380*/  MOV R9, 0x7f800000 ;  /* 0x7f80000000097802 */ /* 0x000fc40000000f00 */
[----:B----4-:R-:W-:Y:S01]  /*d390*/  SHF.R.U32.HI R21, RZ, 0x2, R134 ;  /* 0x00000002ff157819 */ /* 0x010fe20000011686 */
[----:B------:R-:W-:Y:S01]  /*d3a0*/  @P0 FMUL.FTZ R6, R7, 0.69314718246459960938 ;  /* 0x3f31721807060820 */ /* 0x000fe20000410000 */
[----:B------:R2:W4:Y:S02]  /*d3b0*/  LDS.128 R24, [R5+0x1800] ;  /* 0x0018000005187984 */ /* 0x0005240000000c00 */
[----:B------:R-:W-:Y:S01]  /*d3c0*/  LOP3.LUT R4, R4, 0x7, R21, 0xf8, !PT ;  /* 0x0000000704047812 */ /* 0x000fe200078ef815 */
[----:B------:R-:W-:Y:S01]  /*d3d0*/  @P1 FMUL.FTZ R21, R8, 0.69314718246459960938 ;  /* 0x3f31721808151820 */ /* 0x000fe20000410000 */
[----:B------:R-:W-:Y:S01]  /*d3e0*/  IADD3 R8, P4, P3, R11, R189, R12 ;  /* 0x000000bd0b087210 */ /* 0x000fe20007b9e00c */
[----:B---3--:R-:W-:Y:S01]  /*d3f0*/  @P0 FFMA.FTZ R9, R3, R14, R6 ;  /* 0x0000000e03090223 */ /* 0x008fe20000010006 */
[----:B------:R-:W-:Y:S02]  /*d400*/  SHF.R.S32.HI R7, RZ, 0x1f, R12 ;  /* 0x0000001fff077819 */ /* 0x000fe4000001140c */
[----:B------:R-:W-:-:S04]  /*d410*/  SHF.R.S32.HI R11, RZ, 0x1f, R11 ;  /* 0x0000001fff0b7819 */ /* 0x000fc8000001140b */
[----:B------:R-:W-:Y:S01]  /*d420*/  IADD3.X R11, PT, PT, R11, R2, R7, P4, P3 ;  /* 0x000000020b0b7210 */ /* 0x000fe200027e6407 */
[----:B-1----:R-:W-:Y:S01]  /*d430*/  @P1 FFMA.FTZ R10, R132, R17, R21 ;  /* 0x00000011840a1223 */ /* 0x002fe20000010015 */
[----:B--2---:R-:W-:Y:S06]  /*d440*/  @P5 BRA `(.L_x_481) ;  /* 0x0000000000445947 */ /* 0x004fec0003800000 */
[C---:B------:R-:W-:Y:S01]  /*d450*/  VIADD R12, R4.reuse, 0x8 ;  /* 0x00000008040c7836 */ /* 0x040fe20000000000 */
[----:B------:R-:W-:-:S04]  /*d460*/  ISETP.GE.AND P4, PT, R4, R184, PT ;  /* 0x000000b80400720c */ /* 0x000fc80003f86270 */
[----:B------:R-:W-:-:S09]  /*d470*/  ISETP.GE.AND P3, PT, R12, R184, PT ;  /* 0x000000b80c00720c */ /* 0x000fd20003f66270 */
[----:B------:R-:W1:Y:S01]  /*d480*/  @!P4 LDC.64 R6, c[0x0][0x420] ;  /* 0x00010800ff06cb82 */ /* 0x000e620000000a00 */
[----:B------:R-:W-:-:S03]  /*d490*/  @!P4 IMAD R4, R4, R19, RZ ;  /* 0x000000130404c224 */ /* 0x000fc600078e02ff */
[----:B------:R-:W-:Y:S02]  /*d4a0*/  @!P3 IMAD R19, R12, R19, RZ ;  /* 0x000000130c13b224 */ /* 0x000fe400078e02ff */
[CC--:B------:R-:W-:Y:S02]  /*d4b0*/  @!P4 IADD3 R12, P1, PT, R4.reuse, R8.reuse, RZ ;  /* 0x00000008040cc210 */ /* 0x0c0fe40007f3e0ff */
[----:B------:R-:W2:Y:S01]  /*d4c0*/  @!P3 LDC.64 R2, c[0x0][0x420] ;  /* 0x00010800ff02bb82 */ /* 0x000ea20000000a00 */
[C---:B------:R-:W-:Y:S02]  /*d4d0*/  @!P3 IADD3 R8, P0, PT, R19.reuse, R8, RZ ;  /* 0x000000081308b210 */ /* 0x040fe40007f1e0ff */
        /* <DEDUP_REMOVED lines=8> */
.L_x_481:
[----:B------:R-:W-:Y:S05]  /*d560*/  BSYNC.RECONVERGENT B0 ;  /* 0x0000000000007941 */ /* 0x000fea0003800200 */
.L_x_480:
[----:B------:R-:W2:Y:S01]  /*d570*/  LDCU.64 UR4, c[0x0][0x410] ;  /* 0x00008200ff0477ac */ /* 0x000ea20008000a00 */
[----:B------:R-:W-:Y:S01]  /*d580*/  @P2 IMAD.MOV.U32 R22, RZ, RZ, R28 ;  /* 0x000000ffff162224 */ /* 0x000fe200078e001c */
[----:B------:R-:W-:Y:S01]  /*d590*/  SHF.R.U32.HI R20, RZ, 0x3, R134 ;  /* 0x00000003ff147819 */ /* 0x000fe20000011686 */
[----:B------:R3:W3:Y:S01]  /*d5a0*/  LDS.128 R16, [R5] ;  /* 0x0000000005107984 */ /* 0x0006e20000000c00 */
[----:B------:R-:W-:Y:S01]  /*d5b0*/  IMAD.MOV.U32 R21, RZ, RZ, RZ ;  /* 0x000000ffff157224 */ /* 0x000fe200078e00ff */
[----:B------:R-:W-:Y:S01]  /*d5c0*/  BSSY.RECONVERGENT B0, `(.L_x_482) ;  /* 0x000001c000007945 */ /* 0x000fe20003800200 */
[----:B------:R-:W-:Y:S01]  /*d5d0*/  IADD3 R22, P0, PT, R160, R22, RZ ;  /* 0x00000016a0167210 */ /* 0x000fe20007f1e0ff */
[C---:B-1----:R-:W-:Y:S01]  /*d5e0*/  VIADD R9, R20.reuse, 0x10 ;  /* 0x0000001014097836 */ /* 0x042fe20000000000 */
[C---:B------:R-:W-:Y:S01]  /*d5f0*/  IADD3 R7, PT, PT, R20.reuse, 0x20, RZ ;  /* 0x0000002014077810 */ /* 0x040fe20007ffe0ff */
[----:B------:R-:W-:Y:S01]  /*d600*/  VIADD R3, R20, 0x30 ;  /* 0x0000003014037836 */ /* 0x000fe20000000000 */
[----:B------:R-:W-:-:S02]  /*d610*/  IADD3.X R23, PT, PT, RZ, R15, RZ, P0, !PT ;  /* 0x0000000fff177210 */ /* 0x000fc400007fe4ff */
[-C--:B------:R-:W-:Y:S02]  /*d620*/  ISETP.GE.AND P1, PT, R7, R184.reuse, PT ;  /* 0x000000b80700720c */ /* 0x080fe40003f26270 */
[-C--:B------:R-:W-:Y:S02]  /*d630*/  ISETP.GE.AND P2, PT, R9, R184.reuse, PT ;  /* 0x000000b80900720c */ /* 0x080fe40003f46270 */
[----:B------:R1:W1:Y:S01]  /*d640*/  LDS.128 R8, [R5+0x4000] ;  /* 0x0040000005087984 */ /* 0x0002620000000c00 */
[-C--:B------:R-:W-:Y:S01]  /*d650*/  ISETP.GE.AND P3, PT, R20, R184.reuse, PT ;  /* 0x000000b81400720c */ /* 0x080fe20003f66270 */
[----:B--2---:R-:W-:Y:S01]  /*d660*/  IMAD.WIDE.U32 R6, R13, UR4, R22 ;  /* 0x000000040d067c25 */ /* 0x004fe2000f8e0016 */
[----:B------:R-:W-:-:S03]  /*d670*/  ISETP.GE.AND P0, PT, R3, R184, PT ;  /* 0x000000b80300720c */ /* 0x000fc60003f06270 */
[----:B------:R-:W-:Y:S02]  /*d680*/  IMAD R23, R13, UR5, R7 ;  /* 0x000000050d177c24 */ /* 0x000fe4000f8e0207 */
[----:B------:R2:W1:Y:S01]  /*d690*/  LDS.128 R12, [R5+0x2000] ;  /* 0x00200000050c7984 */ /* 0x0004620000000c00 */
[----:B------:R-:W-:-:S05]  /*d6a0*/  IMAD.WIDE.U32 R20, R0, 0x40, R20 ;  /* 0x0000004000147825 */ /* 0x000fca00078e0014 */
[----:B------:R-:W-:Y:S05]  /*d6b0*/  @P3 BRA `(.L_x_483) ;  /* 0x0000000000303947 */ /* 0x000fea0003800000 */
[----:B------:R-:W5:Y:S01]  /*d6c0*/  LDCU.64 UR6, c[0x0][0x408] ;  /* 0x00008100ff0677ac */ /* 0x000f620008000a00 */
[----:B------:R-:W-:Y:S01]  /*d6d0*/  MOV R22, R6 ;  /* 0x0000000600167202 */ /* 0x000fe20000000f00 */
[----:B------:R-:W4:Y:S01]  /*d6e0*/  LDCU.64 UR4, c[0x0][0x3f0] ;  /* 0x00007e00ff0477ac */ /* 0x000f220008000a00 */
[----:B-----5:R-:W-:-:S03]  /*d6f0*/  IMAD R3, R21, UR6, RZ ;  /* 0x0000000615037c24 */ /* 0x020fc6000f8e02ff */
[----:B------:R-:W-:-:S04]  /*d700*/  IMAD.WIDE.U32 R28, R20, UR6, R22 ;  /* 0x00000006141c7c25 */ /* 0x000fc8000f8e0016 */
[----:B------:R-:W-:Y:S01]  /*d710*/  IMAD R0, R20, UR7, R3 ;  /* 0x0000000714007c24 */ /* 0x000fe2000f8e0203 */
[----:B----4-:R-:W-:-:S04]  /*d720*/  LEA R2, P3, R28, UR4, 0x1 ;  /* 0x000000041c027c11 */ /* 0x010fc8000f8608ff */
[----:B------:R-:W-:-:S04]  /*d730*/  IADD3 R0, PT, PT, R0, R29, RZ ;  /* 0x0000001d00007210 */ /* 0x000fc80007ffe0ff */
[----:B------:R-:W-:-:S05]  /*d740*/  LEA.HI.X R3, R28, UR5, R0, 0x1, P3 ;  /* 0x000000051c037c11 */ /* 0x000fca00098f0c00 */
[----:B---3--:R3:W-:Y:S04]  /*d750*/  STG.E.128 desc[UR10][R2.64], R16 ;  /* 0x0000001002007986 */ /* 0x0087e8000c101d0a */
[----:B-1----:R3:W-:Y:S04]  /*d760*/  STG.E.128 desc[UR10][R2.64+0x80], R12 ;  /* 0x0000800c02007986 */ /* 0x0027e8000c101d0a */
[----:B------:R3:W-:Y:S02]  /*d770*/  STG.E.128 desc[UR10][R2.64+0x100], R8 ;  /* 0x0001000802007986 */ /* 0x0007e4000c101d0a */
.L_x_483:
[----:B------:R-:W-:Y:S05]  /*d780*/  BSYNC.RECONVERGENT B0 ;  /* 0x0000000000007941 */ /* 0x000fea0003800200 */
.L_x_482:
[----:B---3--:R3:W2:Y:S01]  /*d790*/  LDS.128 R16, [R5+0x800] ;  /* 0x0008000005107984 */ /* 0x0086a20000000c00 */
[----:B------:R-:W-:Y:S03]  /*d7a0*/  BSSY.RECONVERGENT B0, `(.L_x_484) ;  /* 0x0000013000007945 */ /* 0x000fe60003800200 */
[----:B-1----:R3:W1:Y:S04]  /*d7b0*/  LDS.128 R12, [R5+0x2800] ;  /* 0x00280000050c7984 */ /* 0x0026680000000c00 */
[----:B------:R3:W1:Y:S01]  /*d7c0*/  LDS.128 R8, [R5+0x4800] ;  /* 0x0048000005087984 */ /* 0x0006620000000c00 */
[----:B------:R-:W-:Y:S05]  /*d7d0*/  @P2 BRA `(.L_x_485) ;  /* 0x00000000003c2947 */ /* 0x000fea0003800000 */
[----:B------:R-:W5:Y:S01]  /*d7e0*/  LDCU.64 UR6, c[0x0][0x408] ;  /* 0x00008100ff0677ac */ /* 0x000f620008000a00 */
[----:B------:R-:W-:Y:S01]  /*d7f0*/  IADD3 R3, P2, PT, R20, 0x10, RZ ;  /* 0x0000001014037810 */ /* 0x000fe20007f5e0ff */
[----:B------:R-:W-:Y:S01]  /*d800*/  IMAD.MOV.U32 R28, RZ, RZ, R6 ;  /* 0x000000ffff1c7224 */ /* 0x000fe200078e0006 */
[----:B------:R-:W-:Y:S01]  /*d810*/  MOV R29, R23 ;  /* 0x00000017001d7202 */ /* 0x000fe20000000f00 */
[----:B------:R-:W4:Y:S02]  /*d820*/  LDCU.64 UR4, c[0x0][0x3f0] ;  /* 0x00007e00ff0477ac */ /* 0x000f240008000a00 */
[----:B------:R-:W-:-:S04]  /*d830*/  IMAD.X R0, RZ, RZ, R21, P2 ;  /* 0x000000ffff007224 */ /* 0x000fc800010e0615 */
[----:B-----5:R-:W-:Y:S02]  /*d840*/  IMAD R0, R0, UR6, RZ ;  /* 0x0000000600007c24 */ /* 0x020fe4000f8e02ff */
[----:B------:R-:W-:-:S04]  /*d850*/  IMAD.WIDE.U32 R28, R3, UR6, R28 ;  /* 0x00000006031c7c25 */ /* 0x000fc8000f8e001c */
[----:B------:R-:W-:Y:S01]  /*d860*/  IMAD R0, R3, UR7, R0 ;  /* 0x0000000703007c24 */ /* 0x000fe2000f8e0200 */
[----:B----4-:R-:W-:-:S04]  /*d870*/  LEA R2, P2, R28, UR4, 0x1 ;  /* 0x000000041c027c11 */ /* 0x010fc8000f8408ff */
[----:B------:R-:W-:-:S04]  /*d880*/  IADD3 R0, PT, PT, R0, R29, RZ ;  /* 0x0000001d00007210 */ /* 0x000fc80007ffe0ff */
[----:B------:R-:W-:-:S05]  /*d890*/  LEA.HI.X R3, R28, UR5, R0, 0x1, P2 ;  /* 0x000000051c037c11 */ /* 0x000fca00090f0c00 */
[----:B--2---:R2:W-:Y:S04]  /*d8a0*/  STG.E.128 desc[UR10][R2.64], R16 ;  /* 0x0000001002007986 */ /* 0x0045e8000c101d0a */
[----:B-1----:R2:W-:Y:S04]  /*d8b0*/  STG.E.128 desc[UR10][R2.64+0x80], R12 ;  /* 0x0000800c02007986 */ /* 0x0025e8000c101d0a */
[----:B------:R2:W-:Y:S02]  /*d8c0*/  STG.E.128 desc[UR10][R2.64+0x100], R8 ;  /* 0x0001000802007986 */ /* 0x0005e4000c101d0a */
.L_x_485:
[----:B------:R-:W-:Y:S05]  /*d8d0*/  BSYNC.RECONVERGENT B0 ;  /* 0x0000000000007941 */ /* 0x000fea0003800200 */
.L_x_484:
[----:B--2---:R2:W2:Y:S01]  /*d8e0*/  LDS.128 R16, [R5+0x1000] ;  /* 0x0010000005107984 */ /* 0x0044a20000000c00 */
        /* <DEDUP_REMOVED lines=16> */
[----:B--2---:R2:W-:Y:S04]  /*d9f0*/  STG.E.128 desc[UR10][R2.64], R16 ;  /* 0x0000001002007986 */ /* 0x0045e8000c101d0a */
[----:B-1----:R2:W-:Y:S04]  /*da00*/  STG.E.128 desc[UR10][R2.64+0x80], R12 ;  /* 0x0000800c02007986 */ /* 0x0025e8000c101d0a */
[----:B------:R2:W-:Y:S02]  /*da10*/  STG.E.128 desc[UR10][R2.64+0x100], R8 ;  /* 0x0001000802007986 */ /* 0x0005e4000c101d0a */
.L_x_487:
[----:B------:R-:W-:Y:S05]  /*da20*/  BSYNC.RECONVERGENT B0 ;  /* 0x0000000000007941 */ /* 0x000fea0003800200 */
.L_x_486:
[----:B-12---:R1:W2:Y:S04]  /*da30*/  LDS.128 R8, [R5+0x3800] ;  /* 0x0038000005087984 */ /* 0x0062a80000000c00 */
[----:B------:R1:W1:Y:S01]  /*da40*/  LDS.128 R12, [R5+0x5800] ;  /* 0x00580000050c7984 */ /* 0x0002620000000c00 */
[----:B------:R-:W-:Y:S05]  /*da50*/  @P0 EXIT ;  /* 0x000000000000094d */ /* 0x000fea0003800000 */
[----:B------:R-:W5:Y:S01]  /*da60*/  LDCU.64 UR6, c[0x0][0x408] ;  /* 0x00008100ff0677ac */ /* 0x000f620008000a00 */
[----:B------:R-:W-:Y:S01]  /*da70*/  IADD3 R0, P0, PT, R20, 0x30, RZ ;  /* 0x0000003014007810 */ /* 0x000fe20007f1e0ff */
[----:B------:R-:W-:Y:S01]  /*da80*/  IMAD.MOV.U32 R4, RZ, RZ, R6 ;  /* 0x000000ffff047224 */ /* 0x000fe200078e0006 */
[----:B-1-3--:R-:W-:Y:S01]  /*da90*/  MOV R5, R23 ;  /* 0x0000001700057202 */ /* 0x00afe20000000f00 */
[----:B------:R-:W1:Y:S02]  /*daa0*/  LDCU.64 UR4, c[0x0][0x3f0] ;  /* 0x00007e00ff0477ac */ /* 0x000e640008000a00 */
[----:B------:R-:W-:-:S04]  /*dab0*/  IMAD.X R3, RZ, RZ, R21, P0 ;  /* 0x000000ffff037224 */ /* 0x000fc800000e0615 */
[----:B-----5:R-:W-:Y:S02]  /*dac0*/  IMAD R3, R3, UR6, RZ ;  /* 0x0000000603037c24 */ /* 0x020fe4000f8e02ff */
[----:B------:R-:W-:-:S04]  /*dad0*/  IMAD.WIDE.U32 R4, R0, UR6, R4 ;  /* 0x0000000600047c25 */ /* 0x000fc8000f8e0004 */
[----:B------:R-:W-:Y:S01]  /*dae0*/  IMAD R3, R0, UR7, R3 ;  /* 0x0000000700037c24 */ /* 0x000fe2000f8e0203 */
[----:B-1----:R-:W-:-:S04]  /*daf0*/  LEA R2, P0, R4, UR4, 0x1 ;  /* 0x0000000404027c11 */ /* 0x002fc8000f8008ff */
[----:B------:R-:W-:-:S04]  /*db00*/  IADD3 R3, PT, PT, R3, R5, RZ ;  /* 0x0000000503037210 */ /* 0x000fc80007ffe0ff */
[----:B------:R-:W-:-:S05]  /*db10*/  LEA.HI.X R3, R4, UR5, R3, 0x1, P0 ;  /* 0x0000000504037c11 */ /* 0x000fca00080f0c03 */
[----:B----4-:R-:W-:Y:S04]  /*db20*/  STG.E.128 desc[UR10][R2.64], R24 ;  /* 0x0000001802007986 */ /* 0x010fe8000c101d0a */
[----:B--2---:R-:W-:Y:S04]  /*db30*/  STG.E.128 desc[UR10][R2.64+0x80], R8 ;  /* 0x0000800802007986 */ /* 0x004fe8000c101d0a */
[----:B------:R-:W-:Y:S01]  /*db40*/  STG.E.128 desc[UR10][R2.64+0x100], R12 ;  /* 0x0001000c02007986 */ /* 0x000fe2000c101d0a */
[----:B------:R-:W-:Y:S05]  /*db50*/  EXIT ;  /* 0x000000000000794d */ /* 0x000fea0003800000 */
.L_x_488:
        /* <DEDUP_REMOVED lines=10> */
.L_x_939:


//--------------------- .text._ZN5flash16flash_fwd_kernelI23Flash_fwd_kernel_traitsILi192ELi64ELi64ELi4ELb0ELb0EN7cutlass10bfloat16_tE19Flash_kernel_traitsILi192ELi64ELi64ELi4ES3_EELb0ELb1ELb0ELb0ELb0ELb1ELb1ELb0EEEvNS_16Flash_fwd_paramsE --------------------------
	.section	.text._ZN5flash16flash_fwd_kernelI23Flash_fwd_kernel_traitsILi192ELi64ELi64ELi4ELb0ELb0EN7cutlass10bfloat16_tE19Flash_kernel_traitsILi192ELi64ELi64ELi4ES3_EELb0ELb1ELb0ELb0ELb0ELb1ELb1ELb0EEEvNS_16Flash_fwd_paramsE,"ax",@progbits
	.align	128
        .global         _ZN5flash16flash_fwd_kernelI23Flash_fwd_kernel_traitsILi192ELi64ELi64ELi4ELb0ELb0EN7cutlass10bfloat16_tE19Flash_kernel_traitsILi192ELi64ELi64ELi4ES3_EELb0ELb1ELb0ELb0ELb0ELb1ELb1ELb0EEEvNS_16Flash_fwd_paramsE
        .type           _ZN5flash16flash_fwd_kernelI23Flash_fwd_kernel_traitsILi192ELi64ELi64ELi4ELb0ELb0EN7cutlass10bfloat16_tE19Flash_kernel_traitsILi192ELi64ELi64ELi4ES3_EELb0ELb1ELb0ELb0ELb0ELb1ELb1ELb0EEEvNS_16Flash_fwd_paramsE,@function
        .size           _ZN5flash16flash_fwd_kernelI23Flash_fwd_kernel_traitsILi192ELi64ELi64ELi4ELb0ELb0EN7cutlass10bfloat16_tE19Flash_kernel_traitsILi192ELi64ELi64ELi4ES3_EELb0ELb1ELb0ELb0ELb0ELb1ELb1ELb0EEEvNS_16Flash_fwd_paramsE,(.L_x_940 - _ZN5flash16flash_fwd_kernelI23Flash_fwd_kernel_traitsILi192ELi64ELi64ELi4ELb0ELb0EN7cutlass10bfloat16_tE19Flash_kernel_traitsILi192ELi64ELi64ELi4ES3_EELb0ELb1ELb0ELb0ELb0ELb1ELb1ELb0EEEvNS_16Flash_fwd_paramsE)
        .other          _ZN5flash16flash_fwd_kernelI23Flash_fwd_kernel_traitsILi192ELi64ELi64ELi4ELb0ELb0EN7cutlass10bfloat16_tE19Flash_kernel_traitsILi192ELi64ELi64ELi4ES3_EELb0ELb1ELb0ELb0ELb0ELb1ELb1ELb0EEEvNS_16Flash_fwd_paramsE,@"STO_CUDA_ENTRY STV_DEFAULT"
_ZN5flash16flash_fwd_kernelI23Flash_fwd_kernel_traitsILi192ELi64ELi64ELi4ELb0ELb0EN7cutlass10bfloat16_tE19Flash_kernel_traitsILi192ELi64ELi64ELi4ES3_EELb0ELb1ELb0ELb0ELb0ELb1ELb1ELb0EEEvNS_16Flash_fwd_paramsE:
.text._ZN5flash16flash_fwd_kernelI23Flash_fwd_kernel_traitsILi192ELi64ELi64ELi4ELb0ELb0EN7cutlass10bfloat16_tE19Flash_kernel_traitsILi192ELi64ELi64ELi4ES3_EELb0ELb1ELb0ELb0ELb0ELb1ELb1ELb0EEEvNS_16Flash_fwd_paramsE:
        /* <DEDUP_REMOVED lines=23> */
[C---:B------:R-:W-:Y:S01]  /*0170*/  @P2 IADD3 R6, P0, PT, R11.reuse, UR4, RZ ;  /* 0x000000040b062c10 */ /* 0x040fe2000ff1e0ff */
[----:B------:R-:W3:Y:S01]  /*0180*/  LDCU.U8 UR4, c[0x0][0x532] ;  /* 0x0000a640ff0477ac */ /* 0x000ee20008000000 */
[----:B------:R-:W-:-:S02]  /*0190*/  @P3 IADD3 R12, P1, PT, R11, UR6, RZ ;  /* 0x000000060b0c3c10 */ /* 0x000fc4000ff3e0ff */
[C---:B------:R-:W-:Y:S01]  /*01a0*/  @P2 IADD3.X R7, PT, PT, R2.reuse, UR5, RZ, P0, !PT ;  /* 0x0000000502072c10 */ /* 0x040fe200087fe4ff */
[----:B------:R-:W4:Y:S01]  /*01b0*/  S2R R32, SR_CTAID.X ;  /* 0x0000000000207919 */ /* 0x000f220000002500 */
[C---:B------:R-:W-:Y:S02]  /*01c0*/  @P3 IADD3.X R13, PT, PT, R2.reuse, UR7, RZ, P1, !PT ;  /* 0x00000007020d3c10 */ /* 0x040fe40008ffe4ff */
[----:B-1----:R-:W-:Y:S01]  /*01d0*/  IADD3 R10, P0, PT, R11, R4, RZ ;  /* 0x000000040b0a7210 */ /* 0x002fe20007f1e0ff */
[----:B------:R-:W1:Y:S02]  /*01e0*/  @!P4 LDC R100, c[0x0][0x434] ;  /* 0x00010d00ff64cb82 */ /* 0x000e640000000800 */
[----:B------:R1:W5:Y:S02]  /*01f0*/  @P3 LDG.E R0, desc[UR8][R12.64] ;  /* 0x000000080c003981 */ /* 0x000364000c1e1900 */
[----:B------:R-:W-:Y:S01]  /*0200*/  IMAD.X R11, R2, 0x1, R5, P0 ;  /* 0x00000001020b7824 */ /* 0x000fe200000e0605 */
[C---:B------:R-:W-:Y:S01]  /*0210*/  ISETP.NE.U32.AND P0, PT, R4.reuse, RZ, PT ;  /* 0x000000ff0400720c */ /* 0x040fe20003f05070 */
[----:B------:R1:W5:Y:S01]  /*0220*/  @P2 LDG.E R7, desc[UR8][R6.64] ;  /* 0x0000000806072981 */ /* 0x000362000c1e1900 */
[----:B------:R-:W-:Y:S01]  /*0230*/  ISETP.EQ.U32.AND P3, PT, R4, RZ, PT ;  /* 0x000000ff0400720c */ /* 0x000fe20003f62070 */
[----:B------:R-:W1:Y:S01]  /*0240*/  @!P2 LDC.64 R2, c[0x0][0x488] ;  /* 0x00012200ff02ab82 */ /* 0x000e620000000a00 */
[----:B------:R-:W-:Y:S01]  /*0250*/  ISETP.NE.AND.EX P0, PT, R5, RZ, PT, P0 ;  /* 0x000000ff0500720c */ /* 0x000fe20003f05300 */
[----:B------:R-:W-:Y:S01]  /*0260*/  IMAD.MOV.U32 R9, RZ, RZ, -0x1 ;  /* 0xffffffffff097424 */ /* 0x000fe200078e00ff */
[----:B---3--:R-:W-:-:S04]  /*0270*/  ISETP.NE.AND P1, PT, RZ, UR4, PT ;  /* 0x00000004ff007c0c */ /* 0x008fc8000bf25270 */
[----:B------:R-:W-:-:S07]  /*0280*/  ISETP.EQ.OR.EX P3, PT, R5, RZ, !P1, P3 ;  /* 0x000000ff0500720c */ /* 0x000fce0004f62730 */
[----:B------:R-:W3:Y:S01]  /*0290*/  @!P0 LDC R5, c[0x0][0x438] ;  /* 0x00010e00ff058b82 */ /* 0x000ee20000000800 */
[----:B----4-:R-:W-:-:S05]  /*02a0*/  IMAD.SHL.U32 R99, R32, 0x40, RZ ;  /* 0x0000004020637824 */ /* 0x010fca00078e00ff */
[----:B------:R4:W5:Y:S02]  /*02b0*/  @!P3 LDG.E R9, desc[UR8][R10.64] ;  /* 0x000000080a09b981 */ /* 0x000964000c1e1900 */
[----:B------:R-:W1:Y:S01]  /*02c0*/  @!P2 LDC R6, c[0x0][0x43c] ;  /* 0x00010f00ff06ab82 */ /* 0x000e620000000800 */
[----:B--2---:R-:W-:-:S05]  /*02d0*/  @P4 IMAD.IADD R100, R8, 0x1, -R199 ;  /* 0x0000000108644824 */ /* 0x004fca00078e0ac7 */
[----:B-1----:R-:W-:Y:S01]  /*02e0*/  ISETP.GT.AND P3, PT, R100, R99, PT ;  /* 0x000000636400720c */ /* 0x002fe20003f64270 */
[----:B---34-:R-:W-:-:S12]  /*02f0*/  @!P0 BRA `(.L_x_489) ;  /* 0x00000000000c8947 */ /* 0x018fd80003800000 */
[----:B------:R-:W2:Y:S02]  /*0300*/  @P1 LDG.E R4, desc[UR8][R10.64+0x4] ;  /* 0x000004080a041981 */ /* 0x000ea4000c1e1900 */
[----:B--2--5:R-:W-:-:S06]  /*0310*/  @P1 IADD3 R5, PT, PT, R4, -R9, RZ ;  /* 0x8000000904051210 */ /* 0x024fcc0007ffe0ff */
[----:B------:R1:W5:Y:S02]  /*0320*/  @!P1 LDG.E R5, desc[UR8][R10.64] ;  /* 0x000000080a059981 */ /* 0x000364000c1e1900 */
.L_x_489:
[----:B------:R-:W-:Y:S05]  /*0330*/  @!P3 EXIT ;  /* 0x000000000000b94d */ /* 0x000fea0003800000 */
[----:B------:R-:W2:Y:S01]  /*0340*/  LDC R93, c[0x0][0x508] ;  /* 0x00014200ff5d7b82 */ /* 0x000ea20000000800 */
[----:B------:R-:W-:Y:S01]  /*0350*/  @!P2 ISETP.NE.U32.AND P0, PT, R2, RZ, PT ;  /* 0x000000ff0200a20c */ /* 0x000fe20003f05070 */
[----:B-----5:R-:W-:Y:S01]  /*0360*/  @P2 IMAD.IADD R92, R7, 0x1, -R0 ;  /* 0x00000001075c2824 */ /* 0x020fe200078e0a00 */
[----:B------:R-:W3:Y:S02]  /*0370*/  S2R R200, SR_TID.X ;  /* 0x0000000000c87919 */ /* 0x000ee40000002100 */
[----:B------:R-:W-:Y:S02]  /*0380*/  @!P2 ISETP.NE.AND.EX P0, PT, R3, RZ, PT, P0 ;  /* 0x000000ff0300a20c */ /* 0x000fe40003f05300 */
[----:B------:R-:W4:Y:S02]  /*0390*/  S2R R3, SR_CTAID.Z ;  /* 0x0000000000037919 */ /* 0x000f240000002700 */
        /* <DEDUP_REMOVED lines=27> */
[----:B----4-:R-:W-:-:S04]  /*0550*/  @P1 IMAD.WIDE.U32 R10, R199, R6, RZ ;  /* 0x00000006c70a1225 */ /* 0x010fc800078e00ff */
[----:B------:R-:W-:Y:S01]  /*0560*/  @P1 IMAD R9, R199, R7, R11 ;  /* 0x00000007c7091224 */ /* 0x000fe200078e020b */
[----:B------:R-:W-:Y:S02]  /*0570*/  @P1 MOV R8, R10 ;  /* 0x0000000a00081202 */ /* 0x000fe40000000f00 */
[----:B------:R-:W3:Y:S01]  /*0580*/  @P0 LDC R10, c[0x0][0x430] ;  /* 0x00010c00ff0a0b82 */ /* 0x000ee20000000800 */
[----:B-1----:R-:W-:Y:S01]  /*0590*/  @P0 IMAD R6, R4, R5, RZ ;  /* 0x0000000504060224 */ /* 0x002fe200078e02ff */
[----:B------:R-:W-:Y:S01]  /*05a0*/  @P0 MOV R4, 0x1 ;  /* 0x0000000100040802 */ /* 0x000fe20000000f00 */
[----:B--2---:R-:W-:Y:S06]  /*05b0*/  @P0 BRA `(.L_x_491) ;  /* 0x0000000000280947 */ /* 0x004fec0003800000 */
[----:B------:R-:W-:Y:S01]  /*05c0*/  ISETP.NE.AND P0, PT, R2, RZ, PT ;  /* 0x000000ff0200720c */ /* 0x000fe20003f05270 */
[----:B------:R-:W1:-:S12]  /*05d0*/  LDC R5, c[0x0][0x3e0] ;  /* 0x0000f800ff057b82 */ /* 0x000e580000000800 */
[----:B------:R-:W2:Y:S01]  /*05e0*/  @P0 LDC R6, c[0x0][0x454] ;  /* 0x00011500ff060b82 */ /* 0x000ea20000000800 */
[----:B---3--:R-:W-:Y:S02]  /*05f0*/  @P0 MOV R10, 0x1 ;  /* 0x00000001000a0802 */ /* 0x008fe40000000f00 */
[----:B------:R-:W-:-:S05]  /*0600*/  @!P0 MOV R10, 0x1 ;  /* 0x00000001000a8802 */ /* 0x000fca0000000f00 */
[----:B------:R-:W1:Y:S08]  /*0610*/  @P0 LDC R4, c[0x0][0x454] ;  /* 0x00011500ff040b82 */ /* 0x000e700000000800 */
[----:B------:R-:W3:Y:S08]  /*0620*/  @!P0 LDC R2, c[0x0][0x434] ;  /* 0x00010d00ff028b82 */ /* 0x000ef00000000800 */
[----:B------:R-:W4:Y:S01]  /*0630*/  @!P0 LDC R6, c[0x0][0x434] ;  /* 0x00010d00ff068b82 */ /* 0x000f220000000800 */
[----:B-1----:R-:W-:-:S02]  /*0640*/  @P0 IMAD R4, R4, R5, RZ ;  /* 0x0000000504040224 */ /* 0x002fc400078e02ff */
[----:B--23--:R-:W-:-:S07]  /*0650*/  @!P0 IMAD R4, R2, R5, RZ ;  /* 0x0000000502048224 */ /* 0x00cfce00078e02ff */
.L_x_491:
        /* <DEDUP_REMOVED lines=16> */
[----:B------:R-:W-:Y:S01]  /*0760*/  IMAD.MOV.U32 R13, RZ, RZ, RZ ;  /* 0x000000ffff0d7224 */ /* 0x000fe200078e00ff */
[----:B------:R-:W-:Y:S01]  /*0770*/  ISETP.GE.AND P1, PT, R11, R100, PT ;  /* 0x000000640b00720c */ /* 0x000fe20003f26270 */
[----:B------:R-:W-:Y:S01]  /*0780*/  BSSY.RECONVERGENT B0, `(.L_x_492) ;  /* 0x000001a000007945 */ /* 0x000fe20003800200 */
[----:B-1----:R-:W-:Y:S01]  /*0790*/  IMAD.WIDE.U32 R8, R3, UR4, R8 ;  /* 0x0000000403087c25 */ /* 0x002fe2000f8e0008 */
[----:B------:R-:W-:-:S02]  /*07a0*/  SHF.R.S32.HI R0, RZ, 0x1f, R199 ;  /* 0x0000001fff007819 */ /* 0x000fc400000114c7 */
[----:B------:R-:W-:Y:S01]  /*07b0*/  ISETP.GE.AND P2, PT, R7, R100, PT ;  /* 0x000000640700720c */ /* 0x000fe20003f46270 */
[----:B------:R-:W-:Y:S01]  /*07c0*/  IMAD R15, R3, UR5, R9 ;  /* 0x00000005030f7c24 */ /* 0x000fe2000f8e0209 */
[----:B------:R-:W-:Y:S01]  /*07d0*/  SEL R199, R199, RZ, P5 ;  /* 0x000000ffc7c77207 */ /* 0x000fe20002800000 */
[----:B------:R-:W-:Y:S01]  /*07e0*/  @!P5 IMAD R6, R201, R4, R6 ;  /* 0x00000004c906d224 */ /* 0x000fe200078e0206 */
[----:B------:R-:W-:Y:S01]  /*07f0*/  SEL R0, R0, RZ, P5 ;  /* 0x000000ff00007207 */ /* 0x000fe20002800000 */
[----:B------:R-:W-:Y:S01]  /*0800*/  IMAD.WIDE.U32 R32, R32, 0x40, R12 ;  /* 0x0000004020207825 */ /* 0x000fe200078e000c */
[-C--:B------:R-:W-:Y:S02]  /*0810*/  ISETP.GE.OR P6, PT, R12, R100.reuse, P6 ;  /* 0x000000640c00720c */ /* 0x080fe400037c6670 */
[----:B------:R-:W-:Y:S02]  /*0820*/  ISETP.GE.AND P0, PT, R5, R100, PT ;  /* 0x000000640500720c */ /* 0x000fe40003f06270 */
[----:B------:R-:W-:-:S02]  /*0830*/  ISETP.NE.OR P5, PT, R200, RZ, P1 ;  /* 0x000000ffc800720c */ /* 0x000fc40000fa5670 */
        /* <DEDUP_REMOVED lines=14> */
.L_x_493:
[----:B------:R-:W-:Y:S05]  /*0920*/  BSYNC.RECONVERGENT B0 ;  /* 0x0000000000007941 */ /* 0x000fea0003800200 */
.L_x_492:
[----:B------:R-:W-:Y:S01]  /*0930*/  BSSY.RECONVERGENT B0, `(.L_x_494) ;  /* 0x0000013000007945 */ /* 0x000fe20003800200 */
[----:B------:R-:W-:Y:S01]  /*0940*/  ISETP.NE.OR P3, PT, R200, RZ, P0 ;  /* 0x000000ffc800720c */ /* 0x000fe20000765670 */
[----:B---3--:R-:W-:Y:S02]  /*0950*/  IMAD R99, R99, R10, RZ ;  /* 0x0000000a63637224 */ /* 0x008fe400078e02ff */
        /* <DEDUP_REMOVED lines=16> */
.L_x_495:
[----:B------:R-:W-:Y:S05]  /*0a60*/  BSYNC.RECONVERGENT B0 ;  /* 0x0000000000007941 */ /* 0x000fea0003800200 */
.L_x_494:
        /* <DEDUP_REMOVED lines=17> */
.L_x_497:
[----:B------:R-:W-:Y:S05]  /*0b80*/  BSYNC.RECONVERGENT B0 ;  /* 0x0000000000007941 */ /* 0x000fea0003800200 */
.L_x_496:
        /* <DEDUP_REMOVED lines=19> */
.L_x_499:
[----:B------:R-:W-:Y:S05]  /*0cc0*/  BSYNC.RECONVERGENT B0 ;  /* 0x0000000000007941 */ /* 0x000fea0003800200 */
.L_x_498:
[----:B------:R-:W-:Y:S01]  /*0cd0*/  BSSY.RECONVERGENT B0, `(.L_x_500) ;  /* 0x000000b000007945 */ /* 0x000fe20003800200 */
[----:B------:R-:W-:-:S03]  /*0ce0*/  IADD3.X R0, PT, PT, R99, R0, R6, P2, P1 ;  /* 0x0000000063007210 */ /* 0x000fc600017e2406 */
        /* <DEDUP_REMOVED lines=9> */
.L_x_501:
[----:B------:R-:W-:Y:S05]  /*0d80*/  BSYNC.RECONVERGENT B0 ;  /* 0x0000000000007941 */ /* 0x000fea0003800200 */
.L_x_500:
        /* <DEDUP_REMOVED lines=10> */
.L_x_503:
[----:B------:R-:W-:Y:S05]  /*0e30*/  BSYNC.RECONVERGENT B0 ;  /* 0x0000000000007941 */ /* 0x000fea0003800200 */
.L_x_502:
        /* <DEDUP_REMOVED lines=10> */
.L_x_505:
[----:B------:R-:W-:Y:S05]  /*0ee0*/  BSYNC.RECONVERGENT B0 ;  /* 0x0000000000007941 */ /* 0x000fea0003800200 */
.L_x_504:
[----:B------:R-:W-:Y:S05]  /*0ef0*/  @P3 EXIT ;  /* 0x000000000000394d */ /* 0x000fea0003800000 */
[----:B------:R-:W4:Y:S01]  /*0f00*/  LDCU.64 UR4, c[0x0][0x420] ;  /* 0x00008400ff0477ac */ /* 0x000f220008000a00 */
[----:B------:R-:W-:-:S05]  /*0f10*/  IMAD R5, R5, R10, RZ ;  /* 0x0000000a05057224 */ /* 0x000fca00078e02ff */
[----:B------:R-:W-:-:S04]  /*0f20*/  IADD3 R199, P0, PT, R5, R199, RZ ;  /* 0x000000c705c77210 */ /* 0x000fc80007f1e0ff */
[----:B------:R-:W-:Y:S01]  /*0f30*/  LEA.HI.X.SX32 R0, R5, R0, 0x1, P0 ;  /* 0x0000000005007211 */ /* 0x000fe200000f0eff */
[----:B------:R-:W-:Y:S01]  /*0f40*/  IMAD.MOV.U32 R5, RZ, RZ, 0x7f800000 ;  /* 0x7f800000ff057424 */ /* 0x000fe200078e00ff */
[----:B----4-:R-:W-:-:S04]  /*0f50*/  LEA R2, P0, R199, UR4, 0x2 ;  /* 0x00000004c7027c11 */ /* 0x010fc8000f8010ff */
[----:B------:R-:W-:-:S05]  /*0f60*/  LEA.HI.X R3, R199, UR5, R0, 0x2, P0 ;  /* 0x00000005c7037c11 */ /* 0x000fca00080f1400 */
[----:B------:R-:W-:Y:S01]  /*0f70*/  STG.E desc[UR8][R2.64], R5 ;  /* 0x0000000502007986 */ /* 0x000fe2000c101908 */
[----:B------:R-:W-:Y:S05]  /*0f80*/  EXIT ;  /* 0x000000000000794d */ /* 0x000fea0003800000 */
.L_x_490:
        /* <DEDUP_REMOVED lines=22> */
.L_x_506:
[----:B------:R-:W1:Y:S01]  /*10f0*/  LDC.64 R188, c[0x0][0x3b8] ;  /* 0x0000ee00ffbc7b82 */ /* 0x000e620000000a00 */
[----:B------:R-:W-:-:S05]  /*1100*/  IADD3 R24, PT, PT, R0, R9, RZ ;  /* 0x0000000900187210 */ /* 0x000fca0007ffe0ff */
[C---:B-1----:R-:W-:Y:S02]  /*1110*/  IMAD R8, R24.reuse, R189, RZ ;  /* 0x000000bd18087224 */ /* 0x042fe400078e02ff */
[----:B------:R-:W-:-:S05]  /*1120*/  IMAD.WIDE.U32 R24, R24, R188, RZ ;  /* 0x000000bc18187225 */ /* 0x000fca00078e00ff */
[----:B------:R-:W-:Y:S02]  /*1130*/  IADD3 R8, PT, PT, R25, R8, RZ ;  /* 0x0000000819087210 */ /* 0x000fe40007ffe0ff */
.L_x_507:
        /* <DEDUP_REMOVED lines=17> */
[----:B------:R-:W-:Y:S01]  /*1250*/  @!P1 IMAD.IADD R6, R6, 0x1, -R7 ;  /* 0x0000000106069824 */ /* 0x000fe200078e0a07 */
[----:B------:R-:W-:Y:S02]  /*1260*/  @!P1 IADD3 R190, PT, PT, R190, 0x1, RZ ;  /* 0x00000001bebe9810 */ /* 0x000fe40007ffe0ff */
[----:B------:R-:W-:Y:S02]  /*1270*/  ISETP.NE.AND P1, PT, R4, RZ, PT ;  /* 0x000000ff0400720c */ /* 0x000fe40003f25270 */
[----:B------:R-:W-:-:S13]  /*1280*/  ISETP.GE.U32.AND P3, PT, R6, R7, PT ;  /* 0x000000070600720c */ /* 0x000fda0003f66070 */
[----:B------:R-:W-:-:S05]  /*1290*/  @P3 VIADD R190, R190, 0x1 ;  /* 0x00000001bebe3836 */ /* 0x000fca0000000000 */
        /* <DEDUP_REMOVED lines=15> */
.L_x_508:
[----:B------:R-:W1:Y:S01]  /*1390*/  LDC.64 R134, c[0x0][0x3c0] ;  /* 0x0000f000ff867b82 */ /* 0x000e620000000a00 */
[----:B------:R-:W-:-:S05]  /*13a0*/  IADD3 R0, PT, PT, R0, R9, RZ ;  /* 0x0000000900007210 */ /* 0x000fca0007ffe0ff */
[C---:B-1----:R-:W-:Y:S02]  /*13b0*/  IMAD R201, R0.reuse, R135, RZ ;  /* 0x0000008700c97224 */ /* 0x042fe400078e02ff */
[----:B------:R-:W-:-:S05]  /*13c0*/  IMAD.WIDE.U32 R202, R0, R134, RZ ;  /* 0x0000008600ca7225 */ /* 0x000fca00078e00ff */
[----:B------:R-:W-:-:S07]  /*13d0*/  IADD3 R201, PT, PT, R203, R201, RZ ;  /* 0x000000c9cbc97210 */ /* 0x000fce0007ffe0ff */
.L_x_509:
[----:B------:R-:W-:Y:S01]  /*13e0*/  IMAD.IADD R195, R100, 0x1, -R99 ;  /* 0x0000000164c37824 */ /* 0x000fe200078e0a63 */
[----:B------:R-:W-:Y:S01]  /*13f0*/  SHF.R.U32.HI R194, RZ, 0x3, R200 ;  /* 0x00000003ffc27819 */ /* 0x000fe200000116c8 */
[----:B------:R-:W-:Y:S01]  /*1400*/  IMAD.SHL.U32 R133, R200, 0x8, RZ ;  /* 0x00000008c8857824 */ /* 0x000fe200078e00ff */
[----:B------:R-:W1:Y:S01]  /*1410*/  LDCU.64 UR4, c[0x0][0x3c8] ;  /* 0x00007900ff0477ac */ /* 0x000e620008000a00 */
[----:B------:R-:W-:Y:S01]  /*1420*/  IMAD.MOV.U32 R5, RZ, RZ, RZ ;  /* 0x000000ffff057224 */ /* 0x000fe200078e00ff */
[CC--:B------:R-:W-:Y:S01]  /*1430*/  ISETP.GE.AND P5, PT, R194.reuse, R195.reuse, PT ;  /* 0x000000c3c200720c */ /* 0x0c0fe20003fa6270 */
[----:B------:R-:W-:Y:S01]  /*1440*/  IMAD.MOV.U32 R4, RZ, RZ, R194 ;  /* 0x000000ffff047224 */ /* 0x000fe200078e00c2 */
[----:B------:R-:W-:Y:S01]  /*1450*/  LOP3.LUT R0, R133, 0x38, RZ, 0xc0, !PT ;  /* 0x0000003885007812 */ /* 0x000fe200078ec0ff */
[C---:B------:R-:W-:Y:S01]  /*1460*/  VIADD R14, R194.reuse, 0x20 ;  /* 0x00000020c20e7836 */ /* 0x040fe20000000000 */
[C---:B------:R-:W-:Y:S01]  /*1470*/  IADD3 R16, PT, PT, R194.reuse, 0x10, RZ ;  /* 0x00000010c2107810 */ /* 0x040fe20007ffe0ff */
[----:B------:R-:W-:Y:S01]  /*1480*/  VIADD R12, R194, 0x30 ;  /* 0x00000030c20c7836 */ /* 0x000fe20000000000 */
[----:B------:R-:W-:Y:S01]  /*1490*/  IADD3 R20, P0, PT, R0, R20, RZ ;  /* 0x0000001400147210 */ /* 0x000fe20007f1e0ff */
[----:B------:R-:W-:Y:S01]  /*14a0*/  IMAD.WIDE.U32 R32, R32, 0x40, R4 ;  /* 0x0000004020207825 */ /* 0x000fe200078e0004 */
[-C--:B------:R-:W-:Y:S01]  /*14b0*/  ISETP.GE.AND P6, PT, R16, R195.reuse, PT ;  /* 0x000000c31000720c */ /* 0x080fe20003fc6270 */
[----:B------:R-:W2:Y:S01]  /*14c0*/  S2UR UR12, SR_CgaCtaId ;  /* 0x00000000000c79c3 */ /* 0x000ea20000008800 */
[-C--:B------:R-:W-:Y:S01]  /*14d0*/  ISETP.GE.AND P4, PT, R14, R195.reuse, PT ;  /* 0x000000c30e00720c */ /* 0x080fe20003f86270 */
[----:B------:R-:W-:Y:S01]  /*14e0*/  IMAD.X R21, RZ, RZ, R2, P0 ;  /* 0x000000ffff157224 */ /* 0x000fe200000e0602 */
[----:B------:R-:W-:Y:S01]  /*14f0*/  ISETP.GE.AND P2, PT, R12, R195, PT ;  /* 0x000000c30c00720c */ /* 0x000fe20003f46270 */
[----:B------:R-:W-:Y:S01]  /*1500*/  IMAD R11, R194, R189, RZ ;  /* 0x000000bdc20b7224 */ /* 0x000fe200078e02ff */
[----:B------:R-:W-:Y:S01]  /*1510*/  IADD3 R24, P0, PT, R0, R24, RZ ;  /* 0x0000001800187210 */ /* 0x000fe20007f1e0ff */
[----:B------:R-:W3:Y:S01]  /*1520*/  LDCU.64 UR6, c[0x0][0x3d0] ;  /* 0x00007a00ff0677ac */ /* 0x000ee20008000a00 */
[C---:B-1----:R-:W-:Y:S01]  /*1530*/  IMAD.WIDE.U32 R20, R3.reuse, UR4, R20 ;  /* 0x0000000403147c25 */ /* 0x042fe2000f8e0014 */
[----:B------:R-:W1:Y:S01]  /*1540*/  @!P5 LDC.64 R6, c[0x0][0x3b0] ;  /* 0x0000ec00ff06db82 */ /* 0x000e620000000a00 */
[----:B------:R-:W-:Y:S01]  /*1550*/  IADD3.X R25, PT, PT, RZ, R8, RZ, P0, !PT ;  /* 0x00000008ff197210 */ /* 0x000fe200007fe4ff */
[----:B------:R-:W-:Y:S01]  /*1560*/  UMOV UR4, 0x400 ;  /* 0x0000040000047882 */ /* 0x000fe20000000000 */
[----:B------:R-:W-:Y:S01]  /*1570*/  IMAD R21, R3, UR5, R21 ;  /* 0x0000000503157c24 */ /* 0x000fe2000f8e0215 */
[C---:B------:R-:W-:Y:S01]  /*1580*/  @!P6 IADD3 R26, P3, PT, R32.reuse, 0x10, RZ ;  /* 0x00000010201ae810 */ /* 0x040fe20007f7e0ff */
[----:B------:R-:W-:Y:S01]  /*1590*/  @!P6 IMAD.MOV.U32 R30, RZ, RZ, R20 ;  /* 0x000000ffff1ee224 */ /* 0x000fe200078e0014 */
[----:B------:R-:W-:Y:S01]  /*15a0*/  @!P4 IADD3 R17, P1, PT, R32, 0x20, RZ ;  /* 0x000000202011c810 */ /* 0x000fe20007f3e0ff */
[----:B------:R-:W-:Y:S01]  /*15b0*/  IMAD.WIDE.U32 R24, R194, R188, R24 ;  /* 0x000000bcc2187225 */ /* 0x000fe200078e0018 */
[----:B------:R-:W4:Y:S01]  /*15c0*/  @!P5 LDC.64 R4, c[0x0][0x380] ;  /* 0x0000e000ff04db82 */ /* 0x000f220000000a00 */
[----:B------:R-:W-:Y:S01]  /*15d0*/  @!P2 IADD3 R15, P0, PT, R32, 0x30, RZ ;  /* 0x00000030200fa810 */ /* 0x000fe20007f1e0ff */
[----:B------:R-:W5:Y:S01]  /*15e0*/  LDCU.64 UR10, c[0x0][0x390] ;  /* 0x00007200ff0a77ac */ /* 0x000f620008000a00 */
[----:B------:R-:W-:Y:S01]  /*15f0*/  @!P4 IMAD.X R19, RZ, RZ, R33, P1 ;  /* 0x000000ffff13c224 */ /* 0x000fe200008e0621 */
[----:B------:R-:W-:Y:S01]  /*1600*/  IADD3 R25, PT, PT, R25, R11, RZ ;  /* 0x0000000b19197210 */ /* 0x000fe20007ffe0ff */
[----:B------:R-:W-:Y:S01]  /*1610*/  @!P6 IMAD.MOV.U32 R31, RZ, RZ, R21 ;  /* 0x000000ffff1fe224 */ /* 0x000fe200078e0015 */
[----:B------:R-:W-:Y:S01]  /*1620*/  LOP3.LUT R27, R133, 0x1f8, RZ, 0xc0, !PT ;  /* 0x000001f8851b7812 */ /* 0x000fe200078ec0ff */
[----:B------:R-:W-:Y:S01]  /*1630*/  @!P2 IMAD.X R13, RZ, RZ, R33, P0 ;  /* 0x000000ffff0da224 */ /* 0x000fe200000e0621 */
[----:B------:R-:W5:Y:S01]  /*1640*/  @!P6 LDC.64 R2, c[0x0][0x3b0] ;  /* 0x0000ec00ff02eb82 */ /* 0x000f620000000a00 */
[----:B------:R-:W-:Y:S01]  /*1650*/  @!P4 MOV R23, R21 ;  /* 0x000000150017c202 */ /* 0x000fe20000000f00 */
[----:B------:R-:W-:Y:S01]  /*1660*/  @!P4 IMAD.MOV.U32 R22, RZ, RZ, R20 ;  /* 0x000000ffff16c224 */ /* 0x000fe200078e0014 */
[----:B------:R-:W-:Y:S01]  /*1670*/  LOP3.LUT R192, R27, 0x38, R200, 0x78, !PT ;  /* 0x000000381bc07812 */ /* 0x000fe200078e78c8 */
[----:B--2---:R-:W-:Y:S01]  /*1680*/  ULEA UR12, UR12, UR4, 0x18 ;  /* 0x000000040c0c7291 */ /* 0x004fe2000f8ec0ff */
[----:B------:R-:W-:Y:S01]  /*1690*/  SHF.R.S32.HI R191, RZ, 0x1f, R190 ;  /* 0x0000001fffbf7819 */ /* 0x000fe200000114be */
[----:B------:R-:W2:Y:S01]  /*16a0*/  LDCU.64 UR4, c[0x0][0x388] ;  /* 0x00007100ff0477ac */ /* 0x000ea20008000a00 */
[----:B------:R-:W-:Y:S01]  /*16b0*/  LOP3.LUT R91, R192, 0x1e00, R133, 0xf8, !PT ;  /* 0x00001e00c05b7812 */ /* 0x000fe200078ef885 */
[----:B-1----:R-:W-:Y:S01]  /*16c0*/  @!P5 IMAD R18, R33, R6, RZ ;  /* 0x000000062112d224 */ /* 0x002fe200078e02ff */
[----:B------:R-:W1:Y:S01]  /*16d0*/  @!P4 LDC.64 R8, c[0x0][0x3b0] ;  /* 0x0000ec00ff08cb82 */ /* 0x000e620000000a00 */
[----:B---3--:R-:W-:Y:S01]  /*16e0*/  IMAD.WIDE.U32 R24, R190, UR6, R24 ;  /* 0x00000006be187c25 */ /* 0x008fe2000f8e0018 */
[----:B------:R-:W-:-:S02]  /*16f0*/  LEA R91, R91, UR12, 0x1 ;  /* 0x0000000c5b5b7c11 */ /* 0x000fc4000f8e08ff */
[----:B------:R-:W-:Y:S01]  /*1700*/  SHF.L.U32 R213, R188, 0x4, RZ ;  /* 0x00000004bcd57819 */ /* 0x000fe200000006ff */
[----:B------:R-:W-:Y:S01]  /*1710*/  @!P5 IMAD R18, R32, R7, R18 ;  /* 0x000000072012d224 */ /* 0x000fe200078e0212 */
[----:B------:R-:W-:Y:S01]  /*1720*/  SHF.L.U64.HI R212, R188, 0x4, R189 ;  /* 0x00000004bcd47819 */ /* 0x000fe200000102bd */
[----:B------:R-:W-:Y:S01]  /*1730*/  @!P6 IMAD.X R7, RZ, RZ, R33, P3 ;  /* 0x000000ffff07e224 */ /* 0x000fe200018e0621 */
[----:B------:R-:W3:Y:S01]  /*1740*/  @!P6 LDC.64 R10, c[0x0][0x380] ;  /* 0x0000e000ff0aeb82 */ /* 0x000ee20000000a00 */
[----:B------:R-:W-:Y:S01]  /*1750*/  @!P5 IMAD.WIDE.U32 R32, R32, R6, R20 ;  /* 0x000000062020d225 */ /* 0x000fe200078e0014 */
[----:B------:R-:W-:-:S03]  /*1760*/  SHF.R.U32.HI R98, RZ, 0x1, R200 ;  /* 0x00000001ff627819 */ /* 0x000fc600000116c8 */
[----:B------:R-:W-:Y:S01]  /*1770*/  @!P5 IMAD.IADD R18, R33, 0x1, R18 ;  /* 0x000000012112d824 */ /* 0x000fe200078e0212 */
[----:B----4-:R-:W-:Y:S01]  /*1780*/  @!P5 LEA R28, P0, R32, R4, 0x1 ;  /* 0x00000004201cd211 */ /* 0x010fe200078008ff */
[-C--:B-----5:R-:W-:Y:S01]  /*1790*/  @!P6 IMAD R4, R7, R2.reuse, RZ ;  /* 0x000000020704e224 */ /* 0x0a0fe200078e02ff */
[----:B--2---:R-:W-:Y:S01]  /*17a0*/  LEA R197, P1, R24, UR4, 0x1 ;  /* 0x0000000418c57c11 */ /* 0x004fe2000f8208ff */
[----:B------:R-:W2:Y:S01]  /*17b0*/  @!P2 LDC.64 R6, c[0x0][0x3b0] ;  /* 0x0000ec00ff06ab82 */ /* 0x000ea20000000a00 */
[----:B------:R-:W-:Y:S01]  /*17c0*/  @!P5 LEA.HI.X R29, R32, R5, R18, 0x1, P0 ;  /* 0x00000005201dd211 */ /* 0x000fe200000f0c12 */
[C---:B------:R-:W-:Y:S02]  /*17d0*/  @!P6 IMAD R18, R26.reuse, R3, R4 ;  /* 0x000000031a12e224 */ /* 0x040fe400078e0204 */
[----:B------:R-:W-:Y:S02]  /*17e0*/  @!P6 IMAD.WIDE.U32 R30, R26, R2, R30 ;  /* 0x000000021a1ee225 */ /* 0x000fe400078e001e */
[----:B------:R-:W-:Y:S01]  /*17f0*/  @!PT LDS RZ, [RZ] ;  /* 0x00000000fffff984 */ /* 0x000fe20000000800 */
[----:B------:R-:W-:Y:S01]  /*1800*/  @!PT LDS RZ, [RZ] ;  /* 0x00000000fffff984 */ /* 0x000fe20000000800 */
[----:B------:R-:W-:Y:S01]  /*1810*/  @!PT LDS RZ, [RZ] ;  /* 0x00000000fffff984 */ /* 0x000fe20000000800 */
[----:B------:R-:W-:Y:S02]  /*1820*/  @!P5 LDGSTS.E.BYPASS.LTC128B.128 [R91], desc[UR8][R28.64] ;  /* 0x000000001c5bdfae */ /* 0x000fe4000b981a08 */
[----:B------:R-:W4:Y:S01]  /*1830*/  @!P4 LDC.64 R4, c[0x0][0x380] ;  /* 0x0000e000ff04cb82 */ /* 0x000f220000000a00 */
[----:B------:R-:W-:Y:S01]  /*1840*/  @!P6 IMAD.IADD R18, R31, 0x1, R18 ;  /* 0x000000011f12e824 */ /* 0x000fe200078e0212 */
[----:B------:R-:W-:Y:S01]  /*1850*/  @!P5 LDGSTS.E.BYPASS.LTC128B.128 [R91+0x2000], desc[UR8][R28.64+0x80] ;  /* 0x020000801c5bdfae */ /* 0x000fe2000b981a08 */
[----:B-1----:R-:W-:-:S02]  /*1860*/  @!P4 IMAD R26, R19, R8, RZ ;  /* 0x00000008131ac224 */ /* 0x002fc400078e02ff */
[C---:B------:R-:W-:Y:S01]  /*1870*/  @!P4 IMAD.WIDE.U32 R22, R17.reuse, R8, R22 ;  /* 0x000000081116c225 */ /* 0x040fe200078e0016 */
[----:B------:R-:W-:Y:S01]  /*1880*/  @!P5 LDGSTS.E.BYPASS.LTC128B.128 [R91+0x4000], desc[UR8][R28.64+0x100] ;  /* 0x040001001c5bdfae */ /* 0x000fe2000b981a08 */
[C---:B---3--:R-:W-:Y:S01]  /*1890*/  @!P6 LEA R10, P0, R30.reuse, R10, 0x1 ;  /* 0x0000000a1e0ae211 */ /* 0x048fe200078008ff */
[----:B------:R-:W1:Y:S01]  /*18a0*/  @!P2 LDC.64 R2, c[0x0][0x380] ;  /* 0x0000e000ff02ab82 */ /* 0x000e620000000a00 */
[----:B------:R-:W-:Y:S02]  /*18b0*/  @!P4 IMAD R26, R17, R9, R26 ;  /* 0x00000009111ac224 */ /* 0x000fe400078e021a */
[----:B------:R-:W-:Y:S01]  /*18c0*/  @!P6 LEA.HI.X R11, R30, R11, R18, 0x1, P0 ;  /* 0x0000000b1e0be211 */ /* 0x000fe200000f0c12 */
[----:B------:R-:W-:Y:S02]  /*18d0*/  VIADD R9, R193, 0xffffffff ;  /* 0xffffffffc1097836 */ /* 0x000fe40000000000 */
[----:B------:R-:W-:Y:S02]  /*18e0*/  @!P4 IMAD.IADD R26, R23, 0x1, R26 ;  /* 0x00000001171ac824 */ /* 0x000fe400078e021a */
[-C--:B--2---:R-:W-:Y:S01]  /*18f0*/  @!P2 IMAD R18, R13, R6.reuse, RZ ;  /* 0x000000060d12a224 */ /* 0x084fe200078e02ff */
[----:B------:R-:W-:Y:S01]  /*1900*/  @!P6 LDGSTS.E.BYPASS.LTC128B.128 [R91+0x800], desc[UR8][R10.64] ;  /* 0x008000000a5befae */ /* 0x000fe2000b981a08 */
[----:B------:R-:W-:-:S03]  /*1910*/  @!P2 IMAD.WIDE.U32 R20, R15, R6, R20 ;  /* 0x000000060f14a225 */ /* 0x000fc600078e0014 */
[----:B------:R-:W-:Y:S01]  /*1920*/  @!P6 LDGSTS.E.BYPASS.LTC128B.128 [R91+0x2800], desc[UR8][R10.64+0x80] ;  /* 0x028000800a5befae */ /* 0x000fe2000b981a08 */
[----:B------:R-:W-:Y:S01]  /*1930*/  @!P2 IMAD R18, R15, R7, R18 ;  /* 0x000000070f12a224 */ /* 0x000fe200078e0212 */
[C---:B----4-:R-:W-:Y:S01]  /*1940*/  @!P4 LEA R4, P0, R22.reuse, R4, 0x1 ;  /* 0x000000041604c211 */ /* 0x050fe200078008ff */
[----:B------:R-:W-:Y:S01]  /*1950*/  IMAD R19, R191, UR6, RZ ;  /* 0x00000006bf137c24 */ /* 0x000fe2000f8e02ff */
[----:B------:R2:W-:Y:S01]  /*1960*/  @!P6 LDGSTS.E.BYPASS.LTC128B.128 [R91+0x4800], desc[UR8][R10.64+0x100] ;  /* 0x048001000a5befae */ /* 0x0005e2000b981a08 */
[----:B------:R-:W-:Y:S01]  /*1970*/  IMAD R7, R9, -0x40, R92 ;  /* 0xffffffc009077824 */ /* 0x000fe200078e025c */
[----:B------:R-:W-:Y:S01]  /*1980*/  @!P4 LEA.HI.X R5, R22, R5, R26, 0x1, P0 ;  /* 0x000000051605c211 */ /* 0x000fe200000f0c1a */
[----:B------:R-:W-:Y:S01]  /*1990*/  @!P2 IMAD.IADD R18, R21, 0x1, R18 ;  /* 0x000000011512a824 */ /* 0x000fe200078e0212 */
[----:B------:R-:W3:Y:S01]  /*19a0*/  LDCU UR6, c[0x0][0x50c] ;  /* 0x0000a180ff0677ac */ /* 0x000ee20008000800 */
[----:B------:R-:W-:Y:S01]  /*19b0*/  IMAD R19, R190, UR7, R19 ;  /* 0x00000007be137c24 */ /* 0x000fe2000f8e0213 */
[----:B-1----:R-:W-:Y:S01]  /*19c0*/  @!P2 LEA R22, P0, R20, R2, 0x1 ;  /* 0x000000021416a211 */ /* 0x002fe200078008ff */
[----:B------:R-:W-:Y:S01]  /*19d0*/  @!P4 LDGSTS.E.BYPASS.LTC128B.128 [R91+0x1000], desc[UR8][R4.64] ;  /* 0x01000000045bcfae */ /* 0x000fe2000b981a08 */
[----:B------:R-:W-:Y:S01]  /*19e0*/  ISETP.GE.AND P3, PT, R16, R7, PT ;  /* 0x000000071000720c */ /* 0x000fe20003f66270 */
[----:B------:R-:W-:Y:S01]  /*19f0*/  IMAD.SHL.U32 R90, R188, 0x40, RZ ;  /* 0x00000040bc5a7824 */ /* 0x000fe200078e00ff */
[----:B------:R-:W-:Y:S01]  /*1a00*/  @!P2 LEA.HI.X R23, R20, R3, R18, 0x1, P0 ;  /* 0x000000031417a211 */ /* 0x000fe200000f0c12 */
[----:B------:R-:W-:Y:S01]  /*1a10*/  @!P4 LDGSTS.E.BYPASS.LTC128B.128 [R91+0x3000], desc[UR8][R4.64+0x80] ;  /* 0x03000080045bcfae */ /* 0x000fe2000b981a08 */
[----:B------:R-:W-:Y:S01]  /*1a20*/  IADD3 R19, PT, PT, R25, R19, RZ ;  /* 0x0000001319137210 */ /* 0x000fe20007ffe0ff */
[C---:B------:R-:W-:Y:S01]  /*1a30*/  IMAD.WIDE.U32 R20, R188.reuse, 0x20, RZ ;  /* 0x00000020bc147825 */ /* 0x040fe200078e00ff */
[----:B------:R-:W-:Y:S01]  /*1a40*/  SHF.L.U64.HI R3, R188, 0x6, R189 ;  /* 0x00000006bc037819 */ /* 0x000fe200000102bd */
[----:B------:R1:W-:Y:S01]  /*1a50*/  @!P4 LDGSTS.E.BYPASS.LTC128B.128 [R91+0x5000], desc[UR8][R4.64+0x100] ;  /* 0x05000100045bcfae */ /* 0x0003e2000b981a08 */
[----:B------:R-:W-:Y:S01]  /*1a60*/  LEA.HI.X R196, R24, UR5, R19, 0x1, P1 ;  /* 0x0000000518c47c11 */ /* 0x000fe200088f0c13 */
[----:B------:R-:W-:Y:S01]  /*1a70*/  IMAD.WIDE.U32 R18, R90, R9, RZ ;  /* 0x000000095a127225 */ /* 0x000fe200078e00ff */
[-C--:B------:R-:W-:Y:S01]  /*1a80*/  ISETP.GE.AND P6, PT, R194, R7.reuse, PT ;  /* 0x00000007c200720c */ /* 0x080fe20003fc6270 */
[----:B------:R-:W-:Y:S01]  /*1a90*/  @!P2 LDGSTS.E.BYPASS.LTC128B.128 [R91+0x1800], desc[UR8][R22.64] ;  /* 0x01800000165bafae */ /* 0x000fe2000b981a08 */
[----:B------:R-:W-:Y:S01]  /*1aa0*/  ISETP.GE.AND P5, PT, R16, R7, PT ;  /* 0x000000071000720c */ /* 0x000fe20003fa6270 */
[----:B------:R-:W4:Y:S01]  /*1ab0*/  LDCU.64 UR4, c[0x0][0x3d8] ;  /* 0x00007b00ff0477ac */ /* 0x000f220008000a00 */
[----:B------:R-:W-:Y:S01]  /*1ac0*/  IADD3 R16, P1, PT, R0, R202, RZ ;  /* 0x000000ca00107210 */ /* 0x000fe20007f3e0ff */
[----:B------:R-:W-:Y:S01]  /*1ad0*/  @!P2 LDGSTS.E.BYPASS.LTC128B.128 [R91+0x3800], desc[UR8][R22.64+0x80] ;  /* 0x03800080165bafae */ /* 0x000fe2000b981a08 */
[----:B------:R-:W-:-:S02]  /*1ae0*/  IMAD R198, R194, R135, RZ ;  /* 0x00000087c2c67224 */ /* 0x000fc400078e02ff */
[----:B------:R-:W-:Y:S01]  /*1af0*/  IMAD.SHL.U32 R6, R134, 0x40, RZ ;  /* 0x0000004086067824 */ /* 0x000fe200078e00ff */
[----:B------:R5:W-:Y:S01]  /*1b00*/  @!P2 LDGSTS.E.BYPASS.LTC128B.128 [R91+0x5800], desc[UR8][R22.64+0x100] ;  /* 0x05800100165bafae */ /* 0x000be2000b981a08 */
[----:B--2---:R-:W-:Y:S01]  /*1b10*/  IMAD R11, R3, R9, RZ ;  /* 0x00000009030b7224 */ /* 0x004fe200078e02ff */
[-C--:B------:R-:W-:Y:S01]  /*1b20*/  ISETP.GE.AND P2, PT, R14, R7.reuse, PT ;  /* 0x000000070e00720c */ /* 0x080fe20003f46270 */
[----:B------:R-:W-:Y:S01]  /*1b30*/  IMAD.X R17, RZ, RZ, R201, P1 ;  /* 0x000000ffff117224 */ /* 0x000fe200008e06c9 */
[----:B------:R-:W-:Y:S01]  /*1b40*/  ISETP.GE.AND P1, PT, R12, R7, PT ;  /* 0x000000070c00720c */ /* 0x000fe20003f26270 */
[----:B------:R-:W-:Y:S02]  /*1b50*/  IMAD.IADD R19, R19, 0x1, R11 ;  /* 0x0000000113137824 */ /* 0x000fe400078e020b */
[----:B------:R-:W-:-:S04]  /*1b60*/  IMAD.WIDE.U32 R16, R194, R134, R16 ;  /* 0x00000086c2107225 */ /* 0x000fc800078e0010 */
[----:B------:R-:W-:Y:S02]  /*1b70*/  IMAD.IADD R17, R17, 0x1, R198 ;  /* 0x0000000111117824 */ /* 0x000fe400078e02c6 */
[----:B------:R-:W-:Y:S01]  /*1b80*/  IMAD.SHL.U32 R144, R200, 0x40, RZ ;  /* 0x00000040c8907824 */ /* 0x000fe200078e00ff */
[----:B-1----:R-:W-:Y:S01]  /*1b90*/  @!P3 IADD3 R4, P0, PT, R213, R18, RZ ;  /* 0x00000012d504b210 */ /* 0x002fe20007f1e0ff */
[C---:B------:R-:W-:Y:S02]  /*1ba0*/  IMAD.SHL.U32 R5, R189.reuse, 0x20, RZ ;  /* 0x00000020bd057824 */ /* 0x040fe400078e00ff */
[----:B------:R-:W-:Y:S01]  /*1bb0*/  @!P1 IMAD R13, R189, 0x30, RZ ;  /* 0x00000030bd0d9824 */ /* 0x000fe200078e02ff */
[----:B------:R-:W-:Y:S01]  /*1bc0*/  @!P3 IADD3.X R11, PT, PT, R212, R19, RZ, P0, !PT ;  /* 0x00000013d40bb210 */ /* 0x000fe200007fe4ff */
[----:B----4-:R-:W-:Y:S01]  /*1bd0*/  IMAD.WIDE.U32 R16, R190, UR4, R16 ;  /* 0x00000004be107c25 */ /* 0x010fe2000f8e0010 */
[----:B------:R-:W-:Y:S02]  /*1be0*/  @!P2 IADD3 R2, P0, PT, R18, R20, RZ ;  /* 0x000000141202a210 */ /* 0x000fe40007f1e0ff */
[----:B------:R-:W-:Y:S01]  /*1bf0*/  LOP3.LUT R8, R144, 0x1c0, RZ, 0xc0, !PT ;  /* 0x000001c090087812 */ /* 0x000fe200078ec0ff */
[----:B------:R-:W-:Y:S01]  /*1c00*/  IMAD.WIDE.U32 R204, R134, 0x20, RZ ;  /* 0x0000002086cc7825 */ /* 0x000fe200078e00ff */
[----:B------:R-:W-:-:S02]  /*1c10*/  @!P2 IADD3.X R5, PT, PT, R19, R21, R5, P0, !PT ;  /* 0x000000151305a210 */ /* 0x000fc400007fe405 */
[-C--:B-----5:R-:W-:Y:S01]  /*1c20*/  @!P3 LEA R22, P4, R4, R197.reuse, 0x1 ;  /* 0x000000c50416b211 */ /* 0x0a0fe200078808ff */
[----:B------:R-:W-:Y:S01]  /*1c30*/  IMAD.MOV.U32 R88, RZ, RZ, 0x20 ;  /* 0x00000020ff587424 */ /* 0x000fe200078e00ff */
[-C--:B------:R-:W-:Y:S01]  /*1c40*/  @!P2 LEA R10, P0, R2, R197.reuse, 0x1 ;  /* 0x000000c5020aa211 */ /* 0x080fe200078008ff */
[----:B------:R-:W-:Y:S01]  /*1c50*/  IMAD.MOV.U32 R148, RZ, RZ, 0x40 ;  /* 0x00000040ff947424 */ /* 0x000fe200078e00ff */
[-C--:B------:R-:W-:Y:S01]  /*1c60*/  @!P3 LEA.HI.X R23, R4, R196.reuse, R11, 0x1, P4 ;  /* 0x000000c40417b211 */ /* 0x080fe200020f0c0b */
[----:B------:R-:W-:Y:S01]  /*1c70*/  IMAD.SHL.U32 R4, R200, 0x20, RZ ;  /* 0x00000020c8047824 */ /* 0x000fe200078e00ff */
[----:B------:R-:W-:Y:S02]  /*1c80*/  @!P6 LEA R20, P4, R18, R197, 0x1 ;  /* 0x000000c51214e211 */ /* 0x000fe400078808ff */
[-C--:B------:R-:W-:Y:S01]  /*1c90*/  @!P2 LEA.HI.X R11, R2, R196.reuse, R5, 0x1, P0 ;  /* 0x000000c4020ba211 */ /* 0x080fe200000f0c05 */
[----:B------:R-:W-:Y:S01]  /*1ca0*/  IMAD R5, R191, UR4, RZ ;  /* 0x00000004bf057c24 */ /* 0x000fe2000f8e02ff */
[--C-:B------:R-:W-:Y:S01]  /*1cb0*/  @!P6 LEA.HI.X R21, R18, R196, R19.reuse, 0x1, P4 ;  /* 0x000000c41215e211 */ /* 0x100fe200020f0c13 */
[----:B------:R-:W-:Y:S01]  /*1cc0*/  @!P1 IMAD.WIDE.U32 R18, R188, 0x30, R18 ;  /* 0x00000030bc129825 */ /* 0x000fe200078e0012 */
[----:B------:R-:W-:-:S02]  /*1cd0*/  ISETP.GE.AND P4, PT, R14, R7, PT ;  /* 0x000000070e00720c */ /* 0x000fc40003f86270 */
[----:B------:R-:W-:Y:S01]  /*1ce0*/  LEA R14, P0, R16, UR10, 0x1 ;  /* 0x0000000a100e7c11 */ /* 0x000fe2000f8008ff */
[----:B------:R-:W-:Y:S01]  /*1cf0*/  @!P6 LDGSTS.E.BYPASS.LTC128B.128 [R91+0x6000], desc[UR8][R20.64] ;  /* 0x06000000145befae */ /* 0x000fe2000b981a08 */
[----:B------:R-:W-:Y:S01]  /*1d00*/  @!P1 IADD3 R13, PT, PT, R19, R13, RZ ;  /* 0x0000000d130d9210 */ /* 0x000fe20007ffe0ff */
[----:B------:R-:W-:Y:S01]  /*1d10*/  IMAD R5, R190, UR5, R5 ;  /* 0x00000005be057c24 */ /* 0x000fe2000f8e0205 */
[----:B------:R-:W-:Y:S01]  /*1d20*/  LOP3.LUT R15, R144, 0x200, RZ, 0xc0, !PT ;  /* 0x00000200900f7812 */ /* 0x000fe200078ec0ff */
[----:B------:R-:W-:Y:S01]  /*1d30*/  @!P6 LDGSTS.E.BYPASS.LTC128B.128 [R91+0x8000], desc[UR8][R20.64+0x80] ;  /* 0x08000080145befae */ /* 0x000fe2000b981a08 */
[----:B------:R-:W-:Y:S01]  /*1d40*/  LOP3.LUT R145, R8, 0x38, R133, 0xf8, !PT ;  /* 0x0000003808917812 */ /* 0x000fe200078ef885 */
[----:B------:R-:W-:Y:S01]  /*1d50*/  IMAD.IADD R5, R17, 0x1, R5 ;  /* 0x0000000111057824 */ /* 0x000fe200078e0205 */
[----:B------:R-:W-:Y:S01]  /*1d60*/  LOP3.LUT R4, R15, 0x7c00, R4, 0xf8, !PT ;  /* 0x00007c000f047812 */ /* 0x000fe200078ef804 */
[----:B------:R1:W-:Y:S01]  /*1d70*/  @!P6 LDGSTS.E.BYPASS.LTC128B.128 [R91+0xa000], desc[UR8][R20.64+0x100] ;  /* 0x0a000100145befae */ /* 0x0003e2000b981a08 */
[----:B------:R-:W-:-:S02]  /*1d80*/  LOP3.LUT R89, R145, 0x8, R98, 0x78, !PT ;  /* 0x0000000891597812 */ /* 0x000fc400078e7862 */
[----:B------:R-:W-:Y:S01]  /*1d90*/  LEA.HI.X R5, R16, UR11, R5, 0x1, P0 ;  /* 0x0000000b10057c11 */ /* 0x000fe200080f0c05 */
[----:B------:R-:W-:Y:S01]  /*1da0*/  @!P3 LDGSTS.E.BYPASS.LTC128B.128 [R91+0x6800], desc[UR8][R22.64] ;  /* 0x06800000165bbfae */ /* 0x000fe2000b981a08 */
[----:B------:R-:W-:Y:S01]  /*1db0*/  SHF.L.U64.HI R16, R134, 0x6, R135 ;  /* 0x0000000686107819 */ /* 0x000fe20000010287 */
[----:B------:R-:W-:Y:S01]  /*1dc0*/  IMAD.IADD R4, R89, 0x1, R4 ;  /* 0x0000000159047824 */ /* 0x000fe200078e0204 */
[----:B------:R-:W-:Y:S01]  /*1dd0*/  LOP3.LUT R216, R144, 0x400, RZ, 0xc0, !PT ;  /* 0x0000040090d87812 */ /* 0x000fe200078ec0ff */
[----:B------:R-:W-:Y:S01]  /*1de0*/  @!P3 LDGSTS.E.BYPASS.LTC128B.128 [R91+0x8800], desc[UR8][R22.64+0x80] ;  /* 0x08800080165bbfae */ /* 0x000fe2000b981a08 */
[----:B------:R-:W-:Y:S01]  /*1df0*/  LOP3.LUT R98, R98, 0x1f0, RZ, 0xc0, !PT ;  /* 0x000001f062627812 */ /* 0x000fe200078ec0ff */
[----:B------:R-:W-:Y:S01]  /*1e00*/  IMAD R16, R16, R9, RZ ;  /* 0x0000000910107224 */ /* 0x000fe200078e02ff */
[----:B------:R-:W-:Y:S01]  /*1e10*/  LEA R103, R4, UR12, 0x1 ;  /* 0x0000000c04677c11 */ /* 0x000fe2000f8e08ff */
[----:B------:R-:W-:Y:S01]  /*1e20*/  @!P3 LDGSTS.E.BYPASS.LTC128B.128 [R91+0xa800], desc[UR8][R22.64+0x100] ;  /* 0x0a800100165bbfae */ /* 0x000fe2000b981a08 */
[----:B------:R-:W-:-:S03]  /*1e30*/  IADD3 R99, PT, PT, R98, 0x1, R99 ;  /* 0x0000000162637810 */ /* 0x000fc60007ffe063 */
[----:B------:R-:W-:Y:S04]  /*1e40*/  @!P2 LDGSTS.E.BYPASS.LTC128B.128 [R91+0x7000], desc[UR8][R10.64] ;  /* 0x070000000a5bafae */ /* 0x000fe8000b981a08 */
[----:B------:R-:W-:Y:S04]  /*1e50*/  @!P2 LDGSTS.E.BYPASS.LTC128B.128 [R91+0x9000], desc[UR8][R10.64+0x80] ;  /* 0x090000800a5bafae */ /* 0x000fe8000b981a08 */
[----:B------:R2:W-:Y:S01]  /*1e60*/  @!P2 LDGSTS.E.BYPASS.LTC128B.128 [R91+0xb000], desc[UR8][R10.64+0x100] ;  /* 0x0b0001000a5bafae */ /* 0x0005e2000b981a08 */
[----:B-1----:R-:W-:-:S04]  /*1e70*/  @!P1 LEA R20, P3, R18, R197, 0x1 ;  /* 0x000000c512149211 */ /* 0x002fc800078608ff */
[----:B------:R-:W-:Y:S01]  /*1e80*/  @!P1 LEA.HI.X R21, R18, R196, R13, 0x1, P3 ;  /* 0x000000c412159211 */ /* 0x000fe200018f0c0d */
[----:B------:R-:W-:Y:S01]  /*1e90*/  IMAD.SHL.U32 R13, R135, 0x20, RZ ;  /* 0x00000020870d7824 */ /* 0x000fe200078e00ff */
[----:B------:R-:W-:Y:S01]  /*1ea0*/  ISETP.GE.AND P3, PT, R12, R7, PT ;  /* 0x000000070c00720c */ /* 0x000fe20003f66270 */
[----:B------:R-:W-:Y:S01]  /*1eb0*/  IMAD.WIDE.U32 R6, R6, R9, RZ ;  /* 0x0000000906067225 */ /* 0x000fe200078e00ff */
[----:B------:R-:W-:Y:S01]  /*1ec0*/  LOP3.LUT R9, R145, 0x8, R200, 0x78, !PT ;  /* 0x0000000891097812 */ /* 0x000fe200078e78c8 */
[----:B------:R-:W-:Y:S01]  /*1ed0*/  @!P1 LDGSTS.E.BYPASS.LTC128B.128 [R91+0x7800], desc[UR8][R20.64] ;  /* 0x07800000145b9fae */ /* 0x000fe2000b981a08 */
[----:B------:R-:W-:Y:S01]  /*1ee0*/  IADD3 R2, PT, PT, R205, R13, RZ ;  /* 0x0000000dcd027210 */ /* 0x000fe20007ffe0ff */
[----:B------:R-:W-:Y:S01]  /*1ef0*/  IMAD.IADD R17, R7, 0x1, R16 ;  /* 0x0000000107117824 */ /* 0x000fe200078e0210 */
[----:B------:R-:W-:Y:S01]  /*1f00*/  @!P6 LEA R18, P2, R6, R14, 0x1 ;  /* 0x0000000e0612e211 */ /* 0x000fe200078408ff */
[----:B------:R-:W-:Y:S01]  /*1f10*/  @!P1 LDGSTS.E.BYPASS.LTC128B.128 [R91+0x9800], desc[UR8][R20.64+0x80] ;  /* 0x09800080145b9fae */ /* 0x000fe2000b981a08 */
[----:B------:R-:W-:-:S02]  /*1f20*/  IMAD R216, R9, 0x2, R216 ;  /* 0x0000000209d87824 */ /* 0x000fc400078e02d8 */
[----:B------:R-:W-:Y:S01]  /*1f30*/  @!P6 LEA.HI.X R19, R6, R5, R17, 0x1, P2 ;  /* 0x000000050613e211 */ /* 0x000fe200010f0c11 */
[----:B------:R1:W-:Y:S01]  /*1f40*/  @!P1 LDGSTS.E.BYPASS.LTC128B.128 [R91+0xb800], desc[UR8][R20.64+0x100] ;  /* 0x0b800100145b9fae */ /* 0x0003e2000b981a08 */
[----:B------:R-:W-:Y:S01]  /*1f50*/  @!P5 LEA R7, P1, R134, R6, 0x4 ;  /* 0x000000068607d211 */ /* 0x000fe200078220ff */
[----:B------:R-:W-:Y:S01]  /*1f60*/  @!P3 IMAD.MOV.U32 R16, RZ, RZ, R6 ;  /* 0x000000ffff10b224 */ /* 0x000fe200078e0006 */
[----:B------:R-:W-:Y:S01]  /*1f70*/  IADD3 R95, PT, PT, R216, UR12, RZ ;  /* 0x0000000cd85f7c10 */ /* 0x000fe2000fffe0ff */
[----:B------:R-:W0:Y:S01]  /*1f80*/  LDGDEPBAR ;  /* 0x00000000000079af */ /* 0x000e220000000000 */
[----:B------:R-:W-:Y:S01]  /*1f90*/  @!P3 IMAD R13, R135, 0x30, RZ ;  /* 0x00000030870db824 */ /* 0x000fe200078e02ff */
[----:B--2---:R-:W-:Y:S02]  /*1fa0*/  @!P4 IADD3 R11, P0, PT, R6, R204, RZ ;  /* 0x000000cc060bc210 */ /* 0x004fe40007f1e0ff */
[----:B------:R-:W-:-:S03]  /*1fb0*/  @!P5 LEA.HI.X R6, R134, R17, R135, 0x4, P1 ;  /* 0x000000118606d211 */ /* 0x000fc600008f2487 */
[--C-:B------:R-:W-:Y:S02]  /*1fc0*/  @!P4 IMAD.X R10, R2, 0x1, R17.reuse, P0 ;  /* 0x00000001020ac824 */ /* 0x100fe400000e0611 */
[----:B-1----:R-:W-:Y:S01]  /*1fd0*/  @!P3 IMAD.WIDE.U32 R20, R134, 0x30, R16 ;  /* 0x000000308614b825 */ /* 0x002fe200078e0010 */
[----:B------:R-:W-:-:S04]  /*1fe0*/  DEPBAR.LE SB0, 0x0 ;  /* 0x000080000000791a */ /* 0x000fc80000000000 */
[----:B------:R-:W-:Y:S01]  /*1ff0*/  BAR.SYNC.DEFER_BLOCKING 0x0 ;  /* 0x0000000000007b1d */ /* 0x000fe20000010000 */
[-C--:B------:R-:W-:Y:S02]  /*2000*/  @!P5 LEA R16, P2, R7, R14.reuse, 0x1 ;  /* 0x0000000e0710d211 */ /* 0x080fe400078408ff */
[-C--:B------:R-:W-:Y:S02]  /*2010*/  @!P3 LEA R8, P0, R20, R14.reuse, 0x1 ;  /* 0x0000000e1408b211 */ /* 0x080fe400078008ff */
[----:B------:R-:W-:Y:S02]  /*2020*/  @!P4 LEA R14, P1, R11, R14, 0x1 ;  /* 0x0000000e0b0ec211 */ /* 0x000fe400078208ff */
[----:B------:R-:W-:Y:S02]  /*2030*/  @!P5 LEA.HI.X R17, R7, R5, R6, 0x1, P2 ;  /* 0x000000050711d211 */ /* 0x000fe400010f0c06 */
[----:B------:R-:W-:Y:S02]  /*2040*/  @!P3 IADD3 R12, PT, PT, R21, R13, RZ ;  /* 0x0000000d150cb210 */ /* 0x000fe40007ffe0ff */
[----:B------:R-:W-:-:S02]  /*2050*/  @!P4 LEA.HI.X R15, R11, R5, R10, 0x1, P1 ;  /* 0x000000050b0fc211 */ /* 0x000fc400008f0c0a */
[----:B------:R-:W-:Y:S02]  /*2060*/  @!P3 LEA.HI.X R9, R20, R5, R12, 0x1, P0 ;  /* 0x000000051409b211 */ /* 0x000fe400000f0c0c */
[C---:B------:R-:W-:Y:S02]  /*2070*/  LOP3.LUT P0, RZ, R200.reuse, 0x2, RZ, 0xc0, !PT ;  /* 0x00000002c8ff7812 */ /* 0x040fe4000780c0ff */
[----:B------:R-:W-:Y:S02]  /*2080*/  LOP3.LUT P2, RZ, R200, 0x4, RZ, 0xc0, !PT ;  /* 0x00000004c8ff7812 */ /* 0x000fe4000784c0ff */
[----:B------:R-:W-:Y:S02]  /*2090*/  SEL R88, R88, 0xffffffe0, !P0 ;  /* 0xffffffe058587807 */ /* 0x000fe40004000000 */
[----:B------:R-:W-:Y:S01]  /*20a0*/  SEL R148, R148, 0xffffffc0, !P2 ;  /* 0xffffffc094947807 */ /* 0x000fe20005000000 */
[----:B------:R-:W-:Y:S01]  /*20b0*/  @!PT LDS RZ, [RZ] ;  /* 0x00000000fffff984 */ /* 0x000fe20000000800 */
[----:B------:R-:W-:Y:S01]  /*20c0*/  @!PT LDS RZ, [RZ] ;  /* 0x00000000fffff984 */ /* 0x000fe20000000800 */
[----:B------:R-:W-:Y:S01]  /*20d0*/  @!PT LDS RZ, [RZ] ;  /* 0x00000000fffff984 */ /* 0x000fe20000000800 */
[----:B------:R-:W-:Y:S02]  /*20e0*/  @!P6 LDGSTS.E.BYPASS.LTC128B.128 [R91+0xc000], desc[UR8][R18.64] ;  /* 0x0c000000125befae */ /* 0x000fe4000b981a08 */
[C-C-:B------:R-:W-:Y:S01]  /*20f0*/  IMAD.IADD R102, R103.reuse, 0x1, R88.reuse ;  /* 0x0000000167667824 */ /* 0x140fe200078e0258 */
[----:B------:R-:W-:Y:S01]  /*2100*/  IADD3 R101, PT, PT, R103, R148, RZ ;  /* 0x0000009467657210 */ /* 0x000fe20007ffe0ff */
[C---:B------:R-:W-:Y:S01]  /*2110*/  IMAD.IADD R96, R95.reuse, 0x1, R88 ;  /* 0x000000015f607824 */ /* 0x040fe200078e0258 */
[----:B------:R-:W-:Y:S01]  /*2120*/  @!P6 LDGSTS.E.BYPASS.LTC128B.128 [R91+0xe000], desc[UR8][R18.64+0x80] ;  /* 0x0e000080125befae */ /* 0x000fe2000b981a08 */
[----:B------:R-:W-:-:S02]  /*2130*/  IMAD.IADD R95, R95, 0x1, R148 ;  /* 0x000000015f5f7824 */ /* 0x000fc400078e0294 */
[C---:B------:R-:W-:Y:S01]  /*2140*/  IMAD.IADD R97, R88.reuse, 0x1, R101 ;  /* 0x0000000158617824 */ /* 0x040fe200078e0265 */
[----:B------:R-:W-:Y:S02]  /*2150*/  @!P6 LDGSTS.E.BYPASS.LTC128B.128 [R91+0x10000], desc[UR8][R18.64+0x100] ;  /* 0x10000100125befae */ /* 0x000fe4000b981a08 */
[----:B------:R-:W-:Y:S02]  /*2160*/  IADD3 R94, PT, PT, R88, R95, RZ ;  /* 0x0000005f585e7210 */ /* 0x000fe40007ffe0ff */
        /* <DEDUP_REMOVED lines=11> */
[----:B------:R1:W-:Y:S01]  /*2220*/  @!P5 LDGSTS.E.BYPASS.LTC128B.128 [R91+0x10800], desc[UR8][R16.64+0x100] ;  /* 0x10800100105bdfae */ /* 0x0003e2000b981a08 */
        /* <DEDUP_REMOVED lines=22> */
[----:B------:R-:W3:Y:S04]  /*2390*/  LDSM.16.M88.4 R52, [R216+UR12+0x6800] ;  /* 0x0068000cd834783b */ /* 0x000ee80008000200 */
[----:B------:R-:W3:Y:S04]  /*23a0*/  LDSM.16.M88.4 R44, [R216+UR12+0x7000] ;  /* 0x0070000cd82c783b */ /* 0x000ee80008000200 */
[----:B-1----:R-:W-:Y:S04]  /*23b0*/  LDSM.16.M88.4 R16, [R102] ;  /* 0x000000006610783b */ /* 0x002fe80000000200 */
[----:B------:R-:W1:Y:S04]  /*23c0*/  LDSM.16.M88.4 R28, [R96+0x6000] ;  /* 0x00600000601c783b */ /* 0x000e680000000200 */
[----:B------:R-:W1:Y:S04]  /*23d0*/  LDSM.16.M88.4 R20, [R96+0x6800] ;  /* 0x006800006014783b */ /* 0x000e680000000200 */
[----:B------:R-:W1:Y:S04]  /*23e0*/  LDSM.16.M88.4 R24, [R96+0x7800] ;  /* 0x007800006018783b */ /* 0x000e680000000200 */
[----:B------:R-:W-:Y:S04]  /*23f0*/  LDSM.16.M88.4 R72, [R101] ;  /* 0x000000006548783b */ /* 0x000fe80000000200 */
[----:B--2---:R-:W2:Y:S01]  /*2400*/  LDSM.16.M88.4 R8, [R95+0x6000] ;  /* 0x006000005f08783b */ /* 0x004ea20000000200 */
[----:B----4-:R-:W-:Y:S01]  /*2410*/  HMMA.16816.F32.BF16 R40, R36, R4, RZ ;  /* 0x000000042428723c */ /* 0x010fe200000418ff */
[----:B------:R-:W-:-:S02]  /*2420*/  P2R R4, PR, RZ, 0x4 ;  /* 0x00000004ff047803 */ /* 0x000fc40000000000 */
[----:B------:R-:W4:Y:S04]  /*2430*/  LDSM.16.M88.4 R64, [R96+0x7000] ;  /* 0x007000006040783b */ /* 0x000f280000000200 */
[----:B------:R-:W-:Y:S01]  /*2440*/  LDSM.16.M88.4 R32, [R94+0x6000] ;  /* 0x006000005e20783b */ /* 0x000fe20000000200 */
[C---:B-----5:R-:W-:Y:S03]  /*2450*/  HMMA.16816.F32.BF16 R12, R36.reuse, R60, RZ ;  /* 0x0000003c240c723c */ /* 0x060fe600000418ff */
[----:B------:R-:W-:Y:S04]  /*2460*/  LDSM.16.M88.4 R80, [R95+0x7000] ;  /* 0x007000005f50783b */ /* 0x000fe80000000200 */
[----:B------:R-:W-:Y:S01]  /*2470*/  LDSM.16.M88.4 R76, [R95+0x7800] ;  /* 0x007800005f4c783b */ /* 0x000fe20000000200 */
[C---:B---3--:R-:W-:Y:S03]  /*2480*/  HMMA.16816.F32.BF16 R56, R36.reuse, R52, RZ ;  /* 0x000000342438723c */ /* 0x048fe600000418ff */
        /* <DEDUP_REMOVED lines=8> */
[----:B------:R-:W3:Y:S07]  /*2510*/  LDSM.16.M88.4 R4, [R95+0x6800] ;  /* 0x006800005f04783b */ /* 0x000eee0000000200 */
[C---:B-1----:R-:W-:Y:S08]  /*2520*/  HMMA.16816.F32.BF16 R12, R16.reuse, R28, R12 ;  /* 0x0000001c100c723c */ /* 0x042ff0000004180c */
[C---:B------:R-:W-:Y:S01]  /*2530*/  HMMA.16816.F32.BF16 R60, R16.reuse, R30, R60 ;  /* 0x0000001e103c723c */ /* 0x040fe2000004183c */
[----:B------:R-:W1:Y:S07]  /*2540*/  LDSM.16.M88.4 R28, [R97] ;  /* 0x00000000611c783b */ /* 0x000e6e0000000200 */
        /* <DEDUP_REMOVED lines=9> */
[C---:B----4-:R-:W-:Y:S08]  /*25e0*/  HMMA.16816.F32.BF16 R48, R16.reuse, R64, R48 ;  /* 0x000000401030723c */ /* 0x050ff00000041830 */
[----:B------:R-:W-:Y:S01]  /*25f0*/  HMMA.16816.F32.BF16 R44, R16, R66, R44 ;  /* 0x00000042102c723c */ /* 0x000fe2000004182c */
[----:B------:R-:W-:Y:S04]  /*2600*/  LDSM.16.M88.4 R64, [R94+0x7800] ;  /* 0x007800005e40783b */ /* 0x000fe80000000200 */
[----:B------:R-:W-:Y:S03]  /*2610*/  LDSM.16.M88.4 R16, [R216+UR12+0x9000] ;  /* 0x0090000cd810783b */ /* 0x000fe60008000200 */
[C---:B---3--:R-:W-:Y:S08]  /*2620*/  HMMA.16816.F32.BF16 R56, R72.reuse, R4, R56 ;  /* 0x000000044838723c */ /* 0x048ff00000041838 */
[----:B------:R-:W-:Y:S01]  /*2630*/  HMMA.16816.F32.BF16 R52, R72, R6, R52 ;  /* 0x000000064834723c */ /* 0x000fe20000041834 */
[----:B------:R-:W3:Y:S07]  /*2640*/  LDSM.16.M88.4 R4, [R216+UR12+0x8800] ;  /* 0x0088000cd804783b */ /* 0x000eee0008000200 */
[C---:B-1----:R-:W-:Y:S08]  /*2650*/  HMMA.16816.F32.BF16 R12, R28.reuse, R32, R12 ;  /* 0x000000201c0c723c */ /* 0x042ff0000004180c */
[----:B------:R-:W-:Y:S01]  /*2660*/  HMMA.16816.F32.BF16 R60, R28, R34, R60 ;  /* 0x000000221c3c723c */ /* 0x000fe2000004183c */
[----:B------:R-:W-:Y:S07]  /*2670*/  LDSM.16.M88.4 R32, [R96+0x8000] ;  /* 0x008000006020783b */ /* 0x000fee0000000200 */
[C---:B------:R-:W-:Y:S08]  /*2680*/  HMMA.16816.F32.BF16 R48, R72.reuse, R80, R48 ;  /* 0x000000504830723c */ /* 0x040ff00000041830 */
[----:B------:R-:W-:Y:S01]  /*2690*/  HMMA.16816.F32.BF16 R44, R72, R82, R44 ;  /* 0x00000052482c723c */ /* 0x000fe2000004182c */
[----:B------:R-:W-:Y:S07]  /*26a0*/  LDSM.16.M88.4 R80, [R216+UR12+0xa000] ;  /* 0x00a0000cd850783b */ /* 0x000fee0008000200 */
[C---:B-----5:R-:W-:Y:S08]  /*26b0*/  HMMA.16816.F32.BF16 R56, R28.reuse, R20, R56 ;  /* 0x000000141c38723c */ /* 0x060ff00000041838 */
[----:B------:R-:W-:Y:S01]  /*26c0*/  HMMA.16816.F32.BF16 R52, R28, R22, R52 ;  /* 0x000000161c34723c */ /* 0x000fe20000041834 */
[----:B------:R-:W1:Y:S07]  /*26d0*/  LDSM.16.M88.4 R20, [R102+0x2000] ;  /* 0x002000006614783b */ /* 0x000e6e0000000200 */
        /* <DEDUP_REMOVED lines=10> */
[C---:B---3--:R-:W-:Y:S08]  /*2780*/  HMMA.16816.F32.BF16 R56, R24.reuse, R4, R56 ;  /* 0x000000041838723c */ /* 0x048ff00000041838 */
[----:B------:R-:W-:Y:S01]  /*2790*/  HMMA.16816.F32.BF16 R52, R24, R6, R52 ;  /* 0x000000061834723c */ /* 0x000fe20000041834 */
[----:B------:R-:W3:Y:S07]  /*27a0*/  LDSM.16.M88.4 R4, [R101+0x2000] ;  /* 0x002000006504783b */ /* 0x000eee0000000200 */
[C---:B------:R-:W-:Y:S08]  /*27b0*/  HMMA.16816.F32.BF16 R40, R28.reuse, R64, R40 ;  /* 0x000000401c28723c */ /* 0x040ff00000041828 */
[----:B------:R-:W-:Y:S01]  /*27c0*/  HMMA.16816.F32.BF16 R36, R28, R66, R36 ;  /* 0x000000421c24723c */ /* 0x000fe20000041824 */
[----:B------:R-:W5:Y:S04]  /*27d0*/  LDSM.16.M88.4 R64, [R96+0x9000] ;  /* 0x009000006040783b */ /* 0x000f680000000200 */
[----:B------:R-:W5:Y:S03]  /*27e0*/  LDSM.16.M88.4 R28, [R96+0x9800] ;  /* 0x00980000601c783b */ /* 0x000f660000000200 */
[C---:B------:R-:W-:Y:S08]  /*27f0*/  HMMA.16816.F32.BF16 R48, R24.reuse, R16, R48 ;  /* 0x000000101830723c */ /* 0x040ff00000041830 */
[----:B------:R-:W-:Y:S01]  /*2800*/  HMMA.16816.F32.BF16 R44, R24, R18, R44 ;  /* 0x00000012182c723c */ /* 0x000fe2000004182c */
[----:B------:R-:W5:Y:S07]  /*2810*/  LDSM.16.M88.4 R16, [R95+0x8800] ;  /* 0x008800005f10783b */ /* 0x000f6e0000000200 */
[----:B-1----:R-:W-:Y:S08]  /*2820*/  HMMA.16816.F32.BF16 R12, R20, R32, R12 ;  /* 0x00000020140c723c */ /* 0x002ff0000004180c */
[C---:B----4-:R-:W-:Y:S08]  /*2830*/  HMMA.16816.F32.BF16 R40, R24.reuse, R72, R40 ;  /* 0x000000481828723c */ /* 0x050ff00000041828 */
[----:B------:R-:W-:Y:S01]  /*2840*/  HMMA.16816.F32.BF16 R36, R24, R74, R36 ;  /* 0x0000004a1824723c */ /* 0x000fe20000041824 */
[----:B------:R-:W1:Y:S04]  /*2850*/  LDSM.16.M88.4 R24, [R95+0x9000] ;  /* 0x009000005f18783b */ /* 0x000e680000000200 */
[----:B------:R-:W-:Y:S03]  /*2860*/  LDSM.16.M88.4 R72, [R94+0x8800] ;  /* 0x008800005e48783b */ /* 0x000fe60000000200 */
[C---:B--2---:R-:W-:Y:S08]  /*2870*/  HMMA.16816.F32.BF16 R56, R20.reuse, R8, R56 ;  /* 0x000000081438723c */ /* 0x044ff00000041838 */
[C---:B------:R-:W-:Y:S01]  /*2880*/  HMMA.16816.F32.BF16 R52, R20.reuse, R10, R52 ;  /* 0x0000000a1434723c */ /* 0x040fe20000041834 */
[----:B------:R-:W2:Y:S07]  /*2890*/  LDSM.16.M88.4 R8, [R95+0x9800] ;  /* 0x009800005f08783b */ /* 0x000eae0000000200 */
[----:B------:R-:W-:Y:S01]  /*28a0*/  HMMA.16816.F32.BF16 R60, R20, R34, R60 ;  /* 0x00000022143c723c */ /* 0x000fe2000004183c */
[----:B------:R-:W4:Y:S07]  /*28b0*/  LDSM.16.M88.4 R32, [R103+0x4000] ;  /* 0x004000006720783b */ /* 0x000f2e0000000200 */
[----:B---3--:R-:W-:Y:S08]  /*28c0*/  HMMA.16816.F32.BF16 R12, R4, R68, R12 ;  /* 0x00000044040c723c */ /* 0x008ff0000004180c */
[C---:B-----5:R-:W-:Y:S08]  /*28d0*/  HMMA.16816.F32.BF16 R48, R20.reuse, R64, R48 ;  /* 0x000000401430723c */ /* 0x060ff00000041830 */
[C---:B------:R-:W-:Y:S01]  /*28e0*/  HMMA.16816.F32.BF16 R44, R20.reuse, R66, R44 ;  /* 0x00000042142c723c */ /* 0x040fe2000004182c */
[----:B------:R-:W3:Y:S07]  /*28f0*/  LDSM.16.M88.4 R64, [R94+0x9800] ;  /* 0x009800005e40783b */ /* 0x000eee0000000200 */
        /* <DEDUP_REMOVED lines=10> */
[C---:B-1----:R-:W-:Y:S08]  /*29a0*/  HMMA.16816.F32.BF16 R48, R4.reuse, R24, R48 ;  /* 0x000000180430723c */ /* 0x042ff00000041830 */
[C---:B------:R-:W-:Y:S01]  /*29b0*/  HMMA.16816.F32.BF16 R44, R4.reuse, R26, R44 ;  /* 0x0000001a042c723c */ /* 0x040fe2000004182c */
[----:B------:R-:W-:Y:S07]  /*29c0*/  LDSM.16.M88.4 R24, [R216+UR12+0xb000] ;  /* 0x00b0000cd818783b */ /* 0x000fee0008000200 */
[C---:B--2---:R-:W-:Y:S08]  /*29d0*/  HMMA.16816.F32.BF16 R40, R4.reuse, R8, R40 ;  /* 0x000000080428723c */ /* 0x044ff00000041828 */
[----:B------:R-:W-:Y:S01]  /*29e0*/  HMMA.16816.F32.BF16 R36, R4, R10, R36 ;  /* 0x0000000a0424723c */ /* 0x000fe20000041824 */
[----:B------:R-:W-:Y:S04]  /*29f0*/  LDSM.16.M88.4 R8, [R101+0x4000] ;  /* 0x004000006508783b */ /* 0x000fe80000000200 */
[----:B------:R-:W1:Y:S03]  /*2a00*/  LDSM.16.M88.4 R4, [R95+0xa000] ;  /* 0x00a000005f04783b */ /* 0x000e660000000200 */
[----:B------:R-:W-:Y:S08]  /*2a10*/  HMMA.16816.F32.BF16 R60, R76, R86, R60 ;  /* 0x000000564c3c723c */ /* 0x000ff0000004183c */
[----:B----4-:R-:W-:Y:S08]  /*2a20*/  HMMA.16816.F32.BF16 R12, R32, R80, R12 ;  /* 0x00000050200c723c */ /* 0x010ff0000004180c */
[C---:B------:R-:W-:Y:S08]  /*2a30*/  HMMA.16816.F32.BF16 R56, R76.reuse, R72, R56 ;  /* 0x000000484c38723c */ /* 0x040ff00000041838 */
[C---:B------:R-:W-:Y:S08]  /*2a40*/  HMMA.16816.F32.BF16 R52, R76.reuse, R74, R52 ;  /* 0x0000004a4c34723c */ /* 0x040ff00000041834 */
[C---:B---3--:R-:W-:Y:S08]  /*2a50*/  HMMA.16816.F32.BF16 R40, R76.reuse, R64, R40 ;  /* 0x000000404c28723c */ /* 0x048ff00000041828 */
[----:B------:R-:W-:Y:S01]  /*2a60*/  HMMA.16816.F32.BF16 R36, R76, R66, R36 ;  /* 0x000000424c24723c */ /* 0x000fe20000041824 */
[----:B------:R-:W-:Y:S07]  /*2a70*/  LDSM.16.M88.4 R64, [R94+0xa000] ;  /* 0x00a000005e40783b */ /* 0x000fee0000000200 */
[----:B------:R-:W-:Y:S01]  /*2a80*/  HMMA.16816.F32.BF16 R80, R32, R82, R60 ;  /* 0x000000522050723c */ /* 0x000fe2000004183c */
[----:B------:R-:W2:Y:S07]  /*2a90*/  LDSM.16.M88.4 R60, [R97+0x4000] ;  /* 0x00400000613c783b */ /* 0x000eae0000000200 */
[----:B-----5:R-:W-:Y:S08]  /*2aa0*/  HMMA.16816.F32.BF16 R12, R20, R16, R12 ;  /* 0x00000010140c723c */ /* 0x020ff0000004180c */
[C---:B------:R-:W-:Y:S08]  /*2ab0*/  HMMA.16816.F32.BF16 R56, R32.reuse, R28, R56 ;  /* 0x0000001c2038723c */ /* 0x040ff00000041838 */
[----:B------:R-:W-:Y:S01]  /*2ac0*/  HMMA.16816.F32.BF16 R52, R32, R30, R52 ;  /* 0x0000001e2034723c */ /* 0x000fe20000041834 */
[----:B------:R-:W3:Y:S07]  /*2ad0*/  LDSM.16.M88.4 R28, [R96+0xa800] ;  /* 0x00a80000601c783b */ /* 0x000eee0000000200 */
[----:B-1----:R-:W-:Y:S08]  /*2ae0*/  HMMA.16816.F32.BF16 R12, R8, R4, R12 ;  /* 0x00000004080c723c */ /* 0x002ff0000004180c */
[----:B------:R-:W-:Y:S01]  /*2af0*/  HMMA.16816.F32.BF16 R80, R20, R18, R80 ;  /* 0x000000121450723c */ /* 0x000fe20000041850 */
[----:B------:R-:W1:Y:S07]  /*2b00*/  LDSM.16.M88.4 R16, [R95+0xa800] ;  /* 0x00a800005f10783b */ /* 0x000e6e0000000200 */
[C---:B------:R-:W-:Y:S08]  /*2b10*/  HMMA.16816.F32.BF16 R48, R76.reuse, R68, R48 ;  /* 0x000000444c30723c */ /* 0x040ff00000041830 */
[----:B------:R-:W-:Y:S01]  /*2b20*/  HMMA.16816.F32.BF16 R44, R76, R70, R44 ;  /* 0x000000464c2c723c */ /* 0x000fe2000004182c */
[----:B------:R-:W-:Y:S07]  /*2b30*/  LDSM.16.M88.4 R68, [R216+UR12+0xb800] ;  /* 0x00b8000cd844783b */ /* 0x000fee0008000200 */
[----:B--2---:R-:W-:Y:S08]  /*2b40*/  HMMA.16816.F32.BF16 R12, R60, R64, R12 ;  /* 0x000000403c0c723c */ /* 0x004ff0000004180c */
        /* <DEDUP_REMOVED lines=15> */
[----:B--2---:R-:W2:Y:S03]  /*2c40*/  LDSM.16.M88.4 R12, [R95+0xb000] ;  /* 0x00b000005f0c783b */ /* 0x004ea60000000200 */
[----:B------:R-:W3:Y:S01]  /*2c50*/  MUFU.TANH R66, R66 ;  /* 0x0000004200427308 */ /* 0x000ee20000002400 */
[C---:B-1----:R-:W-:Y:S07]  /*2c60*/  HMMA.16816.F32.BF16 R56, R8.reuse, R16, R56 ;  /* 0x000000100838723c */ /* 0x042fee0000041838 */
[----:B------:R-:W1:Y:S01]  /*2c70*/  MUFU.TANH R67, R67 ;  /* 0x0000004300437308 */ /* 0x000e620000002400 */
        /* <DEDUP_REMOVED lines=12> */
[----:B------:R-:W1:Y:S01]  /*2d40*/  MUFU.TANH R33, R33 ;  /* 0x0000002100217308 */ /* 0x000e620000002400 */
[----:B------:R-:W-:Y:S01]  /*2d50*/  HMMA.16816.F32.BF16 R52, R60, R6, R52 ;  /* 0x000000063c34723c */ /* 0x000fe20000041834 */
[----:B------:R-:W5:Y:S06]  /*2d60*/  LDSM.16.M88.4 R4, [R95+0xb800] ;  /* 0x00b800005f04783b */ /* 0x000f6c0000000200 */
[----:B------:R-:W1:Y:S01]  /*2d70*/  MUFU.TANH R34, R34 ;  /* 0x0000002200227308 */ /* 0x000e620000002400 */
[----:B--2---:R-:W-:Y:S03]  /*2d80*/  HMMA.16816.F32.BF16 R48, R8, R12, R48 ;  /* 0x0000000c0830723c */ /* 0x004fe60000041830 */
[----:B------:R-:W-:Y:S01]  /*2d90*/  FMUL.FTZ R25, R56, UR6 ;  /* 0x0000000638197c20 */ /* 0x000fe20008410000 */
[----:B------:R-:W-:Y:S01]  /*2da0*/  FMUL.FTZ R12, R58, UR6 ;  /* 0x000000063a0c7c20 */ /* 0x000fe20008410000 */
[----:B------:R-:W-:-:S03]  /*2db0*/  FMUL.FTZ R13, R59, UR6 ;  /* 0x000000063b0d7c20 */ /* 0x000fc60008410000 */
[----:B------:R-:W-:Y:S01]  /*2dc0*/  HMMA.16816.F32.BF16 R44, R20, R26, R44 ;  /* 0x0000001a142c723c */ /* 0x000fe2000004182c */
[----:B------:R-:W-:Y:S01]  /*2dd0*/  FMUL.FTZ R26, R57, UR6 ;  /* 0x00000006391a7c20 */ /* 0x000fe20008410000 */
[----:B------:R-:W2:Y:S01]  /*2de0*/  MUFU.TANH R25, R25 ;  /* 0x0000001900197308 */ /* 0x000ea20000002400 */
        /* <DEDUP_REMOVED lines=22> */
[----:B------:R-:W-:Y:S01]  /*2f50*/  IMAD.SHL.U32 R6, R200, 0x2, RZ ;  /* 0x00000002c8067824 */ /* 0x000fe200078e00ff */
[----:B------:R-:W-:Y:S01]  /*2f60*/  IADD3 R5, PT, PT, -R100, R99, R5 ;  /* 0x0000006364057210 */ /* 0x000fe20007ffe105 */
[----:B------:R-:W1:Y:S03]  /*2f70*/  MUFU.TANH R17, R17 ;  /* 0x0000001100117308 */ /* 0x000e660000002400 */
[----:B------:R-:W-:-:S02]  /*2f80*/  LOP3.LUT R6, R6, 0x6, RZ, 0xc0, !PT ;  /* 0x0000000606067812 */ /* 0x000fc400078ec0ff */
[----:B------:R-:W-:Y:S01]  /*2f90*/  IADD3 R93, PT, PT, R5, R93, R92 ;  /* 0x0000005d055d7210 */ /* 0x000fe20007ffe05c */
[C---:B------:R-:W-:Y:S02]  /*2fa0*/  HMMA.16816.F32.BF16 R44, R60.reuse, R18, R44 ;  /* 0x000000123c2c723c */ /* 0x040fe4000004182c */
[----:B------:R-:W1:Y:S01]  /*2fb0*/  MUFU.TANH R14, R14 ;  /* 0x0000000e000e7308 */ /* 0x000e620000002400 */
[----:B------:R-:W-:Y:S01]  /*2fc0*/  IMAD R6, R193, 0x40, R6 ;  /* 0x00000040c1067824 */ /* 0x000fe200078e0206 */
[C---:B------:R-:W-:Y:S02]  /*2fd0*/  VIMNMX R210, PT, PT, R93.reuse, R92, PT ;  /* 0x0000005c5dd27248 */ /* 0x040fe40003fe0100 */
[----:B------:R-:W-:Y:S02]  /*2fe0*/  VIADDMNMX R208, R93, 0x8, R92, PT ;  /* 0x000000085dd07846 */ /* 0x000fe4000380015c */
[----:B------:R-:W-:Y:S01]  /*2ff0*/  IADD3 R5, PT, PT, R6, -0x40, RZ ;  /* 0xffffffc006057810 */ /* 0x000fe20007ffe0ff */
[----:B---3--:R-:W-:Y:S01]  /*3000*/  HMMA.16816.F32.BF16 R40, R60, R20, R40 ;  /* 0x000000143c28723c */ /* 0x008fe20000041828 */
[----:B------:R-:W3:Y:S01]  /*3010*/  MUFU.TANH R4, R4 ;  /* 0x0000000400047308 */ /* 0x000ee20000002400 */
[----:B------:R-:W-:Y:S01]  /*3020*/  BAR.SYNC.DEFER_BLOCKING 0x0 ;  /* 0x0000000000007b1d */ /* 0x000fe20000010000 */
[----:B------:R-:W-:-:S02]  /*3030*/  ISETP.GE.AND P4, PT, R5, R210, PT ;  /* 0x000000d20500720c */ /* 0x000fc40003f86270 */
[----:B------:R-:W-:Y:S01]  /*3040*/  ISETP.GE.AND P3, PT, R5, R208, PT ;  /* 0x000000d00500720c */ /* 0x000fe20003f66270 */
[----:B------:R-:W-:Y:S02]  /*3050*/  VIADD R5, R6, 0xffffffc1 ;  /* 0xffffffc106057836 */ /* 0x000fe40000000000 */
[----:B------:R-:W-:Y:S01]  /*3060*/  HMMA.16816.F32.BF16 R36, R60, R22, R36 ;  /* 0x000000163c24723c */ /* 0x000fe20000041824 */
[----:B------:R1:W1:Y:S08]  /*3070*/  MUFU.TANH R211, R48 ;  /* 0x0000003000d37308 */ /* 0x0002700000002400 */
[----:B------:R1:W1:Y:S08]  /*3080*/  MUFU.TANH R167, R49 ;  /* 0x0000003100a77308 */ /* 0x0002700000002400 */
[----:B------:R1:W1:Y:S08]  /*3090*/  MUFU.TANH R143, R50 ;  /* 0x00000032008f7308 */ /* 0x0002700000002400 */
[----:B------:R1:W1:Y:S01]  /*30a0*/  MUFU.TANH R141, R51 ;  /* 0x00000033008d7308 */ /* 0x0002620000002400 */
[----:B--234-:R-:W-:Y:S05]  /*30b0*/  @!P5 BRA `(.L_x_510) ;  /* 0x000000000088d947 */ /* 0x01cfea0003800000 */
        /* <DEDUP_REMOVED lines=21> */
[C---:B------:R-:W-:Y:S01]  /*3210*/  LEA R20, P1, R9.reuse, R197, 0x1 ;  /* 0x000000c509147211 */ /* 0x040fe200078208ff */
        /* <DEDUP_REMOVED lines=12> */
.L_x_510:
[----:B------:R-:W-:Y:S01]  /*32e0*/  VIADD R7, R6, 0xffffffc8 ;  /* 0xffffffc806077836 */ /* 0x000fe20000000000 */
[C---:B------:R-:W-:Y:S01]  /*32f0*/  ISETP.GE.AND P2, PT, R5.reuse, R210, PT ;  /* 0x000000d20500720c */ /* 0x040fe20003f46270 */
[----:B------:R-:W-:Y:S01]  /*3300*/  FMUL.FTZ R44, R44, UR6 ;  /* 0x000000062c2c7c20 */ /* 0x000fe20008410000 */
[----:B------:R-:W-:Y:S01]  /*3310*/  ISETP.GE.AND P1, PT, R5, R208, PT ;  /* 0x000000d00500720c */ /* 0x000fe20003f26270 */
[----:B------:R-:W-:Y:S01]  /*3320*/  VIADD R5, R6, 0xffffffd0 ;  /* 0xffffffd006057836 */ /* 0x000fe20000000000 */
[----:B------:R-:W-:Y:S01]  /*3330*/  FSEL R3, R64, -INF , !P4 ;  /* 0xff80000040037808 */ /* 0x000fe20006000000 */
[----:B------:R-:W3:Y:S01]  /*3340*/  MUFU.TANH R171, R44 ;  /* 0x0000002c00ab7308 */ /* 0x000ee20000002400 */
[----:B------:R-:W-:Y:S01]  /*3350*/  FSEL R29, R66, -INF , !P3 ;  /* 0xff800000421d7808 */ /* 0x000fe20005800000 */
[----:B------:R-:W-:Y:S01]  /*3360*/  FMUL.FTZ R45, R45, UR6 ;  /* 0x000000062d2d7c20 */ /* 0x000fe20008410000 */
[C---:B------:R-:W-:Y:S01]  /*3370*/  ISETP.GE.AND P4, PT, R7.reuse, R210, PT ;  /* 0x000000d20700720c */ /* 0x040fe20003f86270 */
[C---:B------:R-:W-:Y:S01]  /*3380*/  VIADD R9, R6.reuse, 0xffffffe0 ;  /* 0xffffffe006097836 */ /* 0x040fe20000000000 */
[----:B------:R-:W-:Y:S01]  /*3390*/  ISETP.GE.AND P3, PT, R7, R208, PT ;  /* 0x000000d00700720c */ /* 0x000fe20003f66270 */
[----:B------:R-:W-:Y:S01]  /*33a0*/  VIADD R7, R6, 0xffffffc9 ;  /* 0xffffffc906077836 */ /* 0x000fe20000000000 */
[----:B-1----:R-:W-:Y:S01]  /*33b0*/  FSEL R31, R32, -INF , !P4 ;  /* 0xff800000201f7808 */ /* 0x002fe20006000000 */
[----:B------:R-:W-:Y:S01]  /*33c0*/  FMUL.FTZ R40, R40, UR6 ;  /* 0x0000000628287c20 */ /* 0x000fe20008410000 */
[----:B--2---:R-:W-:Y:S01]  /*33d0*/  FSEL R23, R34, -INF , !P3 ;  /* 0xff80000022177808 */ /* 0x004fe20005800000 */
[----:B------:R1:W2:Y:S01]  /*33e0*/  MUFU.TANH R169, R45 ;  /* 0x0000002d00a97308 */ /* 0x0002a20000002400 */
[----:B------:R-:W-:Y:S01]  /*33f0*/  FSEL R65, R65, -INF , !P2 ;  /* 0xff80000041417808 */ /* 0x000fe20005000000 */
[----:B------:R-:W-:Y:S01]  /*3400*/  FMUL.FTZ R41, R41, UR6 ;  /* 0x0000000629297c20 */ /* 0x000fe20008410000 */
[----:B------:R-:W-:Y:S01]  /*3410*/  FSEL R67, R67, -INF , !P1 ;  /* 0xff80000043437808 */ /* 0x000fe20004800000 */
[----:B------:R-:W-:Y:S01]  /*3420*/  FMUL.FTZ R36, R36, UR6 ;  /* 0x0000000624247c20 */ /* 0x000fe20008410000 */
[----:B------:R-:W-:Y:S01]  /*3430*/  ISETP.GE.AND P4, PT, R5, R210, PT ;  /* 0x000000d20500720c */ /* 0x000fe20003f86270 */
[----:B------:R-:W-:Y:S01]  /*3440*/  FMUL.FTZ R37, R37, UR6 ;  /* 0x0000000625257c20 */ /* 0x000fe20008410000 */
[----:B------:R-:W-:Y:S01]  /*3450*/  ISETP.GE.AND P3, PT, R5, R208, PT ;  /* 0x000000d00500720c */ /* 0x000fe20003f66270 */
[C---:B------:R-:W-:Y:S01]  /*3460*/  VIADD R5, R6.reuse, 0xffffffd1 ;  /* 0xffffffd106057836 */ /* 0x040fe20000000000 */
[C---:B------:R-:W-:Y:S01]  /*3470*/  ISETP.GE.AND P2, PT, R7.reuse, R210, PT ;  /* 0x000000d20700720c */ /* 0x040fe20003f46270 */
[----:B------:R-:W4:Y:S01]  /*3480*/  MUFU.TANH R207, R40 ;  /* 0x0000002800cf7308 */ /* 0x000f220000002400 */
[----:B------:R-:W-:Y:S01]  /*3490*/  ISETP.GE.AND P1, PT, R7, R208, PT ;  /* 0x000000d00700720c */ /* 0x000fe20003f26270 */
[----:B------:R-:W-:Y:S01]  /*34a0*/  VIADD R7, R6, 0xffffffd8 ;  /* 0xffffffd806077836 */ /* 0x000fe20000000000 */
[----:B------:R-:W-:Y:S01]  /*34b0*/  FSEL R33, R33, -INF , !P2 ;  /* 0xff80000021217808 */ /* 0x000fe20005000000 */
[----:B------:R-:W-:Y:S01]  /*34c0*/  FMUL.FTZ R179, R43, UR6 ;  /* 0x000000062bb37c20 */ /* 0x000fe20008410000 */
[----:B------:R-:W-:Y:S01]  /*34d0*/  FSEL R21, R24, -INF , !P1 ;  /* 0xff80000018157808 */ /* 0x000fe20004800000 */
[C---:B------:R-:W-:Y:S01]  /*34e0*/  VIADD R43, R6.reuse, 0xffffffe9 ;  /* 0xffffffe9062b7836 */ /* 0x040fe20000000000 */
[C---:B------:R-:W-:Y:S01]  /*34f0*/  ISETP.GE.AND P2, PT, R5.reuse, R210, PT ;  /* 0x000000d20500720c */ /* 0x040fe20003f46270 */
[C---:B-1----:R-:W-:Y:S01]  /*3500*/  VIADD R45, R6.reuse, 0xffffffe8 ;  /* 0xffffffe8062d7836 */ /* 0x042fe20000000000 */
[----:B------:R-:W-:Y:S01]  /*3510*/  ISETP.GE.AND P1, PT, R5, R208, PT ;  /* 0x000000d00500720c */ /* 0x000fe20003f26270 */
[C---:B------:R-:W-:Y:S01]  /*3520*/  VIADD R5, R6.reuse, 0xffffffd9 ;  /* 0xffffffd906057836 */ /* 0x040fe20000000000 */
[----:B------:R-:W-:Y:S01]  /*3530*/  FSEL R19, R25, -INF , !P4 ;  /* 0xff80000019137808 */ /* 0x000fe20006000000 */
[----:B------:R-:W-:Y:S01]  /*3540*/  VIADD R25, R6, 0xffffffe1 ;  /* 0xffffffe106197836 */ /* 0x000fe20000000000 */
[----:B------:R-:W-:Y:S01]  /*3550*/  FSEL R15, R12, -INF , !P3 ;  /* 0xff8000000c0f7808 */ /* 0x000fe20005800000 */
[----:B------:R1:W5:Y:S01]  /*3560*/  MUFU.TANH R187, R41 ;  /* 0x0000002900bb7308 */ /* 0x0003620000002400 */
[C---:B------:R-:W-:Y:S01]  /*3570*/  ISETP.GE.AND P4, PT, R7.reuse, R210, PT ;  /* 0x000000d20700720c */ /* 0x040fe20003f86270 */
[----:B------:R-:W-:Y:S01]  /*3580*/  FMUL.FTZ R46, R46, UR6 ;  /* 0x000000062e2e7c20 */ /* 0x000fe20008410000 */
[-C--:B------:R-:W-:Y:S01]  /*3590*/  ISETP.GE.AND P3, PT, R7, R208.reuse, PT ;  /* 0x000000d00700720c */ /* 0x080fe20003f66270 */
[----:B------:R-:W-:Y:S01]  /*35a0*/  VIADD R35, R6, 0xfffffff1 ;  /* 0xfffffff106237836 */ /* 0x000fe20000000000 */
[----:B------:R-:W-:Y:S01]  /*35b0*/  FSEL R13, R13, -INF , !P1 ;  /* 0xff8000000d0d7808 */ /* 0x000fe20004800000 */
[----:B------:R-:W-:Y:S01]  /*35c0*/  FMUL.FTZ R47, R47, UR6 ;  /* 0x000000062f2f7c20 */ /* 0x000fe20008410000 */
[----:B------:R-:W-:Y:S01]  /*35d0*/  FSEL R7, R26, -INF , !P2 ;  /* 0xff8000001a077808 */ /* 0x000fe20005000000 */
[----:B------:R-:W5:Y:S01]  /*35e0*/  MUFU.TANH R185, R36 ;  /* 0x0000002400b97308 */ /* 0x000f620000002400 */
[C---:B------:R-:W-:Y:S01]  /*35f0*/  ISETP.GE.AND P1, PT, R5.reuse, R208, PT ;  /* 0x000000d00500720c */ /* 0x040fe20003f26270 */
[----:B------:R-:W-:Y:S01]  /*3600*/  FMUL.FTZ R42, R42, UR6 ;  /* 0x000000062a2a7c20 */ /* 0x000fe20008410000 */
[-C--:B------:R-:W-:Y:S01]  /*3610*/  ISETP.GE.AND P2, PT, R5, R210.reuse, PT ;  /* 0x000000d20500720c */ /* 0x080fe20003f46270 */
[----:B------:R-:W-:Y:S01]  /*3620*/  FMUL.FTZ R38, R38, UR6 ;  /* 0x0000000626267c20 */ /* 0x000fe20008410000 */
[----:B------:R-:W-:Y:S01]  /*3630*/  FSEL R5, R27, -INF , !P4 ;  /* 0xff8000001b057808 */ /* 0x000fe20006000000 */
[----:B------:R-:W-:Y:S01]  /*3640*/  VIADD R27, R6, 0xfffffff8 ;  /* 0xfffffff8061b7836 */ /* 0x000fe20000000000 */
[----:B------:R-:W-:Y:S01]  /*3650*/  FSEL R11, R14, -INF , !P3 ;  /* 0xff8000000e0b7808 */ /* 0x000fe20005800000 */
[----:B------:R-:W5:Y:S01]  /*3660*/  MUFU.TANH R183, R37 ;  /* 0x0000002500b77308 */ /* 0x000f620000002400 */
[C---:B------:R-:W-:Y:S01]  /*3670*/  ISETP.GE.AND P4, PT, R9.reuse, R210, PT ;  /* 0x000000d20900720c */ /* 0x040fe20003f86270 */
[----:B-1----:R-:W-:Y:S01]  /*3680*/  VIADD R41, R6, 0xfffffff0 ;  /* 0xfffffff006297836 */ /* 0x002fe20000000000 */
[----:B------:R-:W-:Y:S01]  /*3690*/  ISETP.GE.AND P3, PT, R9, R208, PT ;  /* 0x000000d00900720c */ /* 0x000fe20003f66270 */
[----:B------:R-:W-:Y:S01]  /*36a0*/  FMUL.FTZ R39, R39, UR6 ;  /* 0x0000000627277c20 */ /* 0x000fe20008410000 */
[----:B------:R-:W-:Y:S01]  /*36b0*/  FSEL R9, R4, -INF , !P1 ;  /* 0xff80000004097808 */ /* 0x000fe20004800000 */
[----:B------:R-:W1:Y:S01]  /*36c0*/  LDCU UR6, c[0x0][0x45c] ;  /* 0x00008b80ff0677ac */ /* 0x000e620008000800 */
[----:B------:R-:W-:Y:S01]  /*36d0*/  FMNMX3.FTZ R4, R3, R65, R31, !PT ;  /* 0x0000004103047276 */ /* 0x000fe2000781001f */
[----:B------:R-:W1:Y:S01]  /*36e0*/  MUFU.TANH R209, R46 ;  /* 0x0000002e00d17308 */ /* 0x000e620000002400 */
[----:B------:R-:W-:Y:S01]  /*36f0*/  FSEL R17, R17, -INF , !P2 ;  /* 0xff80000011117808 */ /* 0x000fe20005000000 */
[----:B------:R-:W-:Y:S01]  /*3700*/  IMAD.MOV.U32 R206, RZ, RZ, -0x1 ;  /* 0xffffffffffce7424 */ /* 0x000fe200078e00ff */
[----:B------:R-:W-:-:S02]  /*3710*/  FMNMX3.FTZ R4, R4, R33, R19, !PT ;  /* 0x0000002104047276 */ /* 0x000fc40007810013 */
[-C--:B------:R-:W-:Y:S02]  /*3720*/  ISETP.GE.AND P2, PT, R25, R210.reuse, PT ;  /* 0x000000d21900720c */ /* 0x080fe40003f46270 */
[----:B------:R-:W-:Y:S01]  /*3730*/  FSEL R211, R211, -INF , !P4 ;  /* 0xff800000d3d37808 */ /* 0x000fe20006000000 */
[----:B------:R-:W1:Y:S01]  /*3740*/  MUFU.TANH R177, R47 ;  /* 0x0000002f00b17308 */ /* 0x000e620000002400 */
[-C--:B------:R-:W-:Y:S02]  /*3750*/  ISETP.GE.AND P4, PT, R45, R210.reuse, PT ;  /* 0x000000d22d00720c */ /* 0x080fe40003f86270 */
[----:B------:R-:W-:Y:S02]  /*3760*/  FMNMX3.FTZ R4, R4, R7, R5, !PT ;  /* 0x0000000704047276 */ /* 0x000fe40007810005 */
[----:B------:R-:W-:Y:S02]  /*3770*/  FSEL R167, R167, -INF , !P2 ;  /* 0xff800000a7a77808 */ /* 0x000fe40005000000 */
[----:B------:R-:W-:Y:S01]  /*3780*/  ISETP.GE.AND P2, PT, R43, R210, PT ;  /* 0x000000d22b00720c */ /* 0x000fe20003f46270 */
[----:B------:R-:W1:Y:S01]  /*3790*/  MUFU.TANH R181, R42 ;  /* 0x0000002a00b57308 */ /* 0x000e620000002400 */
[----:B---3--:R-:W-:-:S02]  /*37a0*/  FSEL R171, R171, -INF , !P4 ;  /* 0xff800000abab7808 */ /* 0x008fc40006000000 */
[----:B------:R-:W-:Y:S02]  /*37b0*/  ISETP.GE.AND P4, PT, R41, R210, PT ;  /* 0x000000d22900720c */ /* 0x000fe40003f86270 */
[----:B------:R-:W-:Y:S02]  /*37c0*/  FMNMX3.FTZ R4, R4, R17, R211, !PT ;  /* 0x0000001104047276 */ /* 0x000fe400078100d3 */
[----:B------:R-:W-:Y:S01]  /*37d0*/  ISETP.GE.AND P1, PT, R25, R208, PT ;  /* 0x000000d01900720c */ /* 0x000fe20003f26270 */
[----:B------:R-:W-:Y:S01]  /*37e0*/  VIADD R25, R6, 0xfffffff9 ;  /* 0xfffffff906197836 */ /* 0x000fe20000000000 */
[----:B--2---:R-:W-:Y:S01]  /*37f0*/  FSEL R169, R169, -INF , !P2 ;  /* 0xff800000a9a97808 */ /* 0x004fe20005000000 */
[----:B------:R-:W2:Y:S01]  /*3800*/  MUFU.TANH R179, R179 ;  /* 0x000000b300b37308 */ /* 0x000ea20000002400 */
[----:B------:R-:W-:Y:S02]  /*3810*/  ISETP.GE.AND P2, PT, R35, R210, PT ;  /* 0x000000d22300720c */ /* 0x000fe40003f46270 */
[----:B----4-:R-:W-:-:S02]  /*3820*/  FSEL R207, R207, -INF , !P4 ;  /* 0xff800000cfcf7808 */ /* 0x010fc40006000000 */
[-C--:B------:R-:W-:Y:S02]  /*3830*/  ISETP.GE.AND P4, PT, R27, R210.reuse, PT ;  /* 0x000000d21b00720c */ /* 0x080fe40003f86270 */
[----:B------:R-:W-:Y:S01]  /*3840*/  FMNMX3.FTZ R4, R4, R167, R171, !PT ;  /* 0x000000a704047276 */ /* 0x000fe200078100ab */
[----:B------:R-:W3:Y:S01]  /*3850*/  MUFU.TANH R175, R38 ;  /* 0x0000002600af7308 */ /* 0x000ee20000002400 */
[----:B------:R-:W-:Y:S02]  /*3860*/  FMNMX3.FTZ R6, R29, R67, R23, !PT ;  /* 0x000000431d067276 */ /* 0x000fe40007810017 */
[----:B-----5:R-:W-:Y:S02]  /*3870*/  FSEL R187, R187, -INF , !P2 ;  /* 0xff800000bbbb7808 */ /* 0x020fe40005000000 */
[----:B------:R-:W-:Y:S02]  /*3880*/  ISETP.GE.AND P2, PT, R25, R210, PT ;  /* 0x000000d21900720c */ /* 0x000fe40003f46270 */
[----:B------:R-:W-:Y:S01]  /*3890*/  FSEL R185, R185, -INF , !P4 ;  /* 0xff800000b9b97808 */ /* 0x000fe20006000000 */
[----:B------:R-:W4:Y:S01]  /*38a0*/  MUFU.TANH R173, R39 ;  /* 0x0000002700ad7308 */ /* 0x000f220000002400 */
[----:B------:R-:W-:-:S02]  /*38b0*/  FMNMX3.FTZ R4, R4, R169, R207, !PT ;  /* 0x000000a904047276 */ /* 0x000fc400078100cf */
[----:B------:R-:W-:Y:S02]  /*38c0*/  FMNMX3.FTZ R6, R6, R21, R15, !PT ;  /* 0x0000001506067276 */ /* 0x000fe4000781000f */
[----:B------:R-:W-:Y:S02]  /*38d0*/  ISETP.GE.AND P4, PT, R45, R208, PT ;  /* 0x000000d02d00720c */ /* 0x000fe40003f86270 */
[----:B------:R-:W-:Y:S02]  /*38e0*/  FSEL R183, R183, -INF , !P2 ;  /* 0xff800000b7b77808 */ /* 0x000fe40005000000 */
[----:B------:R-:W-:Y:S02]  /*38f0*/  FMNMX3.FTZ R4, R4, R187, R185, !PT ;  /* 0x000000bb04047276 */ /* 0x000fe400078100b9 */
[----:B------:R-:W-:Y:S02]  /*3900*/  FSEL R143, R143, -INF , !P3 ;  /* 0xff8000008f8f7808 */ /* 0x000fe40005800000 */
[----:B------:R-:W-:-:S02]  /*3910*/  FMNMX3.FTZ R6, R6, R13, R11, !PT ;  /* 0x0000000d06067276 */ /* 0x000fc4000781000b */
[----:B------:R-:W-:Y:S02]  /*3920*/  ISETP.GE.AND P2, PT, R43, R208, PT ;  /* 0x000000d02b00720c */ /* 0x000fe40003f46270 */
[----:B------:R-:W-:Y:S02]  /*3930*/  FMNMX.FTZ R4, R183, R4, !PT ;  /* 0x00000004b7047209 */ /* 0x000fe40007810000 */
[----:B------:R-:W-:Y:S02]  /*3940*/  ISETP.GE.AND P3, PT, R41, R208, PT ;  /* 0x000000d02900720c */ /* 0x000fe40003f66270 */
[----:B------:R-:W-:Y:S01]  /*3950*/  FSEL R141, R141, -INF , !P1 ;  /* 0xff8000008d8d7808 */ /* 0x000fe20004800000 */
[----:B------:R-:W5:Y:S01]  /*3960*/  SHFL.BFLY PT, R37, R4, 0x2, 0x1f ;  /* 0x0c401f0004257f89 */ /* 0x000f6200000e0000 */
[----:B-1----:R-:W-:Y:S02]  /*3970*/  FSEL R209, R209, -INF , !P4 ;  /* 0xff800000d1d17808 */ /* 0x002fe40006000000 */
        /* <DEDUP_REMOVED lines=12> */
[----:B-----5:R-:W-:-:S02]  /*3a40*/  FMNMX.FTZ R37, R4, R37, !PT ;  /* 0x0000002504257209 */ /* 0x020fc40007810000 */
[----:B------:R-:W-:Y:S02]  /*3a50*/  FMNMX.FTZ R6, R173, R6, !PT ;  /* 0x00000006ad067209 */ /* 0x000fe40007810000 */
[----:B------:R-:W-:Y:S01]  /*3a60*/  LOP3.LUT R203, R89, 0x200, R144, 0xf8, !PT ;  /* 0x0000020059cb7812 */ /* 0x000fe200078ef890 */
[----:B------:R-:W1:Y:S03]  /*3a70*/  SHFL.BFLY PT, R132, R37, 0x1, 0x1f ;  /* 0x0c201f0025847f89 */ /* 0x000e6600000e0000 */
[----:B------:R-:W-:Y:S01]  /*3a80*/  LEA R203, R203, UR12, 0x1 ;  /* 0x0000000ccbcb7c11 */ /* 0x000fe2000f8e08ff */
[----:B------:R-:W2:Y:S04]  /*3a90*/  SHFL.BFLY PT, R25, R6, 0x2, 0x1f ;  /* 0x0c401f0006197f89 */ /* 0x000ea800000e0000 */
[--C-:B------:R-:W-:Y:S01]  /*3aa0*/  IMAD.IADD R165, R148, 0x1, R203.reuse ;  /* 0x0000000194a57824 */ /* 0x100fe200078e02cb */
[----:B------:R-:W-:Y:S01]  /*3ab0*/  LDSM.16.MT88.4 R40, [R203+0xe000] ;  /* 0x00e00000cb28783b */ /* 0x000fe20000004200 */
[----:B------:R-:W-:-:S02]  /*3ac0*/  IMAD.IADD R170, R88, 0x1, R203 ;  /* 0x0000000158aa7824 */ /* 0x000fc400078e02cb */
[----:B------:R-:W-:Y:S01]  /*3ad0*/  IMAD.IADD R163, R88, 0x1, R165 ;  /* 0x0000000158a37824 */ /* 0x000fe200078e02a5 */
[----:B------:R-:W-:Y:S04]  /*3ae0*/  LDSM.16.MT88.4 R108, [R165+0xc000] ;  /* 0x00c00000a56c783b */ /* 0x000fe80000004200 */
        /* <DEDUP_REMOVED lines=56> */
[----:B------:R-:W5:Y:S01]  /*3e70*/  LDSM.16.MT88.4 R8, [R203+0xe800] ;  /* 0x00e80000cb08783b */ /* 0x000f620000004200 */
[----:B------:R-:W2:Y:S01]  /*3e80*/  MUFU.EX2 R159, R159 ;  /* 0x0000009f009f7308 */ /* 0x000ea20000000800 */
[----:B-1----:R-:W-:Y:S01]  /*3e90*/  F2FP.BF16.F32.PACK_AB R98, R157, R158 ;  /* 0x0000009e9d62723e */ /* 0x002fe200000010ff */
[--C-:B------:R-:W-:Y:S01]  /*3ea0*/  FFMA.FTZ R174, R209, UR6, -R172.reuse ;  /* 0x00000006d1ae7c23 */ /* 0x100fe200080108ac */
[----:B------:R-:W1:Y:S01]  /*3eb0*/  LDSM.16.MT88.4 R20, [R170+0xe800] ;  /* 0x00e80000aa14783b */ /* 0x000e620000004200 */
        /* <DEDUP_REMOVED lines=8> */
[----:B------:R-:W-:-:S03]  /*3f40*/  FADD.FTZ R158, R158, R161 ;  /* 0x000000a19e9e7221 */ /* 0x000fc60000010000 */
[----:B------:R-:W-:Y:S01]  /*3f50*/  LDSM.16.MT88.4 R24, [R163+0xc800] ;  /* 0x00c80000a318783b */ /* 0x000fe20000004200 */
[----:B------:R-:W3:Y:S01]  /*3f60*/  MUFU.EX2 R155, R155 ;  /* 0x0000009b009b7308 */ /* 0x000ee20000000800 */
[----:B--2---:R-:W-:Y:S01]  /*3f70*/  F2FP.BF16.F32.PACK_AB R97, R159, R160 ;  /* 0x000000a09f61723e */ /* 0x004fe200000010ff */
[----:B------:R-:W-:Y:S01]  /*3f80*/  FADD.FTZ R159, R160, R159 ;  /* 0x0000009fa09f7221 */ /* 0x000fe20000010000 */
[----:B------:R-:W-:Y:S01]  /*3f90*/  LDSM.16.MT88.4 R140, [R170+0xd000] ;  /* 0x00d00000aa8c783b */ /* 0x000fe20000004200 */
[----:B------:R-:W-:-:S04]  /*3fa0*/  FADD.FTZ R157, R157, R158 ;  /* 0x0000009e9d9d7221 */ /* 0x000fc80000010000 */
[----:B------:R-:W-:Y:S08]  /*3fb0*/  MUFU.EX2 R154, R154 ;  /* 0x0000009a009a7308 */ /* 0x000ff00000000800 */
[----:B------:R-:W2:Y:S01]  /*3fc0*/  MUFU.EX2 R153, R153 ;  /* 0x0000009900997308 */ /* 0x000ea20000000800 */
        /* <DEDUP_REMOVED lines=24> */
[C---:B----4-:R-:W-:Y:S07]  /*4150*/  HMMA.16816.F32.BF16 R60, R96.reuse, R64, RZ ;  /* 0x00000040603c723c */ /* 0x050fee00000418ff */
        /* <DEDUP_REMOVED lines=23> */
[----:B--2---:R-:W-:Y:S01]  /*42d0*/  F2FP.BF16.F32.PACK_AB R4, R153, R154 ;  /* 0x0000009a9904723e */ /* 0x004fe200000010ff */
[----:B------:R-:W-:Y:S01]  /*42e0*/  FADD.FTZ R154, R154, R157 ;  /* 0x0000009d9a9a7221 */ /* 0x000fe20000010000 */
[----:B---3--:R-:W-:-:S03]  /*42f0*/  F2FP.BF16.F32.PACK_AB R5, R151, R152 ;  /* 0x000000989705723e */ /* 0x008fc600000010ff */
[----:B------:R-:W-:Y:S02]  /*4300*/  FADD.FTZ R153, R153, R154 ;  /* 0x0000009a99997221 */ /* 0x000fe40000010000 */
[----:B------:R-:W-:Y:S01]  /*4310*/  HMMA.16816.F32.BF16 R96, R96, R6, RZ ;  /* 0x000000066060723c */ /* 0x000fe200000418ff */
[----:B------:R-:W-:Y:S01]  /*4320*/  F2FP.BF16.F32.PACK_AB R6, R149, R150 ;  /* 0x000000969506723e */ /* 0x000fe200000010ff */
[----:B------:R-:W-:Y:S01]  /*4330*/  FADD.FTZ R150, R150, R153 ;  /* 0x0000009996967221 */ /* 0x000fe20000010000 */
[----:B-----5:R-:W-:-:S03]  /*4340*/  F2FP.BF16.F32.PACK_AB R7, R146, R147 ;  /* 0x000000939207723e */ /* 0x020fc600000010ff */
[----:B------:R-:W-:-:S04]  /*4350*/  FADD.FTZ R149, R149, R150 ;  /* 0x0000009695957221 */ /* 0x000fc80000010000 */
[C---:B------:R-:W-:Y:S08]  /*4360*/  HMMA.16816.F32.BF16 R112, R4.reuse, R12, R112 ;  /* 0x0000000c0470723c */ /* 0x040ff00000041870 */
        /* <DEDUP_REMOVED lines=10> */
[----:B------:R-:W5:Y:S07]  /*4410*/  LDSM.16.MT88.4 R16, [R163+0x10800] ;  /* 0x01080000a310783b */ /* 0x000f6e0000004200 */
[C---:B--2---:R-:W-:Y:S08]  /*4420*/  HMMA.16816.F32.BF16 R68, R4.reuse, R12, R68 ;  /* 0x0000000c0444723c */ /* 0x044ff00000041844 */
[C---:B------:R-:W-:Y:S01]  /*4430*/  HMMA.16816.F32.BF16 R72, R4.reuse, R14, R72 ;  /* 0x0000000e0448723c */ /* 0x040fe20000041848 */
[----:B------:R-:W2:Y:S07]  /*4440*/  LDSM.16.MT88.4 R12, [R165+0xd000] ;  /* 0x00d00000a50c783b */ /* 0x000eae0000004200 */
        /* <DEDUP_REMOVED lines=18> */
[C---:B-----5:R-:W-:Y:S08]  /*4570*/  HMMA.16816.F32.BF16 R92, R4.reuse, R16, R92 ;  /* 0x00000010045c723c */ /* 0x060ff0000004185c */
[----:B------:R-:W-:Y:S01]  /*4580*/  HMMA.16816.F32.BF16 R96, R4, R18, R96 ;  /* 0x000000120460723c */ /* 0x000fe20000041860 */
[----:B------:R-:W1:Y:S01]  /*4590*/  LDSM.16.MT88.4 R16, [R163+0xf000] ;  /* 0x00f00000a310783b */ /* 0x000e620000004200 */
[----:B------:R-:W-:Y:S01]  /*45a0*/  F2FP.BF16.F32.PACK_AB R4, R167, R164 ;  /* 0x000000a4a704723e */ /* 0x000fe200000010ff */
[----:B------:R-:W-:Y:S01]  /*45b0*/  FADD.FTZ R164, R164, R149 ;  /* 0x00000095a4a47221 */ /* 0x000fe20000010000 */
[----:B----4-:R-:W-:-:S02]  /*45c0*/  F2FP.BF16.F32.PACK_AB R5, R171, R168 ;  /* 0x000000a8ab05723e */ /* 0x010fc400000010ff */
[----:B------:R-:W-:Y:S01]  /*45d0*/  F2FP.BF16.F32.PACK_AB R6, R169, R166 ;  /* 0x000000a6a906723e */ /* 0x000fe200000010ff */
[----:B------:R-:W-:Y:S01]  /*45e0*/  FADD.FTZ R167, R167, R164 ;  /* 0x000000a4a7a77221 */ /* 0x000fe20000010000 */
[----:B------:R-:W-:-:S03]  /*45f0*/  F2FP.BF16.F32.PACK_AB R7, R177, R174 ;  /* 0x000000aeb107723e */ /* 0x000fc600000010ff */
[----:B------:R-:W-:-:S04]  /*4600*/  FADD.FTZ R166, R166, R167 ;  /* 0x000000a7a6a67221 */ /* 0x000fc80000010000 */
[----:B--2---:R-:W-:Y:S01]  /*4610*/  HMMA.16816.F32.BF16 R112, R4, R12, R112 ;  /* 0x0000000c0470723c */ /* 0x004fe20000041870 */
[----:B------:R-:W-:-:S07]  /*4620*/  FADD.FTZ R169, R169, R166 ;  /* 0x000000a6a9a97221 */ /* 0x000fce0000010000 */
        /* <DEDUP_REMOVED lines=9> */
[C---:B--2---:R-:W-:Y:S08]  /*46c0*/  HMMA.16816.F32.BF16 R68, R4.reuse, R12, R68 ;  /* 0x0000000c0444723c */ /* 0x044ff00000041844 */
[C---:B------:R-:W-:Y:S01]  /*46d0*/  HMMA.16816.F32.BF16 R72, R4.reuse, R14, R72 ;  /* 0x0000000e0448723c */ /* 0x040fe20000041848 */
[----:B------:R-:W2:Y:S07]  /*46e0*/  LDSM.16.MT88.4 R12, [R170+0xd800] ;  /* 0x00d80000aa0c783b */ /* 0x000eae0000004200 */
[C---:B---3--:R-:W-:Y:S08]  /*46f0*/  HMMA.16816.F32.BF16 R84, R4.reuse, R8, R84 ;  /* 0x000000080454723c */ /* 0x048ff00000041854 */
[C---:B------:R-:W-:Y:S01]  /*4700*/  HMMA.16816.F32.BF16 R88, R4.reuse, R10, R88 ;  /* 0x0000000a0458723c */ /* 0x040fe20000041858 */
[----:B------:R-:W3:Y:S07]  /*4710*/  LDSM.16.MT88.4 R8, [R165+0xf800] ;  /* 0x00f80000a508783b */ /* 0x000eee0000004200 */
        /* <DEDUP_REMOVED lines=20> */
[----:B------:R-:W1:Y:S01]  /*4860*/  LDSM.16.MT88.4 R16, [R203+0xf800] ;  /* 0x00f80000cb10783b */ /* 0x000e620000004200 */
        /* <DEDUP_REMOVED lines=17> */
[----:B--2---:R-:W-:Y:S01]  /*4980*/  HMMA.16816.F32.BF16 R60, R4, R12, R60 ;  /* 0x0000000c043c723c */ /* 0x004fe2000004183c */
[----:B------:R-:W-:-:S04]  /*4990*/  FADD.FTZ R12, R152, R155 ;  /* 0x0000009b980c7221 */ /* 0x000fc80000010000 */
[----:B------:R-:W-:-:S03]  /*49a0*/  FADD.FTZ R12, R151, R12 ;  /* 0x0000000c970c7221 */ /* 0x000fc60000010000 */
[C---:B------:R-:W-:Y:S08]  /*49b0*/  HMMA.16816.F32.BF16 R48, R4.reuse, R142, R48 ;  /* 0x0000008e0430723c */ /* 0x040ff00000041830 */
[----:B---3--:R-:W-:Y:S01]  /*49c0*/  HMMA.16816.F32.BF16 R68, R4, R8, R68 ;  /* 0x000000080444723c */ /* 0x008fe20000041844 */
        /* <DEDUP_REMOVED lines=26> */
[----:B------:R-:W1:Y:S01]  /*4b70*/  LDC.64 R134, c[0x0][0x3c0] ;  /* 0x0000f000ff867b82 */ /* 0x000e620000000a00 */
[----:B------:R-:W2:Y:S01]  /*4b80*/  LDCU.64 UR4, c[0x0][0x3d8] ;  /* 0x00007b00ff0477ac */ /* 0x000ea20008000a00 */
[----:B------:R-:W-:Y:S01]  /*4b90*/  IADD3 R12, P1, PT, R0, R202, RZ ;  /* 0x000000ca000c7210 */ /* 0x000fe20007f3e0ff */
[----:B------:R-:W-:-:S04]  /*4ba0*/  DEPBAR.LE SB0, 0x0 ;  /* 0x000080000000791a */ /* 0x000fc80000000000 */
[----:B------:R-:W-:Y:S01]  /*4bb0*/  SHF.R.U32.HI R194, RZ, 0x3, R200 ;  /* 0x00000003ffc27819 */ /* 0x000fe200000116c8 */
[----:B------:R-:W3:Y:S01]  /*4bc0*/  LDCU.64 UR10, c[0x0][0x390] ;  /* 0x00007200ff0a77ac */ /* 0x000ee20008000a00 */
[----:B------:R-:W-:Y:S01]  /*4bd0*/  IMAD.X R13, RZ, RZ, R201, P1 ;  /* 0x000000ffff0d7224 */ /* 0x000fe200008e06c9 */
[----:B------:R-:W-:Y:S01]  /*4be0*/  SHF.R.S32.HI R191, RZ, 0x1f, R190 ;  /* 0x0000001fffbf7819 */ /* 0x000fe200000114be */
        /* <DEDUP_REMOVED lines=8> */
[----:B--2---:R-:W-:Y:S01]  /*4c70*/  IMAD R5, R191, UR4, RZ ;  /* 0x00000004bf057c24 */ /* 0x004fe2000f8e02ff */
[----:B------:R-:W-:Y:S01]  /*4c80*/  LOP3.LUT R221, R144, 0x7c00, R221, 0xf8, !PT ;  /* 0x00007c0090dd7812 */ /* 0x000fe200078ef8dd */
[----:B------:R-:W2:Y:S01]  /*4c90*/  LDCU UR6, c[0x0][0x50c] ;  /* 0x0000a180ff0677ac */ /* 0x000ea20008000800 */
[----:B------:R-:W-:Y:S01]  /*4ca0*/  LOP3.LUT R8, R145, 0x8, R8, 0x78, !PT ;  /* 0x0000000891087812 */ /* 0x000fe200078e7808 */
[----:B------:R-:W-:Y:S01]  /*4cb0*/  IMAD R5, R190, UR5, R5 ;  /* 0x00000005be057c24 */ /* 0x000fe2000f8e0205 */
[----:B-1----:R-:W-:Y:S01]  /*4cc0*/  SHF.L.U64.HI R10, R134, 0x4, R135 ;  /* 0x00000004860a7819 */ /* 0x002fe20000010287 */
[----:B------:R-:W-:Y:S01]  /*4cd0*/  IMAD R198, R194, R135, RZ ;  /* 0x00000087c2c67224 */ /* 0x000fe200078e02ff */
[----:B------:R-:W-:Y:S01]  /*4ce0*/  LOP3.LUT R206, R192, 0x1e00, R133, 0xf8, !PT ;  /* 0x00001e00c0ce7812 */ /* 0x000fe200078ef885 */
[----:B------:R-:W-:Y:S01]  /*4cf0*/  IMAD.WIDE.U32 R12, R194, R134, R12 ;  /* 0x00000086c20c7225 */ /* 0x000fe200078e000c */
[----:B------:R-:W-:-:S02]  /*4d00*/  LOP3.LUT R221, R221, R8, RZ, 0xfc, !PT ;  /* 0x00000008dddd7212 */ /* 0x000fc400078efcff */
[----:B------:R-:W-:Y:S01]  /*4d10*/  LEA R206, R206, UR12, 0x1 ;  /* 0x0000000ccece7c11 */ /* 0x000fe2000f8e08ff */
[----:B------:R-:W-:Y:S01]  /*4d20*/  IMAD.IADD R13, R13, 0x1, R198 ;  /* 0x000000010d0d7824 */ /* 0x000fe200078e02c6 */
[----:B------:R-:W-:Y:S01]  /*4d30*/  LEA R221, R221, UR12, 0x1 ;  /* 0x0000000cdddd7c11 */ /* 0x000fe2000f8e08ff */
[----:B------:R-:W-:Y:S01]  /*4d40*/  IMAD R11, R14, R135, RZ ;  /* 0x000000870e0b7224 */ /* 0x000fe200078e02ff */
[----:B------:R-:W-:Y:S01]  /*4d50*/  SEL R214, R214, 0xffffffe0, !P0 ;  /* 0xffffffe0d6d67807 */ /* 0x000fe20004000000 */
[----:B------:R-:W-:-:S04]  /*4d60*/  IMAD.WIDE.U32 R12, R190, UR4, R12 ;  /* 0x00000004be0c7c25 */ /* 0x000fc8000f8e000c */
[----:B------:R-:W-:Y:S01]  /*4d70*/  IMAD.IADD R4, R13, 0x1, R5 ;  /* 0x000000010d047824 */ /* 0x000fe200078e0205 */
[----:B------:R-:W-:Y:S01]  /*4d80*/  BAR.SYNC.DEFER_BLOCKING 0x0 ;  /* 0x0000000000007b1d */ /* 0x000fe20000010000 */
[----:B---3--:R-:W-:Y:S01]  /*4d90*/  LEA R13, P1, R12, UR10, 0x1 ;  /* 0x0000000a0c0d7c11 */ /* 0x008fe2000f8208ff */
[----:B------:R-:W-:-:S03]  /*4da0*/  IMAD.WIDE.U32 R14, R14, R134, RZ ;  /* 0x000000860e0e7225 */ /* 0x000fc600078e00ff */
[----:B------:R-:W-:Y:S01]  /*4db0*/  LEA.HI.X R4, R12, UR11, R4, 0x1, P1 ;  /* 0x0000000b0c047c11 */ /* 0x000fe200088f0c04 */
[----:B------:R-:W-:Y:S01]  /*4dc0*/  IMAD.SHL.U32 R6, R134, 0x10, RZ ;  /* 0x0000001086067824 */ /* 0x000fe200078e00ff */
[-C--:B------:R-:W-:Y:S01]  /*4dd0*/  LEA R18, P3, R14, R13.reuse, 0x7 ;  /* 0x0000000d0e127211 */ /* 0x080fe200078638ff */
[----:B------:R-:W-:Y:S02]  /*4de0*/  IMAD.IADD R11, R15, 0x1, R11 ;  /* 0x000000010f0b7824 */ /* 0x000fe400078e020b */
[----:B------:R-:W-:Y:S01]  /*4df0*/  IMAD.IADD R219, R214, 0x1, R221 ;  /* 0x00000001d6db7824 */ /* 0x000fe200078e02dd */
[C---:B------:R-:W-:Y:S01]  /*4e00*/  LEA R7, P1, R14.reuse, R6, 0x6 ;  /* 0x000000060e077211 */ /* 0x040fe200078230ff */
[----:B------:R-:W-:Y:S01]  /*4e10*/  IMAD.IADD R215, R207, 0x1, R214 ;  /* 0x00000001cfd77824 */ /* 0x000fe200078e02d6 */
[----:B------:R-:W-:Y:S01]  /*4e20*/  LEA.HI.X R19, R14, R4, R11, 0x7, P3 ;  /* 0x000000040e137211 */ /* 0x000fe200018f3c0b */
[----:B------:R-:W-:Y:S01]  /*4e30*/  IMAD.IADD R217, R148, 0x1, R221 ;  /* 0x0000000194d97824 */ /* 0x000fe200078e02dd */
[----:B------:R-:W-:Y:S01]  /*4e40*/  IADD3 R6, P2, PT, R7, R6, RZ ;  /* 0x0000000607067210 */ /* 0x000fe20007f5e0ff */
[----:B------:R-:W-:Y:S01]  /*4e50*/  IMAD.IADD R207, R207, 0x1, R148 ;  /* 0x00000001cfcf7824 */ /* 0x000fe200078e0294 */
[----:B------:R-:W-:Y:S01]  /*4e60*/  LEA.HI.X R5, R14, R10, R11, 0x6, P1 ;  /* 0x0000000a0e057211 */ /* 0x000fe200008f340b */
[C---:B------:R-:W-:Y:S01]  /*4e70*/  IMAD.IADD R218, R214.reuse, 0x1, R217 ;  /* 0x00000001d6da7824 */ /* 0x040fe200078e02d9 */
[----:B------:R-:W-:Y:S01]  /*4e80*/  LEA R16, P3, R7, R13, 0x1 ;  /* 0x0000000d07107211 */ /* 0x000fe200078608ff */
        /* <DEDUP_REMOVED lines=13> */
[----:B------:R-:W-:Y:S01]  /*4f60*/  LDGSTS.E.BYPASS.LTC128B.128 [R206+0x10000], desc[UR8][R18.64+0x100] ;  /* 0x1000010012ce7fae */ /* 0x000fe2000b981a08 */
        /* <DEDUP_REMOVED lines=16> */
[----:B------:R-:W2:Y:S04]  /*5070*/  LDSM.16.M88.4 R156, [R215+0x6000] ;  /* 0x00600000d79c783b */ /* 0x000ea80000000200 */
[----:B------:R-:W2:Y:S04]  /*5080*/  LDSM.16.M88.4 R152, [R215+0x6800] ;  /* 0x00680000d798783b */ /* 0x000ea80000000200 */
[----:B------:R-:W2:Y:S04]  /*5090*/  LDSM.16.M88.4 R32, [R215+0x7000] ;  /* 0x00700000d720783b */ /* 0x000ea80000000200 */
[----:B------:R-:W2:Y:S04]  /*50a0*/  LDSM.16.M88.4 R28, [R215+0x7800] ;  /* 0x00780000d71c783b */ /* 0x000ea80000000200 */
[----:B-1----:R-:W-:Y:S01]  /*50b0*/  LDSM.16.M88.4 R12, [R217] ;  /* 0x00000000d90c783b */ /* 0x002fe20000000200 */
[C---:B---3--:R-:W-:Y:S03]  /*50c0*/  HMMA.16816.F32.BF16 R4, R164.reuse, R24, RZ ;  /* 0x00000018a404723c */ /* 0x048fe600000418ff */
[----:B------:R-:W-:Y:S04]  /*50d0*/  LDSM.16.M88.4 R16, [R207+0x7800] ;  /* 0x00780000cf10783b */ /* 0x000fe80000000200 */
[----:B------:R-:W1:Y:S01]  /*50e0*/  LDSM.16.M88.4 R180, [R207+0x6000] ;  /* 0x00600000cfb4783b */ /* 0x000e620000000200 */
[C---:B----4-:R-:W-:Y:S03]  /*50f0*/  HMMA.16816.F32.BF16 R148, R164.reuse, R144, RZ ;  /* 0x00000090a494723c */ /* 0x050fe600000418ff */
[----:B------:R-:W3:Y:S04]  /*5100*/  LDSM.16.M88.4 R176, [R207+0x6800] ;  /* 0x00680000cfb0783b */ /* 0x000ee80000000200 */
[----:B------:R-:W4:Y:S01]  /*5110*/  LDSM.16.M88.4 R172, [R207+0x7000] ;  /* 0x00700000cfac783b */ /* 0x000f220000000200 */
[C---:B-----5:R-:W-:Y:S03]  /*5120*/  HMMA.16816.F32.BF16 R140, R164.reuse, R136, RZ ;  /* 0x00000088a48c723c */ /* 0x060fe600000418ff */
[----:B------:R-:W-:Y:S04]  /*5130*/  LDSM.16.M88.4 R160, [R214+0x6000] ;  /* 0x00600000d6a0783b */ /* 0x000fe80000000200 */
[----:B------:R-:W-:Y:S01]  /*5140*/  LDSM.16.M88.4 R184, [R216+UR12+0xa000] ;  /* 0x00a0000cd8b8783b */ /* 0x000fe20008000200 */
[C---:B------:R-:W-:Y:S03]  /*5150*/  HMMA.16816.F32.BF16 R24, R164.reuse, R26, RZ ;  /* 0x0000001aa418723c */ /* 0x040fe600000418ff */
[----:B------:R-:W0:Y:S05]  /*5160*/  LDGDEPBAR ;  /* 0x00000000000079af */ /* 0x000e2a0000000000 */
[C---:B------:R-:W-:Y:S08]  /*5170*/  HMMA.16816.F32.BF16 R144, R164.reuse, R146, RZ ;  /* 0x00000092a490723c */ /* 0x040ff000000418ff */
[C---:B------:R-:W-:Y:S08]  /*5180*/  HMMA.16816.F32.BF16 R136, R164.reuse, R138, RZ ;  /* 0x0000008aa488723c */ /* 0x040ff000000418ff */
[C---:B--2---:R-:W-:Y:S08]  /*5190*/  HMMA.16816.F32.BF16 R168, R164.reuse, R8, RZ ;  /* 0x00000008a4a8723c */ /* 0x044ff000000418ff */
[----:B------:R-:W-:Y:S01]  /*51a0*/  HMMA.16816.F32.BF16 R164, R164, R10, RZ ;  /* 0x0000000aa4a4723c */ /* 0x000fe200000418ff */
[----:B------:R-:W2:Y:S07]  /*51b0*/  LDSM.16.M88.4 R8, [R218] ;  /* 0x00000000da08783b */ /* 0x000eae0000000200 */
[C---:B------:R-:W-:Y:S08]  /*51c0*/  HMMA.16816.F32.BF16 R4, R20.reuse, R156, R4 ;  /* 0x0000009c1404723c */ /* 0x040ff00000041804 */
[C---:B------:R-:W-:Y:S01]  /*51d0*/  HMMA.16816.F32.BF16 R24, R20.reuse, R158, R24 ;  /* 0x0000009e1418723c */ /* 0x040fe20000041818 */
[----:B------:R-:W5:Y:S07]  /*51e0*/  LDSM.16.M88.4 R156, [R214+0x6800] ;  /* 0x00680000d69c783b */ /* 0x000f6e0000000200 */
[C---:B------:R-:W-:Y:S08]  /*51f0*/  HMMA.16816.F32.BF16 R148, R20.reuse, R152, R148 ;  /* 0x000000981494723c */ /* 0x040ff00000041894 */
[C---:B------:R-:W-:Y:S01]  /*5200*/  HMMA.16816.F32.BF16 R144, R20.reuse, R154, R144 ;  /* 0x0000009a1490723c */ /* 0x040fe20000041890 */
[----:B------:R-:W5:Y:S07]  /*5210*/  LDSM.16.M88.4 R152, [R214+0x7000] ;  /* 0x00700000d698783b */ /* 0x000f6e0000000200 */
[C---:B------:R-:W-:Y:S08]  /*5220*/  HMMA.16816.F32.BF16 R140, R20.reuse, R32, R140 ;  /* 0x00000020148c723c */ /* 0x040ff0000004188c */
[C---:B------:R-:W-:Y:S01]  /*5230*/  HMMA.16816.F32.BF16 R136, R20.reuse, R34, R136 ;  /* 0x000000221488723c */ /* 0x040fe20000041888 */
[----:B------:R-:W-:Y:S07]  /*5240*/  LDSM.16.M88.4 R32, [R216+UR12+0x8000] ;  /* 0x0080000cd820783b */ /* 0x000fee0008000200 */
[C---:B------:R-:W-:Y:S08]  /*5250*/  HMMA.16816.F32.BF16 R168, R20.reuse, R28, R168 ;  /* 0x0000001c14a8723c */ /* 0x040ff000000418a8 */
[----:B------:R-:W-:Y:S01]  /*5260*/  HMMA.16816.F32.BF16 R164, R20, R30, R164 ;  /* 0x0000001e14a4723c */ /* 0x000fe200000418a4 */
[----:B------:R-:W5:Y:S04]  /*5270*/  LDSM.16.M88.4 R20, [R214+0x7800] ;  /* 0x00780000d614783b */ /* 0x000f680000000200 */
[----:B------:R-:W-:Y:S03]  /*5280*/  LDSM.16.M88.4 R28, [R221+0x2000] ;  /* 0x00200000dd1c783b */ /* 0x000fe60000000200 */
[C---:B-1----:R-:W-:Y:S08]  /*5290*/  HMMA.16816.F32.BF16 R4, R12.reuse, R180, R4 ;  /* 0x000000b40c04723c */ /* 0x042ff00000041804 */
[C---:B------:R-:W-:Y:S08]  /*52a0*/  HMMA.16816.F32.BF16 R168, R12.reuse, R16, R168 ;  /* 0x000000100ca8723c */ /* 0x040ff000000418a8 */
[C---:B------:R-:W-:Y:S01]  /*52b0*/  HMMA.16816.F32.BF16 R164, R12.reuse, R18, R164 ;  /* 0x000000120ca4723c */ /* 0x040fe200000418a4 */
[----:B------:R-:W1:Y:S07]  /*52c0*/  LDSM.16.M88.4 R16, [R216+UR12+0x8800] ;  /* 0x0088000cd810783b */ /* 0x000e6e0008000200 */
[C---:B------:R-:W-:Y:S01]  /*52d0*/  HMMA.16816.F32.BF16 R24, R12.reuse, R182, R24 ;  /* 0x000000b60c18723c */ /* 0x040fe20000041818 */
[----:B------:R-:W-:Y:S07]  /*52e0*/  LDSM.16.M88.4 R180, [R215+0xa000] ;  /* 0x00a00000d7b4783b */ /* 0x000fee0000000200 */
[C---:B---3--:R-:W-:Y:S08]  /*52f0*/  HMMA.16816.F32.BF16 R148, R12.reuse, R176, R148 ;  /* 0x000000b00c94723c */ /* 0x048ff00000041894 */
[C---:B------:R-:W-:Y:S01]  /*5300*/  HMMA.16816.F32.BF16 R144, R12.reuse, R178, R144 ;  /* 0x000000b20c90723c */ /* 0x040fe20000041890 */
[----:B------:R-:W-:Y:S07]  /*5310*/  LDSM.16.M88.4 R176, [R218+0x2000] ;  /* 0x00200000dab0783b */ /* 0x000fee0000000200 */
[C---:B----4-:R-:W-:Y:S08]  /*5320*/  HMMA.16816.F32.BF16 R140, R12.reuse, R172, R140 ;  /* 0x000000ac0c8c723c */ /* 0x050ff0000004188c */
[----:B------:R-:W-:Y:S01]  /*5330*/  HMMA.16816.F32.BF16 R136, R12, R174, R136 ;  /* 0x000000ae0c88723c */ /* 0x000fe20000041888 */
[----:B------:R-:W3:Y:S04]  /*5340*/  LDSM.16.M88.4 R12, [R216+UR12+0x9000] ;  /* 0x0090000cd80c783b */ /* 0x000ee80008000200 */
[----:B------:R-:W-:Y:S03]  /*5350*/  LDSM.16.M88.4 R172, [R214+0x9800] ;  /* 0x00980000d6ac783b */ /* 0x000fe60000000200 */
[C---:B--2---:R-:W-:Y:S08]  /*5360*/  HMMA.16816.F32.BF16 R4, R8.reuse, R160, R4 ;  /* 0x000000a00804723c */ /* 0x044ff00000041804 */
[C---:B------:R-:W-:Y:S01]  /*5370*/  HMMA.16816.F32.BF16 R24, R8.reuse, R162, R24 ;  /* 0x000000a20818723c */ /* 0x040fe20000041818 */
[----:B------:R-:W2:Y:S07]  /*5380*/  LDSM.16.M88.4 R160, [R216+UR12+0x9800] ;  /* 0x0098000cd8a0783b */ /* 0x000eae0008000200 */
[C---:B-----5:R-:W-:Y:S08]  /*5390*/  HMMA.16816.F32.BF16 R148, R8.reuse, R156, R148 ;  /* 0x0000009c0894723c */ /* 0x060ff00000041894 */
        /* <DEDUP_REMOVED lines=8> */
[----:B------:R-:W4:Y:S03]  /*5420*/  LDSM.16.M88.4 R20, [R215+0x8000] ;  /* 0x00800000d714783b */ /* 0x000f260000000200 */
[C---:B-1----:R-:W-:Y:S08]  /*5430*/  HMMA.16816.F32.BF16 R148, R28.reuse, R16, R148 ;  /* 0x000000101c94723c */ /* 0x042ff00000041894 */
[C---:B------:R-:W-:Y:S01]  /*5440*/  HMMA.16816.F32.BF16 R144, R28.reuse, R18, R144 ;  /* 0x000000121c90723c */ /* 0x040fe20000041890 */
[----:B------:R-:W1:Y:S07]  /*5450*/  LDSM.16.M88.4 R16, [R215+0x9800] ;  /* 0x00980000d710783b */ /* 0x000e6e0000000200 */
[C---:B------:R-:W-:Y:S08]  /*5460*/  HMMA.16816.F32.BF16 R4, R28.reuse, R32, R4 ;  /* 0x000000201c04723c */ /* 0x040ff00000041804 */
[C---:B------:R-:W-:Y:S01]  /*5470*/  HMMA.16816.F32.BF16 R24, R28.reuse, R34, R24 ;  /* 0x000000221c18723c */ /* 0x040fe20000041818 */
[----:B------:R-:W-:Y:S07]  /*5480*/  LDSM.16.M88.4 R32, [R207+0x8000] ;  /* 0x00800000cf20783b */ /* 0x000fee0000000200 */
[C---:B---3--:R-:W-:Y:S08]  /*5490*/  HMMA.16816.F32.BF16 R140, R28.reuse, R12, R140 ;  /* 0x0000000c1c8c723c */ /* 0x048ff0000004188c */
[C---:B------:R-:W-:Y:S01]  /*54a0*/  HMMA.16816.F32.BF16 R136, R28.reuse, R14, R136 ;  /* 0x0000000e1c88723c */ /* 0x040fe20000041888 */
[----:B------:R-:W3:Y:S07]  /*54b0*/  LDSM.16.M88.4 R12, [R217+0x2000] ;  /* 0x00200000d90c783b */ /* 0x000eee0000000200 */
[C---:B--2---:R-:W-:Y:S08]  /*54c0*/  HMMA.16816.F32.BF16 R168, R28.reuse, R160, R168 ;  /* 0x000000a01ca8723c */ /* 0x044ff000000418a8 */
[----:B------:R-:W-:Y:S01]  /*54d0*/  HMMA.16816.F32.BF16 R164, R28, R162, R164 ;  /* 0x000000a21ca4723c */ /* 0x000fe200000418a4 */
[----:B------:R-:W-:Y:S04]  /*54e0*/  LDSM.16.M88.4 R28, [R207+0x8800] ;  /* 0x00880000cf1c783b */ /* 0x000fe80000000200 */
[----:B------:R-:W-:Y:S03]  /*54f0*/  LDSM.16.M88.4 R160, [R221+0x4000] ;  /* 0x00400000dda0783b */ /* 0x000fe60000000200 */
[C---:B----4-:R-:W-:Y:S08]  /*5500*/  HMMA.16816.F32.BF16 R4, R8.reuse, R20, R4 ;  /* 0x000000140804723c */ /* 0x050ff00000041804 */
[C---:B------:R-:W-:Y:S01]  /*5510*/  HMMA.16816.F32.BF16 R24, R8.reuse, R22, R24 ;  /* 0x000000160818723c */ /* 0x040fe20000041818 */
[----:B------:R-:W2:Y:S07]  /*5520*/  LDSM.16.M88.4 R20, [R214+0x8000] ;  /* 0x00800000d614783b */ /* 0x000eae0000000200 */
[C---:B-1----:R-:W-:Y:S08]  /*5530*/  HMMA.16816.F32.BF16 R168, R8.reuse, R16, R168 ;  /* 0x0000001008a8723c */ /* 0x042ff000000418a8 */
[----:B------:R-:W-:Y:S01]  /*5540*/  HMMA.16816.F32.BF16 R164, R8, R18, R164 ;  /* 0x0000001208a4723c */ /* 0x000fe200000418a4 */
[----:B------:R-:W1:Y:S07]  /*5550*/  LDSM.16.M88.4 R16, [R207+0x9800] ;  /* 0x00980000cf10783b */ /* 0x000e6e0000000200 */
[----:B---3--:R-:W-:Y:S08]  /*5560*/  HMMA.16816.F32.BF16 R4, R12, R32, R4 ;  /* 0x000000200c04723c */ /* 0x008ff00000041804 */
        /* <DEDUP_REMOVED lines=9> */
[----:B--2---:R-:W-:Y:S08]  /*5600*/  HMMA.16816.F32.BF16 R4, R176, R20, R4 ;  /* 0x00000014b004723c */ /* 0x004ff00000041804 */
[C---:B------:R-:W-:Y:S08]  /*5610*/  HMMA.16816.F32.BF16 R148, R12.reuse, R28, R148 ;  /* 0x0000001c0c94723c */ /* 0x040ff00000041894 */
[C---:B------:R-:W-:Y:S01]  /*5620*/  HMMA.16816.F32.BF16 R144, R12.reuse, R30, R144 ;  /* 0x0000001e0c90723c */ /* 0x040fe20000041890 */
[----:B------:R-:W2:Y:S07]  /*5630*/  LDSM.16.M88.4 R28, [R214+0x9000] ;  /* 0x00900000d61c783b */ /* 0x000eae0000000200 */
[C---:B-1----:R-:W-:Y:S08]  /*5640*/  HMMA.16816.F32.BF16 R168, R12.reuse, R16, R168 ;  /* 0x000000100ca8723c */ /* 0x042ff000000418a8 */
[----:B------:R-:W-:Y:S01]  /*5650*/  HMMA.16816.F32.BF16 R164, R12, R18, R164 ;  /* 0x000000120ca4723c */ /* 0x000fe200000418a4 */
[----:B------:R-:W-:Y:S07]  /*5660*/  LDSM.16.M88.4 R16, [R207+0xa000] ;  /* 0x00a00000cf10783b */ /* 0x000fee0000000200 */
[----:B------:R-:W-:Y:S01]  /*5670*/  HMMA.16816.F32.BF16 R24, R176, R22, R24 ;  /* 0x00000016b018723c */ /* 0x000fe20000041818 */
[----:B------:R-:W1:Y:S07]  /*5680*/  LDSM.16.M88.4 R20, [R217+0x4000] ;  /* 0x00400000d914783b */ /* 0x000e6e0000000200 */
        /* <DEDUP_REMOVED lines=9> */
[C---:B--2---:R-:W-:Y:S08]  /*5720*/  HMMA.16816.F32.BF16 R140, R176.reuse, R28, R140 ;  /* 0x0000001cb08c723c */ /* 0x044ff0000004188c */
[----:B------:R-:W-:Y:S01]  /*5730*/  HMMA.16816.F32.BF16 R136, R176, R30, R136 ;  /* 0x0000001eb088723c */ /* 0x000fe20000041888 */
[----:B------:R-:W2:Y:S07]  /*5740*/  LDSM.16.M88.4 R28, [R215+0xa800] ;  /* 0x00a80000d71c783b */ /* 0x000eae0000000200 */
[----:B------:R-:W-:Y:S08]  /*5750*/  HMMA.16816.F32.BF16 R24, R160, R186, R24 ;  /* 0x000000baa018723c */ /* 0x000ff00000041818 */
[----:B-1----:R-:W-:Y:S08]  /*5760*/  HMMA.16816.F32.BF16 R12, R20, R16, R12 ;  /* 0x00000010140c723c */ /* 0x002ff0000004180c */
[C---:B------:R-:W-:Y:S08]  /*5770*/  HMMA.16816.F32.BF16 R168, R176.reuse, R172, R168 ;  /* 0x000000acb0a8723c */ /* 0x040ff000000418a8 */
[----:B------:R-:W-:Y:S08]  /*5780*/  HMMA.16816.F32.BF16 R164, R176, R174, R164 ;  /* 0x000000aeb0a4723c */ /* 0x000ff000000418a4 */
[----:B------:R-:W-:Y:S08]  /*5790*/  HMMA.16816.F32.BF16 R24, R32, R182, R24 ;  /* 0x000000b62018723c */ /* 0x000ff00000041818 */
[C---:B------:R-:W-:Y:S01]  /*57a0*/  HMMA.16816.F32.BF16 R172, R160.reuse, R156, R148 ;  /* 0x0000009ca0ac723c */ /* 0x040fe20000041894 */
[----:B------:R-:W1:Y:S07]  /*57b0*/  LDSM.16.M88.4 R148, [R207+0xa800] ;  /* 0x00a80000cf94783b */ /* 0x000e6e0000000200 */
[----:B------:R-:W-:Y:S08]  /*57c0*/  HMMA.16816.F32.BF16 R144, R160, R158, R144 ;  /* 0x0000009ea090723c */ /* 0x000ff00000041890 */
[----:B---3--:R-:W-:Y:S08]  /*57d0*/  HMMA.16816.F32.BF16 R12, R8, R4, R12 ;  /* 0x00000004080c723c */ /* 0x008ff0000004180c */
[----:B------:R-:W-:Y:S01]  /*57e0*/  HMMA.16816.F32.BF16 R24, R20, R18, R24 ;  /* 0x000000121418723c */ /* 0x000fe20000041818 */
[----:B------:R-:W-:Y:S07]  /*57f0*/  LDSM.16.M88.4 R16, [R214+0xa800] ;  /* 0x00a80000d610783b */ /* 0x000fee0000000200 */
[----:B--2---:R-:W-:Y:S03]  /*5800*/  HMMA.16816.F32.BF16 R172, R32, R28, R172 ;  /* 0x0000001c20ac723c */ /* 0x004fe600000418ac */
[----:B------:R-:W-:Y:S01]  /*5810*/  FMUL.FTZ R12, R12, UR6 ;  /* 0x000000060c0c7c20 */ /* 0x000fe20008410000 */
[----:B------:R-:W-:Y:S01]  /*5820*/  FMUL.FTZ R13, R13, UR6 ;  /* 0x000000060d0d7c20 */ /* 0x000fe20008410000 */
[----:B------:R-:W-:-:S03]  /*5830*/  FMUL.FTZ R156, R14, UR6 ;  /* 0x000000060e9c7c20 */ /* 0x000fc60008410000 */
[----:B------:R-:W-:Y:S01]  /*5840*/  HMMA.16816.F32.BF16 R144, R32, R30, R144 ;  /* 0x0000001e2090723c */ /* 0x000fe20000041890 */
[----:B------:R-:W2:Y:S02]  /*5850*/  LDSM.16.M88.4 R28, [R215+0xb000] ;  /* 0x00b00000d71c783b */ /* 0x000ea40000000200 */
[----:B------:R-:W-:Y:S05]  /*5860*/  MUFU.TANH R156, R156 ;  /* 0x0000009c009c7308 */ /* 0x000fea0000002400 */
[----:B------:R-:W-:Y:S03]  /*5870*/  HMMA.16816.F32.BF16 R140, R160, R152, R140 ;  /* 0x00000098a08c723c */ /* 0x000fe6000004188c */
[----:B------:R-:W3:Y:S05]  /*5880*/  MUFU.TANH R152, R12 ;  /* 0x0000000c00987308 */ /* 0x000eea0000002400 */
[----:B------:R-:W-:Y:S01]  /*5890*/  HMMA.16816.F32.BF16 R24, R8, R6, R24 ;  /* 0x000000060818723c */ /* 0x000fe20000041818 */
[----:B------:R-:W4:Y:S02]  /*58a0*/  LDSM.16.M88.4 R4, [R207+0xb000] ;  /* 0x00b00000cf04783b */ /* 0x000f240000000200 */
[----:B------:R5:W-:Y:S05]  /*58b0*/  MUFU.TANH R153, R13 ;  /* 0x0000000d00997308 */ /* 0x000bea0000002400 */
[----:B------:R-:W-:Y:S01]  /*58c0*/  HMMA.16816.F32.BF16 R136, R160, R154, R136 ;  /* 0x0000009aa088723c */ /* 0x000fe20000041888 */
[----:B------:R-:W-:-:S06]  /*58d0*/  FMUL.FTZ R154, R15, UR6 ;  /* 0x000000060f9a7c20 */ /* 0x000fcc0008410000 */
[----:B------:R-:W-:Y:S01]  /*58e0*/  MUFU.TANH R154, R154 ;  /* 0x0000009a009a7308 */ /* 0x000fe20000002400 */
[C---:B-1----:R-:W-:Y:S03]  /*58f0*/  HMMA.16816.F32.BF16 R172, R20.reuse, R148, R172 ;  /* 0x0000009414ac723c */ /* 0x042fe600000418ac */
[----:B------:R-:W-:Y:S01]  /*5900*/  FMUL.FTZ R24, R24, UR6 ;  /* 0x0000000618187c20 */ /* 0x000fe20008410000 */
[----:B-----5:R-:W1:Y:S01]  /*5910*/  LDSM.16.M88.4 R12, [R216+UR12+0xb800] ;  /* 0x00b8000cd80c783b */ /* 0x020e620008000200 */
[----:B------:R-:W-:Y:S01]  /*5920*/  FMUL.FTZ R25, R25, UR6 ;  /* 0x0000000619197c20 */ /* 0x000fe20008410000 */
[----:B------:R-:W-:Y:S01]  /*5930*/  FMUL.FTZ R26, R26, UR6 ;  /* 0x000000061a1a7c20 */ /* 0x000fe20008410000 */
[----:B------:R-:W-:Y:S01]  /*5940*/  FMUL.FTZ R27, R27, UR6 ;  /* 0x000000061b1b7c20 */ /* 0x000fe20008410000 */
[----:B------:R-:W-:Y:S01]  /*5950*/  HMMA.16816.F32.BF16 R144, R20, R150, R144 ;  /* 0x000000961490723c */ /* 0x000fe20000041890 */
[----:B------:R-:W5:Y:S07]  /*5960*/  MUFU.TANH R24, R24 ;  /* 0x0000001800187308 */ /* 0x000f6e0000002400 */
[----:B--2---:R-:W-:Y:S01]  /*5970*/  HMMA.16816.F32.BF16 R148, R32, R28, R140 ;  /* 0x0000001c2094723c */ /* 0x004fe2000004188c */
[----:B------:R-:W2:Y:S01]  /*5980*/  LDSM.16.M88.4 R140, [R214+0xb000] ;  /* 0x00b00000d68c783b */ /* 0x000ea20000000200 */
[----:B------:R-:W-:Y:S06]  /*5990*/  MUFU.TANH R25, R25 ;  /* 0x0000001900197308 */ /* 0x000fec0000002400 */
[----:B------:R-:W-:Y:S02]  /*59a0*/  HMMA.16816.F32.BF16 R172, R8, R16, R172 ;  /* 0x0000001008ac723c */ /* 0x000fe400000418ac */
[----:B------:R-:W5:Y:S06]  /*59b0*/  MUFU.TANH R26, R26 ;  /* 0x0000001a001a7308 */ /* 0x000f6c0000002400 */
[----:B------:R-:W-:Y:S02]  /*59c0*/  HMMA.16816.F32.BF16 R136, R32, R30, R136 ;  /* 0x0000001e2088723c */ /* 0x000fe40000041888 */
[----:B------:R-:W-:Y:S06]  /*59d0*/  MUFU.TANH R27, R27 ;  /* 0x0000001b001b7308 */ /* 0x000fec0000002400 */
[----:B------:R-:W-:Y:S01]  /*59e0*/  HMMA.16816.F32.BF16 R144, R8, R18, R144 ;  /* 0x000000120890723c */ /* 0x000fe20000041890 */
[----:B------:R-:W3:Y:S02]  /*59f0*/  LDSM.16.M88.4 R16, [R215+0xb800] ;  /* 0x00b80000d710783b */ /* 0x000ee40000000200 */
[----:B------:R-:W-:Y:S01]  /*5a00*/  FMUL.FTZ R28, R173, UR6 ;  /* 0x00000006ad1c7c20 */ /* 0x000fe20008410000 */
[----:B------:R-:W-:Y:S01]  /*5a10*/  FMUL.FTZ R29, R174, UR6 ;  /* 0x00000006ae1d7c20 */ /* 0x000fe20008410000 */
[----:B------:R-:W-:Y:S01]  /*5a20*/  FMUL.FTZ R30, R175, UR6 ;  /* 0x00000006af1e7c20 */ /* 0x000fe20008410000 */
[----:B------:R-:W-:-:S02]  /*5a30*/  FMUL.FTZ R172, R172, UR6 ;  /* 0x00000006acac7c20 */ /* 0x000fc40008410000 */
[C---:B----4-:R-:W-:Y:S01]  /*5a40*/  HMMA.16816.F32.BF16 R148, R20.reuse, R4, R148 ;  /* 0x000000041494723c */ /* 0x050fe20000041894 */
[----:B------:R-:W-:Y:S07]  /*5a50*/  MUFU.TANH R28, R28 ;  /* 0x0000001c001c7308 */ /* 0x000fee0000002400 */
[----:B------:R-:W-:Y:S01]  /*5a60*/  HMMA.16816.F32.BF16 R136, R20, R6, R136 ;  /* 0x000000061488723c */ /* 0x000fe20000041888 */
[----:B------:R-:W4:Y:S01]  /*5a70*/  LDSM.16.M88.4 R4, [R207+0xb800] ;  /* 0x00b80000cf04783b */ /* 0x000f220000000200 */
[----:B------:R-:W5:Y:S01]  /*5a80*/  MUFU.TANH R29, R29 ;  /* 0x0000001d001d7308 */ /* 0x000f620000002400 */
[----:B------:R-:W-:Y:S01]  /*5a90*/  FMUL.FTZ R144, R144, UR6 ;  /* 0x0000000690907c20 */ /* 0x000fe20008410000 */
[----:B------:R-:W-:Y:S01]  /*5aa0*/  FMUL.FTZ R146, R146, UR6 ;  /* 0x0000000692927c20 */ /* 0x000fe20008410000 */
[----:B------:R-:W-:Y:S01]  /*5ab0*/  FMUL.FTZ R31, R145, UR6 ;  /* 0x00000006911f7c20 */ /* 0x000fe20008410000 */
[----:B------:R-:W-:-:S02]  /*5ac0*/  FMUL.FTZ R147, R147, UR6 ;  /* 0x0000000693937c20 */ /* 0x000fc40008410000 */
[C---:B-1----:R-:W-:Y:S02]  /*5ad0*/  HMMA.16816.F32.BF16 R168, R160.reuse, R12, R168 ;  /* 0x0000000ca0a8723c */ /* 0x042fe400000418a8 */
[----:B------:R-:W1:Y:S06]  /*5ae0*/  MUFU.TANH R173, R144 ;  /* 0x0000009000ad7308 */ /* 0x000e6c0000002400 */
[----:B------:R-:W-:Y:S01]  /*5af0*/  HMMA.16816.F32.BF16 R164, R160, R14, R164 ;  /* 0x0000000ea0a4723c */ /* 0x000fe200000418a4 */
[----:B------:R-:W1:Y:S01]  /*5b00*/  LDSM.16.M88.4 R12, [R214+0xb800] ;  /* 0x00b80000d60c783b */ /* 0x000e620000000200 */
[----:B------:R-:W-:Y:S01]  /*5b10*/  MUFU.TANH R30, R30 ;  /* 0x0000001e001e7308 */ /* 0x000fe20000002400 */
[----:B------:R-:W-:-:S05]  /*5b20*/  DEPBAR.LE SB0, 0x0 ;  /* 0x000080000000791a */ /* 0x000fca0000000000 */
[----:B--2---:R-:W-:Y:S02]  /*5b30*/  HMMA.16816.F32.BF16 R148, R8, R140, R148 ;  /* 0x0000008c0894723c */ /* 0x004fe40000041894 */
[----:B------:R-:W2:Y:S06]  /*5b40*/  MUFU.TANH R179, R172 ;  /* 0x000000ac00b37308 */ /* 0x000eac0000002400 */
[----:B---3--:R-:W-:Y:S01]  /*5b50*/  HMMA.16816.F32.BF16 R168, R32, R16, R168 ;  /* 0x0000001020a8723c */ /* 0x008fe200000418a8 */
[----:B------:R-:W-:Y:S01]  /*5b60*/  IMAD.SHL.U32 R16, R200, 0x2, RZ ;  /* 0x00000002c8107824 */ /* 0x000fe200078e00ff */
[----:B------:R-:W-:Y:S04]  /*5b70*/  MUFU.TANH R174, R146 ;  /* 0x0000009200ae7308 */ /* 0x000fe80000002400 */
[----:B------:R-:W-:-:S02]  /*5b80*/  LOP3.LUT R16, R16, 0x6, RZ, 0xc0, !PT ;  /* 0x0000000610107812 */ /* 0x000fc400078ec0ff */
[----:B------:R-:W-:Y:S02]  /*5b90*/  HMMA.16816.F32.BF16 R164, R32, R18, R164 ;  /* 0x0000001220a4723c */ /* 0x000fe400000418a4 */
[----:B------:R-:W-:Y:S01]  /*5ba0*/  MUFU.TANH R31, R31 ;  /* 0x0000001f001f7308 */ /* 0x000fe20000002400 */
[----:B------:R-:W-:Y:S02]  /*5bb0*/  IMAD R16, R193, 0x40, R16 ;  /* 0x00000040c1107824 */ /* 0x000fe400078e0210 */
[----:B------:R-:W-:Y:S01]  /*5bc0*/  FMUL.FTZ R140, R150, UR6 ;  /* 0x00000006968c7c20 */ /* 0x000fe20008410000 */
[----:B------:R-:W-:Y:S01]  /*5bd0*/  FMUL.FTZ R148, R148, UR6 ;  /* 0x0000000694947c20 */ /* 0x000fe20008410000 */
[----:B------:R-:W-:Y:S01]  /*5be0*/  FMUL.FTZ R149, R149, UR6 ;  /* 0x0000000695957c20 */ /* 0x000fe20008410000 */
[C---:B------:R-:W-:Y:S01]  /*5bf0*/  VIADD R17, R16.reuse, 0xffffff80 ;  /* 0xffffff8010117836 */ /* 0x040fe20000000000 */
[----:B------:R-:W-:Y:S01]  /*5c00*/  HMMA.16816.F32.BF16 R136, R8, R142, R136 ;  /* 0x0000008e0888723c */ /* 0x000fe20000041888 */
[----:B------:R-:W-:Y:S01]  /*5c10*/  VIADD R19, R16, 0xffffff81 ;  /* 0xffffff8110137836 */ /* 0x000fe20000000000 */
[----:B------:R-:W3:Y:S01]  /*5c20*/  MUFU.TANH R140, R140 ;  /* 0x0000008c008c7308 */ /* 0x000ee20000002400 */
[----:B------:R-:W-:Y:S01]  /*5c30*/  FMUL.FTZ R142, R151, UR6 ;  /* 0x00000006978e7c20 */ /* 0x000fe20008410000 */
[----:B------:R-:W-:-:S02]  /*5c40*/  ISETP.GE.AND P5, PT, R17, R210, PT ;  /* 0x000000d21100720c */ /* 0x000fc40003fa6270 */
[----:B------:R-:W-:Y:S01]  /*5c50*/  ISETP.GE.AND P3, PT, R17, R208, PT ;  /* 0x000000d01100720c */ /* 0x000fe20003f66270 */
[----:B------:R-:W-:Y:S01]  /*5c60*/  VIADD R17, R16, 0xffffff88 ;  /* 0xffffff8810117836 */ /* 0x000fe20000000000 */
[C---:B----4-:R-:W-:Y:S01]  /*5c70*/  HMMA.16816.F32.BF16 R168, R20.reuse, R4, R168 ;  /* 0x0000000414a8723c */ /* 0x050fe200000418a8 */
[----:B------:R-:W-:Y:S01]  /*5c80*/  FSEL R5, R152, -INF , !P5 ;  /* 0xff80000098057808 */ /* 0x000fe20006800000 */
[----:B------:R-:W4:Y:S01]  /*5c90*/  MUFU.TANH R177, R148 ;  /* 0x0000009400b17308 */ /* 0x000f220000002400 */
[-C--:B------:R-:W-:Y:S02]  /*5ca0*/  ISETP.GE.AND P1, PT, R19, R210.reuse, PT ;  /* 0x000000d21300720c */ /* 0x080fe40003f26270 */
[C---:B------:R-:W-:Y:S02]  /*5cb0*/  ISETP.GE.AND P4, PT, R17.reuse, R210, PT ;  /* 0x000000d21100720c */ /* 0x040fe40003f86270 */
[-C--:B------:R-:W-:Y:S01]  /*5cc0*/  ISETP.GE.AND P5, PT, R17, R208.reuse, PT ;  /* 0x000000d01100720c */ /* 0x080fe20003fa6270 */
[----:B------:R-:W-:Y:S01]  /*5cd0*/  HMMA.16816.F32.BF16 R164, R20, R6, R164 ;  /* 0x0000000614a4723c */ /* 0x000fe200000418a4 */
[----:B------:R-:W-:Y:S01]  /*5ce0*/  ISETP.GE.AND P2, PT, R19, R208, PT ;  /* 0x000000d01300720c */ /* 0x000fe20003f46270 */
[----:B------:R-:W-:Y:S01]  /*5cf0*/  VIADD R17, R16, 0xffffff90 ;  /* 0xffffff9010117836 */ /* 0x000fe20000000000 */
[----:B-----5:R-:W-:Y:S01]  /*5d00*/  FSEL R7, R24, -INF , !P4 ;  /* 0xff80000018077808 */ /* 0x020fe20006000000 */
[----:B------:R-:W-:Y:S01]  /*5d10*/  VIADD R19, R16, 0xffffff89 ;  /* 0xffffff8910137836 */ /* 0x000fe20000000000 */
[----:B------:R-:W-:Y:S01]  /*5d20*/  FSEL R6, R154, -INF , !P2 ;  /* 0xff8000009a067808 */ /* 0x000fe20005000000 */
[----:B------:R-:W-:Y:S01]  /*5d30*/  FMUL.FTZ R136, R136, UR6 ;  /* 0x0000000688887c20 */ /* 0x000fe20008410000 */
[----:B------:R-:W-:Y:S01]  /*5d40*/  FSEL R4, R156, -INF , !P3 ;  /* 0xff8000009c047808 */ /* 0x000fe20005800000 */
[----:B------:R-:W-:Y:S01]  /*5d50*/  FMUL.FTZ R176, R139, UR6 ;  /* 0x000000068bb07c20 */ /* 0x000fe20008410000 */
[C---:B------:R-:W-:Y:S01]  /*5d60*/  ISETP.GE.AND P2, PT, R17.reuse, R210, PT ;  /* 0x000000d21100720c */ /* 0x040fe20003f46270 */
[----:B------:R5:W-:Y:S01]  /*5d70*/  MUFU.TANH R143, R136 ;  /* 0x00000088008f7308 */ /* 0x000be20000002400 */
[----:B------:R-:W-:Y:S01]  /*5d80*/  ISETP.GE.AND P4, PT, R17, R208, PT ;  /* 0x000000d01100720c */ /* 0x000fe20003f86270 */
[C---:B-1----:R-:W-:Y:S01]  /*5d90*/  HMMA.16816.F32.BF16 R168, R8.reuse, R12, R168 ;  /* 0x0000000c08a8723c */ /* 0x042fe200000418a8 */
[-C--:B------:R-:W-:Y:S01]  /*5da0*/  ISETP.GE.AND P3, PT, R19, R210.reuse, PT ;  /* 0x000000d21300720c */ /* 0x080fe20003f66270 */
[----:B------:R-:W-:Y:S01]  /*5db0*/  VIADD R17, R16, 0xffffff91 ;  /* 0xffffff9110117836 */ /* 0x000fe20000000000 */
[----:B------:R-:W-:Y:S01]  /*5dc0*/  FSEL R26, R26, -INF , !P5 ;  /* 0xff8000001a1a7808 */ /* 0x000fe20006800000 */
[----:B------:R-:W-:Y:S01]  /*5dd0*/  VIADD R13, R16, 0xffffff99 ;  /* 0xffffff99100d7836 */ /* 0x000fe20000000000 */
[----:B------:R-:W-:Y:S01]  /*5de0*/  FSEL R25, R25, -INF , !P3 ;  /* 0xff80000019197808 */ /* 0x000fe20005800000 */
[----:B------:R1:W-:Y:S01]  /*5df0*/  MUFU.TANH R175, R149 ;  /* 0x0000009500af7308 */ /* 0x0003e20000002400 */
[----:B------:R-:W-:Y:S01]  /*5e00*/  FSEL R153, R153, -INF , !P1 ;  /* 0xff80000099997808 */ /* 0x000fe20004800000 */
[----:B------:R-:W-:Y:S01]  /*5e10*/  HMMA.16816.F32.BF16 R164, R8, R14, R164 ;  /* 0x0000000e08a4723c */ /* 0x000fe200000418a4 */
[C---:B------:R-:W-:Y:S01]  /*5e20*/  ISETP.GE.AND P5, PT, R17.reuse, R210, PT ;  /* 0x000000d21100720c */ /* 0x040fe20003fa6270 */
[----:B------:R-:W-:Y:S01]  /*5e30*/  FMUL.FTZ R138, R138, UR6 ;  /* 0x000000068a8a7c20 */ /* 0x000fe20008410000 */
[-C--:B------:R-:W-:Y:S01]  /*5e40*/  ISETP.GE.AND P3, PT, R17, R208.reuse, PT ;  /* 0x000000d01100720c */ /* 0x080fe20003f66270 */
[C---:B------:R-:W-:Y:S01]  /*5e50*/  VIADD R17, R16.reuse, 0xffffff98 ;  /* 0xffffff9810117836 */ /* 0x040fe20000000000 */
[----:B------:R-:W-:Y:S01]  /*5e60*/  ISETP.GE.AND P1, PT, R19, R208, PT ;  /* 0x000000d01300720c */ /* 0x000fe20003f26270 */
[----:B------:R-:W4:Y:S01]  /*5e70*/  MUFU.TANH R180, R147 ;  /* 0x0000009300b47308 */ /* 0x000f220000002400 */
[----:B-----5:R-:W-:Y:S01]  /*5e80*/  FSEL R136, R29, -INF , !P4 ;  /* 0xff8000001d887808 */ /* 0x020fe20006000000 */
[----:B------:R-:W-:Y:S01]  /*5e90*/  VIADD R9, R16, 0xffffffa8 ;  /* 0xffffffa810097836 */ /* 0x000fe20000000000 */
[----:B------:R-:W-:Y:S01]  /*5ea0*/  FSEL R139, R28, -INF , !P5 ;  /* 0xff8000001c8b7808 */ /* 0x000fe20006800000 */
[----:B------:R-:W-:Y:S01]  /*5eb0*/  VIADD R11, R16, 0xffffffa1 ;  /* 0xffffffa1100b7836 */ /* 0x000fe20000000000 */
[----:B------:R-:W-:Y:S01]  /*5ec0*/  FSEL R12, R27, -INF , !P1 ;  /* 0xff8000001b0c7808 */ /* 0x000fe20004800000 */
[----:B------:R-:W-:Y:S01]  /*5ed0*/  FMUL.FTZ R168, R168, UR6 ;  /* 0x00000006a8a87c20 */ /* 0x000fe20008410000 */
[----:B------:R-:W-:Y:S01]  /*5ee0*/  ISETP.GE.AND P4, PT, R13, R210, PT ;  /* 0x000000d20d00720c */ /* 0x000fe20003f86270 */
[----:B------:R-:W-:Y:S01]  /*5ef0*/  FMUL.FTZ R151, R169, UR6 ;  /* 0x00000006a9977c20 */ /* 0x000fe20008410000 */
[----:B------:R-:W-:Y:S01]  /*5f00*/  ISETP.GE.AND P5, PT, R13, R208, PT ;  /* 0x000000d00d00720c */ /* 0x000fe20003fa6270 */
[----:B------:R-:W-:Y:S01]  /*5f10*/  VIADD R13, R16, 0xffffffa0 ;  /* 0xffffffa0100d7836 */ /* 0x000fe20000000000 */
[----:B------:R-:W-:Y:S01]  /*5f20*/  ISETP.GE.AND P1, PT, R17, R210, PT ;  /* 0x000000d21100720c */ /* 0x000fe20003f26270 */
[----:B------:R-:W-:Y:S01]  /*5f30*/  FMUL.FTZ R150, R170, UR6 ;  /* 0x00000006aa967c20 */ /* 0x000fe20008410000 */
[----:B-1----:R-:W-:Y:S01]  /*5f40*/  FMUL.FTZ R149, R164, UR6 ;  /* 0x00000006a4957c20 */ /* 0x002fe20008410000 */
[----:B------:R1:W1:Y:S01]  /*5f50*/  MUFU.TANH R178, R138 ;  /* 0x0000008a00b27308 */ /* 0x0002620000002400 */
[----:B------:R-:W-:Y:S01]  /*5f60*/  FSEL R173, R173, -INF , !P1 ;  /* 0xff800000adad7808 */ /* 0x000fe20004800000 */
[----:B------:R-:W-:Y:S01]  /*5f70*/  FMUL.FTZ R137, R137, UR6 ;  /* 0x0000000689897c20 */ /* 0x000fe20008410000 */
[----:B------:R-:W-:Y:S01]  /*5f80*/  ISETP.GE.AND P1, PT, R13, R208, PT ;  /* 0x000000d00d00720c */ /* 0x000fe20003f26270 */
[----:B------:R-:W-:Y:S01]  /*5f90*/  FMUL.FTZ R171, R171, UR6 ;  /* 0x00000006abab7c20 */ /* 0x000fe20008410000 */
[----:B--2---:R-:W-:-:S02]  /*5fa0*/  FSEL R179, R179, -INF , !P2 ;  /* 0xff800000b3b37808 */ /* 0x004fc40005000000 */
[----:B---3--:R-:W-:Y:S01]  /*5fb0*/  FSEL R140, R140, -INF , !P1 ;  /* 0xff8000008c8c7808 */ /* 0x008fe20004800000 */
[----:B------:R-:W2:Y:S01]  /*5fc0*/  MUFU.TANH R142, R142 ;  /* 0x0000008e008e7308 */ /* 0x000ea20000002400 */
[----:B------:R-:W-:Y:S02]  /*5fd0*/  ISETP.GE.U32.AND P1, PT, R193, 0x3, PT ;  /* 0x00000003c100780c */ /* 0x000fe40003f26070 */
[----:B------:R-:W-:Y:S02]  /*5fe0*/  ISETP.GE.AND P2, PT, R17, R208, PT ;  /* 0x000000d01100720c */ /* 0x000fe40003f46270 */
[----:B------:R-:W-:Y:S02]  /*5ff0*/  ISETP.GE.AND P6, PT, R9, R210, PT ;  /* 0x000000d20900720c */ /* 0x000fe40003fc6270 */
[----:B------:R-:W-:Y:S01]  /*6000*/  FSEL R174, R174, -INF , !P2 ;  /* 0xff800000aeae7808 */ /* 0x000fe20005000000 */
[----:B------:R-:W3:Y:S01]  /*6010*/  MUFU.TANH R176, R176 ;  /* 0x000000b000b07308 */ /* 0x000ee20000002400 */
[----:B-1----:R-:W-:-:S02]  /*6020*/  FSEL R138, R30, -INF , !P3 ;  /* 0xff8000001e8a7808 */ /* 0x002fc40005800000 */
[-C--:B------:R-:W-:Y:S02]  /*6030*/  ISETP.GE.AND P3, PT, R13, R210.reuse, PT ;  /* 0x000000d20d00720c */ /* 0x080fe40003f66270 */
[----:B------:R-:W-:Y:S02]  /*6040*/  ISETP.GE.AND P2, PT, R11, R210, PT ;  /* 0x000000d20b00720c */ /* 0x000fe40003f46270 */
[----:B----4-:R-:W-:Y:S01]  /*6050*/  FSEL R177, R177, -INF , !P3 ;  /* 0xff800000b1b17808 */ /* 0x010fe20005800000 */
[----:B------:R-:W1:Y:S01]  /*6060*/  MUFU.TANH R168, R168 ;  /* 0x000000a800a87308 */ /* 0x000e620000002400 */
[----:B------:R-:W-:Y:S01]  /*6070*/  BAR.SYNC.DEFER_BLOCKING 0x0 ;  /* 0x0000000000007b1d */ /* 0x000fe20000010000 */
[----:B------:R-:W-:Y:S01]  /*6080*/  ISETP.GE.AND P3, PT, R9, R208, PT ;  /* 0x000000d00900720c */ /* 0x000fe20003f66270 */
[----:B------:R-:W-:Y:S01]  /*6090*/  VIADD R9, R16, 0xffffffa9 ;  /* 0xffffffa910097836 */ /* 0x000fe20000000000 */
[----:B------:R-:W-:Y:S02]  /*60a0*/  FSEL R180, R180, -INF , !P5 ;  /* 0xff800000b4b47808 */ /* 0x000fe40006800000 */
[----:B------:R-:W-:-:S02]  /*60b0*/  FSEL R175, R175, -INF , !P2 ;  /* 0xff800000afaf7808 */ /* 0x000fc40005000000 */
[----:B------:R-:W4:Y:S01]  /*60c0*/  MUFU.TANH R151, R151 ;  /* 0x0000009700977308 */ /* 0x000f220000002400 */
[C---:B------:R-:W-:Y:S02]  /*60d0*/  ISETP.GE.AND P5, PT, R9.reuse, R210, PT ;  /* 0x000000d20900720c */ /* 0x040fe40003fa6270 */
[----:B------:R-:W-:-:S05]  /*60e0*/  ISETP.GE.AND P2, PT, R9, R208, PT ;  /* 0x000000d00900720c */ /* 0x000fca0003f46270 */
[----:B------:R-:W1:Y:S08]  /*60f0*/  MUFU.TANH R150, R150 ;  /* 0x0000009600967308 */ /* 0x000e700000002400 */
[----:B------:R-:W1:Y:S08]  /*6100*/  MUFU.TANH R149, R149 ;  /* 0x0000009500957308 */ /* 0x000e700000002400 */
[----:B------:R5:W1:Y:S02]  /*6110*/  MUFU.TANH R141, R137 ;  /* 0x00000089008d7308 */ /* 0x000a640000002400 */
[----:B-----5:R-:W-:-:S02]  /*6120*/  FSEL R137, R31, -INF , !P4 ;  /* 0xff8000001f897808 */ /* 0x020fc40006000000 */
[----:B------:R-:W-:Y:S01]  /*6130*/  ISETP.GE.AND P4, PT, R11, R208, PT ;  /* 0x000000d00b00720c */ /* 0x000fe20003f86270 */
[----:B-1234-:R-:W-:-:S12]  /*6140*/  @!P1 BRA `(.L_x_512) ;  /* 0x0000000000849947 */ /* 0x01efd80003800000 */
[----:B------:R-:W-:-:S04]  /*6150*/  VIADD R9, R193, 0xfffffffd ;  /* 0xfffffffdc1097836 */ /* 0x000fc80000000000 */
[----:B------:R-:W-:-:S04]  /*6160*/  IMAD.WIDE.U32 R10, R9, R188, RZ ;  /* 0x000000bc090a7225 */ /* 0x000fc800078e00ff */
[----:B------:R-:W-:Y:S01]  /*6170*/  IMAD R9, R9, R189, R11 ;  /* 0x000000bd09097224 */ /* 0x000fe200078e020b */
[----:B------:R-:W-:-:S04]  /*6180*/  LEA R14, P1, R10, R197, 0x7 ;  /* 0x000000c50a0e7211 */ /* 0x000fc800078238ff */
[C---:B------:R-:W-:Y:S02]  /*6190*/  LEA.HI.X R15, R10.reuse, R196, R9, 0x7, P1 ;  /* 0x000000c40a0f7211 */ /* 0x040fe400008f3c09 */
[----:B------:R-:W-:-:S03]  /*61a0*/  LEA R8, P1, R10, R213, 0x6 ;  /* 0x000000d50a087211 */ /* 0x000fc600078230ff */
[----:B------:R-:W-:Y:S01]  /*61b0*/  @!PT LDS RZ, [RZ] ;  /* 0x00000000fffff984 */ /* 0x000fe20000000800 */
[----:B------:R-:W-:Y:S01]  /*61c0*/  @!PT LDS RZ, [RZ] ;  /* 0x00000000fffff984 */ /* 0x000fe20000000800 */
[----:B------:R-:W-:Y:S01]  /*61d0*/  @!PT LDS RZ, [RZ] ;  /* 0x00000000fffff984 */ /* 0x000fe20000000800 */
[----:B------:R1:W-:Y:S01]  /*61e0*/  LDGSTS.E.BYPASS.LTC128B.128 [R206+0x6000], desc[UR8][R14.64] ;  /* 0x060000000ece7fae */ /* 0x0003e2000b981a08 */
[----:B------:R-:W-:Y:S02]  /*61f0*/  LEA.HI.X R9, R10, R212, R9, 0x6, P1 ;  /* 0x000000d40a097211 */ /* 0x000fe400008f3409 */
[CC--:B------:R-:W-:Y:S01]  /*6200*/  LEA R10, P1, R188.reuse, R8.reuse, 0x5 ;  /* 0x00000008bc0a7211 */ /* 0x0c0fe200078228ff */
[----:B------:R1:W-:Y:S03]  /*6210*/  LDGSTS.E.BYPASS.LTC128B.128 [R206+0x8000], desc[UR8][R14.64+0x80] ;  /* 0x080000800ece7fae */ /* 0x0003e6000b981a08 */
[----:B------:R-:W-:Y:S01]  /*6220*/  LEA.HI.X R189, R188, R9, R189, 0x5, P1 ;  /* 0x00000009bcbd7211 */ /* 0x000fe200008f2cbd */
[----:B------:R1:W-:Y:S01]  /*6230*/  LDGSTS.E.BYPASS.LTC128B.128 [R206+0xa000], desc[UR8][R14.64+0x100] ;  /* 0x0a0001000ece7fae */ /* 0x0003e2000b981a08 */
[----:B------:R-:W-:-:S05]  /*6240*/  IADD3 R213, P1, PT, R213, R8, RZ ;  /* 0x00000008d5d57210 */ /* 0x000fca0007f3e0ff */
[----:B------:R-:W-:Y:S01]  /*6250*/  IMAD.X R212, R212, 0x1, R9, P1 ;  /* 0x00000001d4d47824 */ /* 0x000fe200008e0609 */
[----:B------:R-:W-:-:S04]  /*6260*/  LEA R18, P1, R8, R197, 0x1 ;  /* 0x000000c508127211 */ /* 0x000fc800078208ff */
[----:B------:R-:W-:Y:S02]  /*6270*/  LEA.HI.X R19, R8, R196, R9, 0x1, P1 ;  /* 0x000000c408137211 */ /* 0x000fe400008f0c09 */
[----:B------:R-:W-:-:S03]  /*6280*/  LEA R8, P1, R213, R197, 0x1 ;  /* 0x000000c5d5087211 */ /* 0x000fc600078208ff */
[----:B------:R1:W-:Y:S01]  /*6290*/  LDGSTS.E.BYPASS.LTC128B.128 [R206+0x6800], desc[UR8][R18.64] ;  /* 0x0680000012ce7fae */ /* 0x0003e2000b981a08 */
[-C--:B------:R-:W-:Y:S02]  /*62a0*/  LEA.HI.X R9, R213, R196.reuse, R212, 0x1, P1 ;  /* 0x000000c4d5097211 */ /* 0x080fe400008f0cd4 */
[C---:B------:R-:W-:Y:S01]  /*62b0*/  LEA R20, P1, R10.reuse, R197, 0x1 ;  /* 0x000000c50a147211 */ /* 0x040fe200078208ff */
[----:B------:R1:W-:Y:S03]  /*62c0*/  LDGSTS.E.BYPASS.LTC128B.128 [R206+0x8800], desc[UR8][R18.64+0x80] ;  /* 0x0880008012ce7fae */ /* 0x0003e6000b981a08 */
        /* <DEDUP_REMOVED lines=9> */
.L_x_512:
[----:B------:R-:W-:Y:S01]  /*6360*/  FMUL.FTZ R147, R165, UR6 ;  /* 0x00000006a5937c20 */ /* 0x000fe20008410000 */
[----:B-1----:R-:W-:Y:S01]  /*6370*/  IADD3 R15, PT, PT, R16, -0x4f, RZ ;  /* 0xffffffb1100f7810 */ /* 0x002fe20007ffe0ff */
[----:B------:R-:W-:Y:S01]  /*6380*/  FMUL.FTZ R146, R166, UR6 ;  /* 0x00000006a6927c20 */ /* 0x000fe20008410000 */
[----:B------:R-:W-:Y:S01]  /*6390*/  FMNMX3.FTZ R8, R132, R5, R153, !PT ;  /* 0x0000000584087276 */ /* 0x000fe20007810099 */
[----:B------:R-:W-:Y:S01]  /*63a0*/  FMUL.FTZ R144, R167, UR6 ;  /* 0x00000006a7907c20 */ /* 0x000fe20008410000 */
[----:B------:R-:W-:Y:S01]  /*63b0*/  FSEL R141, R141, -INF , !P5 ;  /* 0xff8000008d8d7808 */ /* 0x000fe20006800000 */
[----:B------:R-:W1:Y:S01]  /*63c0*/  MUFU.TANH R147, R147 ;  /* 0x0000009300937308 */ /* 0x000e620000002400 */
[----:B------:R-:W-:Y:S01]  /*63d0*/  FMNMX3.FTZ R17, R3, R4, R6, !PT ;  /* 0x0000000403117276 */ /* 0x000fe20007810006 */
[----:B------:R-:W2:Y:S01]  /*63e0*/  LDCU UR6, c[0x0][0x45c] ;  /* 0x00008b80ff0677ac */ /* 0x000ea20008000800 */
[----:B------:R-:W-:Y:S02]  /*63f0*/  ISETP.GE.AND P5, PT, R15, R210, PT ;  /* 0x000000d20f00720c */ /* 0x000fe40003fa6270 */
[----:B------:R-:W-:-:S02]  /*6400*/  IADD3 R13, PT, PT, R16, -0x50, RZ ;  /* 0xffffffb0100d7810 */ /* 0x000fc40007ffe0ff */
[----:B------:R-:W-:Y:S01]  /*6410*/  IADD3 R9, PT, PT, R16, -0x47, RZ ;  /* 0xffffffb910097810 */ /* 0x000fe20007ffe0ff */
[----:B------:R-:W3:Y:S01]  /*6420*/  MUFU.TANH R148, R171 ;  /* 0x000000ab00947308 */ /* 0x000ee20000002400 */
[----:B------:R-:W-:Y:S02]  /*6430*/  FMNMX3.FTZ R8, R8, R7, R25, !PT ;  /* 0x0000000708087276 */ /* 0x000fe40007810019 */
[----:B------:R-:W-:Y:S02]  /*6440*/  FMNMX3.FTZ R17, R17, R26, R12, !PT ;  /* 0x0000001a11117276 */ /* 0x000fe4000781000c */
[----:B------:R-:W-:Y:S02]  /*6450*/  FSEL R151, R151, -INF , !P5 ;  /* 0xff80000097977808 */ /* 0x000fe40006800000 */
[-C--:B------:R-:W-:Y:S01]  /*6460*/  ISETP.GE.AND P1, PT, R13, R210.reuse, PT ;  /* 0x000000d20d00720c */ /* 0x080fe20003f26270 */
[----:B------:R-:W4:Y:S01]  /*6470*/  MUFU.TANH R146, R146 ;  /* 0x0000009200927308 */ /* 0x000f220000002400 */
[----:B------:R-:W-:-:S02]  /*6480*/  ISETP.GE.AND P5, PT, R9, R210, PT ;  /* 0x000000d20900720c */ /* 0x000fc40003fa6270 */
[----:B------:R-:W-:Y:S02]  /*6490*/  IADD3 R11, PT, PT, R16, -0x48, RZ ;  /* 0xffffffb8100b7810 */ /* 0x000fe40007ffe0ff */
[----:B------:R-:W-:Y:S02]  /*64a0*/  FMNMX3.FTZ R8, R8, R179, R139, !PT ;  /* 0x000000b308087276 */ /* 0x000fe4000781008b */
[----:B------:R-:W-:Y:S01]  /*64b0*/  FMNMX3.FTZ R17, R17, R136, R138, !PT ;  /* 0x0000008811117276 */ /* 0x000fe2000781008a */
[----:B------:R-:W5:Y:S01]  /*64c0*/  MUFU.TANH R144, R144 ;  /* 0x0000009000907308 */ /* 0x000f620000002400 */
[----:B------:R-:W-:Y:S02]  /*64d0*/  FSEL R165, R168, -INF , !P1 ;  /* 0xff800000a8a57808 */ /* 0x000fe40004800000 */
[----:B-1----:R-:W-:Y:S02]  /*64e0*/  FSEL R147, R147, -INF , !P5 ;  /* 0xff80000093937808 */ /* 0x002fe40006800000 */
[----:B------:R-:W-:-:S02]  /*64f0*/  ISETP.GE.AND P1, PT, R11, R210, PT ;  /* 0x000000d20b00720c */ /* 0x000fc40003f26270 */
[----:B------:R-:W-:Y:S02]  /*6500*/  FMNMX3.FTZ R8, R8, R173, R137, !PT ;  /* 0x000000ad08087276 */ /* 0x000fe40007810089 */
[----:B------:R-:W-:Y:S02]  /*6510*/  ISETP.GE.AND P5, PT, R13, R208, PT ;  /* 0x000000d00d00720c */ /* 0x000fe40003fa6270 */
[----:B------:R-:W-:Y:S02]  /*6520*/  FSEL R142, R142, -INF , !P4 ;  /* 0xff8000008e8e7808 */ /* 0x000fe40006000000 */
[----:B------:R-:W-:Y:S02]  /*6530*/  FMNMX3.FTZ R13, R17, R174, R180, !PT ;  /* 0x000000ae110d7276 */ /* 0x000fe400078100b4 */
[----:B------:R-:W-:Y:S02]  /*6540*/  FSEL R143, R143, -INF , !P6 ;  /* 0xff8000008f8f7808 */ /* 0x000fe40007000000 */
[----:B------:R-:W-:-:S02]  /*6550*/  FMNMX3.FTZ R8, R8, R177, R175, !PT ;  /* 0x000000b108087276 */ /* 0x000fc400078100af */
[----:B------:R-:W-:Y:S02]  /*6560*/  FSEL R149, R149, -INF , !P1 ;  /* 0xff80000095957808 */ /* 0x000fe40004800000 */
[----:B------:R-:W-:Y:S02]  /*6570*/  ISETP.GE.AND P1, PT, R15, R208, PT ;  /* 0x000000d00f00720c */ /* 0x000fe40003f26270 */
[----:B------:R-:W-:Y:S02]  /*6580*/  FSEL R178, R178, -INF , !P3 ;  /* 0xff800000b2b27808 */ /* 0x000fe40005800000 */
[----:B------:R-:W-:Y:S02]  /*6590*/  FSEL R176, R176, -INF , !P2 ;  /* 0xff800000b0b07808 */ /* 0x000fe40005000000 */
[----:B------:R-:W-:Y:S02]  /*65a0*/  FMNMX3.FTZ R13, R13, R140, R142, !PT ;  /* 0x0000008c0d0d7276 */ /* 0x000fe4000781008e */
[----:B------:R-:W-:-:S02]  /*65b0*/  FMNMX3.FTZ R8, R8, R143, R141, !PT ;  /* 0x0000008f08087276 */ /* 0x000fc4000781008d */
[-C--:B------:R-:W-:Y:S02]  /*65c0*/  ISETP.GE.AND P4, PT, R11, R208.reuse, PT ;  /* 0x000000d00b00720c */ /* 0x080fe40003f86270 */
[----:B------:R-:W-:Y:S02]  /*65d0*/  ISETP.GE.AND P2, PT, R9, R208, PT ;  /* 0x000000d00900720c */ /* 0x000fe40003f46270 */
[----:B------:R-:W-:Y:S02]  /*65e0*/  FSEL R150, R150, -INF , !P5 ;  /* 0xff80000096967808 */ /* 0x000fe40006800000 */
[----:B---3--:R-:W-:Y:S02]  /*65f0*/  FSEL R148, R148, -INF , !P1 ;  /* 0xff80000094947808 */ /* 0x008fe40004800000 */
[----:B------:R-:W-:Y:S02]  /*6600*/  FMNMX3.FTZ R13, R13, R178, R176, !PT ;  /* 0x000000b20d0d7276 */ /* 0x000fe400078100b0 */
[----:B------:R-:W-:-:S02]  /*6610*/  FMNMX3.FTZ R8, R8, R165, R151, !PT ;  /* 0x000000a508087276 */ /* 0x000fc40007810097 */
[----:B----4-:R-:W-:Y:S02]  /*6620*/  FSEL R146, R146, -INF , !P4 ;  /* 0xff80000092927808 */ /* 0x010fe40006000000 */
[----:B-----5:R-:W-:Y:S02]  /*6630*/  FSEL R144, R144, -INF , !P2 ;  /* 0xff80000090907808 */ /* 0x020fe40005000000 */
[----:B------:R-:W-:Y:S02]  /*6640*/  FMNMX3.FTZ R13, R13, R150, R148, !PT ;  /* 0x000000960d0d7276 */ /* 0x000fe40007810094 */
[----:B------:R-:W-:Y:S02]  /*6650*/  FMNMX3.FTZ R8, R8, R149, R147, !PT ;  /* 0x0000009508087276 */ /* 0x000fe40007810093 */
[----:B------:R-:W-:Y:S02]  /*6660*/  FMNMX3.FTZ R10, R13, R146, R144, !PT ;  /* 0x000000920d0a7276 */ /* 0x000fe40007810090 */
[----:B------:R-:W-:Y:S01]  /*6670*/  LOP3.LUT P6, RZ, R200, 0x4, RZ, 0xc0, !PT ;  /* 0x00000004c8ff7812 */ /* 0x000fe200078cc0ff */
[----:B------:R-:W1:Y:S01]  /*6680*/  SHFL.BFLY PT, R11, R8, 0x2, 0x1f ;  /* 0x0c401f00080b7f89 */ /* 0x000e6200000e0000 */
[----:B------:R-:W-:-:S02]  /*6690*/  IADD3 R16, PT, PT, R203, 0xc000, RZ ;  /* 0x0000c000cb107810 */ /* 0x000fc40007ffe0ff */
[----:B------:R-:W-:Y:S01]  /*66a0*/  IADD3 R163, PT, PT, R203, 0xc040, RZ ;  /* 0x0000c040cba37810 */ /* 0x000fe20007ffe0ff */
[----:B------:R-:W3:Y:S01]  /*66b0*/  SHFL.BFLY PT, R9, R10, 0x2, 0x1f ;  /* 0x0c401f000a097f89 */ /* 0x000ee200000e0000 */
[----:B------:R-:W-:Y:S02]  /*66c0*/  MOV R24, 0x20 ;  /* 0x0000002000187802 */ /* 0x000fe40000000f00 */
[----:B------:R-:W-:Y:S02]  /*66d0*/  IADD3 R206, PT, PT, R193, -0x3, RZ ;  /* 0xfffffffdc1ce7810 */ /* 0x000fe40007ffe0ff */
[----:B------:R-:W-:-:S03]  /*66e0*/  SEL R24, R24, 0xffffffe0, !P0 ;  /* 0xffffffe018187807 */ /* 0x000fc60004000000 */
[----:B------:R-:W-:Y:S02]  /*66f0*/  @P6 IADD3 R163, PT, PT, R16, -0x40, RZ ;  /* 0xffffffc010a36810 */ /* 0x000fe40007ffe0ff */
[C---:B------:R-:W-:Y:S02]  /*6700*/  IADD3 R164, PT, PT, R24.reuse, R203, RZ ;  /* 0x000000cb18a47210 */ /* 0x040fe40007ffe0ff */
[----:B------:R-:W-:Y:S01]  /*6710*/  IADD3 R161, PT, PT, R24, R163, RZ ;  /* 0x000000a318a17210 */ /* 0x000fe20007ffe0ff */
[----:B------:R-:W-:Y:S04]  /*6720*/  LDSM.16.MT88.4 R28, [R163] ;  /* 0x00000000a31c783b */ /* 0x000fe80000004200 */
[----:B------:R-:W-:Y:S01]  /*6730*/  LDSM.16.MT88.4 R20, [R164+0xc000] ;  /* 0x00c00000a414783b */ /* 0x000fe20000004200 */
[----:B-1----:R-:W-:-:S02]  /*6740*/  FMNMX.FTZ R11, R8, R11, !PT ;  /* 0x0000000b080b7209 */ /* 0x002fc40007810000 */
[----:B---3--:R-:W-:-:S03]  /*6750*/  FMNMX.FTZ R8, R10, R9, !PT ;  /* 0x000000090a087209 */ /* 0x008fc60007810000 */
[----:B------:R-:W1:Y:S04]  /*6760*/  SHFL.BFLY PT, R158, R11, 0x1, 0x1f ;  /* 0x0c201f000b9e7f89 */ /* 0x000e6800000e0000 */
[----:B------:R-:W3:Y:S01]  /*6770*/  SHFL.BFLY PT, R157, R8, 0x1, 0x1f ;  /* 0x0c201f00089d7f89 */ /* 0x000ee200000e0000 */
[----:B-1----:R-:W-:Y:S02]  /*6780*/  FMNMX.FTZ R158, R11, R158, !PT ;  /* 0x0000009e0b9e7209 */ /* 0x002fe40007810000 */
[----:B---3--:R-:W-:-:S03]  /*6790*/  FMNMX.FTZ R157, R8, R157, !PT ;  /* 0x0000009d089d7209 */ /* 0x008fc60007810000 */
[C---:B--2---:R-:W-:Y:S01]  /*67a0*/  FMUL.FTZ R166, R158.reuse, UR6 ;  /* 0x000000069ea67c20 */ /* 0x044fe20008410000 */
        /* <DEDUP_REMOVED lines=42> */
[----:B------:R-:W3:Y:S01]  /*6a50*/  MUFU.EX2 R156, R156 ;  /* 0x0000009c009c7308 */ /* 0x000ee20000000800 */
        /* <DEDUP_REMOVED lines=14> */
[-C--:B------:R-:W-:Y:S01]  /*6b40*/  FMUL.FTZ R111, R111, R3.reuse ;  /* 0x000000036f6f7220 */ /* 0x080fe20000410000 */
[----:B------:R-:W2:Y:S01]  /*6b50*/  MUFU.EX2 R154, R154 ;  /* 0x0000009a009a7308 */ /* 0x000ea20000000800 */
[----:B---3--:R-:W-:Y:S01]  /*6b60*/  F2FP.BF16.F32.PACK_AB R4, R156, R162 ;  /* 0x000000a29c04723e */ /* 0x008fe200000010ff */
[----:B------:R-:W3:Y:S01]  /*6b70*/  LDSM.16.MT88.4 R112, [R163+0x2000] ;  /* 0x00200000a370783b */ /* 0x000ee20000004200 */
        /* <DEDUP_REMOVED lines=11> */
[----:B------:R-:W-:Y:S01]  /*6c30*/  FMUL.FTZ R55, R55, R3 ;  /* 0x0000000337377220 */ /* 0x000fe20000410000 */
[-C--:B------:R-:W-:Y:S01]  /*6c40*/  FMUL.FTZ R56, R56, R132.reuse ;  /* 0x0000008438387220 */ /* 0x080fe20000410000 */
[----:B------:R-:W4:Y:S01]  /*6c50*/  MUFU.EX2 R153, R153 ;  /* 0x0000009900997308 */ /* 0x000f220000000800 */
[----:B--2---:R-:W-:Y:S01]  /*6c60*/  F2FP.BF16.F32.PACK_AB R6, R154, R155 ;  /* 0x0000009b9a06723e */ /* 0x004fe200000010ff */
        /* <DEDUP_REMOVED lines=14> */
[----:B------:R-:W2:Y:S01]  /*6d50*/  MUFU.EX2 R159, R159 ;  /* 0x0000009f009f7308 */ /* 0x000ea20000000800 */
[----:B----4-:R-:W-:Y:S01]  /*6d60*/  F2FP.BF16.F32.PACK_AB R5, R153, R160 ;  /* 0x000000a09905723e */ /* 0x010fe200000010ff */
        /* <DEDUP_REMOVED lines=15> */
[----:B--2---:R-:W-:Y:S01]  /*6e60*/  F2FP.BF16.F32.PACK_AB R7, R159, R152 ;  /* 0x000000989f07723e */ /* 0x004fe200000010ff */
        /* <DEDUP_REMOVED lines=47> */
[----:B------:R-:W3:Y:S01]  /*7160*/  LDSM.16.MT88.4 R112, [R164+0x10000] ;  /* 0x01000000a470783b */ /* 0x000ee20000004200 */
        /* <DEDUP_REMOVED lines=12> */
[----:B------:R-:W-:Y:S01]  /*7230*/  FFMA.FTZ R166, R147, UR6, -R166 ;  /* 0x0000000693a67c23 */ /* 0x000fe200080108a6 */
[--C-:B------:R-:W-:Y:S01]  /*7240*/  FFMA.FTZ R185, R150, UR6, -R145.reuse ;  /* 0x0000000696b97c23 */ /* 0x100fe20008010891 */
[C---:B--2---:R-:W-:Y:S01]  /*7250*/  HMMA.16816.F32.BF16 R60, R4.reuse, R108, R60 ;  /* 0x0000006c043c723c */ /* 0x044fe2000004183c */
[--C-:B------:R-:W-:Y:S01]  /*7260*/  FFMA.FTZ R186, R148, UR6, -R145.reuse ;  /* 0x0000000694ba7c23 */ /* 0x100fe20008010891 */
[--C-:B------:R-:W-:Y:S01]  /*7270*/  FFMA.FTZ R187, R146, UR6, -R145.reuse ;  /* 0x0000000692bb7c23 */ /* 0x100fe20008010891 */
[----:B------:R-:W-:Y:S01]  /*7280*/  FFMA.FTZ R188, R144, UR6, -R145 ;  /* 0x0000000690bc7c23 */ /* 0x000fe20008010891 */
[----:B------:R-:W-:Y:S01]  /*7290*/  FFMA.FTZ R211, R211, R132, R162 ;  /* 0x00000084d3d37223 */ /* 0x000fe200000100a2 */
[----:B------:R-:W-:Y:S01]  /*72a0*/  MUFU.EX2 R170, R170 ;  /* 0x000000aa00aa7308 */ /* 0x000fe20000000800 */
[----:B------:R-:W-:Y:S01]  /*72b0*/  FFMA.FTZ R160, R209, R3, R160 ;  /* 0x00000003d1a07223 */ /* 0x000fe200000100a0 */
[----:B------:R-:W-:Y:S01]  /*72c0*/  LDSM.16.MT88.4 R148, [R203+0xf800] ;  /* 0x00f80000cb94783b */ /* 0x000fe20000004200 */
[C---:B------:R-:W-:Y:S01]  /*72d0*/  HMMA.16816.F32.BF16 R64, R4.reuse, R110, R64 ;  /* 0x0000006e0440723c */ /* 0x040fe20000041840 */
[----:B------:R-:W-:Y:S01]  /*72e0*/  FADD.FTZ R156, R156, R211 ;  /* 0x000000d39c9c7221 */ /* 0x000fe20000010000 */
[----:B------:R-:W-:Y:S01]  /*72f0*/  FADD.FTZ R153, R153, R160 ;  /* 0x000000a099997221 */ /* 0x000fe20000010000 */
[----:B------:R-:W2:Y:S01]  /*7300*/  LDSM.16.MT88.4 R108, [R163+0x4000] ;  /* 0x00400000a36c783b */ /* 0x000ea20000004200 */
[----:B------:R-:W-:Y:S01]  /*7310*/  MOV R3, R157 ;  /* 0x0000009d00037202 */ /* 0x000fe20000000f00 */
[----:B------:R-:W-:Y:S01]  /*7320*/  MUFU.EX2 R171, R171 ;  /* 0x000000ab00ab7308 */ /* 0x000fe20000000800 */
[----:B------:R-:W-:Y:S01]  /*7330*/  FADD.FTZ R155, R155, R156 ;  /* 0x0000009c9b9b7221 */ /* 0x000fe20000010000 */
[----:B------:R-:W-:Y:S01]  /*7340*/  LDSM.16.MT88.4 R144, [R203+0x11800] ;  /* 0x01180000cb90783b */ /* 0x000fe20000004200 */
[----:B------:R-:W-:Y:S01]  /*7350*/  HMMA.16816.F32.BF16 R20, R4, R22, R116 ;  /* 0x000000160414723c */ /* 0x000fe20000041874 */
[----:B------:R-:W-:Y:S01]  /*7360*/  FADD.FTZ R152, R152, R153 ;  /* 0x0000009998987221 */ /* 0x000fe20000010000 */
[----:B------:R-:W-:Y:S01]  /*7370*/  FADD.FTZ R154, R154, R155 ;  /* 0x0000009b9a9a7221 */ /* 0x000fe20000010000 */
[----:B------:R-:W5:Y:S01]  /*7380*/  LDSM.16.MT88.4 R116, [R203+0xe000] ;  /* 0x00e00000cb74783b */ /* 0x000f620000004200 */
[----:B------:R-:W-:Y:S01]  /*7390*/  MOV R132, R158 ;  /* 0x0000009e00847202 */ /* 0x000fe20000000f00 */
[----:B------:R-:W4:Y:S01]  /*73a0*/  MUFU.EX2 R172, R172 ;  /* 0x000000ac00ac7308 */ /* 0x000f220000000800 */
[----:B------:R-:W-:-:S02]  /*73b0*/  FADD.FTZ R152, R159, R152 ;  /* 0x000000989f987221 */ /* 0x000fc40000010000 */
[C---:B-1----:R-:W-:Y:S05]  /*73c0*/  HMMA.16816.F32.BF16 R68, R4.reuse, R104, R68 ;  /* 0x000000680444723c */ /* 0x042fea0000041844 */
[----:B------:R-:W-:Y:S03]  /*73d0*/  MUFU.EX2 R174, R174 ;  /* 0x000000ae00ae7308 */ /* 0x000fe60000000800 */
[C---:B------:R-:W-:Y:S01]  /*73e0*/  HMMA.16816.F32.BF16 R72, R4.reuse, R106, R72 ;  /* 0x0000006a0448723c */ /* 0x040fe20000041848 */
[----:B------:R-:W1:Y:S04]  /*73f0*/  LDSM.16.MT88.4 R104, [R161+0x4000] ;  /* 0x00400000a168783b */ /* 0x000e680000004200 */
[----:B------:R-:W4:Y:S03]  /*7400*/  MUFU.EX2 R173, R173 ;  /* 0x000000ad00ad7308 */ /* 0x000f260000000800 */
[C---:B------:R-:W-:Y:S05]  /*7410*/  HMMA.16816.F32.BF16 R8, R4.reuse, R12, R8 ;  /* 0x0000000c0408723c */ /* 0x040fea0000041808 */
[----:B------:R-:W-:Y:S03]  /*7420*/  MUFU.EX2 R177, R177 ;  /* 0x000000b100b17308 */ /* 0x000fe60000000800 */
[C---:B------:R-:W-:Y:S01]  /*7430*/  HMMA.16816.F32.BF16 R12, R4.reuse, R14, R124 ;  /* 0x0000000e040c723c */ /* 0x040fe2000004187c */
[----:B------:R-:W-:Y:S04]  /*7440*/  LDSM.16.MT88.4 R124, [R161+0x800] ;  /* 0x00080000a17c783b */ /* 0x000fe80000004200 */
[----:B------:R-:W4:Y:S03]  /*7450*/  MUFU.EX2 R180, R180 ;  /* 0x000000b400b47308 */ /* 0x000f260000000800 */
[C---:B------:R-:W-:Y:S05]  /*7460*/  HMMA.16816.F32.BF16 R32, R4.reuse, R120, R32 ;  /* 0x000000780420723c */ /* 0x040fea0000041820 */
[----:B------:R-:W-:Y:S03]  /*7470*/  MUFU.EX2 R175, R175 ;  /* 0x000000af00af7308 */ /* 0x000fe60000000800 */
[C---:B------:R-:W-:Y:S01]  /*7480*/  HMMA.16816.F32.BF16 R100, R4.reuse, R122, R100 ;  /* 0x0000007a0464723c */ /* 0x040fe20000041864 */
[----:B------:R-:W-:Y:S04]  /*7490*/  LDSM.16.MT88.4 R120, [R203+0xe800] ;  /* 0x00e80000cb78783b */ /* 0x000fe80000004200 */
[----:B------:R-:W-:Y:S03]  /*74a0*/  MUFU.EX2 R182, R182 ;  /* 0x000000b600b67308 */ /* 0x000fe60000000800 */
[C---:B---3--:R-:W-:Y:S05]  /*74b0*/  HMMA.16816.F32.BF16 R76, R4.reuse, R112, R76 ;  /* 0x00000070044c723c */ /* 0x048fea000004184c */
[----:B------:R-:W-:Y:S03]  /*74c0*/  MUFU.EX2 R179, R179 ;  /* 0x000000b300b37308 */ /* 0x000fe60000000800 */
[C---:B------:R-:W-:Y:S01]  /*74d0*/  HMMA.16816.F32.BF16 R80, R4.reuse, R114, R80 ;  /* 0x000000720450723c */ /* 0x040fe20000041850 */
[----:B------:R-:W3:Y:S04]  /*74e0*/  LDSM.16.MT88.4 R112, [R164+0xc800] ;  /* 0x00c80000a470783b */ /* 0x000ee80000004200 */
[----:B------:R-:W3:Y:S03]  /*74f0*/  MUFU.EX2 R184, R184 ;  /* 0x000000b800b87308 */ /* 0x000ee60000000800 */
[C---:B--2---:R-:W-:Y:S05]  /*7500*/  HMMA.16816.F32.BF16 R84, R4.reuse, R108, R84 ;  /* 0x0000006c0454723c */ /* 0x044fea0000041854 */
        /* <DEDUP_REMOVED lines=14> */
[----:B------:R-:W-:Y:S01]  /*75f0*/  F2FP.BF16.F32.PACK_AB R97, R172, R171 ;  /* 0x000000abac61723e */ /* 0x000fe200000010ff */
[----:B------:R-:W-:Y:S01]  /*7600*/  FADD.FTZ R167, R167, R154 ;  /* 0x0000009aa7a77221 */ /* 0x000fe20000010000 */
[----:B------:R-:W-:Y:S01]  /*7610*/  F2FP.BF16.F32.PACK_AB R98, R170, R169 ;  /* 0x000000a9aa62723e */ /* 0x000fe200000010ff */
[----:B------:R-:W-:Y:S01]  /*7620*/  MUFU.EX2 R166, R166 ;  /* 0x000000a600a67308 */ /* 0x000fe20000000800 */
[----:B------:R-:W-:Y:S01]  /*7630*/  F2FP.BF16.F32.PACK_AB R99, R173, R174 ;  /* 0x000000aead63723e */ /* 0x000fe200000010ff */
[----:B------:R-:W-:Y:S01]  /*7640*/  FADD.FTZ R171, R171, R152 ;  /* 0x00000098abab7221 */ /* 0x000fe20000010000 */
[----:B------:R-:W-:-:S03]  /*7650*/  FADD.FTZ R168, R168, R167 ;  /* 0x000000a7a8a87221 */ /* 0x000fc60000010000 */
[----:B------:R-:W-:Y:S01]  /*7660*/  FADD.FTZ R171, R172, R171 ;  /* 0x000000abacab7221 */ /* 0x000fe20000010000 */
[----:B------:R-:W-:Y:S01]  /*7670*/  FADD.FTZ R169, R169, R168 ;  /* 0x000000a8a9a97221 */ /* 0x000fe20000010000 */
[----:B---3--:R-:W-:Y:S01]  /*7680*/  HMMA.16816.F32.BF16 R16, R96, R112, R16 ;  /* 0x000000706010723c */ /* 0x008fe20000041810 */
[----:B------:R-:W-:Y:S01]  /*7690*/  MUFU.EX2 R185, R185 ;  /* 0x000000b900b97308 */ /* 0x000fe20000000800 */
[----:B------:R-:W-:Y:S01]  /*76a0*/  FADD.FTZ R174, R174, R171 ;  /* 0x000000abaeae7221 */ /* 0x000fe20000010000 */
[----:B------:R-:W-:-:S03]  /*76b0*/  FADD.FTZ R170, R170, R169 ;  /* 0x000000a9aaaa7221 */ /* 0x000fc60000010000 */
[----:B------:R-:W-:Y:S02]  /*76c0*/  FADD.FTZ R174, R173, R174 ;  /* 0x000000aeadae7221 */ /* 0x000fe40000010000 */
[C---:B------:R-:W-:Y:S01]  /*76d0*/  HMMA.16816.F32.BF16 R20, R96.reuse, R114, R20 ;  /* 0x000000726014723c */ /* 0x040fe20000041814 */
[----:B------:R-:W3:Y:S01]  /*76e0*/  LDSM.16.MT88.4 R112, [R203+0x10800] ;  /* 0x01080000cb70783b */ /* 0x000ee20000004200 */
[----:B------:R-:W4:Y:S06]  /*76f0*/  MUFU.EX2 R186, R186 ;  /* 0x000000ba00ba7308 */ /* 0x000f2c0000000800 */
[C---:B------:R-:W-:Y:S02]  /*7700*/  HMMA.16816.F32.BF16 R32, R96.reuse, R124, R32 ;  /* 0x0000007c6020723c */ /* 0x040fe40000041820 */
[----:B------:R-:W-:Y:S06]  /*7710*/  MUFU.EX2 R187, R187 ;  /* 0x000000bb00bb7308 */ /* 0x000fec0000000800 */
[C---:B------:R-:W-:Y:S01]  /*7720*/  HMMA.16816.F32.BF16 R100, R96.reuse, R126, R100 ;  /* 0x0000007e6064723c */ /* 0x040fe20000041864 */
[----:B------:R-:W4:Y:S01]  /*7730*/  LDSM.16.MT88.4 R124, [R164+0x10800] ;  /* 0x01080000a47c783b */ /* 0x000f220000004200 */
[----:B------:R-:W4:Y:S06]  /*7740*/  MUFU.EX2 R188, R188 ;  /* 0x000000bc00bc7308 */ /* 0x000f2c0000000800 */
        /* <DEDUP_REMOVED lines=15> */
[C---:B-1----:R-:W-:Y:S08]  /*7840*/  HMMA.16816.F32.BF16 R60, R96.reuse, R104, R60 ;  /* 0x00000068603c723c */ /* 0x042ff0000004183c */
[C---:B------:R-:W-:Y:S01]  /*7850*/  HMMA.16816.F32.BF16 R64, R96.reuse, R106, R64 ;  /* 0x0000006a6040723c */ /* 0x040fe20000041840 */
[----:B------:R-:W-:Y:S07]  /*7860*/  LDSM.16.MT88.4 R104, [R203+0xf000] ;  /* 0x00f00000cb68783b */ /* 0x000fee0000004200 */
[C---:B---3--:R-:W-:Y:S08]  /*7870*/  HMMA.16816.F32.BF16 R68, R96.reuse, R112, R68 ;  /* 0x000000706044723c */ /* 0x048ff00000041844 */
[C---:B------:R-:W-:Y:S01]  /*7880*/  HMMA.16816.F32.BF16 R72, R96.reuse, R114, R72 ;  /* 0x000000726048723c */ /* 0x040fe20000041848 */
[----:B------:R-:W-:Y:S07]  /*7890*/  LDSM.16.MT88.4 R112, [R161+0x3000] ;  /* 0x00300000a170783b */ /* 0x000fee0000004200 */
[C---:B----4-:R-:W-:Y:S08]  /*78a0*/  HMMA.16816.F32.BF16 R76, R96.reuse, R124, R76 ;  /* 0x0000007c604c723c */ /* 0x050ff0000004184c */
[C---:B------:R-:W-:Y:S01]  /*78b0*/  HMMA.16816.F32.BF16 R80, R96.reuse, R126, R80 ;  /* 0x0000007e6050723c */ /* 0x040fe20000041850 */
[----:B------:R-:W1:Y:S07]  /*78c0*/  LDSM.16.MT88.4 R124, [R161+0x1000] ;  /* 0x00100000a17c783b */ /* 0x000e6e0000004200 */
[C---:B--2---:R-:W-:Y:S08]  /*78d0*/  HMMA.16816.F32.BF16 R84, R96.reuse, R108, R84 ;  /* 0x0000006c6054723c */ /* 0x044ff00000041854 */
[C---:B------:R-:W-:Y:S01]  /*78e0*/  HMMA.16816.F32.BF16 R88, R96.reuse, R110, R88 ;  /* 0x0000006e6058723c */ /* 0x040fe20000041858 */
[----:B------:R-:W-:Y:S07]  /*78f0*/  LDSM.16.MT88.4 R108, [R164+0xf000] ;  /* 0x00f00000a46c783b */ /* 0x000fee0000004200 */
[----:B------:R-:W-:Y:S01]  /*7900*/  HMMA.16816.F32.BF16 R92, R96, R120, R92 ;  /* 0x00000078605c723c */ /* 0x000fe2000004185c */
[----:B------:R-:W-:Y:S01]  /*7910*/  F2FP.BF16.F32.PACK_AB R120, R180, R177 ;  /* 0x000000b1b478723e */ /* 0x000fe200000010ff */
[----:B------:R-:W-:Y:S01]  /*7920*/  FADD.FTZ R177, R177, R170 ;  /* 0x000000aab1b17221 */ /* 0x000fe20000010000 */
[----:B------:R-:W-:Y:S01]  /*7930*/  F2FP.BF16.F32.PACK_AB R121, R184, R179 ;  /* 0x000000b3b879723e */ /* 0x000fe200000010ff */
[----:B------:R-:W-:-:S02]  /*7940*/  FADD.FTZ R179, R179, R174 ;  /* 0x000000aeb3b37221 */ /* 0x000fc40000010000 */
[----:B------:R-:W-:Y:S02]  /*7950*/  FADD.FTZ R180, R180, R177 ;  /* 0x000000b1b4b47221 */ /* 0x000fe40000010000 */
[----:B------:R-:W-:Y:S01]  /*7960*/  HMMA.16816.F32.BF16 R4, R96, R122, R4 ;  /* 0x0000007a6004723c */ /* 0x000fe20000041804 */
[----:B------:R-:W2:Y:S01]  /*7970*/  LDSM.16.MT88.4 R96, [R203+0x11000] ;  /* 0x01100000cb60783b */ /* 0x000ea20000004200 */
[----:B------:R-:W-:Y:S01]  /*7980*/  F2FP.BF16.F32.PACK_AB R122, R182, R175 ;  /* 0x000000afb67a723e */ /* 0x000fe200000010ff */
[----:B------:R-:W-:Y:S01]  /*7990*/  FADD.FTZ R179, R184, R179 ;  /* 0x000000b3b8b37221 */ /* 0x000fe20000010000 */
[----:B------:R-:W-:Y:S01]  /*79a0*/  F2FP.BF16.F32.PACK_AB R123, R181, R178 ;  /* 0x000000b2b57b723e */ /* 0x000fe200000010ff */
[----:B------:R-:W-:Y:S02]  /*79b0*/  FADD.FTZ R175, R175, R180 ;  /* 0x000000b4afaf7221 */ /* 0x000fe40000010000 */
[----:B------:R-:W-:Y:S02]  /*79c0*/  FADD.FTZ R178, R178, R179 ;  /* 0x000000b3b2b27221 */ /* 0x000fe40000010000 */
[----:B------:R-:W-:-:S02]  /*79d0*/  FADD.FTZ R182, R182, R175 ;  /* 0x000000afb6b67221 */ /* 0x000fc40000010000 */
[----:B-1----:R-:W-:Y:S01]  /*79e0*/  HMMA.16816.F32.BF16 R32, R120, R124, R32 ;  /* 0x0000007c7820723c */ /* 0x002fe20000041820 */
[----:B------:R-:W-:-:S07]  /*79f0*/  FADD.FTZ R178, R181, R178 ;  /* 0x000000b2b5b27221 */ /* 0x000fce0000010000 */
        /* <DEDUP_REMOVED lines=15> */
[C---:B------:R-:W-:Y:S01]  /*7af0*/  HMMA.16816.F32.BF16 R12, R120.reuse, R142, R12 ;  /* 0x0000008e780c723c */ /* 0x040fe2000004180c */
[----:B------:R-:W-:Y:S07]  /*7b00*/  LDSM.16.MT88.4 R140, [R163+0x1800] ;  /* 0x00180000a38c783b */ /* 0x000fee0000004200 */
[C---:B------:R-:W-:Y:S08]  /*7b10*/  HMMA.16816.F32.BF16 R16, R120.reuse, R136, R16 ;  /* 0x000000887810723c */ /* 0x040ff00000041810 */
[----:B-1----:R-:W-:Y:S01]  /*7b20*/  HMMA.16816.F32.BF16 R92, R120, R96, R92 ;  /* 0x00000060785c723c */ /* 0x002fe2000004185c */
[----:B------:R-:W-:Y:S01]  /*7b30*/  F2FP.BF16.F32.PACK_AB R96, R176, R165 ;  /* 0x000000a5b060723e */ /* 0x000fe200000010ff */
[----:B------:R-:W-:Y:S01]  /*7b40*/  FADD.FTZ R165, R165, R182 ;  /* 0x000000b6a5a57221 */ /* 0x000fe20000010000 */
[----:B------:R-:W-:Y:S01]  /*7b50*/  F2FP.BF16.F32.PACK_AB R97, R186, R185 ;  /* 0x000000b9ba61723e */ /* 0x000fe200000010ff */
[----:B------:R-:W-:-:S02]  /*7b60*/  FADD.FTZ R185, R185, R178 ;  /* 0x000000b2b9b97221 */ /* 0x000fc40000010000 */
[----:B------:R-:W-:Y:S02]  /*7b70*/  FADD.FTZ R176, R176, R165 ;  /* 0x000000a5b0b07221 */ /* 0x000fe40000010000 */
[C---:B------:R-:W-:Y:S01]  /*7b80*/  HMMA.16816.F32.BF16 R4, R120.reuse, R98, R4 ;  /* 0x000000627804723c */ /* 0x040fe20000041804 */
[----:B------:R-:W-:Y:S01]  /*7b90*/  F2FP.BF16.F32.PACK_AB R98, R166, R183 ;  /* 0x000000b7a662723e */ /* 0x000fe200000010ff */
[----:B------:R-:W-:Y:S01]  /*7ba0*/  FADD.FTZ R186, R186, R185 ;  /* 0x000000b9baba7221 */ /* 0x000fe20000010000 */
[----:B------:R-:W-:Y:S01]  /*7bb0*/  F2FP.BF16.F32.PACK_AB R99, R188, R187 ;  /* 0x000000bbbc63723e */ /* 0x000fe200000010ff */
[----:B------:R-:W-:Y:S02]  /*7bc0*/  FADD.FTZ R183, R183, R176 ;  /* 0x000000b0b7b77221 */ /* 0x000fe40000010000 */
[----:B------:R-:W-:Y:S02]  /*7bd0*/  FADD.FTZ R187, R187, R186 ;  /* 0x000000babbbb7221 */ /* 0x000fe40000010000 */
[----:B------:R-:W-:Y:S01]  /*7be0*/  HMMA.16816.F32.BF16 R24, R120, R128, R24 ;  /* 0x000000807818723c */ /* 0x000fe20000041818 */
[----:B------:R-:W-:Y:S01]  /*7bf0*/  FADD.FTZ R211, R166, R183 ;  /* 0x000000b7a6d37221 */ /* 0x000fe20000010000 */
[----:B------:R-:W-:-:S06]  /*7c00*/  FADD.FTZ R209, R188, R187 ;  /* 0x000000bbbcd17221 */ /* 0x000fcc0000010000 */
        /* <DEDUP_REMOVED lines=9> */
[C---:B--2---:R-:W-:Y:S08]  /*7ca0*/  HMMA.16816.F32.BF16 R84, R120.reuse, R108, R84 ;  /* 0x0000006c7854723c */ /* 0x044ff00000041854 */
[----:B------:R-:W-:Y:S01]  /*7cb0*/  HMMA.16816.F32.BF16 R88, R120, R110, R88 ;  /* 0x0000006e7858723c */ /* 0x000fe20000041858 */
[----:B------:R-:W2:Y:S07]  /*7cc0*/  LDSM.16.MT88.4 R108, [R164+0x11800] ;  /* 0x01180000a46c783b */ /* 0x000eae0000004200 */
[C---:B------:R-:W-:Y:S01]  /*7cd0*/  HMMA.16816.F32.BF16 R128, R96.reuse, R124, R8 ;  /* 0x0000007c6080723c */ /* 0x040fe20000041808 */
[----:B------:R-:W4:Y:S07]  /*7ce0*/  LDSM.16.MT88.4 R8, [R161+0x1800] ;  /* 0x00180000a108783b */ /* 0x000f2e0000004200 */
[C---:B------:R-:W-:Y:S01]  /*7cf0*/  HMMA.16816.F32.BF16 R124, R96.reuse, R126, R12 ;  /* 0x0000007e607c723c */ /* 0x040fe2000004180c */
[----:B------:R-:W5:Y:S07]  /*7d00*/  LDSM.16.MT88.4 R12, [R161+0x3800] ;  /* 0x00380000a10c783b */ /* 0x000f6e0000004200 */
[C---:B---3--:R-:W-:Y:S01]  /*7d10*/  HMMA.16816.F32.BF16 R120, R96.reuse, R116, R16 ;  /* 0x000000746078723c */ /* 0x048fe20000041810 */
[----:B------:R-:W3:Y:S07]  /*7d20*/  LDSM.16.MT88.4 R16, [R161+0x5800] ;  /* 0x00580000a110783b */ /* 0x000eee0000004200 */
[C---:B-1----:R-:W-:Y:S08]  /*7d30*/  HMMA.16816.F32.BF16 R44, R96.reuse, R112, R44 ;  /* 0x00000070602c723c */ /* 0x042ff0000004182c */
        /* <DEDUP_REMOVED lines=16> */
[C---:B-----5:R-:W-:Y:S08]  /*7e40*/  HMMA.16816.F32.BF16 R60, R96.reuse, R12, R60 ;  /* 0x0000000c603c723c */ /* 0x060ff0000004183c */
[C---:B------:R-:W-:Y:S08]  /*7e50*/  HMMA.16816.F32.BF16 R64, R96.reuse, R14, R64 ;  /* 0x0000000e6040723c */ /* 0x040ff00000041840 */
[C---:B---3--:R-:W-:Y:S08]  /*7e60*/  HMMA.16816.F32.BF16 R92, R96.reuse, R16, R92 ;  /* 0x00000010605c723c */ /* 0x048ff0000004185c */
[----:B------:R-:W-:-:S15]  /*7e70*/  HMMA.16816.F32.BF16 R96, R96, R18, R4 ;  /* 0x000000126060723c */ /* 0x000fde0000041804 */
[----:B------:R-:W-:-:S05]  /*7e80*/  NOP ;  /* 0x0000000000007918 */ /* 0x000fca0000000000 */
.L_x_511:
[----:B------:R-:W-:-:S13]  /*7e90*/  ISETP.GE.AND P1, PT, R206, RZ, PT ;  /* 0x000000ffce00720c */ /* 0x000fda0003f26270 */
[----:B------:R-:W-:Y:S05]  /*7ea0*/  @!P1 BRA `(.L_x_513) ;  /* 0x0000002c00b09947 */ /* 0x000fea0003800000 */
[----:B------:R-:W-:Y:S01]  /*7eb0*/  IMAD R191, R191, UR4, RZ ;  /* 0x00000004bfbf7c24 */ /* 0x000fe2000f8e02ff */
[----:B------:R-:W-:Y:S01]  /*7ec0*/  LOP3.LUT R207, R192, 0x1e00, R133, 0xf8, !PT ;  /* 0x00001e00c0cf7812 */ /* 0x000fe200078ef885 */
[----:B------:R-:W-:Y:S01]  /*7ed0*/  IMAD.MOV.U32 R203, RZ, RZ, R201 ;  /* 0x000000ffffcb7224 */ /* 0x000fe200078e00c9 */
[----:B------:R-:W-:Y:S01]  /*7ee0*/  UMOV UR6, 0x400 ;  /* 0x0000040000067882 */ /* 0x000fe20000000000 */
[----:B------:R-:W-:Y:S01]  /*7ef0*/  IMAD R6, R190, UR5, R191 ;  /* 0x00000005be067c24 */ /* 0x000fe2000f8e02bf */
[----:B------:R-:W1:Y:S01]  /*7f00*/  S2UR UR5, SR_CgaCtaId ;  /* 0x00000000000579c3 */ /* 0x000e620000008800 */
[-C--:B------:R-:W-:Y:S01]  /*7f10*/  IMAD.WIDE.U32 R4, R194, R134.reuse, R202 ;  /* 0x00000086c2047225 */ /* 0x080fe200078e00ca */
[----:B------:R-:W-:Y:S01]  /*7f20*/  LOP3.LUT P3, RZ, R200, 0x4, RZ, 0xc0, !PT ;  /* 0x00000004c8ff7812 */ /* 0x000fe2000786c0ff */
[----:B------:R-:W2:Y:S01]  /*7f30*/  LDCU UR7, c[0x0][0x50c] ;  /* 0x0000a180ff0777ac */ /* 0x000ea20008000800 */
[----:B------:R-:W-:Y:S01]  /*7f40*/  SHF.L.U64.HI R201, R134, 0x5, R135 ;  /* 0x0000000586c97819 */ /* 0x000fe20000010287 */
[----:B------:R-:W-:Y:S01]  /*7f50*/  IMAD.IADD R5, R198, 0x1, R5 ;  /* 0x00000001c6057824 */ /* 0x000fe200078e0205 */
[----:B------:R-:W-:Y:S01]  /*7f60*/  IADD3 R198, P1, PT, R204, -0x100, RZ ;  /* 0xffffff00ccc67810 */ /* 0x000fe20007f3e0ff */
[----:B------:R-:W-:Y:S01]  /*7f70*/  IMAD.SHL.U32 R185, R200, 0x40, RZ ;  /* 0x00000040c8b97824 */ /* 0x000fe200078e00ff */
[----:B------:R-:W-:Y:S01]  /*7f80*/  SHF.L.U64.HI R204, R134, 0x7, R135 ;  /* 0x0000000786cc7819 */ /* 0x000fe20000010287 */
[----:B------:R-:W-:Y:S01]  /*7f90*/  IMAD.WIDE.U32 R190, R190, UR4, R4 ;  /* 0x00000004bebe7c25 */ /* 0x000fe2000f8e0004 */
[----:B------:R-:W-:Y:S01]  /*7fa0*/  SHF.L.U32 R205, R134, 0x7, RZ ;  /* 0x0000000786cd7819 */ /* 0x000fe200000006ff */
[----:B------:R-:W3:Y:S01]  /*7fb0*/  LDCU UR4, c[0x0][0x45c] ;  /* 0x00008b80ff0477ac */ /* 0x000ee20008000800 */
[C---:B------:R-:W-:Y:S01]  /*7fc0*/  LOP3.LUT R4, R185.reuse, 0x1c0, RZ, 0xc0, !PT ;  /* 0x000001c0b9047812 */ /* 0x040fe200078ec0ff */
[----:B------:R-:W-:Y:S01]  /*7fd0*/  IMAD.SHL.U32 R9, R200, 0x20, RZ ;  /* 0x00000020c8097824 */ /* 0x000fe200078e00ff */
[----:B------:R-:W-:Y:S01]  /*7fe0*/  LOP3.LUT R8, R185, 0x200, RZ, 0xc0, !PT ;  /* 0x00000200b9087812 */ /* 0x000fe200078ec0ff */
[----:B------:R-:W-:Y:S01]  /*7ff0*/  IMAD.WIDE.U32 R10, R206, R134, RZ ;  /* 0x00000086ce0a7225 */ /* 0x000fe200078e00ff */
[----:B------:R-:W-:-:S02]  /*8000*/  LOP3.LUT R133, R4, 0x38, R133, 0xf8, !PT ;  /* 0x0000003804857812 */ /* 0x000fc400078ef885 */
[--C-:B------:R-:W-:Y:S01]  /*8010*/  SHF.R.U32.HI R4, RZ, 0x1, R200.reuse ;  /* 0x00000001ff047819 */ /* 0x100fe200000116c8 */
[----:B------:R-:W-:Y:S01]  /*8020*/  IMAD.MOV.U32 R193, RZ, RZ, 0x40 ;  /* 0x00000040ffc17424 */ /* 0x000fe200078e00ff */
[----:B------:R-:W-:Y:S01]  /*8030*/  IADD3 R0, P2, PT, R0, R190, RZ ;  /* 0x000000be00007210 */ /* 0x000fe20007f5e0ff */
[----:B------:R-:W-:Y:S01]  /*8040*/  IMAD.MOV.U32 R192, RZ, RZ, 0x20 ;  /* 0x00000020ffc07424 */ /* 0x000fe200078e00ff */
[----:B------:R-:W-:Y:S01]  /*8050*/  LOP3.LUT R5, R133, 0x8, R200, 0x78, !PT ;  /* 0x0000000885057812 */ /* 0x000fe200078e78c8 */
[----:B------:R-:W-:Y:S01]  /*8060*/  IMAD.SHL.U32 R202, R134, 0x20, RZ ;  /* 0x0000002086ca7824 */ /* 0x000fe200078e00ff */
[----:B------:R-:W-:Y:S01]  /*8070*/  LOP3.LUT R194, R185, 0x400, RZ, 0xc0, !PT ;  /* 0x00000400b9c27812 */ /* 0x000fe200078ec0ff */
[----:B------:R-:W-:Y:S01]  /*8080*/  IMAD.X R7, R6, 0x1, R191, P2 ;  /* 0x0000000106077824 */ /* 0x000fe200010e06bf */
[----:B------:R-:W-:Y:S01]  /*8090*/  LOP3.LUT R9, R8, 0x7c00, R9, 0xf8, !PT ;  /* 0x00007c0008097812 */ /* 0x000fe200078ef809 */
[----:B-1----:R-:W-:Y:S01]  /*80a0*/  ULEA UR5, UR5, UR6, 0x18 ;  /* 0x0000000605057291 */ /* 0x002fe2000f8ec0ff */
[----:B------:R-:W-:Y:S01]  /*80b0*/  LOP3.LUT R4, R133, 0x8, R4, 0x78, !PT ;  /* 0x0000000885047812 */ /* 0x000fe200078e7804 */
[C---:B------:R-:W-:Y:S01]  /*80c0*/  IMAD.SHL.U32 R13, R0.reuse, 0x2, RZ ;  /* 0x00000002000d7824 */ /* 0x040fe200078e00ff */
[----:B------:R-:W-:Y:S01]  /*80d0*/  SHF.L.U64.HI R7, R0, 0x1, R7 ;  /* 0x0000000100077819 */ /* 0x000fe20000010207 */
[----:B------:R-:W-:Y:S01]  /*80e0*/  IMAD R194, R5, 0x2, R194 ;  /* 0x0000000205c27824 */ /* 0x000fe200078e02c2 */
[----:B------:R-:W-:Y:S01]  /*80f0*/  LOP3.LUT R190, R9, R4, RZ, 0xfc, !PT ;  /* 0x0000000409be7212 */ /* 0x000fe200078efcff */
[----:B------:R-:W-:Y:S01]  /*8100*/  IMAD R0, R206, R135, R11 ;  /* 0x00000087ce007224 */ /* 0x000fe200078e020b */
[----:B------:R-:W-:Y:S01]  /*8110*/  LEA R212, P2, R10, R13, 0x7 ;  /* 0x0000000d0ad47211 */ /* 0x000fe200078438ff */
[----:B------:R-:W-:Y:S01]  /*8120*/  IMAD.MOV.U32 R137, RZ, RZ, R132 ;  /* 0x000000ffff897224 */ /* 0x000fe200078e0084 */
[----:B------:R-:W-:Y:S01]  /*8130*/  SEL R193, R193, 0xffffffc0, !P3 ;  /* 0xffffffc0c1c17807 */ /* 0x000fe20005800000 */
[----:B------:R-:W-:Y:S01]  /*8140*/  VIADD R206, R206, 0x1 ;  /* 0x00000001cece7836 */ /* 0x000fe20000000000 */
[----:B------:R-:W-:-:S02]  /*8150*/  LEA R190, R190, UR5, 0x1 ;  /* 0x00000005bebe7c11 */ /* 0x000fc4000f8e08ff */
[----:B------:R-:W-:Y:S02]  /*8160*/  LOP3.LUT R185, R4, 0x200, R185, 0xf8, !PT ;  /* 0x0000020004b97812 */ /* 0x000fe400078ef8b9 */
[----:B------:R-:W-:Y:S01]  /*8170*/  IADD3 R187, PT, PT, R194, UR5, RZ ;  /* 0x00000005c2bb7c10 */ /* 0x000fe2000fffe0ff */
[----:B------:R-:W-:Y:S01]  /*8180*/  IMAD.IADD R189, R193, 0x1, R190 ;  /* 0x00000001c1bd7824 */ /* 0x000fe200078e02be */
[----:B------:R-:W-:Y:S02]  /*8190*/  LEA.HI.X R0, R10, R7, R0, 0x7, P2 ;  /* 0x000000070a007211 */ /* 0x000fe400010f3c00 */
[----:B------:R-:W-:Y:S01]  /*81a0*/  IADD3 R212, P2, PT, R212, UR10, RZ ;  /* 0x0000000ad4d47c10 */ /* 0x000fe2000ff5e0ff */
[----:B------:R-:W-:Y:S01]  /*81b0*/  IMAD.IADD R193, R187, 0x1, R193 ;  /* 0x00000001bbc17824 */ /* 0x000fe200078e02c1 */
[----:B------:R-:W-:Y:S02]  /*81c0*/  SEL R192, R192, 0xffffffe0, !P0 ;  /* 0xffffffe0c0c07807 */ /* 0x000fe40004000000 */
[----:B------:R-:W-:-:S02]  /*81d0*/  LEA R185, R185, UR5, 0x1 ;  /* 0x00000005b9b97c11 */ /* 0x000fc4000f8e08ff */
[----:B------:R-:W-:Y:S01]  /*81e0*/  IADD3.X R213, PT, PT, R0, UR11, RZ, P2, !PT ;  /* 0x0000000b00d57c10 */ /* 0x000fe200097fe4ff */
[----:B------:R-:W-:Y:S01]  /*81f0*/  IMAD.MOV.U32 R0, RZ, RZ, R3 ;  /* 0x000000ffff007224 */ /* 0x000fe200078e0003 */
[----:B------:R-:W-:Y:S01]  /*8200*/  IADD3.X R203, PT, PT, R2, -0x1, RZ, P1, !PT ;  /* 0xffffffff02cb7810 */ /* 0x000fe20000ffe4ff */
[----:B------:R-:W-:Y:S01]  /*8210*/  IMAD.IADD R187, R187, 0x1, R192 ;  /* 0x00000001bbbb7824 */ /* 0x000fe200078e02c0 */
[----:B------:R-:W-:Y:S01]  /*8220*/  LEA R207, R207, UR5, 0x1 ;  /* 0x00000005cfcf7c11 */ /* 0x000fe2000f8e08ff */
[C---:B------:R-:W-:Y:S01]  /*8230*/  IMAD.IADD R186, R192.reuse, 0x1, R190 ;  /* 0x00000001c0ba7824 */ /* 0x040fe200078e02be */
[C---:B------:R-:W-:Y:S01]  /*8240*/  IADD3 R184, PT, PT, R192.reuse, R185, RZ ;  /* 0x000000b9c0b87210 */ /* 0x040fe20007ffe0ff */
[C---:B------:R-:W-:Y:S02]  /*8250*/  VIADD R210, R185.reuse, 0xc000 ;  /* 0x0000c000b9d27836 */ /* 0x040fe40000000000 */
[----:B------:R-:W-:Y:S02]  /*8260*/  VIADD R208, R185, 0xc040 ;  /* 0x0000c040b9d07836 */ /* 0x000fe40000000000 */
[----:B------:R-:W-:-:S02]  /*8270*/  IMAD.IADD R191, R192, 0x1, R193 ;  /* 0x00000001c0bf7824 */ /* 0x000fc400078e02c1 */
[----:B------:R-:W-:Y:S01]  /*8280*/  IMAD.IADD R188, R192, 0x1, R189 ;  /* 0x00000001c0bc7824 */ /* 0x000fe200078e02bd */
[----:B--23--:R-:W-:Y:S06]  /*8290*/  BRA `(.L_x_514) ;  /* 0x0000000000947947 */ /* 0x00cfec0003800000 */
.L_x_516:
[----:B------:R-:W1:Y:S01]  /*82a0*/  LDC.64 R2, c[0x0][0x3b8] ;  /* 0x0000ee00ff027b82 */ /* 0x000e620000000a00 */
[----:B------:R-:W-:Y:S04]  /*82b0*/  VIADD R9, R206, 0xfffffffe ;  /* 0xfffffffece097836 */ /* 0x000fe80000000000 */
[C---:B-1----:R-:W-:Y:S01]  /*82c0*/  IMAD.WIDE.U32 R12, R9.reuse, R2, RZ ;  /* 0x00000002090c7225 */ /* 0x042fe200078e00ff */
[----:B------:R-:W-:Y:S03]  /*82d0*/  SHF.L.U64.HI R5, R2, 0x4, R3 ;  /* 0x0000000402057819 */ /* 0x000fe60000010203 */
[----:B------:R-:W-:Y:S01]  /*82e0*/  IMAD R6, R9, R3, R13 ;  /* 0x0000000309067224 */ /* 0x000fe200078e020d */
[----:B------:R-:W-:Y:S01]  /*82f0*/  LEA R14, P2, R12, R197, 0x7 ;  /* 0x000000c50c0e7211 */ /* 0x000fe200078438ff */
        /* <DEDUP_REMOVED lines=10> */
[-C--:B------:R-:W-:Y:S02]  /*83a0*/  IADD3 R4, P0, PT, R4, R9.reuse, RZ ;  /* 0x0000000904047210 */ /* 0x080fe40007f1e0ff */
[--C-:B------:R-:W-:Y:S01]  /*83b0*/  LEA.HI.X R13, R9, R196, R8.reuse, 0x1, P2 ;  /* 0x000000c4090d7211 */ /* 0x100fe200010f0c08 */
[----:B------:R1:W-:Y:S01]  /*83c0*/  LDGSTS.E.BYPASS.LTC128B.128 [R207+0xa000], desc[UR8][R14.64+0x100] ;  /* 0x0a0001000ecf7fae */ /* 0x0003e2000b981a08 */
[C---:B------:R-:W-:Y:S01]  /*83d0*/  LEA R10, P1, R2.reuse, R9, 0x5 ;  /* 0x00000009020a7211 */ /* 0x040fe200078228ff */
[----:B------:R-:W-:Y:S02]  /*83e0*/  IMAD.X R5, R5, 0x1, R8, P0 ;  /* 0x0000000105057824 */ /* 0x000fe400000e0608 */
[----:B------:R1:W-:Y:S01]  /*83f0*/  LDGSTS.E.BYPASS.LTC128B.128 [R207+0x6800], desc[UR8][R12.64] ;  /* 0x068000000ccf7fae */ /* 0x0003e2000b981a08 */
[----:B------:R-:W-:Y:S02]  /*8400*/  LEA.HI.X R3, R2, R8, R3, 0x5, P1 ;  /* 0x0000000802037211 */ /* 0x000fe400008f2c03 */
        /* <DEDUP_REMOVED lines=14> */
.L_x_514:
[----:B------:R-:W-:Y:S04]  /*84f0*/  DEPBAR.LE SB0, 0x0 ;  /* 0x000080000000791a */ /* 0x000fe80000000000 */
[----:B------:R-:W-:Y:S01]  /*8500*/  BAR.SYNC.DEFER_BLOCKING 0x0 ;  /* 0x0000000000007b1d */ /* 0x000fe20000010000 */
[----:B------:R-:W-:Y:S04]  /*8510*/  IADD3 R134, P0, PT, R212, R202, RZ ;  /* 0x000000cad4867210 */ /* 0x000fe80007f1e0ff */
[----:B------:R-:W-:Y:S02]  /*8520*/  IADD3.X R135, PT, PT, R213, R201, RZ, P0, !PT ;  /* 0x000000c9d5877210 */ /* 0x000fe400007fe4ff */
[C---:B------:R-:W-:Y:S04]  /*8530*/  IADD3 R132, P0, PT, R198.reuse, R134, RZ ;  /* 0x00000086c6847210 */ /* 0x040fe80007f1e0ff */
[C---:B------:R-:W-:Y:S02]  /*8540*/  IADD3.X R133, PT, PT, R203.reuse, R135, RZ, P0, !PT ;  /* 0x00000087cb857210 */ /* 0x040fe400007fe4ff */
[----:B------:R-:W-:Y:S04]  /*8550*/  IADD3 R2, P0, PT, R198, R132, RZ ;  /* 0x00000084c6027210 */ /* 0x000fe80007f1e0ff */
[----:B------:R-:W-:Y:S02]  /*8560*/  IADD3.X R3, PT, PT, R203, R133, RZ, P0, !PT ;  /* 0x00000085cb037210 */ /* 0x000fe400007fe4ff */
[----:B------:R-:W-:Y:S01]  /*8570*/  ISETP.NE.AND P0, PT, R206, 0x1, PT ;  /* 0x00000001ce00780c */ /* 0x000fe20003f05270 */
[----:B------:R-:W-:Y:S01]  /*8580*/  @!PT LDS RZ, [RZ] ;  /* 0x00000000fffff984 */ /* 0x000fe20000000800 */
[----:B------:R-:W-:Y:S01]  /*8590*/  @!PT LDS RZ, [RZ] ;  /* 0x00000000fffff984 */ /* 0x000fe20000000800 */
[----:B------:R-:W-:Y:S01]  /*85a0*/  @!PT LDS RZ, [RZ] ;  /* 0x00000000fffff984 */ /* 0x000fe20000000800 */
[----:B------:R-:W-:Y:S05]  /*85b0*/  LDGSTS.E.BYPASS.LTC128B.128 [R207+0xc000], desc[UR8][R212.64] ;  /* 0x0c000000d4cf7fae */ /* 0x000fea000b981a08 */
[----:B------:R-:W-:Y:S05]  /*85c0*/  LDGSTS.E.BYPASS.LTC128B.128 [R207+0xe000], desc[UR8][R212.64+0x80] ;  /* 0x0e000080d4cf7fae */ /* 0x000fea000b981a08 */
[----:B------:R-:W-:Y:S05]  /*85d0*/  LDGSTS.E.BYPASS.LTC128B.128 [R207+0x10000], desc[UR8][R212.64+0x100] ;  /* 0x10000100d4cf7fae */ /* 0x000fea000b981a08 */
[----:B------:R-:W-:Y:S05]  /*85e0*/  LDGSTS.E.BYPASS.LTC128B.128 [R207+0xc800], desc[UR8][R134.64] ;  /* 0x0c80000086cf7fae */ /* 0x000fea000b981a08 */
[----:B------:R-:W-:Y:S05]  /*85f0*/  LDGSTS.E.BYPASS.LTC128B.128 [R207+0xe800], desc[UR8][R134.64+0x80] ;  /* 0x0e80008086cf7fae */ /* 0x000fea000b981a08 */
[----:B------:R-:W-:Y:S05]  /*8600*/  LDGSTS.E.BYPASS.LTC128B.128 [R207+0x10800], desc[UR8][R134.64+0x100] ;  /* 0x1080010086cf7fae */ /* 0x000fea000b981a08 */
[----:B------:R-:W-:Y:S05]  /*8610*/  LDGSTS.E.BYPASS.LTC128B.128 [R207+0xd000], desc[UR8][R132.64+0x100] ;  /* 0x0d00010084cf7fae */ /* 0x000fea000b981a08 */
[----:B------:R-:W-:Y:S05]  /*8620*/  LDGSTS.E.BYPASS.LTC128B.128 [R207+0xf000], desc[UR8][R132.64+0x180] ;  /* 0x0f00018084cf7fae */ /* 0x000fea000b981a08 */
[----:B------:R1:W-:Y:S05]  /*8630*/  LDGSTS.E.BYPASS.LTC128B.128 [R207+0x11000], desc[UR8][R132.64+0x200] ;  /* 0x1100020084cf7fae */ /* 0x0003ea000b981a08 */
[----:B------:R-:W-:Y:S05]  /*8640*/  LDGSTS.E.BYPASS.LTC128B.128 [R207+0xd800], desc[UR8][R2.64+0x200] ;  /* 0x0d80020002cf7fae */ /* 0x000fea000b981a08 */
[----:B------:R-:W-:Y:S05]  /*8650*/  LDGSTS.E.BYPASS.LTC128B.128 [R207+0xf800], desc[UR8][R2.64+0x280] ;  /* 0x0f80028002cf7fae */ /* 0x000fea000b981a08 */
[----:B------:R2:W-:Y:S05]  /*8660*/  LDGSTS.E.BYPASS.LTC128B.128 [R207+0x11800], desc[UR8][R2.64+0x300] ;  /* 0x1180030002cf7fae */ /* 0x0005ea000b981a08 */
[----:B------:R-:W-:Y:S05]  /*8670*/  LDSM.16.M88.4 R140, [R190] ;  /* 0x00000000be8c783b */ /* 0x000fea0000000200 */
[----:B------:R-:W3:Y:S05]  /*8680*/  LDSM.16.M88.4 R144, [R194+UR5+0x6000] ;  /* 0x00600005c290783b */ /* 0x000eea0008000200 */
[----:B------:R-:W4:Y:S05]  /*8690*/  LDSM.16.M88.4 R148, [R194+UR5+0x6800] ;  /* 0x00680005c294783b */ /* 0x000f2a0008000200 */
[----:B------:R-:W5:Y:S05]  /*86a0*/  LDSM.16.M88.4 R152, [R194+UR5+0x7000] ;  /* 0x00700005c298783b */ /* 0x000f6a0008000200 */
[----:B------:R-:W0:Y:S05]  /*86b0*/  LDGDEPBAR ;  /* 0x00000000000079af */ /* 0x000e2a0000000000 */
[----:B------:R-:W2:Y:S05]  /*86c0*/  LDSM.16.M88.4 R156, [R194+UR5+0x7800] ;  /* 0x00780005c29c783b */ /* 0x000eaa0008000200 */
[----:B------:R-:W-:Y:S05]  /*86d0*/  LDSM.16.M88.4 R160, [R186] ;  /* 0x00000000baa0783b */ /* 0x000fea0000000200 */
[----:B------:R-:W2:Y:S05]  /*86e0*/  LDSM.16.M88.4 R164, [R187+0x6000] ;  /* 0x00600000bba4783b */ /* 0x000eaa0000000200 */
[----:B------:R-:W2:Y:S05]  /*86f0*/  LDSM.16.M88.4 R168, [R187+0x6800] ;  /* 0x00680000bba8783b */ /* 0x000eaa0000000200 */
[----:B------:R-:W2:Y:S01]  /*8700*/  LDSM.16.M88.4 R172, [R187+0x7000] ;  /* 0x00700000bbac783b */ /* 0x000ea20000000200 */
[C---:B---3--:R-:W-:Y:S04]  /*8710*/  HMMA.16816.F32.BF16 R4, R140.reuse, R144, RZ ;  /* 0x000000908c04723c */ /* 0x048fe800000418ff */
[----:B------:R-:W-:Y:S04]  /*8720*/  LDSM.16.M88.4 R176, [R189] ;  /* 0x00000000bdb0783b */ /* 0x000fe80000000200 */
[C---:B------:R-:W-:Y:S01]  /*8730*/  HMMA.16816.F32.BF16 R8, R140.reuse, R146, RZ ;  /* 0x000000928c08723c */ /* 0x040fe200000418ff */
[----:B------:R-:W3:Y:S05]  /*8740*/  LDSM.16.M88.4 R144, [R187+0x7800] ;  /* 0x00780000bb90783b */ /* 0x000eea0000000200 */
[----:B------:R-:W3:Y:S02]  /*8750*/  LDSM.16.M88.4 R180, [R193+0x6000] ;  /* 0x00600000c1b4783b */ /* 0x000ee40000000200 */
[C---:B----4-:R-:W-:Y:S03]  /*8760*/  HMMA.16816.F32.BF16 R12, R140.reuse, R148, RZ ;  /* 0x000000948c0c723c */ /* 0x050fe600000418ff */
[----:B-1----:R-:W-:Y:S05]  /*8770*/  LDSM.16.M88.4 R132, [R191+0x6800] ;  /* 0x00680000bf84783b */ /* 0x002fea0000000200 */
[C---:B------:R-:W-:Y:S01]  /*8780*/  HMMA.16816.F32.BF16 R16, R140.reuse, R150, RZ ;  /* 0x000000968c10723c */ /* 0x040fe200000418ff */
[----:B------:R-:W-:Y:S07]  /*8790*/  LDSM.16.M88.4 R148, [R193+0x7000] ;  /* 0x00700000c194783b */ /* 0x000fee0000000200 */
[C---:B-----5:R-:W-:Y:S08]  /*87a0*/  HMMA.16816.F32.BF16 R20, R140.reuse, R152, RZ ;  /* 0x000000988c14723c */ /* 0x060ff000000418ff */
[C---:B------:R-:W-:Y:S01]  /*87b0*/  HMMA.16816.F32.BF16 R24, R140.reuse, R154, RZ ;  /* 0x0000009a8c18723c */ /* 0x040fe200000418ff */
[----:B------:R-:W-:Y:S07]  /*87c0*/  LDSM.16.M88.4 R152, [R193+0x7800] ;  /* 0x00780000c198783b */ /* 0x000fee0000000200 */
[C---:B--2---:R-:W-:Y:S08]  /*87d0*/  HMMA.16816.F32.BF16 R28, R140.reuse, R156, RZ ;  /* 0x0000009c8c1c723c */ /* 0x044ff000000418ff */
[----:B------:R-:W-:Y:S01]  /*87e0*/  HMMA.16816.F32.BF16 R32, R140, R158, RZ ;  /* 0x0000009e8c20723c */ /* 0x000fe200000418ff */
[----:B------:R-:W1:Y:S05]  /*87f0*/  LDSM.16.M88.4 R140, [R193+0x6800] ;  /* 0x00680000c18c783b */ /* 0x000e6a0000000200 */
[----:B------:R-:W-:Y:S02]  /*8800*/  LDSM.16.M88.4 R156, [R188] ;  /* 0x00000000bc9c783b */ /* 0x000fe40000000200 */
[C---:B------:R-:W-:Y:S08]  /*8810*/  HMMA.16816.F32.BF16 R4, R160.reuse, R164, R4 ;  /* 0x000000a4a004723c */ /* 0x040ff00000041804 */
[C---:B------:R-:W-:Y:S01]  /*8820*/  HMMA.16816.F32.BF16 R8, R160.reuse, R166, R8 ;  /* 0x000000a6a008723c */ /* 0x040fe20000041808 */
[----:B------:R-:W2:Y:S07]  /*8830*/  LDSM.16.M88.4 R164, [R191+0x6000] ;  /* 0x00600000bfa4783b */ /* 0x000eae0000000200 */
[C---:B------:R-:W-:Y:S08]  /*8840*/  HMMA.16816.F32.BF16 R12, R160.reuse, R168, R12 ;  /* 0x000000a8a00c723c */ /* 0x040ff0000004180c */
[C---:B------:R-:W-:Y:S01]  /*8850*/  HMMA.16816.F32.BF16 R16, R160.reuse, R170, R16 ;  /* 0x000000aaa010723c */ /* 0x040fe20000041810 */
[----:B------:R-:W-:Y:S07]  /*8860*/  LDSM.16.M88.4 R168, [R190+0x2000] ;  /* 0x00200000bea8783b */ /* 0x000fee0000000200 */
[C---:B------:R-:W-:Y:S08]  /*8870*/  HMMA.16816.F32.BF16 R20, R160.reuse, R172, R20 ;  /* 0x000000aca014723c */ /* 0x040ff00000041814 */
[C---:B------:R-:W-:Y:S01]  /*8880*/  HMMA.16816.F32.BF16 R24, R160.reuse, R174, R24 ;  /* 0x000000aea018723c */ /* 0x040fe20000041818 */
[----:B------:R-:W-:Y:S07]  /*8890*/  LDSM.16.M88.4 R172, [R194+UR5+0x8000] ;  /* 0x00800005c2ac783b */ /* 0x000fee0008000200 */
[C---:B---3--:R-:W-:Y:S08]  /*88a0*/  HMMA.16816.F32.BF16 R28, R160.reuse, R144, R28 ;  /* 0x00000090a01c723c */ /* 0x048ff0000004181c */
[----:B------:R-:W-:Y:S01]  /*88b0*/  HMMA.16816.F32.BF16 R32, R160, R146, R32 ;  /* 0x00000092a020723c */ /* 0x000fe20000041820 */
[----:B------:R-:W3:Y:S05]  /*88c0*/  LDSM.16.M88.4 R144, [R191+0x7000] ;  /* 0x00700000bf90783b */ /* 0x000eea0000000200 */
[----:B------:R-:W4:Y:S02]  /*88d0*/  LDSM.16.M88.4 R160, [R191+0x7800] ;  /* 0x00780000bfa0783b */ /* 0x000f240000000200 */
        /* <DEDUP_REMOVED lines=8> */
[----:B------:R-:W5:Y:S07]  /*8960*/  LDSM.16.M88.4 R148, [R194+UR5+0x9000] ;  /* 0x00900005c294783b */ /* 0x000f6e0008000200 */
[C---:B------:R-:W-:Y:S08]  /*8970*/  HMMA.16816.F32.BF16 R28, R176.reuse, R152, R28 ;  /* 0x00000098b01c723c */ /* 0x040ff0000004181c */
[----:B------:R-:W-:Y:S01]  /*8980*/  HMMA.16816.F32.BF16 R32, R176, R154, R32 ;  /* 0x0000009ab020723c */ /* 0x000fe20000041820 */
[----:B------:R-:W5:Y:S05]  /*8990*/  LDSM.16.M88.4 R152, [R194+UR5+0x9800] ;  /* 0x00980005c298783b */ /* 0x000f6a0008000200 */
[----:B------:R-:W5:Y:S02]  /*89a0*/  LDSM.16.M88.4 R176, [R186+0x2000] ;  /* 0x00200000bab0783b */ /* 0x000f640000000200 */
[C---:B--2---:R-:W-:Y:S08]  /*89b0*/  HMMA.16816.F32.BF16 R4, R156.reuse, R164, R4 ;  /* 0x000000a49c04723c */ /* 0x044ff00000041804 */
[C---:B------:R-:W-:Y:S01]  /*89c0*/  HMMA.16816.F32.BF16 R8, R156.reuse, R166, R8 ;  /* 0x000000a69c08723c */ /* 0x040fe20000041808 */
[----:B------:R-:W-:Y:S07]  /*89d0*/  LDSM.16.M88.4 R164, [R193+0x8000] ;  /* 0x00800000c1a4783b */ /* 0x000fee0000000200 */
[C---:B------:R-:W-:Y:S08]  /*89e0*/  HMMA.16816.F32.BF16 R12, R156.reuse, R132, R12 ;  /* 0x000000849c0c723c */ /* 0x040ff0000004180c */
[C---:B------:R-:W-:Y:S01]  /*89f0*/  HMMA.16816.F32.BF16 R16, R156.reuse, R134, R16 ;  /* 0x000000869c10723c */ /* 0x040fe20000041810 */
[----:B------:R-:W2:Y:S07]  /*8a00*/  LDSM.16.M88.4 R132, [R187+0x8800] ;  /* 0x00880000bb84783b */ /* 0x000eae0000000200 */
[C---:B---3--:R-:W-:Y:S08]  /*8a10*/  HMMA.16816.F32.BF16 R20, R156.reuse, R144, R20 ;  /* 0x000000909c14723c */ /* 0x048ff00000041814 */
[C---:B------:R-:W-:Y:S01]  /*8a20*/  HMMA.16816.F32.BF16 R24, R156.reuse, R146, R24 ;  /* 0x000000929c18723c */ /* 0x040fe20000041818 */
[----:B------:R-:W3:Y:S07]  /*8a30*/  LDSM.16.M88.4 R144, [R187+0x9000] ;  /* 0x00900000bb90783b */ /* 0x000eee0000000200 */
[C---:B----4-:R-:W-:Y:S08]  /*8a40*/  HMMA.16816.F32.BF16 R28, R156.reuse, R160, R28 ;  /* 0x000000a09c1c723c */ /* 0x050ff0000004181c */
[----:B------:R-:W-:Y:S01]  /*8a50*/  HMMA.16816.F32.BF16 R32, R156, R162, R32 ;  /* 0x000000a29c20723c */ /* 0x000fe20000041820 */
[----:B------:R-:W4:Y:S05]  /*8a60*/  LDSM.16.M88.4 R156, [R187+0x9800] ;  /* 0x00980000bb9c783b */ /* 0x000f2a0000000200 */
[----:B------:R-:W4:Y:S02]  /*8a70*/  LDSM.16.M88.4 R160, [R189+0x2000] ;  /* 0x00200000bda0783b */ /* 0x000f240000000200 */
[C---:B------:R-:W-:Y:S08]  /*8a80*/  HMMA.16816.F32.BF16 R4, R168.reuse, R172, R4 ;  /* 0x000000aca804723c */ /* 0x040ff00000041804 */
[C---:B------:R-:W-:Y:S01]  /*8a90*/  HMMA.16816.F32.BF16 R8, R168.reuse, R174, R8 ;  /* 0x000000aea808723c */ /* 0x040fe20000041808 */
[----:B------:R-:W-:Y:S07]  /*8aa0*/  LDSM.16.M88.4 R172, [R191+0x8000] ;  /* 0x00800000bfac783b */ /* 0x000fee0000000200 */
        /* <DEDUP_REMOVED lines=8> */
[----:B------:R-:W5:Y:S05]  /*8b30*/  LDSM.16.M88.4 R152, [R193+0x9800] ;  /* 0x00980000c198783b */ /* 0x000f6a0000000200 */
[----:B------:R-:W5:Y:S02]  /*8b40*/  LDSM.16.M88.4 R168, [R188+0x2000] ;  /* 0x00200000bca8783b */ /* 0x000f640000000200 */
[C---:B------:R-:W-:Y:S08]  /*8b50*/  HMMA.16816.F32.BF16 R4, R176.reuse, R180, R4 ;  /* 0x000000b4b004723c */ /* 0x040ff00000041804 */
        /* <DEDUP_REMOVED lines=11> */
[----:B------:R-:W-:Y:S02]  /*8c10*/  LDSM.16.M88.4 R176, [R194+UR5+0xa000] ;  /* 0x00a00005c2b0783b */ /* 0x000fe40008000200 */
[C---:B------:R-:W-:Y:S08]  /*8c20*/  HMMA.16816.F32.BF16 R4, R160.reuse, R164, R4 ;  /* 0x000000a4a004723c */ /* 0x040ff00000041804 */
[C---:B------:R-:W-:Y:S01]  /*8c30*/  HMMA.16816.F32.BF16 R8, R160.reuse, R166, R8 ;  /* 0x000000a6a008723c */ /* 0x040fe20000041808 */
[----:B------:R-:W4:Y:S07]  /*8c40*/  LDSM.16.M88.4 R164, [R190+0x4000] ;  /* 0x00400000bea4783b */ /* 0x000f2e0000000200 */
[C---:B-1----:R-:W-:Y:S08]  /*8c50*/  HMMA.16816.F32.BF16 R12, R160.reuse, R140, R12 ;  /* 0x0000008ca00c723c */ /* 0x042ff0000004180c */
[C---:B------:R-:W-:Y:S01]  /*8c60*/  HMMA.16816.F32.BF16 R16, R160.reuse, R142, R16 ;  /* 0x0000008ea010723c */ /* 0x040fe20000041810 */
[----:B------:R-:W1:Y:S07]  /*8c70*/  LDSM.16.M88.4 R140, [R194+UR5+0xa800] ;  /* 0x00a80005c28c783b */ /* 0x000e6e0008000200 */
[C---:B-----5:R-:W-:Y:S08]  /*8c80*/  HMMA.16816.F32.BF16 R20, R160.reuse, R148, R20 ;  /* 0x00000094a014723c */ /* 0x060ff00000041814 */
[C---:B------:R-:W-:Y:S01]  /*8c90*/  HMMA.16816.F32.BF16 R24, R160.reuse, R150, R24 ;  /* 0x00000096a018723c */ /* 0x040fe20000041818 */
[----:B------:R-:W5:Y:S07]  /*8ca0*/  LDSM.16.M88.4 R148, [R194+UR5+0xb000] ;  /* 0x00b00005c294783b */ /* 0x000f6e0008000200 */
[C---:B------:R-:W-:Y:S08]  /*8cb0*/  HMMA.16816.F32.BF16 R28, R160.reuse, R152, R28 ;  /* 0x00000098a01c723c */ /* 0x040ff0000004181c */
[----:B------:R-:W-:Y:S01]  /*8cc0*/  HMMA.16816.F32.BF16 R32, R160, R154, R32 ;  /* 0x0000009aa020723c */ /* 0x000fe20000041820 */
[----:B------:R-:W5:Y:S05]  /*8cd0*/  LDSM.16.M88.4 R152, [R194+UR5+0xb800] ;  /* 0x00b80005c298783b */ /* 0x000f6a0008000200 */
[----:B------:R-:W-:Y:S02]  /*8ce0*/  LDSM.16.M88.4 R160, [R186+0x4000] ;  /* 0x00400000baa0783b */ /* 0x000fe40000000200 */
[C---:B------:R-:W-:Y:S08]  /*8cf0*/  HMMA.16816.F32.BF16 R4, R168.reuse, R172, R4 ;  /* 0x000000aca804723c */ /* 0x040ff00000041804 */
[C---:B------:R-:W-:Y:S01]  /*8d00*/  HMMA.16816.F32.BF16 R8, R168.reuse, R174, R8 ;  /* 0x000000aea808723c */ /* 0x040fe20000041808 */
[----:B------:R-:W5:Y:S07]  /*8d10*/  LDSM.16.M88.4 R172, [R187+0xa000] ;  /* 0x00a00000bbac783b */ /* 0x000f6e0000000200 */
        /* <DEDUP_REMOVED lines=9> */
[----:B------:R-:W-:Y:S02]  /*8db0*/  LDSM.16.M88.4 R168, [R189+0x4000] ;  /* 0x00400000bda8783b */ /* 0x000fe40000000200 */
[C---:B------:R-:W-:Y:S08]  /*8dc0*/  HMMA.16816.F32.BF16 R4, R164.reuse, R176, R4 ;  /* 0x000000b0a404723c */ /* 0x040ff00000041804 */
[C---:B------:R-:W-:Y:S01]  /*8dd0*/  HMMA.16816.F32.BF16 R8, R164.reuse, R178, R8 ;  /* 0x000000b2a408723c */ /* 0x040fe20000041808 */
[----:B------:R-:W4:Y:S07]  /*8de0*/  LDSM.16.M88.4 R176, [R193+0xa000] ;  /* 0x00a00000c1b0783b */ /* 0x000f2e0000000200 */
        /* <DEDUP_REMOVED lines=11> */
[C---:B------:R-:W-:Y:S08]  /*8ea0*/  HMMA.16816.F32.BF16 R8, R160.reuse, R174, R8 ;  /* 0x000000aea008723c */ /* 0x040ff00000041808 */
[C---:B--2---:R-:W-:Y:S08]  /*8eb0*/  HMMA.16816.F32.BF16 R12, R160.reuse, R132, R12 ;  /* 0x00000084a00c723c */ /* 0x044ff0000004180c */
[C---:B------:R-:W-:Y:S01]  /*8ec0*/  HMMA.16816.F32.BF16 R16, R160.reuse, R134, R16 ;  /* 0x00000086a010723c */ /* 0x040fe20000041810 */
[----:B------:R-:W2:Y:S07]  /*8ed0*/  LDSM.16.M88.4 R132, [R191+0xa800] ;  /* 0x00a80000bf84783b */ /* 0x000eae0000000200 */
[C---:B---3--:R-:W-:Y:S08]  /*8ee0*/  HMMA.16816.F32.BF16 R20, R160.reuse, R144, R20 ;  /* 0x00000090a014723c */ /* 0x048ff00000041814 */
[C---:B------:R-:W-:Y:S08]  /*8ef0*/  HMMA.16816.F32.BF16 R24, R160.reuse, R146, R24 ;  /* 0x00000092a018723c */ /* 0x040ff00000041818 */
[C---:B----4-:R-:W-:Y:S08]  /*8f00*/  HMMA.16816.F32.BF16 R28, R160.reuse, R156, R28 ;  /* 0x0000009ca01c723c */ /* 0x050ff0000004181c */
[----:B------:R-:W-:Y:S08]  /*8f10*/  HMMA.16816.F32.BF16 R32, R160, R158, R32 ;  /* 0x0000009ea020723c */ /* 0x000ff00000041820 */
[C---:B------:R-:W-:Y:S08]  /*8f20*/  HMMA.16816.F32.BF16 R4, R168.reuse, R176, R4 ;  /* 0x000000b0a804723c */ /* 0x040ff00000041804 */
[C---:B------:R-:W-:Y:S08]  /*8f30*/  HMMA.16816.F32.BF16 R8, R168.reuse, R178, R8 ;  /* 0x000000b2a808723c */ /* 0x040ff00000041808 */
[C---:B-1----:R-:W-:Y:S08]  /*8f40*/  HMMA.16816.F32.BF16 R12, R168.reuse, R140, R12 ;  /* 0x0000008ca80c723c */ /* 0x042ff0000004180c */
[C---:B------:R-:W-:Y:S01]  /*8f50*/  HMMA.16816.F32.BF16 R16, R168.reuse, R142, R16 ;  /* 0x0000008ea810723c */ /* 0x040fe20000041810 */
[----:B------:R-:W1:Y:S07]  /*8f60*/  LDSM.16.M88.4 R140, [R191+0xb000] ;  /* 0x00b00000bf8c783b */ /* 0x000e6e0000000200 */
[C---:B-----5:R-:W-:Y:S08]  /*8f70*/  HMMA.16816.F32.BF16 R20, R168.reuse, R148, R20 ;  /* 0x00000094a814723c */ /* 0x060ff00000041814 */
[C---:B------:R-:W-:Y:S08]  /*8f80*/  HMMA.16816.F32.BF16 R24, R168.reuse, R150, R24 ;  /* 0x00000096a818723c */ /* 0x040ff00000041818 */
        /* <DEDUP_REMOVED lines=93> */
.L_x_515:
[----:B-1----:R-:W1:Y:S01]  /*9560*/  SHFL.BFLY PT, R3, R240, 0x2, 0x1f ;  /* 0x0c401f00f0037f89 */ /* 0x002e6200000e0000 */
[----:B---34-:R-:W-:Y:S02]  /*9570*/  FMNMX3.FTZ R7, R7, R134, R133, !PT ;  /* 0x0000008607077276 */ /* 0x018fe40007810085 */
[----:B------:R-:W-:Y:S05]  /*9580*/  LOP3.LUT P1, RZ, R200, 0x4, RZ, 0xc0, !PT ;  /* 0x00000004c8ff7812 */ /* 0x000fea000782c0ff */
[----:B------:R-:W-:Y:S01]  /*9590*/  LDSM.16.MT88.4 R12, [R185+0xc000] ;  /* 0x00c00000b90c783b */ /* 0x000fe20000004200 */
[----:B------:R-:W-:Y:S02]  /*95a0*/  MOV R165, R208 ;  /* 0x000000d000a57202 */ /* 0x000fe40000000f00 */
[----:B------:R-:W-:Y:S05]  /*95b0*/  IADD3 R206, PT, PT, R206, -0x1, RZ ;  /* 0xffffffffcece7810 */ /* 0x000fea0007ffe0ff */
[----:B------:R-:W3:Y:S08]  /*95c0*/  SHFL.BFLY PT, R2, R7, 0x2, 0x1f ;  /* 0x0c401f0007027f89 */ /* 0x000ef000000e0000 */
[----:B------:R-:W-:Y:S01]  /*95d0*/  LDSM.16.MT88.4 R20, [R184+0xc000] ;  /* 0x00c00000b814783b */ /* 0x000fe20000004200 */
[----:B------:R-:W-:Y:S02]  /*95e0*/  @P1 IADD3 R165, PT, PT, R210, -0x40, RZ ;  /* 0xffffffc0d2a51810 */ /* 0x000fe40007ffe0ff */
[----:B------:R-:W-:Y:S02]  /*95f0*/  ISETP.NE.AND P1, PT, R206, RZ, PT ;  /* 0x000000ffce00720c */ /* 0x000fe40003f25270 */
[----:B------:R-:W-:Y:S03]  /*9600*/  IADD3 R164, PT, PT, R192, R165, RZ ;  /* 0x000000a5c0a47210 */ /* 0x000fe60007ffe0ff */
[----:B------:R-:W-:Y:S08]  /*9610*/  LDSM.16.MT88.4 R28, [R165] ;  /* 0x00000000a51c783b */ /* 0x000ff00000004200 */
[----:B------:R-:W-:Y:S08]  /*9620*/  LDSM.16.MT88.4 R140, [R164+0x2800] ;  /* 0x00280000a48c783b */ /* 0x000ff00000004200 */
[----:B------:R-:W-:Y:S08]  /*9630*/  LDSM.16.MT88.4 R144, [R164+0x3000] ;  /* 0x00300000a490783b */ /* 0x000ff00000004200 */
[----:B------:R-:W-:Y:S08]  /*9640*/  LDSM.16.MT88.4 R152, [R165+0x3800] ;  /* 0x00380000a598783b */ /* 0x000ff00000004200 */
[----:B------:R-:W-:Y:S08]  /*9650*/  LDSM.16.MT88.4 R156, [R164+0x3800] ;  /* 0x00380000a49c783b */ /* 0x000ff00000004200 */
[----:B------:R-:W-:Y:S01]  /*9660*/  LDSM.16.MT88.4 R160, [R185+0x11800] ;  /* 0x01180000b9a0783b */ /* 0x000fe20000004200 */
[----:B-1----:R-:W-:Y:S02]  /*9670*/  FMNMX.FTZ R9, R240, R3, !PT ;  /* 0x00000003f0097209 */ /* 0x002fe40007810000 */
[----:B---3--:R-:W-:Y:S05]  /*9680*/  FMNMX.FTZ R4, R7, R2, !PT ;  /* 0x0000000207047209 */ /* 0x008fea0007810000 */
        /* <DEDUP_REMOVED lines=37> */
[----:B------:R-:W-:Y:S03]  /*98e0*/  FFMA.FTZ R148, R139, UR4, -R148 ;  /* 0x000000048b947c23 */ /* 0x000fe60008010894 */
        /* <DEDUP_REMOVED lines=22> */
[C---:B--2---:R-:W-:Y:S01]  /*9a50*/  FMUL.FTZ R34, R0.reuse, R102 ;  /* 0x0000006600227220 */ /* 0x044fe20000410000 */
        /* <DEDUP_REMOVED lines=40> */
[C---:B------:R-:W-:Y:S03]  /*9ce0*/  FMUL.FTZ R64, R2.reuse, R64 ;  /* 0x0000004002407220 */ /* 0x040fe60000410000 */
[----:B------:R1:W-:Y:S01]  /*9cf0*/  MUFU.EX2 R225, R148 ;  /* 0x0000009400e17308 */ /* 0x0003e20000000800 */
[----:B------:R-:W-:Y:S01]  /*9d00*/  FMUL.FTZ R65, R2, R65 ;  /* 0x0000004102417220 */ /* 0x000fe20000410000 */
[C---:B------:R-:W-:Y:S01]  /*9d10*/  FMUL.FTZ R66, R0.reuse, R66 ;  /* 0x0000004200427220 */ /* 0x040fe20000410000 */
[----:B------:R-:W-:Y:S01]  /*9d20*/  FMUL.FTZ R67, R0, R67 ;  /* 0x0000004300437220 */ /* 0x000fe20000410000 */
[C---:B------:R-:W-:Y:S01]  /*9d30*/  FMUL.FTZ R68, R2.reuse, R68 ;  /* 0x0000004402447220 */ /* 0x040fe20000410000 */
[----:B------:R-:W-:Y:S01]  /*9d40*/  FMUL.FTZ R69, R2, R69 ;  /* 0x0000004502457220 */ /* 0x000fe20000410000 */
[C---:B------:R-:W-:Y:S01]  /*9d50*/  FMUL.FTZ R70, R0.reuse, R70 ;  /* 0x0000004600467220 */ /* 0x040fe20000410000 */
[----:B------:R-:W-:Y:S01]  /*9d60*/  FMUL.FTZ R71, R0, R71 ;  /* 0x0000004700477220 */ /* 0x000fe20000410000 */
[----:B------:R-:W-:Y:S01]  /*9d70*/  FMUL.FTZ R72, R2, R72 ;  /* 0x0000004802487220 */ /* 0x000fe20000410000 */
[----:B--2---:R-:W-:Y:S01]  /*9d80*/  F2FP.BF16.F32.PACK_AB R131, R166, R167 ;  /* 0x000000a7a683723e */ /* 0x004fe200000010ff */
[----:B------:R-:W-:Y:S01]  /*9d90*/  FMUL.FTZ R73, R2, R73 ;  /* 0x0000004902497220 */ /* 0x000fe20000410000 */
[C---:B------:R-:W-:Y:S01]  /*9da0*/  FMUL.FTZ R74, R0.reuse, R74 ;  /* 0x0000004a004a7220 */ /* 0x040fe20000410000 */
[----:B------:R-:W-:Y:S01]  /*9db0*/  FMUL.FTZ R75, R0, R75 ;  /* 0x0000004b004b7220 */ /* 0x000fe20000410000 */
[C---:B------:R-:W-:Y:S01]  /*9dc0*/  FMUL.FTZ R76, R2.reuse, R76 ;  /* 0x0000004c024c7220 */ /* 0x040fe20000410000 */
[----:B------:R-:W-:Y:S01]  /*9dd0*/  FMUL.FTZ R77, R2, R77 ;  /* 0x0000004d024d7220 */ /* 0x000fe20000410000 */
[----:B------:R-:W-:Y:S01]  /*9de0*/  FMUL.FTZ R78, R0, R78 ;  /* 0x0000004e004e7220 */ /* 0x000fe20000410000 */
[C---:B------:R-:W-:Y:S01]  /*9df0*/  HMMA.16816.F32.BF16 R4, R128.reuse, R12, R4 ;  /* 0x0000000c8004723c */ /* 0x040fe20000041804 */
[----:B-1----:R-:W-:Y:S01]  /*9e00*/  LDSM.16.MT88.4 R148, [R184+0xf800] ;  /* 0x00f80000b894783b */ /* 0x002fe20000004200 */
[----:B------:R-:W-:Y:S03]  /*9e10*/  MUFU.EX2 R172, R172 ;  /* 0x000000ac00ac7308 */ /* 0x000fe60000000800 */
[C---:B------:R-:W-:Y:S01]  /*9e20*/  FMUL.FTZ R12, R2.reuse, R120 ;  /* 0x00000078020c7220 */ /* 0x040fe20000410000 */
[----:B------:R-:W-:Y:S01]  /*9e30*/  FMUL.FTZ R13, R2, R121 ;  /* 0x00000079020d7220 */ /* 0x000fe20000410000 */
[C---:B------:R-:W-:Y:S01]  /*9e40*/  FMUL.FTZ R79, R0.reuse, R79 ;  /* 0x0000004f004f7220 */ /* 0x040fe20000410000 */
[C---:B------:R-:W-:Y:S04]  /*9e50*/  HMMA.16816.F32.BF16 R8, R128.reuse, R14, R8 ;  /* 0x0000000e8008723c */ /* 0x040fe80000041808 */
[----:B------:R-:W1:Y:S01]  /*9e60*/  MUFU.EX2 R177, R177 ;  /* 0x000000b100b17308 */ /* 0x000e620000000800 */
[C---:B------:R-:W-:Y:S01]  /*9e70*/  FMUL.FTZ R14, R0.reuse, R122 ;  /* 0x0000007a000e7220 */ /* 0x040fe20000410000 */
[----:B------:R-:W-:Y:S01]  /*9e80*/  FMUL.FTZ R15, R0, R123 ;  /* 0x0000007b000f7220 */ /* 0x000fe20000410000 */
[C---:B------:R-:W-:Y:S01]  /*9e90*/  FMUL.FTZ R80, R2.reuse, R80 ;  /* 0x0000005002507220 */ /* 0x040fe20000410000 */
[----:B------:R-:W2:Y:S01]  /*9ea0*/  LDSM.16.MT88.4 R120, [R164] ;  /* 0x00000000a478783b */ /* 0x000ea20000004200 */
[----:B------:R-:W-:Y:S01]  /*9eb0*/  FMUL.FTZ R81, R2, R81 ;  /* 0x0000005102517220 */ /* 0x000fe20000410000 */
[C---:B------:R-:W-:Y:S01]  /*9ec0*/  FMUL.FTZ R82, R0.reuse, R82 ;  /* 0x0000005200527220 */ /* 0x040fe20000410000 */
[----:B------:R-:W-:Y:S01]  /*9ed0*/  FMUL.FTZ R83, R0, R83 ;  /* 0x0000005300537220 */ /* 0x000fe20000410000 */
[C---:B------:R-:W-:Y:S01]  /*9ee0*/  FMUL.FTZ R84, R2.reuse, R84 ;  /* 0x0000005402547220 */ /* 0x040fe20000410000 */
[C---:B------:R-:W-:Y:S01]  /*9ef0*/  HMMA.16816.F32.BF16 R12, R128.reuse, R20, R12 ;  /* 0x00000014800c723c */ /* 0x040fe2000004180c */
[----:B------:R-:W-:Y:S02]  /*9f00*/  MUFU.EX2 R181, R181 ;  /* 0x000000b500b57308 */ /* 0x000fe40000000800 */
[C---:B------:R-:W-:Y:S01]  /*9f10*/  FMUL.FTZ R20, R2.reuse, R112 ;  /* 0x0000007002147220 */ /* 0x040fe20000410000 */
[C---:B------:R-:W-:Y:S01]  /*9f20*/  FMUL.FTZ R21, R2.reuse, R113 ;  /* 0x0000007102157220 */ /* 0x040fe20000410000 */
[----:B------:R-:W-:Y:S01]  /*9f30*/  FMUL.FTZ R85, R2, R85 ;  /* 0x0000005502557220 */ /* 0x000fe20000410000 */
[C---:B------:R-:W-:Y:S01]  /*9f40*/  FMUL.FTZ R86, R0.reuse, R86 ;  /* 0x0000005600567220 */ /* 0x040fe20000410000 */
[C---:B------:R-:W-:Y:S01]  /*9f50*/  FMUL.FTZ R87, R0.reuse, R87 ;  /* 0x0000005700577220 */ /* 0x040fe20000410000 */
[C---:B------:R-:W-:Y:S03]  /*9f60*/  HMMA.16816.F32.BF16 R16, R128.reuse, R22, R16 ;  /* 0x000000168010723c */ /* 0x040fe60000041810 */
[----:B------:R-:W-:Y:S01]  /*9f70*/  MUFU.EX2 R176, R176 ;  /* 0x000000b000b07308 */ /* 0x000fe20000000800 */
[C---:B------:R-:W-:Y:S01]  /*9f80*/  FMUL.FTZ R22, R0.reuse, R114 ;  /* 0x0000007200167220 */ /* 0x040fe20000410000 */
[----:B------:R-:W-:Y:S01]  /*9f90*/  FMUL.FTZ R23, R0, R115 ;  /* 0x0000007300177220 */ /* 0x000fe20000410000 */
[C---:B------:R-:W-:Y:S01]  /*9fa0*/  FMUL.FTZ R88, R2.reuse, R88 ;  /* 0x0000005802587220 */ /* 0x040fe20000410000 */
[----:B------:R-:W3:Y:S01]  /*9fb0*/  LDSM.16.MT88.4 R112, [R185+0xe000] ;  /* 0x00e00000b970783b */ /* 0x000ee20000004200 */
        /* <DEDUP_REMOVED lines=16> */
[----:B------:R-:W4:Y:S01]  /*a0c0*/  LDSM.16.MT88.4 R104, [R184+0xe000] ;  /* 0x00e00000b868783b */ /* 0x000f220000004200 */
[----:B------:R-:W-:Y:S01]  /*a0d0*/  FMUL.FTZ R97, R2, R97 ;  /* 0x0000006102617220 */ /* 0x000fe20000410000 */
[C---:B------:R-:W-:Y:S01]  /*a0e0*/  FMUL.FTZ R98, R0.reuse, R98 ;  /* 0x0000006200627220 */ /* 0x040fe20000410000 */
[----:B------:R-:W-:Y:S03]  /*a0f0*/  FMUL.FTZ R99, R0, R99 ;  /* 0x0000006300637220 */ /* 0x000fe60000410000 */
[----:B------:R-:W-:Y:S01]  /*a100*/  MUFU.EX2 R182, R182 ;  /* 0x000000b600b67308 */ /* 0x000fe20000000800 */
[C---:B--2---:R-:W-:Y:S03]  /*a110*/  HMMA.16816.F32.BF16 R28, R128.reuse, R120, R28 ;  /* 0x00000078801c723c */ /* 0x044fe6000004181c */
[--C-:B------:R-:W-:Y:S01]  /*a120*/  FFMA.FTZ R179, R230, UR4, -R137.reuse ;  /* 0x00000004e6b37c23 */ /* 0x100fe20008010889 */
[--C-:B------:R-:W-:Y:S01]  /*a130*/  FFMA.FTZ R174, R228, UR4, -R137.reuse ;  /* 0x00000004e4ae7c23 */ /* 0x100fe20008010889 */
[--C-:B------:R-:W-:Y:S01]  /*a140*/  FFMA.FTZ R183, R226, UR4, -R137.reuse ;  /* 0x00000004e2b77c23 */ /* 0x100fe20008010889 */
[--C-:B------:R-:W-:Y:S03]  /*a150*/  FFMA.FTZ R178, R224, UR4, -R137.reuse ;  /* 0x00000004e0b27c23 */ /* 0x100fe60008010889 */
[----:B------:R-:W-:Y:S01]  /*a160*/  MUFU.EX2 R223, R223 ;  /* 0x000000df00df7308 */ /* 0x000fe20000000800 */
[C---:B------:R-:W-:Y:S01]  /*a170*/  HMMA.16816.F32.BF16 R32, R128.reuse, R122, R32 ;  /* 0x0000007a8020723c */ /* 0x040fe20000041820 */
[----:B------:R-:W-:Y:S02]  /*a180*/  LDSM.16.MT88.4 R120, [R164+0x800] ;  /* 0x00080000a478783b */ /* 0x000fe40000004200 */
[--C-:B------:R-:W-:Y:S01]  /*a190*/  FFMA.FTZ R217, R218, UR4, -R137.reuse ;  /* 0x00000004dad97c23 */ /* 0x100fe20008010889 */
[--C-:B------:R-:W-:Y:S01]  /*a1a0*/  FFMA.FTZ R218, R136, UR4, -R137.reuse ;  /* 0x0000000488da7c23 */ /* 0x100fe20008010889 */
[--C-:B------:R-:W-:Y:S01]  /*a1b0*/  FFMA.FTZ R216, R216, UR4, -R137.reuse ;  /* 0x00000004d8d87c23 */ /* 0x100fe20008010889 */
[--C-:B------:R-:W-:Y:S03]  /*a1c0*/  FFMA.FTZ R135, R135, UR4, -R137.reuse ;  /* 0x0000000487877c23 */ /* 0x100fe60008010889 */
[----:B------:R-:W-:Y:S01]  /*a1d0*/  MUFU.EX2 R179, R179 ;  /* 0x000000b300b37308 */ /* 0x000fe20000000800 */
[C---:B---3--:R-:W-:Y:S03]  /*a1e0*/  HMMA.16816.F32.BF16 R36, R128.reuse, R112, R36 ;  /* 0x000000708024723c */ /* 0x048fe60000041824 */
[--C-:B------:R-:W-:Y:S01]  /*a1f0*/  FFMA.FTZ R134, R134, UR4, -R137.reuse ;  /* 0x0000000486867c23 */ /* 0x100fe20008010889 */
[----:B------:R-:W-:Y:S01]  /*a200*/  FFMA.FTZ R137, R133, UR4, -R137 ;  /* 0x0000000485897c23 */ /* 0x000fe20008010889 */
[----:B------:R-:W-:Y:S01]  /*a210*/  FFMA.FTZ R175, R2, R211, R175 ;  /* 0x000000d302af7223 */ /* 0x000fe200000100af */
[----:B------:R-:W-:Y:S03]  /*a220*/  IADD3 R212, P0, PT, R212, -R205, RZ ;  /* 0x800000cdd4d47210 */ /* 0x000fe60007f1e0ff */
[----:B------:R-:W2:Y:S01]  /*a230*/  MUFU.EX2 R174, R174 ;  /* 0x000000ae00ae7308 */ /* 0x000ea20000000800 */
[C---:B------:R-:W-:Y:S01]  /*a240*/  HMMA.16816.F32.BF16 R40, R128.reuse, R114, R40 ;  /* 0x000000728028723c */ /* 0x040fe20000041828 */
[----:B------:R-:W-:Y:S02]  /*a250*/  LDSM.16.MT88.4 R112, [R185+0xc800] ;  /* 0x00c80000b970783b */ /* 0x000fe40000004200 */
[----:B------:R-:W-:Y:S01]  /*a260*/  FFMA.FTZ R173, R0, R209, R173 ;  /* 0x000000d100ad7223 */ /* 0x000fe200000100ad */
[----:B------:R-:W-:Y:S01]  /*a270*/  FADD.FTZ R175, R171, R175 ;  /* 0x000000afabaf7221 */ /* 0x000fe20000010000 */
[----:B------:R-:W-:Y:S04]  /*a280*/  IADD3.X R213, PT, PT, R213, ~R204, RZ, P0, !PT ;  /* 0x800000ccd5d57210 */ /* 0x000fe800007fe4ff */
[----:B------:R-:W-:Y:S01]  /*a290*/  MUFU.EX2 R183, R183 ;  /* 0x000000b700b77308 */ /* 0x000fe20000000800 */
[----:B------:R-:W-:Y:S01]  /*a2a0*/  FADD.FTZ R168, R168, R173 ;  /* 0x000000ada8a87221 */ /* 0x000fe20000010000 */
[----:B------:R-:W-:Y:S01]  /*a2b0*/  FADD.FTZ R170, R170, R175 ;  /* 0x000000afaaaa7221 */ /* 0x000fe20000010000 */
[----:B------:R-:W-:Y:S01]  /*a2c0*/  MOV R0, R3 ;  /* 0x0000000300007202 */ /* 0x000fe20000000f00 */
[C---:B----4-:R-:W-:Y:S03]  /*a2d0*/  HMMA.16816.F32.BF16 R44, R128.reuse, R104, R44 ;  /* 0x00000068802c723c */ /* 0x050fe6000004182c */
[----:B------:R-:W-:Y:S03]  /*a2e0*/  FADD.FTZ R167, R167, R168 ;  /* 0x000000a8a7a77221 */ /* 0x000fe60000010000 */
[----:B------:R-:W-:Y:S01]  /*a2f0*/  MUFU.EX2 R178, R178 ;  /* 0x000000b200b27308 */ /* 0x000fe20000000800 */
[----:B------:R-:W-:Y:S01]  /*a300*/  FADD.FTZ R169, R169, R170 ;  /* 0x000000aaa9a97221 */ /* 0x000fe20000010000 */
[----:B------:R-:W-:Y:S01]  /*a310*/  FADD.FTZ R166, R166, R167 ;  /* 0x000000a7a6a67221 */ /* 0x000fe20000010000 */
[C---:B------:R-:W-:Y:S01]  /*a320*/  HMMA.16816.F32.BF16 R48, R128.reuse, R106, R48 ;  /* 0x0000006a8030723c */ /* 0x040fe20000041830 */
[----:B------:R-:W3:Y:S06]  /*a330*/  LDSM.16.MT88.4 R104, [R185+0x10000] ;  /* 0x01000000b968783b */ /* 0x000eec0000004200 */
        /* <DEDUP_REMOVED lines=11> */
[C---:B---3--:R-:W-:Y:S09]  /*a3f0*/  HMMA.16816.F32.BF16 R68, R128.reuse, R104, R68 ;  /* 0x000000688044723c */ /* 0x048ff20000041844 */
[----:B------:R-:W3:Y:S01]  /*a400*/  MUFU.EX2 R215, R215 ;  /* 0x000000d700d77308 */ /* 0x000ee20000000800 */
[C---:B------:R-:W-:Y:S01]  /*a410*/  HMMA.16816.F32.BF16 R72, R128.reuse, R106, R72 ;  /* 0x0000006a8048723c */ /* 0x040fe20000041848 */
[----:B------:R-:W5:Y:S08]  /*a420*/  LDSM.16.MT88.4 R104, [R164+0x4000] ;  /* 0x00400000a468783b */ /* 0x000f700000004200 */
[----:B------:R-:W-:Y:S01]  /*a430*/  MUFU.EX2 R218, R218 ;  /* 0x000000da00da7308 */ /* 0x000fe20000000800 */
[C---:B----4-:R-:W-:Y:S03]  /*a440*/  HMMA.16816.F32.BF16 R76, R128.reuse, R100, R76 ;  /* 0x00000064804c723c */ /* 0x050fe6000004184c */
[----:B-1----:R-:W-:Y:S06]  /*a450*/  F2FP.BF16.F32.PACK_AB R100, R177, R172 ;  /* 0x000000acb164723e */ /* 0x002fec00000010ff */
[----:B------:R-:W-:Y:S01]  /*a460*/  MUFU.EX2 R135, R135 ;  /* 0x0000008700877308 */ /* 0x000fe20000000800 */
[----:B--2---:R-:W-:Y:S01]  /*a470*/  F2FP.BF16.F32.PACK_AB R101, R174, R179 ;  /* 0x000000b3ae65723e */ /* 0x004fe200000010ff */
[----:B------:R-:W-:Y:S01]  /*a480*/  FADD.FTZ R172, R172, R169 ;  /* 0x000000a9acac7221 */ /* 0x000fe20000010000 */
[----:B---3--:R-:W-:Y:S01]  /*a490*/  F2FP.BF16.F32.PACK_AB R136, R215, R214 ;  /* 0x000000d6d788723e */ /* 0x008fe200000010ff */
[C---:B------:R-:W-:Y:S03]  /*a4a0*/  HMMA.16816.F32.BF16 R80, R128.reuse, R102, R80 ;  /* 0x000000668050723c */ /* 0x040fe60000041850 */
[----:B------:R-:W-:Y:S03]  /*a4b0*/  F2FP.BF16.F32.PACK_AB R102, R176, R181 ;  /* 0x000000b5b066723e */ /* 0x000fe600000010ff */
[----:B------:R-:W1:Y:S01]  /*a4c0*/  MUFU.EX2 R222, R222 ;  /* 0x000000de00de7308 */ /* 0x000e620000000800 */
[----:B------:R-:W-:Y:S01]  /*a4d0*/  F2FP.BF16.F32.PACK_AB R103, R178, R183 ;  /* 0x000000b7b267723e */ /* 0x000fe200000010ff */
[----:B------:R-:W-:Y:S01]  /*a4e0*/  FADD.FTZ R179, R179, R166 ;  /* 0x000000a6b3b37221 */ /* 0x000fe20000010000 */
[----:B------:R-:W-:Y:S01]  /*a4f0*/  FADD.FTZ R172, R177, R172 ;  /* 0x000000acb1ac7221 */ /* 0x000fe20000010000 */
[C---:B-----5:R-:W-:Y:S03]  /*a500*/  HMMA.16816.F32.BF16 R84, R128.reuse, R108, R84 ;  /* 0x0000006c8054723c */ /* 0x060fe60000041854 */
[----:B------:R-:W-:Y:S03]  /*a510*/  FADD.FTZ R174, R174, R179 ;  /* 0x000000b3aeae7221 */ /* 0x000fe60000010000 */
[----:B------:R-:W-:Y:S01]  /*a520*/  MUFU.EX2 R134, R134 ;  /* 0x0000008600867308 */ /* 0x000fe20000000800 */
[----:B------:R-:W-:Y:S01]  /*a530*/  FADD.FTZ R181, R181, R172 ;  /* 0x000000acb5b57221 */ /* 0x000fe20000010000 */
[----:B------:R-:W-:Y:S01]  /*a540*/  FADD.FTZ R183, R183, R174 ;  /* 0x000000aeb7b77221 */ /* 0x000fe20000010000 */
[C---:B------:R-:W-:Y:S01]  /*a550*/  HMMA.16816.F32.BF16 R88, R128.reuse, R110, R88 ;  /* 0x0000006e8058723c */ /* 0x040fe20000041858 */
[----:B------:R-:W2:Y:S02]  /*a560*/  LDSM.16.MT88.4 R108, [R184+0xc800] ;  /* 0x00c80000b86c783b */ /* 0x000ea40000004200 */
[----:B------:R-:W-:Y:S04]  /*a570*/  FADD.FTZ R181, R176, R181 ;  /* 0x000000b5b0b57221 */ /* 0x000fe80000010000 */
[----:B------:R3:W4:Y:S01]  /*a580*/  MUFU.EX2 R133, R137 ;  /* 0x0000008900857308 */ /* 0x0007220000000800 */
[----:B-1----:R-:W-:Y:S01]  /*a590*/  F2FP.BF16.F32.PACK_AB R138, R225, R222 ;  /* 0x000000dee18a723e */ /* 0x002fe200000010ff */
[----:B------:R-:W-:Y:S01]  /*a5a0*/  FADD.FTZ R183, R178, R183 ;  /* 0x000000b7b2b77221 */ /* 0x000fe20000010000 */
[C---:B------:R-:W-:Y:S08]  /*a5b0*/  HMMA.16816.F32.BF16 R92, R128.reuse, R104, R92 ;  /* 0x00000068805c723c */ /* 0x040ff0000004185c */
[----:B------:R-:W-:Y:S01]  /*a5c0*/  HMMA.16816.F32.BF16 R96, R128, R106, R96 ;  /* 0x0000006a8060723c */ /* 0x000fe20000041860 */
[----:B------:R-:W1:Y:S02]  /*a5d0*/  LDSM.16.MT88.4 R104, [R184+0xe800] ;  /* 0x00e80000b868783b */ /* 0x000e640000004200 */
[----:B---3--:R-:W-:Y:S02]  /*a5e0*/  F2FP.BF16.F32.PACK_AB R137, R135, R218 ;  /* 0x000000da8789723e */ /* 0x008fe400000010ff */
[----:B----4-:R-:W-:Y:S03]  /*a5f0*/  F2FP.BF16.F32.PACK_AB R139, R133, R134 ;  /* 0x00000086858b723e */ /* 0x010fe600000010ff */
[C---:B------:R-:W-:Y:S01]  /*a600*/  HMMA.16816.F32.BF16 R4, R100.reuse, R112, R4 ;  /* 0x000000706404723c */ /* 0x040fe20000041804 */
[----:B------:R-:W3:Y:S07]  /*a610*/  LDSM.16.MT88.4 R128, [R165+0x2800] ;  /* 0x00280000a580783b */ /* 0x000eee0000004200 */
        /* <DEDUP_REMOVED lines=17> */
[C---:B---3--:R-:W-:Y:S08]  /*a730*/  HMMA.16816.F32.BF16 R52, R100.reuse, R128, R52 ;  /* 0x000000806434723c */ /* 0x048ff00000041834 */
        /* <DEDUP_REMOVED lines=98> */
[----:B------:R-:W-:Y:S11]  /*ad60*/  @P1 BRA `(.L_x_514) ;  /* 0xffffffd400e01947 */ /* 0x000ff6000383ffff */
.L_x_513:
        /* <DEDUP_REMOVED lines=260> */
.L_x_517:
        /* <DEDUP_REMOVED lines=57> */
.L_x_519:
[----:B------:R-:W-:Y:S05]  /*c140*/  BSYNC.RECONVERGENT B0 ;  /* 0x0000000000007941 */ /* 0x000fea0003800200 */
.L_x_518:
[----:B------:R-:W2:Y:S01]  /*c150*/  LDCU.64 UR4, c[0x0][0x410] ;  /* 0x00008200ff0477ac */ /* 0x000ea20008000a00 */
[----:B------:R-:W-:Y:S01]  /*c160*/  @P0 IMAD.MOV.U32 R28, RZ, RZ, R20 ;  /* 0x000000ffff1c0224 */ /* 0x000fe200078e0014 */
[----:B------:R-:W-:Y:S01]  /*c170*/  LOP3.LUT R5, R5, 0x38, RZ, 0xc0, !PT ;  /* 0x0000003805057812 */ /* 0x000fe200078ec0ff */
[----:B------:R-:W-:Y:S01]  /*c180*/  BSSY.RECONVERGENT B0, `(.L_x_520) ;  /* 0x000001f000007945 */ /* 0x000fe20003800200 */
[----:B------:R-:W-:Y:S02]  /*c190*/  SHF.R.U32.HI R24, RZ, 0x3, R4 ;  /* 0x00000003ff187819 */ /* 0x000fe40000011604 */
[----:B------:R-:W-:Y:S02]  /*c1a0*/  IADD3 R18, P0, PT, R5, R28, RZ ;  /* 0x0000001c05127210 */ /* 0x000fe40007f1e0ff */
[CC--:B------:R-:W-:Y:S01]  /*c1b0*/  ISETP.GE.AND P3, PT, R24.reuse, R195.reuse, PT ;  /* 0x000000c31800720c */ /* 0x0c0fe20003f66270 */
[C---:B-1----:R-:W-:Y:S01]  /*c1c0*/  VIADD R6, R24.reuse, 0x10 ;  /* 0x0000001018067836 */ /* 0x042fe20000000000 */
[----:B------:R-:W-:Y:S01]  /*c1d0*/  MOV R25, RZ ;  /* 0x000000ff00197202 */ /* 0x000fe20000000f00 */
[----:B------:R-:W-:Y:S01]  /*c1e0*/  IMAD.X R19, RZ, RZ, R23, P0 ;  /* 0x000000ffff137224 */ /* 0x000fe200000e0617 */
[C---:B------:R-:W-:Y:S01]  /*c1f0*/  IADD3 R2, PT, PT, R24.reuse, 0x30, RZ ;  /* 0x0000003018027810 */ /* 0x040fe20007ffe0ff */
[----:B------:R-:W-:Y:S01]  /*c200*/  VIADD R4, R24, 0x20 ;  /* 0x0000002018047836 */ /* 0x000fe20000000000 */
[-C--:B------:R-:W-:Y:S01]  /*c210*/  ISETP.GE.AND P2, PT, R6, R195.reuse, PT ;  /* 0x000000c30600720c */ /* 0x080fe20003f46270 */
[----:B------:R1:W4:Y:S01]  /*c220*/  LDS.128 R20, [R17] ;  /* 0x0000000011147984 */ /* 0x0003220000000c00 */
[-C--:B------:R-:W-:Y:S01]  /*c230*/  ISETP.GE.AND P0, PT, R2, R195.reuse, PT ;  /* 0x000000c30200720c */ /* 0x080fe20003f06270 */
[----:B------:R-:W-:Y:S01]  /*c240*/  IMAD.WIDE.U32 R24, R0, 0x40, R24 ;  /* 0x0000004000187825 */ /* 0x000fe200078e0018 */
[----:B------:R-:W-:-:S02]  /*c250*/  ISETP.GE.AND P1, PT, R4, R195, PT ;  /* 0x000000c30400720c */ /* 0x000fc40003f26270 */
[----:B------:R1:W1:Y:S01]  /*c260*/  LDS.128 R4, [R17+0x4000] ;  /* 0x0040000011047984 */ /* 0x0002620000000c00 */
[----:B--2---:R-:W-:-:S04]  /*c270*/  IMAD.WIDE.U32 R18, R13, UR4, R18 ;  /* 0x000000040d127c25 */ /* 0x004fc8000f8e0012 */
[----:B------:R-:W-:Y:S02]  /*c280*/  IMAD R27, R13, UR5, R19 ;  /* 0x000000050d1b7c24 */ /* 0x000fe4000f8e0213 */
[----:B------:R2:W1:Y:S01]  /*c290*/  LDS.128 R12, [R17+0x2000] ;  /* 0x00200000110c7984 */ /* 0x0004620000000c00 */
[----:B------:R-:W-:Y:S05]  /*c2a0*/  @P3 BRA `(.L_x_521) ;  /* 0x0000000000303947 */ /* 0x000fea0003800000 */
        /* <DEDUP_REMOVED lines=11> */
[----:B------:R3:W-:Y:S02]  /*c360*/  STG.E.128 desc[UR8][R2.64+0x100], R4 ;  /* 0x0001000402007986 */ /* 0x0007e4000c101d08 */
.L_x_521:
[----:B------:R-:W-:Y:S05]  /*c370*/  BSYNC.RECONVERGENT B0 ;  /* 0x0000000000007941 */ /* 0x000fea0003800200 */
.L_x_520:
[----:B---34-:R3:W4:Y:S01]  /*c380*/  LDS.128 R20, [R17+0x800] ;  /* 0x0008000011147984 */ /* 0x0187220000000c00 */
        /* <DEDUP_REMOVED lines=16> */
[----:B----4-:R2:W-:Y:S04]  /*c490*/  STG.E.128 desc[UR8][R2.64], R20 ;  /* 0x0000001402007986 */ /* 0x0105e8000c101d08 */
[----:B-1----:R2:W-:Y:S04]  /*c4a0*/  STG.E.128 desc[UR8][R2.64+0x80], R12 ;  /* 0x0000800c02007986 */ /* 0x0025e8000c101d08 */
[----:B------:R2:W-:Y:S02]  /*c4b0*/  STG.E.128 desc[UR8][R2.64+0x100], R4 ;  /* 0x0001000402007986 */ /* 0x0005e4000c101d08 */
.L_x_523:
[----:B------:R-:W-:Y:S05]  /*c4c0*/  BSYNC.RECONVERGENT B0 ;  /* 0x0000000000007941 */ /* 0x000fea0003800200 */
.L_x_522:
[----:B--2-4-:R2:W4:Y:S01]  /*c4d0*/  LDS.128 R20, [R17+0x1000] ;  /* 0x0010000011147984 */ /* 0x0145220000000c00 */
        /* <DEDUP_REMOVED lines=19> */
.L_x_525:
[----:B------:R-:W-:Y:S05]  /*c610*/  BSYNC.RECONVERGENT B0 ;  /* 0x0000000000007941 */ /* 0x000fea0003800200 */
.L_x_524:
[----:B-1-3--:R1:W3:Y:S04]  /*c620*/  LDS.128 R4, [R17+0x3800] ;  /* 0x0038000011047984 */ /* 0x00a2e80000000c00 */
[----:B------:R1:W1:Y:S01]  /*c630*/  LDS.128 R12, [R17+0x5800] ;  /* 0x00580000110c7984 */ /* 0x0002620000000c00 */
[----:B------:R-:W-:Y:S05]  /*c640*/  @P0 EXIT ;  /* 0x000000000000094d */ /* 0x000fea0003800000 */
[----:B------:R-:W5:Y:S01]  /*c650*/  LDCU.64 UR6, c[0x0][0x408] ;  /* 0x00008100ff0677ac */ /* 0x000f620008000a00 */
[----:B------:R-:W-:Y:S01]  /*c660*/  IADD3 R0, P0, PT, R24, 0x30, RZ ;  /* 0x0000003018007810 */ /* 0x000fe20007f1e0ff */
[----:B------:R-:W-:Y:S01]  /*c670*/  IMAD.MOV.U32 R16, RZ, RZ, R18 ;  /* 0x000000ffff107224 */ /* 0x000fe200078e0012 */
[----:B-12---:R-:W-:Y:S01]  /*c680*/  MOV R17, R27 ;  /* 0x0000001b00117202 */ /* 0x006fe20000000f00 */
        /* <DEDUP_REMOVED lines=8> */
[----:B------:R-:W-:Y:S04]  /*c710*/  STG.E.128 desc[UR8][R2.64], R8 ;  /* 0x0000000802007986 */ /* 0x000fe8000c101d08 */
[----:B---3--:R-:W-:Y:S04]  /*c720*/  STG.E.128 desc[UR8][R2.64+0x80], R4 ;  /* 0x0000800402007986 */ /* 0x008fe8000c101d08 */
[----:B------:R-:W-:Y:S01]  /*c730*/  STG.E.128 desc[UR8][R2.64+0x100], R12 ;  /* 0x0001000c02007986 */ /* 0x000fe2000c101d08 */
[----:B------:R-:W-:Y:S05]  /*c740*/  EXIT ;  /* 0x000000000000794d */ /* 0x000fea0003800000 */
.L_x_526:
        /* <DEDUP_REMOVED lines=11> */
.L_x_940:


//--------------------- .text._ZN5flash16flash_fwd_kernelI23Flash_fwd_kernel_traitsILi192ELi64ELi64ELi4ELb0ELb0EN7cutlass10bfloat16_tE19Flash_kernel_traitsILi192ELi64ELi64ELi4ES3_EELb1ELb1ELb0ELb1ELb0ELb0ELb0ELb0EEEvNS_16Flash_fwd_paramsE --------------------------
	.section	.text._ZN5flash16flash_fwd_kernelI23Flash_fwd_kernel_traitsILi192ELi64ELi64ELi4ELb0ELb0EN7cutlass10bfloat16_tE19Flash_kernel_traitsILi192ELi64ELi64ELi4ES3_EELb1ELb1ELb0ELb1ELb0ELb0ELb0ELb0EEEvNS_16Flash_fwd_paramsE,"ax",@progbits
	.align	128
        .global         _ZN5flash16flash_fwd_kernelI23Flash_fwd_kernel_traitsILi192ELi64ELi64ELi4ELb0ELb0EN7cutlass10bfloat16_tE19Flash_kernel_traitsILi192ELi64ELi64ELi4ES3_EELb1ELb1ELb0ELb1ELb0ELb0ELb0ELb0EEEvNS_16Flash_fwd_paramsE
        .type           _ZN5flash16flash_fwd_kernelI23Flash_fwd_kernel_traitsILi192ELi64ELi64ELi4ELb0ELb0EN7cutlass10bfloat16_tE19Flash_kernel_traitsILi192ELi64ELi64ELi4ES3_EELb1ELb1ELb0ELb1ELb0ELb0ELb0ELb0EEEvNS_16Flash_fwd_paramsE,@function
        .size           _ZN5flash16flash_fwd_kernelI23Flash_fwd_kernel_traitsILi192ELi64ELi64ELi4ELb0ELb0EN7cutlass10bfloat16_tE19Flash_kernel_traitsILi192ELi64ELi64ELi4ES3_EELb1ELb1ELb0ELb1ELb0ELb0ELb0ELb0EEEvNS_16Flash_fwd_paramsE,(.L_x_941 - _ZN5flash16flash_fwd_kernelI23Flash_fwd_kernel_traitsILi192ELi64ELi64ELi4ELb0ELb0EN7cutlass10bfloat16_tE19Flash_kernel_traitsILi192ELi64ELi64ELi4ES3_EELb1ELb1ELb0ELb1ELb0ELb0ELb0ELb0EEEvNS_16Flash_fwd_paramsE)
        .other          _ZN5flash16flash_fwd_kernelI23Flash_fwd_kernel_traitsILi192ELi64ELi64ELi4ELb0ELb0EN7cutlass10bfloat16_tE19Flash_kernel_traitsILi192ELi64ELi64ELi4ES3_EELb1ELb1ELb0ELb1ELb0ELb0ELb0ELb0EEEvNS_16Flash_fwd_paramsE,@"STO_CUDA_ENTRY STV_DEFAULT"
_ZN5flash16flash_fwd_kernelI23Flash_fwd_kernel_traitsILi192ELi64ELi64ELi4ELb0ELb0EN7cutlass10bfloat16_tE19Flash_kernel_traitsILi192ELi64ELi64ELi4ES3_EELb1ELb1ELb0ELb1ELb0ELb0ELb0ELb0EEEvNS_16Flash_fwd_paramsE:
.text._ZN5flash16flash_fwd_kernelI23Flash_fwd_kernel_traitsILi192ELi64ELi64ELi4ELb0ELb0EN7cutlass10bfloat16_tE19Flash_kernel_traitsILi192ELi64ELi64ELi4ES3_EELb1ELb1ELb0ELb1ELb0ELb0ELb0ELb0EEEvNS_16Flash_fwd_paramsE:
[----:B------:R-:W-:Y:S01]  /*0000*/  LDC R1, c[0x0][0x37c] ;  /* 0x0000df00ff017b82 */ /* 0x000fe20000000800 */
[----:B------:R-:W1:Y:S07]  /*0010*/  LDCU.U8 UR4, c[0x0][0x524] ;  /* 0x0000a480ff0477ac */ /* 0x000e6e0008000000 */
[----:B------:R-:W2:Y:S01]  /*0020*/  LDC R89, c[0x0][0x51c] ;  /* 0x00014700ff597b82 */ /* 0x000ea20000000800 */
[----:B------:R-:W3:Y:S07]  /*0030*/  LDCU.64 UR14, c[0x0][0x358] ;  /* 0x00006b00ff0e77ac */ /* 0x000eee0008000a00 */
[----:B------:R-:W3:Y:S01]  /*0040*/  LDC R84, c[0x0][0x518] ;  /* 0x00014600ff547b82 */ /* 0x000ee20000000800 */
[----:B------:R-:W4:Y:S01]  /*0050*/  S2R R90, SR_CTAID.X ;  /* 0x00000000005a7919 */ /* 0x000f220000002500 */
[----:B------:R-:W3:Y:S01]  /*0060*/  LDCU.64 UR6, c[0x0][0x470] ;  /* 0x00008e00ff0677ac */ /* 0x000ee20008000a00 */
[----:B------:R-:W4:Y:S05]  /*0070*/  S2R R9, SR_CTAID.Y ;  /* 0x0000000000097919 */ /* 0x000f2a0000002600 */
[----:B------:R-:W4:Y:S01]  /*0080*/  LDC.64 R2, c[0x0][0x460] ;  /* 0x00011800ff027b82 */ /* 0x000f220000000a00 */
[----:B-1----:R-:W-:Y:S01]  /*0090*/  ISETP.NE.AND P4, PT, RZ, UR4, PT ;  /* 0x00000004ff007c0c */ /* 0x002fe2000bf85270 */
[----:B------:R-:W1:-:S12]  /*00a0*/  LDCU.64 UR4, c[0x0][0x510] ;  /* 0x0000a200ff0477ac */ /* 0x000e580008000a00 */
[----:B--2---:R-:W-:Y:S01]  /*00b0*/  @P4 IMAD.MOV.U32 R85, RZ, RZ, R89 ;  /* 0x000000ffff554224 */ /* 0x004fe200078e0059 */
[----:B------:R-:W2:Y:S01]  /*00c0*/  S2R R12, SR_CTAID.Z ;  /* 0x00000000000c7919 */ /* 0x000ea20000002700 */
[----:B------:R-:W2:Y:S03]  /*00d0*/  @P4 LDC R0, c[0x0][0x520] ;  /* 0x00014800ff004b82 */ /* 0x000ea60000000800 */
[----:B---3--:R-:W3:Y:S01]  /*00e0*/  @P4 LDG.E.64 R6, desc[UR14][R84.64] ;  /* 0x0000000e54064981 */ /* 0x008ee2000c1e1b00 */
[----:B-1----:R-:W-:Y:S02]  /*00f0*/  IMAD.U32 R222, RZ, RZ, UR4 ;  /* 0x00000004ffde7e24 */ /* 0x002fe4000f8e00ff */
[----:B------:R-:W-:Y:S01]  /*0100*/  IMAD.U32 R223, RZ, RZ, UR5 ;  /* 0x00000005ffdf7e24 */ /* 0x000fe2000f8e00ff */
[----:B------:R-:W1:Y:S01]  /*0110*/  S2R R186, SR_TID.X ;  /* 0x0000000000ba7919 */ /* 0x000e620000002100 */
[----:B------:R-:W3:Y:S04]  /*0120*/  LDCU.64 UR4, c[0x0][0x478] ;  /* 0x00008f00ff0477ac */ /* 0x000ee80008000a00 */
[----:B------:R-:W3:Y:S01]  /*0130*/  @P4 LDG.E.64 R222, desc[UR14][R222.64] ;  /* 0x0000000edede4981 */ /* 0x000ee2000c1e1b00 */
[----:B----4-:R-:W-:Y:S01]  /*0140*/  ISETP.NE.U32.AND P3, PT, R2, RZ, PT ;  /* 0x000000ff0200720c */ /* 0x010fe20003f65070 */
[----:B------:R-:W-:Y:S01]  /*0150*/  IMAD.MOV.U32 R209, RZ, RZ, -0x1 ;  /* 0xffffffffffd17424 */ /* 0x000fe200078e00ff */
[----:B------:R-:W-:-:S02]  /*0160*/  ISETP.NE.U32.AND P0, PT, RZ, UR6, PT ;  /* 0x00000006ff007c0c */ /* 0x000fc4000bf05070 */
[----:B------:R-:W-:Y:S01]  /*0170*/  ISETP.NE.AND.EX P3, PT, R3, RZ, PT, P3 ;  /* 0x000000ff0300720c */ /* 0x000fe20003f65330 */
[----:B------:R-:W-:Y:S01]  /*0180*/  IMAD.SHL.U32 R15, R9, 0x4, RZ ;  /* 0x00000004090f7824 */ /* 0x000fe200078e00ff */
[----:B------:R-:W-:Y:S02]  /*0190*/  ISETP.NE.AND.EX P0, PT, RZ, UR7, PT, P0 ;  /* 0x00000007ff007c0c */ /* 0x000fe4000bf05300 */
[----:B------:R-:W-:Y:S02]  /*01a0*/  ISETP.NE.U32.AND P2, PT, R2, RZ, PT ;  /* 0x000000ff0200720c */ /* 0x000fe40003f45070 */
[----:B--2---:R-:W-:Y:S02]  /*01b0*/  LOP3.LUT R5, R12, R90, R9, 0xfe, !PT ;  /* 0x0000005a0c057212 */ /* 0x004fe400078efe09 */
[----:B------:R-:W-:Y:S02]  /*01c0*/  ISETP.NE.AND.EX P2, PT, R3, RZ, PT, P2 ;  /* 0x000000ff0300720c */ /* 0x000fe40003f45320 */
[----:B-1----:R-:W-:-:S02]  /*01d0*/  LOP3.LUT P5, RZ, R5, R186, RZ, 0xfc, !PT ;  /* 0x000000ba05ff7212 */ /* 0x002fc400078afcff */
[----:B------:R-:W1:Y:S11]  /*01e0*/  LDC.64 R4, c[0x0][0x460] ;  /* 0x00011800ff047b82 */ /* 0x000e760000000a00 */
[----:B------:R-:W2:Y:S01]  /*01f0*/  @!P5 LDC.64 R16, c[0x0][0x528] ;  /* 0x00014a00ff10db82 */ /* 0x000ea20000000a00 */
[----:B-1----:R-:W-:-:S07]  /*0200*/  IMAD.WIDE.U32 R18, R9, 0x4, R4 ;  /* 0x0000000409127825 */ /* 0x002fce00078e0004 */
[----:B------:R-:W1:Y:S01]  /*0210*/  LDC.64 R4, c[0x0][0x468] ;  /* 0x00011a00ff047b82 */ /* 0x000e620000000a00 */
[----:B------:R-:W-:Y:S01]  /*0220*/  SHF.R.U32.HI R2, RZ, 0x1e, R9 ;  /* 0x0000001eff027819 */ /* 0x000fe20000011609 */
[----:B------:R-:W-:Y:S01]  /*0230*/  IMAD.MOV.U32 R8, RZ, RZ, -0x1 ;  /* 0xffffffffff087424 */ /* 0x000fe200078e00ff */
[----:B---3--:R-:W-:-:S05]  /*0240*/  @P4 IADD3 R84, P1, PT, R6, R0, RZ ;  /* 0x0000000006544210 */ /* 0x008fca0007f3e0ff */
[----:B------:R-:W-:Y:S01]  /*0250*/  @P4 IMAD.X R89, RZ, RZ, R7, P1 ;  /* 0x000000ffff594224 */ /* 0x000fe200008e0607 */
[----:B------:R-:W-:-:S03]  /*0260*/  ISETP.NE.U32.AND P1, PT, RZ, UR4, PT ;  /* 0x00000004ff007c0c */ /* 0x000fc6000bf25070 */
[----:B------:R-:W-:Y:S01]  /*0270*/  @!P5 IMAD.MOV.U32 R85, RZ, RZ, R89 ;  /* 0x000000ffff55d224 */ /* 0x000fe200078e0059 */
[----:B------:R-:W-:Y:S01]  /*0280*/  ISETP.NE.AND.EX P1, PT, RZ, UR5, PT, P1 ;  /* 0x00000005ff007c0c */ /* 0x000fe2000bf25310 */
[----:B--2---:R2:W-:Y:S04]  /*0290*/  @!P5 STG.E.64 desc[UR14][R16.64], R222 ;  /* 0x000000de1000d986 */ /* 0x0045e8000c101b0e */
[----:B------:R2:W-:Y:S04]  /*02a0*/  @!P5 STG.E.64 desc[UR14][R16.64+0x8], R84 ;  /* 0x000008541000d986 */ /* 0x0005e8000c101b0e */
[----:B------:R-:W3:Y:S04]  /*02b0*/  @P3 LDG.E R209, desc[UR14][R18.64] ;  /* 0x0000000e12d13981 */ /* 0x000ee8000c1e1900 */
[C---:B------:R-:W-:Y:S01]  /*02c0*/  @P1 IADD3 R92, P3, PT, R15.reuse, UR4, RZ ;  /* 0x000000040f5c1c10 */ /* 0x040fe2000ff7e0ff */
[----:B------:R-:W4:Y:S01]  /*02d0*/  LDCU.U8 UR4, c[0x0][0x532] ;  /* 0x0000a640ff0477ac */ /* 0x000f220008000000 */
[----:B------:R-:W-:Y:S01]  /*02e0*/  @P0 IADD3 R10, P4, PT, R15, UR6, RZ ;  /* 0x000000060f0a0c10 */ /* 0x000fe2000ff9e0ff */
[----:B------:R-:W-:Y:S01]  /*02f0*/  IMAD.MOV.U32 R7, RZ, RZ, RZ ;  /* 0x000000ffff077224 */ /* 0x000fe200078e00ff */
[C---:B------:R-:W-:Y:S01]  /*0300*/  @P1 IADD3.X R93, PT, PT, R2.reuse, UR5, RZ, P3, !PT ;  /* 0x00000005025d1c10 */ /* 0x040fe20009ffe4ff */
[----:B------:R-:W3:Y:S01]  /*0310*/  @P2 LDG.E R0, desc[UR14][R18.64+0x4] ;  /* 0x0000040e12002981 */ /* 0x000ee2000c1e1900 */
[----:B------:R-:W-:Y:S01]  /*0320*/  @P0 IADD3.X R11, PT, PT, R2, UR7, RZ, P4, !PT ;  /* 0x00000007020b0c10 */ /* 0x000fe2000a7fe4ff */
[----:B------:R-:W2:Y:S01]  /*0330*/  @!P1 LDC R6, c[0x0][0x43c] ;  /* 0x00010f00ff069b82 */ /* 0x000ea20000000800 */
[----:B-1----:R-:W-:Y:S01]  /*0340*/  ISETP.EQ.U32.AND P4, PT, R4, RZ, PT ;  /* 0x000000ff0400720c */ /* 0x002fe20003f82070 */
[----:B------:R-:W5:Y:S04]  /*0350*/  @P1 LDG.E R92, desc[UR14][R92.64] ;  /* 0x0000000e5c5c1981 */ /* 0x000f68000c1e1900 */
[----:B------:R1:W5:Y:S01]  /*0360*/  @P0 LDG.E R7, desc[UR14][R10.64] ;  /* 0x0000000e0a070981 */ /* 0x000362000c1e1900 */
[----:B----4-:R-:W-:-:S04]  /*0370*/  ISETP.NE.AND P3, PT, RZ, UR4, PT ;  /* 0x00000004ff007c0c */ /* 0x010fc8000bf65270 */
[----:B------:R-:W-:Y:S02]  /*0380*/  ISETP.EQ.OR.EX P4, PT, R5, RZ, !P3, P4 ;  /* 0x000000ff0500720c */ /* 0x000fe40005f82740 */
[----:B------:R-:W-:-:S05]  /*0390*/  IADD3 R14, P0, PT, R15, R4, RZ ;  /* 0x000000040f0e7210 */ /* 0x000fca0007f1e0ff */
[----:B------:R-:W-:Y:S02]  /*03a0*/  IMAD.X R15, R2, 0x1, R5, P0 ;  /* 0x00000001020f7824 */ /* 0x000fe400000e0605 */
[----:B------:R-:W4:Y:S04]  /*03b0*/  @!P1 LDC.64 R2, c[0x0][0x488] ;  /* 0x00012200ff029b82 */ /* 0x000f280000000a00 */
[----:B------:R2:W5:Y:S01]  /*03c0*/  @!P4 LDG.E R8, desc[UR14][R14.64] ;  /* 0x0000000e0e08c981 */ /* 0x000562000c1e1900 */
[----:B------:R-:W-:-:S04]  /*03d0*/  ISETP.NE.U32.AND P0, PT, R4, RZ, PT ;  /* 0x000000ff0400720c */ /* 0x000fc80003f05070 */
[----:B------:R-:W-:Y:S01]  /*03e0*/  ISETP.NE.AND.EX P0, PT, R5, RZ, PT, P0 ;  /* 0x000000ff0500720c */ /* 0x000fe20003f05300 */
[----:B-1----:R-:W1:-:S12]  /*03f0*/  @!P2 LDC R11, c[0x0][0x434] ;  /* 0x00010d00ff0bab82 */ /* 0x002e580000000800 */
[----:B------:R-:W1:Y:S01]  /*0400*/  @!P0 LDC R4, c[0x0][0x438] ;  /* 0x00010e00ff048b82 */ /* 0x000e620000000800 */
[----:B---3--:R-:W-:Y:S02]  /*0410*/  @P2 IMAD.IADD R11, R0, 0x1, -R209 ;  /* 0x00000001000b2824 */ /* 0x008fe400078e0ad1 */
[----:B------:R-:W-:-:S05]  /*0420*/  IMAD.SHL.U32 R0, R90, 0x40, RZ ;  /* 0x000000405a007824 */ /* 0x000fca00078e00ff */
[----:B-1----:R-:W-:Y:S01]  /*0430*/  ISETP.GT.AND P2, PT, R11, R0, PT ;  /* 0x000000000b00720c */ /* 0x002fe20003f44270 */
[----:B--2-4-:R-:W-:-:S12]  /*0440*/  @!P0 BRA `(.L_x_527) ;  /* 0x00000000000c8947 */ /* 0x014fd80003800000 */
[----:B------:R-:W2:Y:S02]  /*0450*/  @P3 LDG.E R5, desc[UR14][R14.64+0x4] ;  /* 0x0000040e0e053981 */ /* 0x000ea4000c1e1900 */
[----:B--2--5:R-:W-:-:S06]  /*0460*/  @P3 IADD3 R4, PT, PT, R5, -R8, RZ ;  /* 0x8000000805043210 */ /* 0x024fcc0007ffe0ff */
[----:B------:R1:W5:Y:S02]  /*0470*/  @!P3 LDG.E R4, desc[UR14][R14.64] ;  /* 0x0000000e0e04b981 */ /* 0x000364000c1e1900 */
.L_x_527:
[----:B------:R-:W-:Y:S05]  /*0480*/  @!P2 EXIT ;  /* 0x000000000000a94d */ /* 0x000fea0003800000 */
[----:B------:R-:W2:Y:S01]  /*0490*/  LDC R91, c[0x0][0x508] ;  /* 0x00014200ff5b7b82 */ /* 0x000ea20000000800 */
[----:B------:R-:W-:Y:S01]  /*04a0*/  @!P1 ISETP.NE.U32.AND P0, PT, R2, RZ, PT ;  /* 0x000000ff0200920c */ /* 0x000fe20003f05070 */
[----:B-----5:R-:W-:Y:S02]  /*04b0*/  @P1 IMAD.IADD R92, R92, 0x1, -R7 ;  /* 0x000000015c5c1824 */ /* 0x020fe400078e0a07 */
[----:B------:R-:W-:Y:S01]  /*04c0*/  VIADD R2, R90, 0x1 ;  /* 0x000000015a027836 */ /* 0x000fe20000000000 */
[----:B------:R-:W-:-:S03]  /*04d0*/  @!P1 ISETP.NE.AND.EX P0, PT, R3, RZ, PT, P0 ;  /* 0x000000ff0300920c */ /* 0x000fc60003f05300 */
[----:B------:R-:W-:Y:S01]  /*04e0*/  IMAD R2, R2, 0x40, -R11 ;  /* 0x0000004002027824 */ /* 0x000fe200078e0a0b */
[----:B------:R-:W-:-:S04]  /*04f0*/  @!P1 SEL R6, R6, RZ, P0 ;  /* 0x000000ff06069207 */ /* 0x000fc80000000000 */
        /* <DEDUP_REMOVED lines=15> */
[----:B------:R-:W4:Y:S01]  /*05f0*/  @!P1 LDC.64 R6, c[0x0][0x400] ;  /* 0x00010000ff069b82 */ /* 0x000f220000000a00 */
[----:B--2---:R-:W-:-:S07]  /*0600*/  ISETP.NE.AND P6, PT, R2, RZ, PT ;  /* 0x000000ff0200720c */ /* 0x004fce0003fc5270 */
[----:B------:R-:W2:Y:S08]  /*0610*/  @P1 LDC.64 R4, c[0x0][0x408] ;  /* 0x00010200ff041b82 */ /* 0x000eb00000000a00 */
[----:B------:R-:W5:Y:S01]  /*0620*/  @P6 LDC.64 R2, c[0x0][0x430] ;  /* 0x00010c00ff026b82 */ /* 0x000f620000000a00 */
[----:B----4-:R-:W-:Y:S01]  /*0630*/  @!P1 IMAD.WIDE.U32 R16, R9, R6, RZ ;  /* 0x0000000609109225 */ /* 0x010fe200078e00ff */
[----:B------:R-:W-:-:S06]  /*0640*/  SHF.L.U32 R6, R186, 0x3, RZ ;  /* 0x00000003ba067819 */ /* 0x000fcc00000006ff */
[----:B-1----:R-:W1:Y:S01]  /*0650*/  @P6 LDC R15, c[0x0][0x430] ;  /* 0x00010c00ff0f6b82 */ /* 0x002e620000000800 */
[----:B------:R-:W-:Y:S01]  /*0660*/  @!P1 MOV R8, R16 ;  /* 0x0000001000089202 */ /* 0x000fe20000000f00 */
[----:B--2---:R-:W-:-:S04]  /*0670*/  @P1 IMAD.WIDE.U32 R20, R209, R4, RZ ;  /* 0x00000004d1141225 */ /* 0x004fc800078e00ff */
[----:B-----5:R-:W-:Y:S01]  /*0680*/  @P6 IMAD R3, R2, R3, RZ ;  /* 0x0000000302036224 */ /* 0x020fe200078e02ff */
[----:B------:R-:W-:Y:S01]  /*0690*/  @P6 MOV R2, 0x1 ;  /* 0x0000000100026802 */ /* 0x000fe20000000f00 */
[----:B---3--:R-:W-:Y:S06]  /*06a0*/  @P6 BRA `(.L_x_529) ;  /* 0x0000000000286947 */ /* 0x008fec0003800000 */
        /* <DEDUP_REMOVED lines=10> */
.L_x_529:
        /* <DEDUP_REMOVED lines=9> */
[----:B------:R-:W-:Y:S01]  /*07e0*/  IMAD.MOV.U32 R187, RZ, RZ, RZ ;  /* 0x000000ffffbb7224 */ /* 0x000fe200078e00ff */
[----:B------:R-:W-:Y:S01]  /*07f0*/  IADD3.X R19, PT, PT, RZ, R7, RZ, P0, !PT ;  /* 0x00000007ff137210 */ /* 0x000fe200007fe4ff */
[----:B------:R-:W-:Y:S01]  /*0800*/  BSSY.RECONVERGENT B0, `(.L_x_530) ;  /* 0x000001d000007945 */ /* 0x000fe20003800200 */
[C---:B------:R-:W-:Y:S01]  /*0810*/  ISETP.GE.AND P0, PT, R186.reuse, R11, PT ;  /* 0x0000000bba00720c */ /* 0x040fe20003f06270 */
[----:B------:R-:W-:Y:S01]  /*0820*/  VIADD R8, R186, 0x10 ;  /* 0x00000010ba087836 */ /* 0x000fe20000000000 */
[----:B------:R-:W-:Y:S01]  /*0830*/  ISETP.NE.AND P6, PT, R10, RZ, !P6 ;  /* 0x000000ff0a00720c */ /* 0x000fe200077c5270 */
[----:B------:R-:W-:Y:S01]  /*0840*/  IMAD.WIDE.U32 R90, R90, 0x40, R186 ;  /* 0x000000405a5a7825 */ /* 0x000fe200078e00ba */
[----:B------:R-:W-:-:S02]  /*0850*/  ISETP.NE.AND P1, PT, R209, -0x1, PT ;  /* 0xffffffffd100780c */ /* 0x000fc40003f25270 */
[----:B------:R-:W-:Y:S01]  /*0860*/  ISETP.GE.AND P2, PT, R8, R11, PT ;  /* 0x0000000b0800720c */ /* 0x000fe20003f46270 */
[----:B--2---:R-:W-:Y:S01]  /*0870*/  IMAD.WIDE.U32 R18, R12, UR4, R18 ;  /* 0x000000040c127c25 */ /* 0x004fe2000f8e0012 */
[----:B------:R-:W-:Y:S02]  /*0880*/  IADD3 R14, PT, PT, R186, 0x20, RZ ;  /* 0x00000020ba0e7810 */ /* 0x000fe40007ffe0ff */
[----:B------:R-:W-:Y:S01]  /*0890*/  LOP3.LUT R7, R4, 0x40, RZ, 0xfc, !PT ;  /* 0x0000004004077812 */ /* 0x000fe200078efcff */
[----:B------:R-:W-:Y:S01]  /*08a0*/  IMAD R21, R12, UR5, R19 ;  /* 0x000000050c157c24 */ /* 0x000fe2000f8e0213 */
[----:B------:R-:W-:Y:S01]  /*08b0*/  LOP3.LUT R5, R4, 0x80, RZ, 0xfc, !PT ;  /* 0x0000008004057812 */ /* 0x000fe200078efcff */
[----:B------:R-:W-:Y:S06]  /*08c0*/  @P0 BRA `(.L_x_531) ;  /* 0x0000000000400947 */ /* 0x000fec0003800000 */
[----:B------:R-:W2:Y:S01]  /*08d0*/  LDCU.64 UR4, c[0x0][0x408] ;  /* 0x00008100ff0477ac */ /* 0x000ea20008000a00 */
[----:B------:R-:W-:Y:S01]  /*08e0*/  IMAD.MOV.U32 R20, RZ, RZ, R18 ;  /* 0x000000ffff147224 */ /* 0x000fe200078e0012 */
[----:B------:R-:W5:Y:S01]  /*08f0*/  LDCU UR8, c[0x0][0x440] ;  /* 0x00008800ff0877ac */ /* 0x000f620008000800 */
[----:B------:R-:W1:Y:S01]  /*0900*/  LDCU.64 UR6, c[0x0][0x3f0] ;  /* 0x00007e00ff0677ac */ /* 0x000e620008000a00 */
[----:B--2---:R-:W-:Y:S02]  /*0910*/  IMAD R17, R91, UR4, RZ ;  /* 0x000000045b117c24 */ /* 0x004fe4000f8e02ff */
[----:B------:R-:W-:Y:S01]  /*0920*/  IMAD.WIDE.U32 R22, R90, UR4, R20 ;  /* 0x000000045a167c25 */ /* 0x000fe2000f8e0014 */
[----:B-----5:R-:W-:-:S03]  /*0930*/  ISETP.GE.AND P5, PT, R4, UR8, PT ;  /* 0x0000000804007c0c */ /* 0x020fc6000bfa6270 */
        /* <DEDUP_REMOVED lines=9> */
.L_x_531:
[----:B------:R-:W-:Y:S05]  /*09d0*/  BSYNC.RECONVERGENT B0 ;  /* 0x0000000000007941 */ /* 0x000fea0003800200 */
.L_x_530:
[----:B------:R-:W-:Y:S01]  /*09e0*/  BSSY.RECONVERGENT B0, `(.L_x_532) ;  /* 0x0000016000007945 */ /* 0x000fe20003800200 */
[----:B------:R-:W-:-:S03]  /*09f0*/  ISETP.GE.AND P0, PT, R14, R11, PT ;  /* 0x0000000b0e00720c */ /* 0x000fc60003f06270 */
[----:B------:R-:W-:Y:S10]  /*0a00*/  @P2 BRA `(.L_x_533) ;  /* 0x00000000004c2947 */ /* 0x000ff40003800000 */
[----:B------:R-:W5:Y:S01]  /*0a10*/  LDCU.64 UR6, c[0x0][0x408] ;  /* 0x00008100ff0677ac */ /* 0x000f620008000a00 */
[----:B--2---:R-:W-:Y:S01]  /*0a20*/  IADD3 R17, P2, PT, R90, 0x10, RZ ;  /* 0x000000105a117810 */ /* 0x004fe20007f5e0ff */
[----:B------:R-:W-:Y:S01]  /*0a30*/  IMAD.MOV.U32 R22, RZ, RZ, R18 ;  /* 0x000000ffff167224 */ /* 0x000fe200078e0012 */
        /* <DEDUP_REMOVED lines=16> */
.L_x_533:
[----:B------:R-:W-:Y:S05]  /*0b40*/  BSYNC.RECONVERGENT B0 ;  /* 0x0000000000007941 */ /* 0x000fea0003800200 */
.L_x_532:
[----:B------:R-:W-:Y:S01]  /*0b50*/  BSSY.RECONVERGENT B0, `(.L_x_534) ;  /* 0x0000018000007945 */ /* 0x000fe20003800200 */
[----:B------:R-:W-:Y:S01]  /*0b60*/  ISETP.NE.AND P2, PT, R4, RZ, PT ;  /* 0x000000ff0400720c */ /* 0x000fe20003f45270 */
[----:B-123--:R-:W-:Y:S01]  /*0b70*/  IMAD R16, R9, R6, RZ ;  /* 0x0000000609107224 */ /* 0x00efe200078e02ff */
[----:B------:R-:W-:Y:S01]  /*0b80*/  IADD3 R10, PT, PT, R186, 0x30, RZ ;  /* 0x00000030ba0a7810 */ /* 0x000fe20007ffe0ff */
[----:B------:R-:W-:Y:S10]  /*0b90*/  @P0 BRA `(.L_x_535) ;  /* 0x00000000004c0947 */ /* 0x000ff40003800000 */
[----:B------:R-:W1:Y:S01]  /*0ba0*/  LDCU.64 UR6, c[0x0][0x408] ;  /* 0x00008100ff0677ac */ /* 0x000e620008000a00 */
[----:B------:R-:W-:Y:S01]  /*0bb0*/  IADD3 R17, P0, PT, R90, 0x20, RZ ;  /* 0x000000205a117810 */ /* 0x000fe20007f1e0ff */
[----:B------:R-:W-:Y:S01]  /*0bc0*/  IMAD.MOV.U32 R22, RZ, RZ, R18 ;  /* 0x000000ffff167224 */ /* 0x000fe200078e0012 */
        /* <DEDUP_REMOVED lines=16> */
.L_x_535:
[----:B------:R-:W-:Y:S05]  /*0cd0*/  BSYNC.RECONVERGENT B0 ;  /* 0x0000000000007941 */ /* 0x000fea0003800200 */
.L_x_534:
[----:B------:R-:W-:Y:S01]  /*0ce0*/  ISETP.GE.AND P0, PT, R10, R11, PT ;  /* 0x0000000b0a00720c */ /* 0x000fe20003f06270 */
[----:B----4-:R-:W-:Y:S01]  /*0cf0*/  IMAD R3, R12, R3, RZ ;  /* 0x000000030c037224 */ /* 0x010fe200078e02ff */
[----:B------:R-:W-:Y:S01]  /*0d00*/  SEL R16, R16, R209, !P1 ;  /* 0x000000d110107207 */ /* 0x000fe20004800000 */
[----:B------:R-:W-:Y:S01]  /*0d10*/  BSSY.RECONVERGENT B0, `(.L_x_536) ;  /* 0x000001d000007945 */ /* 0x000fe20003800200 */
[-C--:B------:R-:W-:Y:S01]  /*0d20*/  ISETP.GE.OR P5, PT, R186, R11.reuse, P2 ;  /* 0x0000000bba00720c */ /* 0x080fe200017a6670 */
        /* <DEDUP_REMOVED lines=8> */
[----:B------:R-:W2:Y:S01]  /*0db0*/  LDCU.64 UR6, c[0x0][0x408] ;  /* 0x00008100ff0677ac */ /* 0x000ea20008000a00 */
[----:B------:R-:W-:Y:S01]  /*0dc0*/  IADD3 R0, P0, PT, R90, 0x30, RZ ;  /* 0x000000305a007810 */ /* 0x000fe20007f1e0ff */
[----:B------:R-:W-:Y:S01]  /*0dd0*/  IMAD.MOV.U32 R12, RZ, RZ, R18 ;  /* 0x000000ffff0c7224 */ /* 0x000fe200078e0012 */
[----:B------:R-:W-:Y:S01]  /*0de0*/  MOV R13, R21 ;  /* 0x00000015000d7202 */ /* 0x000fe20000000f00 */
[----:B------:R-:W3:Y:S02]  /*0df0*/  LDCU UR8, c[0x0][0x440] ;  /* 0x00008800ff0877ac */ /* 0x000ee40008000800 */
[----:B------:R-:W-:Y:S01]  /*0e00*/  IMAD.X R9, RZ, RZ, R91, P0 ;  /* 0x000000ffff097224 */ /* 0x000fe200000e065b */
[----:B------:R-:W4:Y:S03]  /*0e10*/  LDCU.64 UR4, c[0x0][0x3f0] ;  /* 0x00007e00ff0477ac */ /* 0x000f260008000a00 */
[----:B--2---:R-:W-:-:S02]  /*0e20*/  IMAD R9, R9, UR6, RZ ;  /* 0x0000000609097c24 */ /* 0x004fc4000f8e02ff */
[----:B------:R-:W-:Y:S01]  /*0e30*/  IMAD.WIDE.U32 R12, R0, UR6, R12 ;  /* 0x00000006000c7c25 */ /* 0x000fe2000f8e000c */
[----:B---3--:R-:W-:-:S03]  /*0e40*/  ISETP.GE.AND P0, PT, R4, UR8, PT ;  /* 0x0000000804007c0c */ /* 0x008fc6000bf06270 */
[----:B------:R-:W-:Y:S01]  /*0e50*/  IMAD R9, R0, UR7, R9 ;  /* 0x0000000700097c24 */ /* 0x000fe2000f8e0209 */
[----:B----4-:R-:W-:-:S03]  /*0e60*/  LEA R18, P1, R12, UR4, 0x1 ;  /* 0x000000040c127c11 */ /* 0x010fc6000f8208ff */
[----:B------:R-:W-:-:S05]  /*0e70*/  IMAD.IADD R9, R13, 0x1, R9 ;  /* 0x000000010d097824 */ /* 0x000fca00078e0209 */
[----:B------:R-:W-:Y:S02]  /*0e80*/  LEA.HI.X R19, R12, UR5, R9, 0x1, P1 ;  /* 0x000000050c137c11 */ /* 0x000fe400088f0c09 */
[----:B------:R-:W-:-:S03]  /*0e90*/  ISETP.GE.AND P1, PT, R7, UR8, PT ;  /* 0x0000000807007c0c */ /* 0x000fc6000bf26270 */
[----:B------:R2:W-:Y:S01]  /*0ea0*/  @!P0 STG.E.128 desc[UR14][R18.64], RZ ;  /* 0x000000ff12008986 */ /* 0x0005e2000c101d0e */
[----:B------:R-:W-:-:S09]  /*0eb0*/  ISETP.GE.AND P0, PT, R5, UR8, PT ;  /* 0x0000000805007c0c */ /* 0x000fd2000bf06270 */
[----:B------:R2:W-:Y:S04]  /*0ec0*/  @!P1 STG.E.128 desc[UR14][R18.64+0x80], RZ ;  /* 0x000080ff12009986 */ /* 0x0005e8000c101d0e */
[----:B------:R2:W-:Y:S02]  /*0ed0*/  @!P0 STG.E.128 desc[UR14][R18.64+0x100], RZ ;  /* 0x000100ff12008986 */ /* 0x0005e4000c101d0e */
.L_x_537:
[----:B------:R-:W-:Y:S05]  /*0ee0*/  BSYNC.RECONVERGENT B0 ;  /* 0x0000000000007941 */ /* 0x000fea0003800200 */
.L_x_536:
[--C-:B------:R-:W-:Y:S01]  /*0ef0*/  IADD3 R16, P1, P0, R6, R16, R3.reuse ;  /* 0x0000001006107210 */ /* 0x100fe2000783e003 */
[----:B------:R-:W-:Y:S01]  /*0f00*/  BSSY.RECONVERGENT B0, `(.L_x_538) ;  /* 0x000000e000007945 */ /* 0x000fe20003800200 */
[----:B------:R-:W-:Y:S02]  /*0f10*/  SEL R2, R2, RZ, P6 ;  /* 0x000000ff02027207 */ /* 0x000fe40003000000 */
[----:B------:R-:W-:Y:S02]  /*0f20*/  SHF.R.S32.HI R5, RZ, 0x1f, R6 ;  /* 0x0000001fff057819 */ /* 0x000fe40000011406 */
[----:B------:R-:W-:-:S04]  /*0f30*/  SHF.R.S32.HI R3, RZ, 0x1f, R3 ;  /* 0x0000001fff037819 */ /* 0x000fc80000011403 */
[----:B------:R-:W-:Y:S01]  /*0f40*/  IADD3.X R2, PT, PT, R5, R2, R3, P1, P0 ;  /* 0x0000000205027210 */ /* 0x000fe20000fe0403 */
[----:B------:R-:W-:Y:S06]  /*0f50*/  @P5 BRA `(.L_x_539) ;  /* 0x0000000000205947 */ /* 0x000fec0003800000 */
[----:B------:R-:W3:Y:S01]  /*0f60*/  LDCU.64 UR4, c[0x0][0x420] ;  /* 0x00008400ff0477ac */ /* 0x000ee20008000a00 */
[----:B------:R-:W-:-:S05]  /*0f70*/  IMAD R187, R186, R15, RZ ;  /* 0x0000000fbabb7224 */ /* 0x000fca00078e02ff */
[----:B------:R-:W-:-:S04]  /*0f80*/  IADD3 R3, P0, PT, R187, R16, RZ ;  /* 0x00000010bb037210 */ /* 0x000fc80007f1e0ff */
[----:B------:R-:W-:Y:S02]  /*0f90*/  LEA.HI.X.SX32 R0, R187, R2, 0x1, P0 ;  /* 0x00000002bb007211 */ /* 0x000fe400000f0eff */
[----:B---3--:R-:W-:-:S04]  /*0fa0*/  LEA R4, P0, R3, UR4, 0x2 ;  /* 0x0000000403047c11 */ /* 0x008fc8000f8010ff */
[----:B------:R-:W-:Y:S01]  /*0fb0*/  LEA.HI.X R5, R3, UR5, R0, 0x2, P0 ;  /* 0x0000000503057c11 */ /* 0x000fe200080f1400 */
[----:B------:R-:W-:-:S05]  /*0fc0*/  IMAD.MOV.U32 R3, RZ, RZ, 0x7f800000 ;  /* 0x7f800000ff037424 */ /* 0x000fca00078e00ff */
[----:B------:R3:W-:Y:S03]  /*0fd0*/  STG.E desc[UR14][R4.64], R3 ;  /* 0x0000000304007986 */ /* 0x0007e6000c10190e */
.L_x_539:
[----:B------:R-:W-:Y:S05]  /*0fe0*/  BSYNC.RECONVERGENT B0 ;  /* 0x0000000000007941 */ /* 0x000fea0003800200 */
.L_x_538:
[----:B------:R-:W-:Y:S04]  /*0ff0*/  BSSY.RECONVERGENT B0, `(.L_x_540) ;  /* 0x000000a000007945 */ /* 0x000fe80003800200 */
[----:B------:R-:W-:Y:S05]  /*1000*/  @P4 BRA `(.L_x_541) ;  /* 0x0000000000204947 */ /* 0x000fea0003800000 */
[----:B------:R-:W4:Y:S01]  /*1010*/  LDCU.64 UR4, c[0x0][0x420] ;  /* 0x00008400ff0477ac */ /* 0x000f220008000a00 */
[----:B---3--:R-:W-:-:S05]  /*1020*/  IMAD R5, R8, R15, RZ ;  /* 0x0000000f08057224 */ /* 0x008fca00078e02ff */
[----:B------:R-:W-:-:S04]  /*1030*/  IADD3 R3, P0, PT, R5, R16, RZ ;  /* 0x0000001005037210 */ /* 0x000fc80007f1e0ff */
[----:B------:R-:W-:Y:S02]  /*1040*/  LEA.HI.X.SX32 R0, R5, R2, 0x1, P0 ;  /* 0x0000000205007211 */ /* 0x000fe400000f0eff */
[----:B----4-:R-:W-:-:S04]  /*1050*/  LEA R4, P0, R3, UR4, 0x2 ;  /* 0x0000000403047c11 */ /* 0x010fc8000f8010ff */
[----:B------:R-:W-:Y:S01]  /*1060*/  LEA.HI.X R5, R3, UR5, R0, 0x2, P0 ;  /* 0x0000000503057c11 */ /* 0x000fe200080f1400 */
[----:B------:R-:W-:-:S05]  /*1070*/  IMAD.MOV.U32 R3, RZ, RZ, 0x7f800000 ;  /* 0x7f800000ff037424 */ /* 0x000fca00078e00ff */
[----:B------:R4:W-:Y:S03]  /*1080*/  STG.E desc[UR14][R4.64], R3 ;  /* 0x0000000304007986 */ /* 0x0009e6000c10190e */
.L_x_541:
[----:B------:R-:W-:Y:S05]  /*1090*/  BSYNC.RECONVERGENT B0 ;  /* 0x0000000000007941 */ /* 0x000fea0003800200 */
.L_x_540:
[----:B------:R-:W-:Y:S04]  /*10a0*/  BSSY.RECONVERGENT B0, `(.L_x_542) ;  /* 0x000000a000007945 */ /* 0x000fe80003800200 */
[----:B------:R-:W-:Y:S05]  /*10b0*/  @P3 BRA `(.L_x_543) ;  /* 0x0000000000203947 */ /* 0x000fea0003800000 */
[----:B------:R-:W5:Y:S01]  /*10c0*/  LDCU.64 UR4, c[0x0][0x420] ;  /* 0x00008400ff0477ac */ /* 0x000f620008000a00 */
[----:B---34-:R-:W-:-:S05]  /*10d0*/  IMAD R5, R14, R15, RZ ;  /* 0x0000000f0e057224 */ /* 0x018fca00078e02ff */
[----:B------:R-:W-:-:S04]  /*10e0*/  IADD3 R3, P0, PT, R5, R16, RZ ;  /* 0x0000001005037210 */ /* 0x000fc80007f1e0ff */
[----:B------:R-:W-:Y:S02]  /*10f0*/  LEA.HI.X.SX32 R0, R5, R2, 0x1, P0 ;  /* 0x0000000205007211 */ /* 0x000fe400000f0eff */
[----:B-----5:R-:W-:-:S04]  /*1100*/  LEA R4, P0, R3, UR4, 0x2 ;  /* 0x0000000403047c11 */ /* 0x020fc8000f8010ff */
[----:B------:R-:W-:Y:S01]  /*1110*/  LEA.HI.X R5, R3, UR5, R0, 0x2, P0 ;  /* 0x0000000503057c11 */ /* 0x000fe200080f1400 */
[----:B------:R-:W-:-:S05]  /*1120*/  IMAD.MOV.U32 R3, RZ, RZ, 0x7f800000 ;  /* 0x7f800000ff037424 */ /* 0x000fca00078e00ff */
[----:B------:R3:W-:Y:S03]  /*1130*/  STG.E desc[UR14][R4.64], R3 ;  /* 0x0000000304007986 */ /* 0x0007e6000c10190e */
.L_x_543:
[----:B------:R-:W-:Y:S05]  /*1140*/  BSYNC.RECONVERGENT B0 ;  /* 0x0000000000007941 */ /* 0x000fea0003800200 */
.L_x_542:
[----:B------:R-:W-:Y:S05]  /*1150*/  @P2 EXIT ;  /* 0x000000000000294d */ /* 0x000fea0003800000 */
[----:B------:R-:W5:Y:S01]  /*1160*/  LDCU.64 UR4, c[0x0][0x420] ;  /* 0x00008400ff0477ac */ /* 0x000f620008000a00 */
[----:B------:R-:W-:Y:S02]  /*1170*/  IMAD R15, R10, R15, RZ ;  /* 0x0000000f0a0f7224 */ /* 0x000fe400078e02ff */
[----:B---34-:R-:W-:-:S03]  /*1180*/  IMAD.MOV.U32 R5, RZ, RZ, 0x7f800000 ;  /* 0x7f800000ff057424 */ /* 0x018fc600078e00ff */
[----:B------:R-:W-:-:S04]  /*1190*/  IADD3 R16, P0, PT, R15, R16, RZ ;  /* 0x000000100f107210 */ /* 0x000fc80007f1e0ff */
[----:B------:R-:W-:Y:S02]  /*11a0*/  LEA.HI.X.SX32 R15, R15, R2, 0x1, P0 ;  /* 0x000000020f0f7211 */ /* 0x000fe400000f0eff */
[----:B-----5:R-:W-:-:S04]  /*11b0*/  LEA R2, P0, R16, UR4, 0x2 ;  /* 0x0000000410027c11 */ /* 0x020fc8000f8010ff */
[----:B------:R-:W-:-:S05]  /*11c0*/  LEA.HI.X R3, R16, UR5, R15, 0x2, P0 ;  /* 0x0000000510037c11 */ /* 0x000fca00080f140f */
[----:B------:R-:W-:Y:S01]  /*11d0*/  STG.E desc[UR14][R2.64], R5 ;  /* 0x0000000502007986 */ /* 0x000fe2000c10190e */
[----:B------:R-:W-:Y:S05]  /*11e0*/  EXIT ;  /* 0x000000000000794d */ /* 0x000fea0003800000 */
.L_x_528:
        /* <DEDUP_REMOVED lines=23> */
.L_x_544:
[----:B------:R-:W1:Y:S01]  /*1360*/  LDC.64 R2, c[0x0][0x3b8] ;  /* 0x0000ee00ff027b82 */ /* 0x000e620000000a00 */
[----:B------:R-:W-:-:S05]  /*1370*/  IADD3 R6, PT, PT, R7, R8, RZ ;  /* 0x0000000807067210 */ /* 0x000fca0007ffe0ff */
[C---:B-1----:R-:W-:Y:S02]  /*1380*/  IMAD R4, R6.reuse, R3, RZ ;  /* 0x0000000306047224 */ /* 0x042fe400078e02ff */
[----:B------:R-:W-:-:S05]  /*1390*/  IMAD.WIDE.U32 R14, R6, R2, RZ ;  /* 0x00000002060e7225 */ /* 0x000fca00078e00ff */
[----:B------:R-:W-:Y:S02]  /*13a0*/  IADD3 R4, PT, PT, R15, R4, RZ ;  /* 0x000000040f047210 */ /* 0x000fe40007ffe0ff */
[----:B------:R-:W-:-:S07]  /*13b0*/  MOV R10, R14 ;  /* 0x0000000e000a7202 */ /* 0x000fce0000000f00 */
.L_x_545:
        /* <DEDUP_REMOVED lines=40> */
.L_x_546:
[----:B------:R-:W1:Y:S01]  /*1640*/  LDC.64 R148, c[0x0][0x3c0] ;  /* 0x0000f000ff947b82 */ /* 0x000e620000000a00 */
[----:B------:R-:W-:-:S05]  /*1650*/  IADD3 R7, PT, PT, R7, R8, RZ ;  /* 0x0000000807077210 */ /* 0x000fca0007ffe0ff */
[C---:B-1----:R-:W-:Y:S02]  /*1660*/  IMAD R8, R7.reuse, R149, RZ ;  /* 0x0000009507087224 */ /* 0x042fe400078e02ff */
[----:B------:R-:W-:-:S05]  /*1670*/  IMAD.WIDE.U32 R14, R7, R148, RZ ;  /* 0x00000094070e7225 */ /* 0x000fca00078e00ff */
[----:B------:R-:W-:Y:S02]  /*1680*/  IADD3 R7, PT, PT, R15, R8, RZ ;  /* 0x000000080f077210 */ /* 0x000fe40007ffe0ff */
[----:B------:R-:W-:-:S07]  /*1690*/  MOV R8, R14 ;  /* 0x0000000e00087202 */ /* 0x000fce0000000f00 */
.L_x_547:
[----:B------:R-:W-:Y:S01]  /*16a0*/  IMAD.SHL.U32 R204, R186, 0x8, RZ ;  /* 0x00000008bacc7824 */ /* 0x000fe200078e00ff */
[----:B------:R-:W1:Y:S01]  /*16b0*/  LDCU.128 UR4, c[0x0][0x3d0] ;  /* 0x00007a00ff0477ac */ /* 0x000e620008000c00 */
[----:B------:R-:W-:Y:S01]  /*16c0*/  SHF.R.U32.HI R14, RZ, 0x3, R186 ;  /* 0x00000003ff0e7819 */ /* 0x000fe200000116ba */
[----:B------:R-:W2:Y:S01]  /*16d0*/  S2UR UR16, SR_CgaCtaId ;  /* 0x00000000001079c3 */ /* 0x000ea20000008800 */
[----:B------:R-:W-:Y:S01]  /*16e0*/  SHF.R.S32.HI R205, RZ, 0x1f, R6 ;  /* 0x0000001fffcd7819 */ /* 0x000fe20000011406 */
[----:B------:R-:W3:Y:S01]  /*16f0*/  LDCU.64 UR10, c[0x0][0x390] ;  /* 0x00007200ff0a77ac */ /* 0x000ee20008000a00 */
[C---:B------:R-:W-:Y:S01]  /*1700*/  LOP3.LUT R185, R204.reuse, 0x38, RZ, 0xc0, !PT ;  /* 0x00000038ccb97812 */ /* 0x040fe200078ec0ff */
[----:B------:R-:W-:Y:S01]  /*1710*/  IMAD.IADD R201, R11, 0x1, -R0 ;  /* 0x000000010bc97824 */ /* 0x000fe200078e0a00 */
[----:B------:R-:W-:Y:S01]  /*1720*/  LOP3.LUT R211, R204, 0x1f8, RZ, 0xc0, !PT ;  /* 0x000001f8ccd37812 */ /* 0x000fe200078ec0ff */
[----:B------:R-:W4:Y:S01]  /*1730*/  LDCU.64 UR12, c[0x0][0x388] ;  /* 0x00007100ff0c77ac */ /* 0x000f220008000a00 */
[C---:B------:R-:W-:Y:S01]  /*1740*/  IADD3 R18, P1, PT, R185.reuse, R10, RZ ;  /* 0x0000000ab9127210 */ /* 0x040fe20007f3e0ff */
[----:B------:R-:W-:Y:S01]  /*1750*/  IMAD.SHL.U32 R152, R186, 0x40, RZ ;  /* 0x00000040ba987824 */ /* 0x000fe200078e00ff */
[----:B------:R-:W-:Y:S01]  /*1760*/  IADD3 R20, P0, PT, R185, R8, RZ ;  /* 0x00000008b9147210 */ /* 0x000fe20007f1e0ff */
[----:B------:R-:W5:Y:S01]  /*1770*/  LDCU.64 UR8, c[0x0][0x3c8] ;  /* 0x00007900ff0877ac */ /* 0x000f620008000a00 */
[----:B------:R-:W-:Y:S01]  /*1780*/  LOP3.LUT R211, R211, 0x38, R186, 0x78, !PT ;  /* 0x00000038d3d37812 */ /* 0x000fe200078e78ba */
[----:B------:R-:W-:Y:S01]  /*1790*/  IMAD.X R19, RZ, RZ, R4, P1 ;  /* 0x000000ffff137224 */ /* 0x000fe200008e0604 */
[----:B------:R-:W-:Y:S01]  /*17a0*/  LOP3.LUT R4, R204, 0x1e00, RZ, 0xc0, !PT ;  /* 0x00001e00cc047812 */ /* 0x000fe200078ec0ff */
[----:B------:R-:W-:Y:S01]  /*17b0*/  IMAD.X R21, RZ, RZ, R7, P0 ;  /* 0x000000ffff157224 */ /* 0x000fe200000e0607 */
[----:B------:R-:W-:Y:S01]  /*17c0*/  IADD3 R16, P0, PT, R185, R16, RZ ;  /* 0x00000010b9107210 */ /* 0x000fe20007f1e0ff */
[C---:B------:R-:W-:Y:S01]  /*17d0*/  IMAD.WIDE.U32 R18, R14.reuse, R2, R18 ;  /* 0x000000020e127225 */ /* 0x040fe200078e0012 */
[----:B------:R-:W-:Y:S01]  /*17e0*/  SHF.R.U32.HI R188, RZ, 0x1, R186 ;  /* 0x00000001ffbc7819 */ /* 0x000fe200000116ba */
[----:B------:R-:W-:Y:S01]  /*17f0*/  BSSY.RECONVERGENT B0, `(.L_x_548) ;  /* 0x000003e000007945 */ /* 0x000fe20003800200 */
[----:B------:R-:W-:Y:S01]  /*1800*/  LOP3.LUT R211, R211, R4, RZ, 0xfc, !PT ;  /* 0x00000004d3d37212 */ /* 0x000fe200078efcff */
[----:B------:R-:W-:Y:S01]  /*1810*/  IMAD.WIDE.U32 R20, R14, R148, R20 ;  /* 0x000000940e147225 */ /* 0x000fe200078e0014 */
[----:B------:R-:W-:-:S02]  /*1820*/  LOP3.LUT R87, R188, 0x8, RZ, 0xc0, !PT ;  /* 0x00000008bc577812 */ /* 0x000fc400078ec0ff */
[----:B------:R-:W-:Y:S01]  /*1830*/  LOP3.LUT R150, R185, 0x1c0, R152, 0xf8, !PT ;  /* 0x000001c0b9967812 */ /* 0x000fe200078ef898 */
[----:B-1----:R-:W-:Y:S01]  /*1840*/  IMAD R207, R205, UR4, RZ ;  /* 0x00000004cdcf7c24 */ /* 0x002fe2000f8e02ff */
[C---:B------:R-:W-:Y:S01]  /*1850*/  LOP3.LUT R203, R185.reuse, 0x40, RZ, 0xfc, !PT ;  /* 0x00000040b9cb7812 */ /* 0x040fe200078efcff */
[----:B------:R-:W-:Y:S01]  /*1860*/  IMAD R19, R14, R3, R19 ;  /* 0x000000030e137224 */ /* 0x000fe200078e0213 */
[----:B------:R-:W-:Y:S01]  /*1870*/  LOP3.LUT R202, R185, 0x80, RZ, 0xfc, !PT ;  /* 0x00000080b9ca7812 */ /* 0x000fe200078efcff */
[----:B------:R-:W-:Y:S01]  /*1880*/  IMAD R205, R205, UR6, RZ ;  /* 0x00000006cdcd7c24 */ /* 0x000fe2000f8e02ff */
[----:B------:R-:W-:Y:S01]  /*1890*/  LOP3.LUT R87, R150, R87, RZ, 0x3c, !PT ;  /* 0x0000005796577212 */ /* 0x000fe200078e3cff */
[----:B------:R-:W-:Y:S02]  /*18a0*/  IMAD R21, R14, R149, R21 ;  /* 0x000000950e157224 */ /* 0x000fe400078e0215 */
        /* <DEDUP_REMOVED lines=8> */
[----:B------:R-:W-:Y:S01]  /*1930*/  IMAD.X R17, RZ, RZ, R5, P0 ;  /* 0x000000ffff117224 */ /* 0x000fe200000e0605 */
[----:B---3--:R-:W-:Y:S01]  /*1940*/  LEA R206, P0, R6, UR10, 0x1 ;  /* 0x0000000a06ce7c11 */ /* 0x008fe2000f8008ff */
[----:B------:R-:W-:Y:S02]  /*1950*/  IMAD.IADD R205, R7, 0x1, R205 ;  /* 0x0000000107cd7824 */ /* 0x000fe400078e02cd */
[----:B------:R-:W-:Y:S02]  /*1960*/  IMAD.IADD R207, R19, 0x1, R207 ;  /* 0x0000000113cf7824 */ /* 0x000fe400078e02cf */
[----:B-----5:R-:W-:Y:S01]  /*1970*/  IMAD.WIDE.U32 R16, R12, UR8, R16 ;  /* 0x000000080c107c25 */ /* 0x020fe2000f8e0010 */
[----:B------:R-:W-:-:S02]  /*1980*/  LEA.HI.X R205, R6, UR11, R205, 0x1, P0 ;  /* 0x0000000b06cd7c11 */ /* 0x000fc400080f0ccd */
[----:B------:R-:W-:Y:S01]  /*1990*/  ISETP.GE.AND P0, PT, R14, R201, PT ;  /* 0x000000c90e00720c */ /* 0x000fe20003f06270 */
[----:B------:R-:W-:Y:S01]  /*19a0*/  IMAD.MOV.U32 R15, RZ, RZ, RZ ;  /* 0x000000ffff0f7224 */ /* 0x000fe200078e00ff */
[----:B------:R-:W-:Y:S01]  /*19b0*/  LEA.HI.X R207, R18, UR13, R207, 0x1, P1 ;  /* 0x0000000d12cf7c11 */ /* 0x000fe200088f0ccf */
[----:B------:R-:W-:Y:S02]  /*19c0*/  IMAD R19, R12, UR9, R17 ;  /* 0x000000090c137c24 */ /* 0x000fe4000f8e0211 */
[----:B------:R-:W-:-:S08]  /*19d0*/  IMAD.WIDE.U32 R20, R90, 0x40, R14 ;  /* 0x000000405a147825 */ /* 0x000fd000078e000e */
        /* <DEDUP_REMOVED lines=30> */
.L_x_550:
[----:B------:R2:W-:Y:S02]  /*1bc0*/  STS.128 [R211+0x4000], RZ ;  /* 0x004000ffd3007388 */ /* 0x0005e40000000c00 */
.L_x_549:
[----:B------:R-:W-:Y:S05]  /*1bd0*/  BSYNC.RECONVERGENT B0 ;  /* 0x0000000000007941 */ /* 0x000fea0003800200 */
.L_x_548:
[----:B------:R-:W-:Y:S01]  /*1be0*/  IADD3 R10, PT, PT, R14, 0x10, RZ ;  /* 0x000000100e0a7810 */ /* 0x000fe20007ffe0ff */
[----:B------:R-:W-:Y:S03]  /*1bf0*/  BSSY.RECONVERGENT B0, `(.L_x_551) ;  /* 0x0000024000007945 */ /* 0x000fe60003800200 */
[----:B------:R-:W-:-:S13]  /*1c00*/  ISETP.GE.AND P0, PT, R10, R201, PT ;  /* 0x000000c90a00720c */ /* 0x000fda0003f06270 */
[----:B------:R-:W-:Y:S05]  /*1c10*/  @P0 BRA `(.L_x_552) ;  /* 0x0000000000840947 */ /* 0x000fea0003800000 */
[----:B------:R-:W4:Y:S01]  /*1c20*/  LDCU.64 UR8, c[0x0][0x3b0] ;  /* 0x00007600ff0877ac */ /* 0x000f220008000a00 */
[----:B------:R-:W-:Y:S01]  /*1c30*/  IADD3 R5, P0, PT, R20, 0x10, RZ ;  /* 0x0000001014057810 */ /* 0x000fe20007f1e0ff */
[----:B------:R-:W-:Y:S01]  /*1c40*/  IMAD.MOV.U32 R6, RZ, RZ, R16 ;  /* 0x000000ffff067224 */ /* 0x000fe200078e0010 */
[----:B------:R-:W-:Y:S01]  /*1c50*/  MOV R7, R19 ;  /* 0x0000001300077202 */ /* 0x000fe20000000f00 */
[----:B------:R-:W5:Y:S02]  /*1c60*/  LDCU UR4, c[0x0][0x440] ;  /* 0x00008800ff0477ac */ /* 0x000f640008000800 */
[----:B------:R-:W-:Y:S01]  /*1c70*/  IMAD.X R4, RZ, RZ, R21, P0 ;  /* 0x000000ffff047224 */ /* 0x000fe200000e0615 */
        /* <DEDUP_REMOVED lines=26> */
.L_x_553:
[----:B------:R3:W-:Y:S02]  /*1e20*/  STS.128 [R211+0x4800], RZ ;  /* 0x004800ffd3007388 */ /* 0x0007e40000000c00 */
.L_x_552:
[----:B------:R-:W-:Y:S05]  /*1e30*/  BSYNC.RECONVERGENT B0 ;  /* 0x0000000000007941 */ /* 0x000fea0003800200 */
.L_x_551:
[----:B------:R-:W-:Y:S01]  /*1e40*/  IADD3 R8, PT, PT, R14, 0x20, RZ ;  /* 0x000000200e087810 */ /* 0x000fe20007ffe0ff */
[----:B------:R-:W-:Y:S03]  /*1e50*/  BSSY.RECONVERGENT B0, `(.L_x_554) ;  /* 0x0000024000007945 */ /* 0x000fe60003800200 */
[----:B------:R-:W-:-:S13]  /*1e60*/  ISETP.GE.AND P0, PT, R8, R201, PT ;  /* 0x000000c90800720c */ /* 0x000fda0003f06270 */
        /* <DEDUP_REMOVED lines=33> */
.L_x_556:
[----:B------:R3:W-:Y:S02]  /*2080*/  STS.128 [R211+0x5000], RZ ;  /* 0x005000ffd3007388 */ /* 0x0007e40000000c00 */
.L_x_555:
[----:B------:R-:W-:Y:S05]  /*2090*/  BSYNC.RECONVERGENT B0 ;  /* 0x0000000000007941 */ /* 0x000fea0003800200 */
.L_x_554:
        /* <DEDUP_REMOVED lines=37> */
.L_x_559:
[----:B------:R2:W-:Y:S02]  /*22f0*/  STS.128 [R211+0x5800], RZ ;  /* 0x005800ffd3007388 */ /* 0x0005e40000000c00 */
.L_x_558:
[----:B------:R-:W-:Y:S05]  /*2300*/  BSYNC.RECONVERGENT B0 ;  /* 0x0000000000007941 */ /* 0x000fea0003800200 */
.L_x_557:
[----:B------:R-:W-:Y:S01]  /*2310*/  IADD3 R93, PT, PT, R177, -0x1, RZ ;  /* 0xffffffffb15d7810 */ /* 0x000fe20007ffe0ff */
[----:B------:R-:W-:Y:S04]  /*2320*/  BSSY.RECONVERGENT B0, `(.L_x_560) ;  /* 0x000001e000007945 */ /* 0x000fe80003800200 */
[----:B------:R-:W-:Y:S02]  /*2330*/  IMAD R7, R93, -0x40, R92 ;  /* 0xffffffc05d077824 */ /* 0x000fe400078e025c */
[----:B------:R-:W-:-:S03]  /*2340*/  IMAD R17, R86, R93, RZ ;  /* 0x0000005d56117224 */ /* 0x000fc600078e02ff */
[----:B------:R-:W-:Y:S01]  /*2350*/  ISETP.GE.AND P3, PT, R14, R7, PT ;  /* 0x000000070e00720c */ /* 0x000fe20003f66270 */
[----:B------:R-:W-:-:S05]  /*2360*/  IMAD.WIDE.U32 R14, R88, R93, RZ ;  /* 0x0000005d580e7225 */ /* 0x000fca00078e00ff */
[----:B------:R-:W-:-:S07]  /*2370*/  IADD3 R17, PT, PT, R15, R17, RZ ;  /* 0x000000110f117210 */ /* 0x000fce0007ffe0ff */
[----:B------:R-:W-:Y:S05]  /*2380*/  @P3 BRA `(.L_x_561) ;  /* 0x00000000005c3947 */ /* 0x000fea0003800000 */
        /* <DEDUP_REMOVED lines=22> */
.L_x_562:
[----:B------:R1:W-:Y:S02]  /*24f0*/  STS.128 [R211+0xa000], RZ ;  /* 0x00a000ffd3007388 */ /* 0x0003e40000000c00 */
.L_x_561:
[----:B------:R-:W-:Y:S05]  /*2500*/  BSYNC.RECONVERGENT B0 ;  /* 0x0000000000007941 */ /* 0x000fea0003800200 */
.L_x_560:
[----:B------:R-:W-:Y:S01]  /*2510*/  ISETP.GE.AND P0, PT, R10, R7, PT ;  /* 0x000000070a00720c */ /* 0x000fe20003f06270 */
[----:B------:R-:W-:Y:S01]  /*2520*/  BSSY.RECONVERGENT B0, `(.L_x_563) ;  /* 0x000001d000007945 */ /* 0x000fe20003800200 */
[C---:B------:R-:W-:Y:S01]  /*2530*/  SHF.L.U64.HI R178, R2.reuse, 0x4, R3 ;  /* 0x0000000402b27819 */ /* 0x040fe20000010203 */
[----:B------:R-:W-:-:S10]  /*2540*/  IMAD.SHL.U32 R179, R2, 0x10, RZ ;  /* 0x0000001002b37824 */ /* 0x000fd400078e00ff */
[----:B------:R-:W-:Y:S05]  /*2550*/  @P0 BRA `(.L_x_564) ;  /* 0x0000000000640947 */ /* 0x000fea0003800000 */
[----:B------:R-:W5:Y:S01]  /*2560*/  LDCU UR4, c[0x0][0x440] ;  /* 0x00008800ff0477ac */ /* 0x000f620008000800 */
[----:B-1----:R-:W-:-:S05]  /*2570*/  IADD3 R5, P2, PT, R179, R14, RZ ;  /* 0x0000000eb3057210 */ /* 0x002fca0007f5e0ff */
[----:B------:R-:W-:Y:S01]  /*2580*/  IMAD.X R4, R178, 0x1, R17, P2 ;  /* 0x00000001b2047824 */ /* 0x000fe200010e0611 */
[----:B--2---:R-:W-:-:S04]  /*2590*/  LEA R18, P2, R5, R208, 0x1 ;  /* 0x000000d005127211 */ /* 0x004fc800078408ff */
        /* <DEDUP_REMOVED lines=20> */
.L_x_565:
[----:B------:R2:W-:Y:S02]  /*26e0*/  STS.128 [R211+0xa800], RZ ;  /* 0x00a800ffd3007388 */ /* 0x0005e40000000c00 */
.L_x_564:
[----:B------:R-:W-:Y:S05]  /*26f0*/  BSYNC.RECONVERGENT B0 ;  /* 0x0000000000007941 */ /* 0x000fea0003800200 */
.L_x_563:
        /* <DEDUP_REMOVED lines=29> */
.L_x_568:
[----:B------:R2:W-:Y:S02]  /*28d0*/  STS.128 [R211+0xb000], RZ ;  /* 0x00b000ffd3007388 */ /* 0x0005e40000000c00 */
.L_x_567:
[----:B------:R-:W-:Y:S05]  /*28e0*/  BSYNC.RECONVERGENT B0 ;  /* 0x0000000000007941 */ /* 0x000fea0003800200 */
.L_x_566:
[----:B------:R-:W-:Y:S01]  /*28f0*/  ISETP.GE.AND P0, PT, R6, R7, PT ;  /* 0x000000070600720c */ /* 0x000fe20003f06270 */
[----:B------:R-:W-:-:S12]  /*2900*/  BSSY.RECONVERGENT B0, `(.L_x_569) ;  /* 0x000001d000007945 */ /* 0x000fd80003800200 */
[----:B------:R-:W-:Y:S05]  /*2910*/  @P0 BRA `(.L_x_570) ;  /* 0x00000000006c0947 */ /* 0x000fea0003800000 */
[----:B------:R-:W5:Y:S01]  /*2920*/  LDCU UR4, c[0x0][0x440] ;  /* 0x00008800ff0477ac */ /* 0x000f620008000800 */
[----:B------:R-:W-:Y:S02]  /*2930*/  IMAD.MOV.U32 R16, RZ, RZ, R14 ;  /* 0x000000ffff107224 */ /* 0x000fe400078e000e */
[----:B-1----:R-:W-:Y:S02]  /*2940*/  IMAD R4, R3, 0x30, RZ ;  /* 0x0000003003047824 */ /* 0x002fe400078e02ff */
        /* <DEDUP_REMOVED lines=23> */
.L_x_571:
[----:B------:R1:W-:Y:S02]  /*2ac0*/  STS.128 [R211+0xb800], RZ ;  /* 0x00b800ffd3007388 */ /* 0x0003e40000000c00 */
.L_x_570:
[----:B------:R-:W-:Y:S05]  /*2ad0*/  BSYNC.RECONVERGENT B0 ;  /* 0x0000000000007941 */ /* 0x000fea0003800200 */
.L_x_569:
[----:B------:R-:W5:Y:S01]  /*2ae0*/  LDCU.64 UR6, c[0x0][0x538] ;  /* 0x0000a700ff0677ac */ /* 0x000f620008000a00 */
[----:B------:R-:W0:Y:S01]  /*2af0*/  LDGDEPBAR ;  /* 0x00000000000079af */ /* 0x000e220000000000 */
[----:B-----5:R-:W-:-:S04]  /*2b00*/  ISETP.NE.U32.AND P2, PT, RZ, UR6, PT ;  /* 0x00000006ff007c0c */ /* 0x020fc8000bf45070 */
[----:B------:R-:W-:Y:S01]  /*2b10*/  ISETP.NE.AND.EX P2, PT, RZ, UR7, PT, P2 ;  /* 0x00000007ff007c0c */ /* 0x000fe2000bf45320 */
[----:B------:R-:W-:Y:S01]  /*2b20*/  IMAD.SHL.U32 R187, R186, 0x20, RZ ;  /* 0x00000020babb7824 */ /* 0x000fe200078e00ff */
[----:B------:R-:W-:Y:S01]  /*2b30*/  BSSY.RECONVERGENT B0, `(.L_x_572) ;  /* 0x000003f000007945 */ /* 0x000fe20003800200 */
[----:B------:R-:W-:-:S10]  /*2b40*/  DEPBAR.LE SB0, 0x0 ;  /* 0x000080000000791a */ /* 0x000fd40000000000 */
[----:B-1----:R-:W1:Y:S01]  /*2b50*/  @P2 LDC.64 R4, c[0x0][0x540] ;  /* 0x00015000ff042b82 */ /* 0x002e620000000a00 */
[----:B------:R-:W-:Y:S02]  /*2b60*/  @P2 IMAD.MOV.U32 R13, RZ, RZ, RZ ;  /* 0x000000ffff0d2224 */ /* 0x000fe400078e00ff */
[----:B-1----:R-:W-:-:S05]  /*2b70*/  @P2 IMAD.WIDE.U32 R14, R9, R4, R12 ;  /* 0x00000004090e2225 */ /* 0x002fca00078e000c */
[----:B------:R-:W1:Y:S01]  /*2b80*/  @P2 LDC R13, c[0x0][0x458] ;  /* 0x00011600ff0d2b82 */ /* 0x000e620000000800 */
[----:B------:R-:W-:Y:S01]  /*2b90*/  @P2 IMAD R5, R9, R5, R15 ;  /* 0x0000000509052224 */ /* 0x000fe200078e020f */
[----:B------:R-:W-:-:S04]  /*2ba0*/  @P2 LEA R16, P0, R14, UR6, 0x2 ;  /* 0x000000060e102c11 */ /* 0x000fc8000f8010ff */
[----:B------:R-:W-:Y:S02]  /*2bb0*/  @P2 LEA.HI.X R17, R14, UR7, R5, 0x2, P0 ;  /* 0x000000070e112c11 */ /* 0x000fe400080f1405 */
[----:B------:R-:W5:Y:S03]  /*2bc0*/  LDC R5, c[0x0][0x3e0] ;  /* 0x0000f800ff057b82 */ /* 0x000f660000000800 */
[----:B------:R2:W3:Y:S01]  /*2bd0*/  @P2 LDG.E R4, desc[UR14][R16.64] ;  /* 0x0000000e10042981 */ /* 0x0004e2000c1e1900 */
[----:B------:R-:W-:Y:S02]  /*2be0*/  LOP3.LUT R15, R188, 0x1f0, RZ, 0xc0, !PT ;  /* 0x000001f0bc0f7812 */ /* 0x000fe400078ec0ff */
[----:B------:R-:W-:Y:S02]  /*2bf0*/  SHF.R.U32.HI R14, RZ, 0x2, R186 ;  /* 0x00000002ff0e7819 */ /* 0x000fe400000116ba */
[----:B------:R-:W-:-:S02]  /*2c00*/  IADD3 R0, PT, PT, R15, 0x1, R0 ;  /* 0x000000010f007810 */ /* 0x000fc40007ffe000 */
[----:B------:R-:W-:Y:S02]  /*2c10*/  LOP3.LUT R14, R14, 0x7, RZ, 0xc0, !PT ;  /* 0x000000070e0e7812 */ /* 0x000fe400078ec0ff */
[----:B------:R-:W-:Y:S02]  /*2c20*/  LOP3.LUT R187, R187, 0x7c00, RZ, 0xc0, !PT ;  /* 0x00007c00bbbb7812 */ /* 0x000fe400078ec0ff */
[----:B------:R-:W-:Y:S02]  /*2c30*/  IADD3 R11, PT, PT, -R11, R0, R14 ;  /* 0x000000000b0b7210 */ /* 0x000fe40007ffe10e */
[----:B------:R-:W-:Y:S02]  /*2c40*/  SHF.L.U64.HI R14, R148, 0x6, R149 ;  /* 0x00000006940e7819 */ /* 0x000fe40000010295 */
[----:B------:R-:W-:Y:S02]  /*2c50*/  LOP3.LUT R0, R186, 0x1f, RZ, 0xc0, !PT ;  /* 0x0000001fba007812 */ /* 0x000fe400078ec0ff */
[----:B------:R-:W-:Y:S01]  /*2c60*/  IADD3 R91, PT, PT, R11, R91, R92 ;  /* 0x0000005b0b5b7210 */ /* 0x000fe20007ffe05c */
[----:B-----5:R-:W-:-:S02]  /*2c70*/  IMAD R5, R9, R5, R12 ;  /* 0x0000000509057224 */ /* 0x020fc400078e020c */
[----:B-1----:R1:W3:Y:S01]  /*2c80*/  @P2 MUFU.RCP R9, R13 ;  /* 0x0000000d00092308 */ /* 0x0022e20000001000 */
[----:B------:R-:W-:Y:S01]  /*2c90*/  IMAD.SHL.U32 R12, R148, 0x40, RZ ;  /* 0x00000040940c7824 */ /* 0x000fe200078e00ff */
[----:B--2---:R-:W-:Y:S01]  /*2ca0*/  LOP3.LUT R16, R187, 0x200, R152, 0xf8, !PT ;  /* 0x00000200bb107812 */ /* 0x004fe200078ef898 */
[----:B------:R-:W-:Y:S02]  /*2cb0*/  IMAD.SHL.U32 R15, R5, 0x20, RZ ;  /* 0x00000020050f7824 */ /* 0x000fe400078e00ff */
[----:B------:R-:W-:Y:S02]  /*2cc0*/  IMAD R5, R14, R93, RZ ;  /* 0x0000005d0e057224 */ /* 0x000fe400078e02ff */
[----:B------:R-:W-:Y:S01]  /*2cd0*/  IMAD.IADD R16, R87, 0x1, R16 ;  /* 0x0000000157107824 */ /* 0x000fe200078e0210 */
[----:B------:R-:W-:Y:S01]  /*2ce0*/  BAR.SYNC.DEFER_BLOCKING 0x0 ;  /* 0x0000000000007b1d */ /* 0x000fe20000010000 */
[----:B------:R-:W-:Y:S01]  /*2cf0*/  IADD3 R84, P1, P0, R15, R84, R0 ;  /* 0x000000540f547210 */ /* 0x000fe2000783e000 */
[----:B------:R-:W-:Y:S01]  /*2d00*/  IMAD.MOV.U32 R0, RZ, RZ, RZ ;  /* 0x000000ffff007224 */ /* 0x000fe200078e00ff */
[----:B------:R-:W-:-:S04]  /*2d10*/  SHF.R.S32.HI R14, RZ, 0x1f, R15 ;  /* 0x0000001fff0e7819 */ /* 0x000fc8000001140f */
[----:B------:R-:W-:Y:S01]  /*2d20*/  IADD3.X R89, PT, PT, R14, R89, RZ, P1, P0 ;  /* 0x000000590e597210 */ /* 0x000fe20000fe04ff */
[----:B-1----:R-:W-:-:S04]  /*2d30*/  IMAD.WIDE.U32 R12, R12, R93, RZ ;  /* 0x0000005d0c0c7225 */ /* 0x002fc800078e00ff */
[----:B------:R-:W-:Y:S02]  /*2d40*/  IMAD.IADD R5, R13, 0x1, R5 ;  /* 0x000000010d057824 */ /* 0x000fe400078e0205 */
[----:B---3--:R-:W-:Y:S01]  /*2d50*/  @P2 FMUL.FTZ R0, R4, R9 ;  /* 0x0000000904002220 */ /* 0x008fe20000410000 */
[----:B------:R-:W-:Y:S06]  /*2d60*/  @P3 BRA `(.L_x_573) ;  /* 0x0000000000603947 */ /* 0x000fec0003800000 */
[----:B------:R-:W1:Y:S01]  /*2d70*/  LDCU UR4, c[0x0][0x440] ;  /* 0x00008800ff0477ac */ /* 0x000e620008000800 */
        /* <DEDUP_REMOVED lines=21> */
.L_x_574:
[----:B------:R2:W-:Y:S01]  /*2ed0*/  STS.128 [R211+0x10000], RZ ;  /* 0x010000ffd3007388 */ /* 0x0005e20000000c00 */
[----:B------:R-:W-:Y:S05]  /*2ee0*/  BRA `(.L_x_575) ;  /* 0x00000000000c7947 */ /* 0x000fea0003800000 */
.L_x_573:
[----:B------:R1:W-:Y:S04]  /*2ef0*/  STS.128 [R211+0xc000], RZ ;  /* 0x00c000ffd3007388 */ /* 0x0003e80000000c00 */
[----:B------:R1:W-:Y:S04]  /*2f00*/  STS.128 [R211+0xe000], RZ ;  /* 0x00e000ffd3007388 */ /* 0x0003e80000000c00 */
[----:B------:R1:W-:Y:S02]  /*2f10*/  STS.128 [R211+0x10000], RZ ;  /* 0x010000ffd3007388 */ /* 0x0003e40000000c00 */
.L_x_575:
[----:B------:R-:W-:Y:S05]  /*2f20*/  BSYNC.RECONVERGENT B0 ;  /* 0x0000000000007941 */ /* 0x000fea0003800200 */
.L_x_572:
        /* <DEDUP_REMOVED lines=9> */
[----:B-1-3--:R-:W-:-:S04]  /*2fc0*/  LEA R14, P2, R9, R206, 0x1 ;  /* 0x000000ce090e7211 */ /* 0x00afc800078408ff */
        /* <DEDUP_REMOVED lines=20> */
.L_x_578:
[----:B------:R3:W-:Y:S02]  /*3110*/  STS.128 [R211+0x10800], RZ ;  /* 0x010800ffd3007388 */ /* 0x0007e40000000c00 */
.L_x_577:
[----:B------:R-:W-:Y:S05]  /*3120*/  BSYNC.RECONVERGENT B0 ;  /* 0x0000000000007941 */ /* 0x000fea0003800200 */
.L_x_576:
[----:B------:R-:W-:Y:S01]  /*3130*/  ISETP.GE.AND P0, PT, R8, R7, PT ;  /* 0x000000070800720c */ /* 0x000fe20003f06270 */
[----:B------:R-:W-:-:S12]  /*3140*/  BSSY.RECONVERGENT B0, `(.L_x_579) ;  /* 0x0000020000007945 */ /* 0x000fd80003800200 */
[----:B------:R1:W-:Y:S04]  /*3150*/  @P0 STS.128 [R211+0xd000], RZ ;  /* 0x00d000ffd3000388 */ /* 0x0003e80000000c00 */
[----:B------:R1:W-:Y:S04]  /*3160*/  @P0 STS.128 [R211+0xf000], RZ ;  /* 0x00f000ffd3000388 */ /* 0x0003e80000000c00 */
[----:B------:R1:W-:Y:S01]  /*3170*/  @P0 STS.128 [R211+0x11000], RZ ;  /* 0x011000ffd3000388 */ /* 0x0003e20000000c00 */
[----:B------:R-:W-:Y:S05]  /*3180*/  @P0 BRA `(.L_x_580) ;  /* 0x00000000006c0947 */ /* 0x000fea0003800000 */
[----:B------:R-:W5:Y:S01]  /*3190*/  LDCU UR4, c[0x0][0x440] ;  /* 0x00008800ff0477ac */ /* 0x000f620008000800 */
[----:B------:R-:W-:-:S04]  /*31a0*/  IMAD.WIDE.U32 R10, R148, 0x20, RZ ;  /* 0x00000020940a7825 */ /* 0x000fc800078e00ff */
        /* <DEDUP_REMOVED lines=24> */
.L_x_581:
[----:B------:R1:W-:Y:S02]  /*3330*/  STS.128 [R211+0x11000], RZ ;  /* 0x011000ffd3007388 */ /* 0x0003e40000000c00 */
.L_x_580:
[----:B------:R-:W-:Y:S05]  /*3340*/  BSYNC.RECONVERGENT B0 ;  /* 0x0000000000007941 */ /* 0x000fea0003800200 */
.L_x_579:
[----:B------:R-:W-:Y:S01]  /*3350*/  ISETP.GE.AND P0, PT, R6, R7, PT ;  /* 0x000000070600720c */ /* 0x000fe20003f06270 */
        /* <DEDUP_REMOVED lines=34> */
.L_x_584:
[----:B------:R1:W-:Y:S02]  /*3580*/  STS.128 [R211+0x11800], RZ ;  /* 0x011800ffd3007388 */ /* 0x0003e40000000c00 */
.L_x_583:
[----:B------:R-:W-:Y:S05]  /*3590*/  BSYNC.RECONVERGENT B0 ;  /* 0x0000000000007941 */ /* 0x000fea0003800200 */
.L_x_582:
[----:B------:R-:W-:Y:S01]  /*35a0*/  LOP3.LUT R7, R150, R7, RZ, 0x3c, !PT ;  /* 0x0000000796077212 */ /* 0x000fe200078e3cff */
[----:B------:R-:W-:Y:S01]  /*35b0*/  IMAD.MOV.U32 R184, RZ, RZ, 0x20 ;  /* 0x00000020ffb87424 */ /* 0x000fe200078e00ff */
[----:B------:R-:W-:Y:S01]  /*35c0*/  LOP3.LUT R180, R152, 0x400, RZ, 0xc0, !PT ;  /* 0x0000040098b47812 */ /* 0x000fe200078ec0ff */
[----:B------:R-:W-:Y:S01]  /*35d0*/  IMAD.MOV.U32 R157, RZ, RZ, 0x40 ;  /* 0x00000040ff9d7424 */ /* 0x000fe200078e00ff */
[----:B------:R-:W-:Y:S01]  /*35e0*/  LEA R76, R16, UR5, 0x1 ;  /* 0x00000005104c7c11 */ /* 0x000fe2000f8e08ff */
[----:B------:R-:W-:Y:S01]  /*35f0*/  IMAD R93, R93, 0x40, R224 ;  /* 0x000000405d5d7824 */ /* 0x000fe200078e02e0 */
[C---:B------:R-:W-:Y:S01]  /*3600*/  LOP3.LUT P6, RZ, R186.reuse, 0x2, RZ, 0xc0, !PT ;  /* 0x00000002baff7812 */ /* 0x040fe200078cc0ff */
[----:B------:R-:W-:Y:S01]  /*3610*/  IMAD R180, R7, 0x2, R180 ;  /* 0x0000000207b47824 */ /* 0x000fe200078e02b4 */
[----:B------:R-:W-:Y:S01]  /*3620*/  LOP3.LUT P0, RZ, R186, 0x4, RZ, 0xc0, !PT ;  /* 0x00000004baff7812 */ /* 0x000fe2000780c0ff */
[----:B----4-:R-:W-:Y:S01]  /*3630*/  LDSM.16.M88.4 R20, [R76] ;  /* 0x000000004c14783b */ /* 0x010fe20000000200 */
[----:B------:R-:W-:Y:S01]  /*3640*/  SEL R85, R184, 0xffffffe0, !P6 ;  /* 0xffffffe0b8557807 */ /* 0x000fe20007000000 */
[----:B------:R-:W-:Y:S01]  /*3650*/  VIADD R96, R180, UR5 ;  /* 0x00000005b4607c36 */ /* 0x000fe20008000000 */
[----:B------:R-:W-:Y:S01]  /*3660*/  SEL R157, R157, 0xffffffc0, !P0 ;  /* 0xffffffc09d9d7807 */ /* 0x000fe20004000000 */
[----:B------:R-:W4:Y:S01]  /*3670*/  LDSM.16.M88.4 R36, [R180+UR5+0x6000] ;  /* 0x00600005b424783b */ /* 0x000f220008000200 */
[C---:B------:R-:W-:Y:S01]  /*3680*/  VIMNMX R135, PT, PT, R91.reuse, R92, PT ;  /* 0x0000005c5b877248 */ /* 0x040fe20003fe0100 */
[--C-:B------:R-:W-:Y:S01]  /*3690*/  IMAD.IADD R99, R76, 0x1, R85.reuse ;  /* 0x000000014c637824 */ /* 0x100fe200078e0255 */
[----:B------:R-:W-:Y:S01]  /*36a0*/  VIADDMNMX R134, R91, 0x8, R92, PT ;  /* 0x000000085b867846 */ /* 0x000fe2000380015c */
[----:B------:R-:W5:Y:S01]  /*36b0*/  LDSM.16.M88.4 R28, [R180+UR5+0x6800] ;  /* 0x00680005b41c783b */ /* 0x000f620008000200 */
[----:B------:R-:W-:-:S02]  /*36c0*/  IMAD.IADD R97, R96, 0x1, R85 ;  /* 0x0000000160617824 */ /* 0x000fc400078e0255 */
[--C-:B------:R-:W-:Y:S01]  /*36d0*/  IMAD.IADD R98, R76, 0x1, R157.reuse ;  /* 0x000000014c627824 */ /* 0x100fe200078e029d */
[----:B------:R-:W2:Y:S01]  /*36e0*/  LDSM.16.M88.4 R68, [R180+UR5+0x7000] ;  /* 0x00700005b444783b */ /* 0x000ea20008000200 */
[----:B------:R-:W-:Y:S02]  /*36f0*/  IMAD.IADD R96, R96, 0x1, R157 ;  /* 0x0000000160607824 */ /* 0x000fe400078e029d */
[C---:B------:R-:W-:Y:S01]  /*3700*/  IMAD.IADD R95, R85.reuse, 0x1, R98 ;  /* 0x00000001555f7824 */ /* 0x040fe200078e0262 */
[----:B------:R-:W2:Y:S01]  /*3710*/  LDSM.16.M88.4 R4, [R180+UR5+0x7800] ;  /* 0x00780005b404783b */ /* 0x000ea20008000200 */
[----:B------:R-:W-:-:S03]  /*3720*/  IMAD.IADD R94, R85, 0x1, R96 ;  /* 0x00000001555e7824 */ /* 0x000fc600078e0260 */
[----:B-1----:R-:W-:Y:S04]  /*3730*/  LDSM.16.M88.4 R8, [R99] ;  /* 0x000000006308783b */ /* 0x002fe80000000200 */
[----:B------:R-:W1:Y:S04]  /*3740*/  LDSM.16.M88.4 R16, [R97+0x6000] ;  /* 0x006000006110783b */ /* 0x000e680000000200 */
[----:B---3--:R-:W3:Y:S04]  /*3750*/  LDSM.16.M88.4 R12, [R97+0x6800] ;  /* 0x00680000610c783b */ /* 0x008ee80000000200 */
[----:B------:R-:W3:Y:S04]  /*3760*/  LDSM.16.M88.4 R48, [R97+0x7000] ;  /* 0x007000006130783b */ /* 0x000ee80000000200 */
[----:B------:R-:W3:Y:S04]  /*3770*/  LDSM.16.M88.4 R44, [R97+0x7800] ;  /* 0x00780000612c783b */ /* 0x000ee80000000200 */
[----:B------:R-:W-:Y:S01]  /*3780*/  LDSM.16.M88.4 R60, [R96+0x6000] ;  /* 0x00600000603c783b */ /* 0x000fe20000000200 */
[C---:B----4-:R-:W-:Y:S03]  /*3790*/  HMMA.16816.F32.BF16 R40, R20.reuse, R36, RZ ;  /* 0x000000241428723c */ /* 0x050fe600000418ff */
[----:B------:R-:W-:Y:S04]  /*37a0*/  LDSM.16.M88.4 R56, [R96+0x6800] ;  /* 0x006800006038783b */ /* 0x000fe80000000200 */
[----:B------:R-:W-:Y:S01]  /*37b0*/  LDSM.16.M88.4 R52, [R94+0x6000] ;  /* 0x006000005e34783b */ /* 0x000fe20000000200 */
[C---:B-----5:R-:W-:Y:S03]  /*37c0*/  HMMA.16816.F32.BF16 R32, R20.reuse, R28, RZ ;  /* 0x0000001c1420723c */ /* 0x060fe600000418ff */
[----:B------:R-:W-:Y:S04]  /*37d0*/  LDSM.16.M88.4 R72, [R180+UR5+0x9000] ;  /* 0x00900005b448783b */ /* 0x000fe80008000200 */
[----:B------:R-:W-:Y:S01]  /*37e0*/  LDSM.16.M88.4 R80, [R97+0xb800] ;  /* 0x00b800006150783b */ /* 0x000fe20000000200 */
[C---:B------:R-:W-:Y:S03]  /*37f0*/  HMMA.16816.F32.BF16 R36, R20.reuse, R38, RZ ;  /* 0x000000261424723c */ /* 0x040fe600000418ff */
[----:B------:R-:W0:Y:S05]  /*3800*/  LDGDEPBAR ;  /* 0x00000000000079af */ /* 0x000e2a0000000000 */
[C---:B------:R-:W-:Y:S08]  /*3810*/  HMMA.16816.F32.BF16 R28, R20.reuse, R30, RZ ;  /* 0x0000001e141c723c */ /* 0x040ff000000418ff */
[C---:B--2---:R-:W-:Y:S08]  /*3820*/  HMMA.16816.F32.BF16 R24, R20.reuse, R68, RZ ;  /* 0x000000441418723c */ /* 0x044ff000000418ff */
[C---:B------:R-:W-:Y:S08]  /*3830*/  HMMA.16816.F32.BF16 R68, R20.reuse, R70, RZ ;  /* 0x000000461444723c */ /* 0x040ff000000418ff */
[C---:B------:R-:W-:Y:S08]  /*3840*/  HMMA.16816.F32.BF16 R64, R20.reuse, R4, RZ ;  /* 0x000000041440723c */ /* 0x040ff000000418ff */
[----:B------:R-:W-:Y:S01]  /*3850*/  HMMA.16816.F32.BF16 R20, R20, R6, RZ ;  /* 0x000000061414723c */ /* 0x000fe200000418ff */
[----:B------:R-:W2:Y:S07]  /*3860*/  LDSM.16.M88.4 R4, [R98] ;  /* 0x000000006204783b */ /* 0x000eae0000000200 */
[C---:B-1----:R-:W-:Y:S08]  /*3870*/  HMMA.16816.F32.BF16 R40, R8.reuse, R16, R40 ;  /* 0x000000100828723c */ /* 0x042ff00000041828 */
[C---:B------:R-:W-:Y:S01]  /*3880*/  HMMA.16816.F32.BF16 R36, R8.reuse, R18, R36 ;  /* 0x000000120824723c */ /* 0x040fe20000041824 */
[----:B------:R-:W1:Y:S07]  /*3890*/  LDSM.16.M88.4 R16, [R96+0x7000] ;  /* 0x007000006010783b */ /* 0x000e6e0000000200 */
[C---:B---3--:R-:W-:Y:S08]  /*38a0*/  HMMA.16816.F32.BF16 R32, R8.reuse, R12, R32 ;  /* 0x0000000c0820723c */ /* 0x048ff00000041820 */
[C---:B------:R-:W-:Y:S01]  /*38b0*/  HMMA.16816.F32.BF16 R28, R8.reuse, R14, R28 ;  /* 0x0000000e081c723c */ /* 0x040fe2000004181c */
[----:B------:R-:W3:Y:S07]  /*38c0*/  LDSM.16.M88.4 R12, [R96+0x7800] ;  /* 0x00780000600c783b */ /* 0x000eee0000000200 */
[C---:B------:R-:W-:Y:S08]  /*38d0*/  HMMA.16816.F32.BF16 R24, R8.reuse, R48, R24 ;  /* 0x000000300818723c */ /* 0x040ff00000041818 */
[C---:B------:R-:W-:Y:S01]  /*38e0*/  HMMA.16816.F32.BF16 R68, R8.reuse, R50, R68 ;  /* 0x000000320844723c */ /* 0x040fe20000041844 */
[----:B------:R-:W4:Y:S07]  /*38f0*/  LDSM.16.M88.4 R48, [R95] ;  /* 0x000000005f30783b */ /* 0x000f2e0000000200 */
[C---:B------:R-:W-:Y:S08]  /*3900*/  HMMA.16816.F32.BF16 R64, R8.reuse, R44, R64 ;  /* 0x0000002c0840723c */ /* 0x040ff00000041840 */
[----:B------:R-:W-:Y:S01]  /*3910*/  HMMA.16816.F32.BF16 R20, R8, R46, R20 ;  /* 0x0000002e0814723c */ /* 0x000fe20000041814 */
[----:B------:R-:W5:Y:S04]  /*3920*/  LDSM.16.M88.4 R44, [R94+0x6800] ;  /* 0x006800005e2c783b */ /* 0x000f680000000200 */
[----:B------:R-:W5:Y:S03]  /*3930*/  LDSM.16.M88.4 R8, [R94+0x7000] ;  /* 0x007000005e08783b */ /* 0x000f660000000200 */
[C---:B--2---:R-:W-:Y:S08]  /*3940*/  HMMA.16816.F32.BF16 R40, R4.reuse, R60, R40 ;  /* 0x0000003c0428723c */ /* 0x044ff00000041828 */
[C---:B------:R-:W-:Y:S01]  /*3950*/  HMMA.16816.F32.BF16 R36, R4.reuse, R62, R36 ;  /* 0x0000003e0424723c */ /* 0x040fe20000041824 */
[----:B------:R-:W-:Y:S07]  /*3960*/  LDSM.16.M88.4 R60, [R97+0x8800] ;  /* 0x00880000613c783b */ /* 0x000fee0000000200 */
[C---:B------:R-:W-:Y:S08]  /*3970*/  HMMA.16816.F32.BF16 R32, R4.reuse, R56, R32 ;  /* 0x000000380420723c */ /* 0x040ff00000041820 */
[C---:B------:R-:W-:Y:S01]  /*3980*/  HMMA.16816.F32.BF16 R28, R4.reuse, R58, R28 ;  /* 0x0000003a041c723c */ /* 0x040fe2000004181c */
[----:B------:R-:W2:Y:S07]  /*3990*/  LDSM.16.M88.4 R56, [R94+0x7800] ;  /* 0x007800005e38783b */ /* 0x000eae0000000200 */
[C---:B-1----:R-:W-:Y:S08]  /*39a0*/  HMMA.16816.F32.BF16 R24, R4.reuse, R16, R24 ;  /* 0x000000100418723c */ /* 0x042ff00000041818 */
[C---:B------:R-:W-:Y:S01]  /*39b0*/  HMMA.16816.F32.BF16 R68, R4.reuse, R18, R68 ;  /* 0x000000120444723c */ /* 0x040fe20000041844 */
[----:B------:R-:W-:Y:S07]  /*39c0*/  LDSM.16.M88.4 R16, [R76+0x2000] ;  /* 0x002000004c10783b */ /* 0x000fee0000000200 */
[C---:B---3--:R-:W-:Y:S08]  /*39d0*/  HMMA.16816.F32.BF16 R64, R4.reuse, R12, R64 ;  /* 0x0000000c0440723c */ /* 0x048ff00000041840 */
[----:B------:R-:W-:Y:S01]  /*39e0*/  HMMA.16816.F32.BF16 R20, R4, R14, R20 ;  /* 0x0000000e0414723c */ /* 0x000fe20000041814 */
[----:B------:R-:W1:Y:S04]  /*39f0*/  LDSM.16.M88.4 R12, [R180+UR5+0x8000] ;  /* 0x00800005b40c783b */ /* 0x000e680008000200 */
[----:B------:R-:W3:Y:S03]  /*3a00*/  LDSM.16.M88.4 R4, [R180+UR5+0x8800] ;  /* 0x00880005b404783b */ /* 0x000ee60008000200 */
[C---:B----4-:R-:W-:Y:S08]  /*3a10*/  HMMA.16816.F32.BF16 R40, R48.reuse, R52, R40 ;  /* 0x000000343028723c */ /* 0x050ff00000041828 */
[C---:B------:R-:W-:Y:S01]  /*3a20*/  HMMA.16816.F32.BF16 R36, R48.reuse, R54, R36 ;  /* 0x000000363024723c */ /* 0x040fe20000041824 */
[----:B------:R-:W4:Y:S07]  /*3a30*/  LDSM.16.M88.4 R52, [R180+UR5+0x9800] ;  /* 0x00980005b434783b */ /* 0x000f2e0008000200 */
[C---:B-----5:R-:W-:Y:S08]  /*3a40*/  HMMA.16816.F32.BF16 R32, R48.reuse, R44, R32 ;  /* 0x0000002c3020723c */ /* 0x060ff00000041820 */
[C---:B------:R-:W-:Y:S01]  /*3a50*/  HMMA.16816.F32.BF16 R28, R48.reuse, R46, R28 ;  /* 0x0000002e301c723c */ /* 0x040fe2000004181c */
[----:B------:R-:W-:Y:S07]  /*3a60*/  LDSM.16.M88.4 R44, [R99+0x2000] ;  /* 0x00200000632c783b */ /* 0x000fee0000000200 */
[C---:B------:R-:W-:Y:S08]  /*3a70*/  HMMA.16816.F32.BF16 R24, R48.reuse, R8, R24 ;  /* 0x000000083018723c */ /* 0x040ff00000041818 */
[C---:B------:R-:W-:Y:S01]  /*3a80*/  HMMA.16816.F32.BF16 R68, R48.reuse, R10, R68 ;  /* 0x0000000a3044723c */ /* 0x040fe20000041844 */
[----:B------:R-:W5:Y:S07]  /*3a90*/  LDSM.16.M88.4 R8, [R97+0x8000] ;  /* 0x008000006108783b */ /* 0x000f6e0000000200 */
[C---:B--2---:R-:W-:Y:S08]  /*3aa0*/  HMMA.16816.F32.BF16 R64, R48.reuse, R56, R64 ;  /* 0x000000383040723c */ /* 0x044ff00000041840 */
[----:B------:R-:W-:Y:S01]  /*3ab0*/  HMMA.16816.F32.BF16 R20, R48, R58, R20 ;  /* 0x0000003a3014723c */ /* 0x000fe20000041814 */
[----:B------:R-:W2:Y:S04]  /*3ac0*/  LDSM.16.M88.4 R56, [R97+0x9000] ;  /* 0x009000006138783b */ /* 0x000ea80000000200 */
[----:B------:R-:W2:Y:S03]  /*3ad0*/  LDSM.16.M88.4 R48, [R97+0x9800] ;  /* 0x009800006130783b */ /* 0x000ea60000000200 */
[C---:B-1----:R-:W-:Y:S08]  /*3ae0*/  HMMA.16816.F32.BF16 R40, R16.reuse, R12, R40 ;  /* 0x0000000c1028723c */ /* 0x042ff00000041828 */
[C---:B------:R-:W-:Y:S01]  /*3af0*/  HMMA.16816.F32.BF16 R36, R16.reuse, R14, R36 ;  /* 0x0000000e1024723c */ /* 0x040fe20000041824 */
[----:B------:R-:W-:Y:S07]  /*3b00*/  LDSM.16.M88.4 R12, [R98+0x2000] ;  /* 0x00200000620c783b */ /* 0x000fee0000000200 */
[C---:B---3--:R-:W-:Y:S08]  /*3b10*/  HMMA.16816.F32.BF16 R32, R16.reuse, R4, R32 ;  /* 0x000000041020723c */ /* 0x048ff00000041820 */
[C---:B------:R-:W-:Y:S01]  /*3b20*/  HMMA.16816.F32.BF16 R28, R16.reuse, R6, R28 ;  /* 0x00000006101c723c */ /* 0x040fe2000004181c */
[----:B------:R-:W1:Y:S07]  /*3b30*/  LDSM.16.M88.4 R4, [R96+0x8000] ;  /* 0x008000006004783b */ /* 0x000e6e0000000200 */
[C---:B------:R-:W-:Y:S08]  /*3b40*/  HMMA.16816.F32.BF16 R24, R16.reuse, R72, R24 ;  /* 0x000000481018723c */ /* 0x040ff00000041818 */
[C---:B------:R-:W-:Y:S01]  /*3b50*/  HMMA.16816.F32.BF16 R68, R16.reuse, R74, R68 ;  /* 0x0000004a1044723c */ /* 0x040fe20000041844 */
[----:B------:R-:W-:Y:S07]  /*3b60*/  LDSM.16.M88.4 R72, [R99+0x4000] ;  /* 0x004000006348783b */ /* 0x000fee0000000200 */
[C---:B----4-:R-:W-:Y:S08]  /*3b70*/  HMMA.16816.F32.BF16 R64, R16.reuse, R52, R64 ;  /* 0x000000341040723c */ /* 0x050ff00000041840 */
[----:B------:R-:W-:Y:S01]  /*3b80*/  HMMA.16816.F32.BF16 R20, R16, R54, R20 ;  /* 0x000000361014723c */ /* 0x000fe20000041814 */
[----:B------:R-:W3:Y:S04]  /*3b90*/  LDSM.16.M88.4 R16, [R96+0x8800] ;  /* 0x008800006010783b */ /* 0x000ee80000000200 */
[----:B------:R-:W-:Y:S03]  /*3ba0*/  LDSM.16.M88.4 R52, [R96+0x9800] ;  /* 0x009800006034783b */ /* 0x000fe60000000200 */
[C---:B-----5:R-:W-:Y:S08]  /*3bb0*/  HMMA.16816.F32.BF16 R40, R44.reuse, R8, R40 ;  /* 0x000000082c28723c */ /* 0x060ff00000041828 */
[C---:B------:R-:W-:Y:S01]  /*3bc0*/  HMMA.16816.F32.BF16 R36, R44.reuse, R10, R36 ;  /* 0x0000000a2c24723c */ /* 0x040fe20000041824 */
[----:B------:R-:W4:Y:S07]  /*3bd0*/  LDSM.16.M88.4 R8, [R96+0x9000] ;  /* 0x009000006008783b */ /* 0x000f2e0000000200 */
[C---:B------:R-:W-:Y:S08]  /*3be0*/  HMMA.16816.F32.BF16 R32, R44.reuse, R60, R32 ;  /* 0x0000003c2c20723c */ /* 0x040ff00000041820 */
        /* <DEDUP_REMOVED lines=8> */
[----:B------:R-:W-:Y:S03]  /*3c70*/  LDSM.16.M88.4 R48, [R94+0x8800] ;  /* 0x008800005e30783b */ /* 0x000fe60000000200 */
[C---:B-1----:R-:W-:Y:S08]  /*3c80*/  HMMA.16816.F32.BF16 R40, R12.reuse, R4, R40 ;  /* 0x000000040c28723c */ /* 0x042ff00000041828 */
[C---:B------:R-:W-:Y:S01]  /*3c90*/  HMMA.16816.F32.BF16 R36, R12.reuse, R6, R36 ;  /* 0x000000060c24723c */ /* 0x040fe20000041824 */
[----:B------:R-:W1:Y:S07]  /*3ca0*/  LDSM.16.M88.4 R4, [R95+0x2000] ;  /* 0x002000005f04783b */ /* 0x000e6e0000000200 */
[C---:B---3--:R-:W-:Y:S08]  /*3cb0*/  HMMA.16816.F32.BF16 R32, R12.reuse, R16, R32 ;  /* 0x000000100c20723c */ /* 0x048ff00000041820 */
[C---:B------:R-:W-:Y:S01]  /*3cc0*/  HMMA.16816.F32.BF16 R28, R12.reuse, R18, R28 ;  /* 0x000000120c1c723c */ /* 0x040fe2000004181c */
[----:B------:R-:W2:Y:S07]  /*3cd0*/  LDSM.16.M88.4 R16, [R94+0x9000] ;  /* 0x009000005e10783b */ /* 0x000eae0000000200 */
[C---:B----4-:R-:W-:Y:S08]  /*3ce0*/  HMMA.16816.F32.BF16 R24, R12.reuse, R8, R24 ;  /* 0x000000080c18723c */ /* 0x050ff00000041818 */
[C---:B------:R-:W-:Y:S01]  /*3cf0*/  HMMA.16816.F32.BF16 R68, R12.reuse, R10, R68 ;  /* 0x0000000a0c44723c */ /* 0x040fe20000041844 */
[----:B------:R-:W3:Y:S07]  /*3d00*/  LDSM.16.M88.4 R8, [R94+0x9800] ;  /* 0x009800005e08783b */ /* 0x000eee0000000200 */
[C---:B------:R-:W-:Y:S08]  /*3d10*/  HMMA.16816.F32.BF16 R64, R12.reuse, R52, R64 ;  /* 0x000000340c40723c */ /* 0x040ff00000041840 */
[----:B------:R-:W-:Y:S01]  /*3d20*/  HMMA.16816.F32.BF16 R20, R12, R54, R20 ;  /* 0x000000360c14723c */ /* 0x000fe20000041814 */
[----:B------:R-:W-:Y:S04]  /*3d30*/  LDSM.16.M88.4 R12, [R76+0x4000] ;  /* 0x004000004c0c783b */ /* 0x000fe80000000200 */
[----:B------:R-:W4:Y:S03]  /*3d40*/  LDSM.16.M88.4 R52, [R180+UR5+0xa000] ;  /* 0x00a00005b434783b */ /* 0x000f260008000200 */
[C---:B-1----:R-:W-:Y:S01]  /*3d50*/  HMMA.16816.F32.BF16 R40, R4.reuse, R44, R40 ;  /* 0x0000002c0428723c */ /* 0x042fe20000041828 */
[----:B------:R-:W-:Y:S07]  /*3d60*/  LDSM.16.M88.4 R76, [R97+0xb000] ;  /* 0x00b00000614c783b */ /* 0x000fee0000000200 */
[C---:B------:R-:W-:Y:S01]  /*3d70*/  HMMA.16816.F32.BF16 R36, R4.reuse, R46, R36 ;  /* 0x0000002e0424723c */ /* 0x040fe20000041824 */
[----:B------:R-:W1:Y:S07]  /*3d80*/  LDSM.16.M88.4 R44, [R180+UR5+0xa800] ;  /* 0x00a80005b42c783b */ /* 0x000e6e0008000200 */
[C---:B------:R-:W-:Y:S08]  /*3d90*/  HMMA.16816.F32.BF16 R32, R4.reuse, R48, R32 ;  /* 0x000000300420723c */ /* 0x040ff00000041820 */
[C---:B------:R-:W-:Y:S01]  /*3da0*/  HMMA.16816.F32.BF16 R28, R4.reuse, R50, R28 ;  /* 0x00000032041c723c */ /* 0x040fe2000004181c */
[----:B------:R-:W5:Y:S07]  /*3db0*/  LDSM.16.M88.4 R48, [R180+UR5+0xb800] ;  /* 0x00b80005b430783b */ /* 0x000f6e0008000200 */
[C---:B--2---:R-:W-:Y:S08]  /*3dc0*/  HMMA.16816.F32.BF16 R24, R4.reuse, R16, R24 ;  /* 0x000000100418723c */ /* 0x044ff00000041818 */
[C---:B------:R-:W-:Y:S01]  /*3dd0*/  HMMA.16816.F32.BF16 R68, R4.reuse, R18, R68 ;  /* 0x000000120444723c */ /* 0x040fe20000041844 */
[----:B------:R-:W-:Y:S07]  /*3de0*/  LDSM.16.M88.4 R16, [R180+UR5+0xb000] ;  /* 0x00b00005b410783b */ /* 0x000fee0008000200 */
[C---:B---3--:R-:W-:Y:S08]  /*3df0*/  HMMA.16816.F32.BF16 R64, R4.reuse, R8, R64 ;  /* 0x000000080440723c */ /* 0x048ff00000041840 */
[----:B------:R-:W-:Y:S01]  /*3e00*/  HMMA.16816.F32.BF16 R20, R4, R10, R20 ;  /* 0x0000000a0414723c */ /* 0x000fe20000041814 */
[----:B------:R-:W2:Y:S04]  /*3e10*/  LDSM.16.M88.4 R8, [R97+0xa000] ;  /* 0x00a000006108783b */ /* 0x000ea80000000200 */
[----:B------:R-:W3:Y:S03]  /*3e20*/  LDSM.16.M88.4 R4, [R97+0xa800] ;  /* 0x00a800006104783b */ /* 0x000ee60000000200 */
[C---:B----4-:R-:W-:Y:S08]  /*3e30*/  HMMA.16816.F32.BF16 R40, R12.reuse, R52, R40 ;  /* 0x000000340c28723c */ /* 0x050ff00000041828 */
[C---:B------:R-:W-:Y:S01]  /*3e40*/  HMMA.16816.F32.BF16 R36, R12.reuse, R54, R36 ;  /* 0x000000360c24723c */ /* 0x040fe20000041824 */
[----:B------:R-:W-:Y:S07]  /*3e50*/  LDSM.16.M88.4 R52, [R96+0xa800] ;  /* 0x00a800006034783b */ /* 0x000fee0000000200 */
[C---:B-1----:R-:W-:Y:S08]  /*3e60*/  HMMA.16816.F32.BF16 R32, R12.reuse, R44, R32 ;  /* 0x0000002c0c20723c */ /* 0x042ff00000041820 */
[C---:B------:R-:W-:Y:S01]  /*3e70*/  HMMA.16816.F32.BF16 R28, R12.reuse, R46, R28 ;  /* 0x0000002e0c1c723c */ /* 0x040fe2000004181c */
[----:B------:R-:W1:Y:S07]  /*3e80*/  LDSM.16.M88.4 R44, [R96+0xb800] ;  /* 0x00b80000602c783b */ /* 0x000e6e0000000200 */
[----:B-----5:R-:W-:Y:S08]  /*3e90*/  HMMA.16816.F32.BF16 R20, R12, R50, R20 ;  /* 0x000000320c14723c */ /* 0x020ff00000041814 */
[C---:B--2---:R-:W-:Y:S08]  /*3ea0*/  HMMA.16816.F32.BF16 R40, R72.reuse, R8, R40 ;  /* 0x000000084828723c */ /* 0x044ff00000041828 */
[C---:B------:R-:W-:Y:S01]  /*3eb0*/  HMMA.16816.F32.BF16 R36, R72.reuse, R10, R36 ;  /* 0x0000000a4824723c */ /* 0x040fe20000041824 */
[----:B------:R-:W-:Y:S07]  /*3ec0*/  LDSM.16.M88.4 R8, [R94+0xb800] ;  /* 0x00b800005e08783b */ /* 0x000fee0000000200 */
[C---:B---3--:R-:W-:Y:S08]  /*3ed0*/  HMMA.16816.F32.BF16 R32, R72.reuse, R4, R32 ;  /* 0x000000044820723c */ /* 0x048ff00000041820 */
[C---:B------:R-:W-:Y:S01]  /*3ee0*/  HMMA.16816.F32.BF16 R28, R72.reuse, R6, R28 ;  /* 0x00000006481c723c */ /* 0x040fe2000004181c */
[----:B------:R-:W2:Y:S07]  /*3ef0*/  LDSM.16.M88.4 R4, [R95+0x4000] ;  /* 0x004000005f04783b */ /* 0x000eae0000000200 */
[----:B------:R-:W-:Y:S08]  /*3f00*/  HMMA.16816.F32.BF16 R20, R72, R82, R20 ;  /* 0x000000524814723c */ /* 0x000ff00000041814 */
[C---:B------:R-:W-:Y:S08]  /*3f10*/  HMMA.16816.F32.BF16 R24, R12.reuse, R16, R24 ;  /* 0x000000100c18723c */ /* 0x040ff00000041818 */
[C---:B------:R-:W-:Y:S01]  /*3f20*/  HMMA.16816.F32.BF16 R68, R12.reuse, R18, R68 ;  /* 0x000000120c44723c */ /* 0x040fe20000041844 */
[----:B------:R-:W3:Y:S07]  /*3f30*/  LDSM.16.M88.4 R16, [R94+0xa000] ;  /* 0x00a000005e10783b */ /* 0x000eee0000000200 */
[----:B------:R-:W-:Y:S01]  /*3f40*/  HMMA.16816.F32.BF16 R64, R12, R48, R64 ;  /* 0x000000300c40723c */ /* 0x000fe20000041840 */
[----:B------:R-:W4:Y:S04]  /*3f50*/  LDSM.16.M88.4 R12, [R94+0xa800] ;  /* 0x00a800005e0c783b */ /* 0x000f280000000200 */
[----:B------:R-:W5:Y:S03]  /*3f60*/  LDSM.16.M88.4 R48, [R96+0xb000] ;  /* 0x00b000006030783b */ /* 0x000f660000000200 */
[C---:B-1----:R-:W-:Y:S08]  /*3f70*/  HMMA.16816.F32.BF16 R20, R60.reuse, R46, R20 ;  /* 0x0000002e3c14723c */ /* 0x042ff00000041814 */
[C---:B------:R-:W-:Y:S08]  /*3f80*/  HMMA.16816.F32.BF16 R40, R60.reuse, R56, R40 ;  /* 0x000000383c28723c */ /* 0x040ff00000041828 */
[C---:B------:R-:W-:Y:S08]  /*3f90*/  HMMA.16816.F32.BF16 R36, R60.reuse, R58, R36 ;  /* 0x0000003a3c24723c */ /* 0x040ff00000041824 */
[----:B------:R-:W-:Y:S08]  /*3fa0*/  HMMA.16816.F32.BF16 R32, R60, R52, R32 ;  /* 0x000000343c20723c */ /* 0x000ff00000041820 */
[----:B--2---:R-:W-:Y:S01]  /*3fb0*/  HMMA.16816.F32.BF16 R20, R4, R10, R20 ;  /* 0x0000000a0414723c */ /* 0x004fe20000041814 */
[----:B------:R-:W-:-:S05]  /*3fc0*/  VIADD R10, R93, 0x38 ;  /* 0x000000385d0a7836 */ /* 0x000fca0000000000 */
[C---:B------:R-:W-:Y:S02]  /*3fd0*/  ISETP.GE.AND P3, PT, R10.reuse, R135, PT ;  /* 0x000000870a00720c */ /* 0x040fe40003f66270 */
[----:B---3--:R-:W-:Y:S01]  /*3fe0*/  HMMA.16816.F32.BF16 R40, R4, R16, R40 ;  /* 0x000000100428723c */ /* 0x008fe20000041828 */
[----:B------:R-:W-:Y:S02]  /*3ff0*/  I2FP.F32.U32 R11, R10 ;  /* 0x0000000a000b7245 */ /* 0x000fe40000201000 */
[----:B------:R-:W-:Y:S01]  /*4000*/  ISETP.GE.AND P1, PT, R10, R134, PT ;  /* 0x000000860a00720c */ /* 0x000fe20003f26270 */
[----:B------:R-:W-:-:S04]  /*4010*/  VIADD R10, R93, 0x1 ;  /* 0x000000015d0a7836 */ /* 0x000fc80000000000 */
[----:B------:R-:W-:Y:S01]  /*4020*/  HMMA.16816.F32.BF16 R52, R60, R54, R28 ;  /* 0x000000363c34723c */ /* 0x000fe2000004181c */
[----:B------:R-:W1:Y:S01]  /*4030*/  LDSM.16.M88.4 R28, [R94+0xb000] ;  /* 0x00b000005e1c783b */ /* 0x000e620000000200 */
[C---:B------:R-:W-:Y:S01]  /*4040*/  ISETP.GE.AND P5, PT, R10.reuse, R135, PT ;  /* 0x000000870a00720c */ /* 0x040fe20003fa6270 */
[C---:B------:R-:W-:Y:S01]  /*4050*/  FFMA.FTZ R20, R11.reuse, R0, R20 ;  /* 0x000000000b147223 */ /* 0x040fe20000010014 */
[----:B------:R-:W-:Y:S01]  /*4060*/  ISETP.GE.AND P4, PT, R10, R134, PT ;  /* 0x000000860a00720c */ /* 0x000fe20003f86270 */
[----:B------:R-:W-:Y:S01]  /*4070*/  FFMA.FTZ R22, R11, R0, R22 ;  /* 0x000000000b167223 */ /* 0x000fe20000010016 */
[----:B------:R-:W-:Y:S01]  /*4080*/  I2FP.F32.U32 R10, R10 ;  /* 0x0000000a000a7245 */ /* 0x000fe20000201000 */
[----:B------:R-:W-:Y:S01]  /*4090*/  VIADD R11, R93, 0x10 ;  /* 0x000000105d0b7836 */ /* 0x000fe20000000000 */
[----:B------:R-:W-:Y:S01]  /*40a0*/  HMMA.16816.F32.BF16 R68, R72, R78, R68 ;  /* 0x0000004e4844723c */ /* 0x000fe20000041844 */
[----:B------:R-:W-:Y:S01]  /*40b0*/  FSEL R193, R20, -INF , !P3 ;  /* 0xff80000014c17808 */ /* 0x000fe20005800000 */
[----:B------:R-:W-:-:S04]  /*40c0*/  DEPBAR.LE SB0, 0x0 ;  /* 0x000080000000791a */ /* 0x000fc80000000000 */
[-C--:B------:R-:W-:Y:S01]  /*40d0*/  FFMA.FTZ R41, R10, R0.reuse, R41 ;  /* 0x000000000a297223 */ /* 0x080fe20000010029 */
[----:B------:R-:W-:Y:S01]  /*40e0*/  FSEL R183, R22, -INF , !P1 ;  /* 0xff80000016b77808 */ /* 0x000fe20004800000 */
[----:B------:R-:W-:Y:S01]  /*40f0*/  HMMA.16816.F32.BF16 R24, R72, R76, R24 ;  /* 0x0000004c4818723c */ /* 0x000fe20000041818 */
[----:B------:R-:W-:Y:S01]  /*4100*/  FFMA.FTZ R43, R10, R0, R43 ;  /* 0x000000000a2b7223 */ /* 0x000fe2000001002b */
[----:B------:R-:W-:Y:S01]  /*4110*/  VIADD R10, R93, 0x11 ;  /* 0x000000115d0a7836 */ /* 0x000fe20000000000 */
[----:B------:R-:W-:-:S05]  /*4120*/  FSEL R47, R41, -INF , !P5 ;  /* 0xff800000292f7808 */ /* 0x000fca0006800000 */
[----:B------:R-:W-:Y:S08]  /*4130*/  HMMA.16816.F32.BF16 R36, R4, R18, R36 ;  /* 0x000000120424723c */ /* 0x000ff00000041824 */
[----:B------:R-:W-:Y:S08]  /*4140*/  HMMA.16816.F32.BF16 R64, R72, R80, R64 ;  /* 0x000000504840723c */ /* 0x000ff00000041840 */
[----:B----4-:R-:W-:Y:S01]  /*4150*/  HMMA.16816.F32.BF16 R32, R4, R12, R32 ;  /* 0x0000000c0420723c */ /* 0x010fe20000041820 */
[----:B------:R-:W-:-:S02]  /*4160*/  VIADD R13, R93, 0x8 ;  /* 0x000000085d0d7836 */ /* 0x000fc40000000000 */
[----:B------:R-:W-:-:S03]  /*4170*/  VIADD R12, R93, 0x9 ;  /* 0x000000095d0c7836 */ /* 0x000fc60000000000 */
[C---:B------:R-:W-:Y:S02]  /*4180*/  ISETP.GE.AND P2, PT, R13.reuse, R135, PT ;  /* 0x000000870d00720c */ /* 0x040fe40003f46270 */
[C---:B-----5:R-:W-:Y:S01]  /*4190*/  HMMA.16816.F32.BF16 R68, R60.reuse, R50, R68 ;  /* 0x000000323c44723c */ /* 0x060fe20000041844 */
[----:B------:R-:W-:Y:S01]  /*41a0*/  BAR.SYNC.DEFER_BLOCKING 0x0 ;  /* 0x0000000000007b1d */ /* 0x000fe20000010000 */
[-C--:B------:R-:W-:Y:S02]  /*41b0*/  ISETP.GE.AND P3, PT, R13, R134.reuse, PT ;  /* 0x000000860d00720c */ /* 0x080fe40003f66270 */
[----:B------:R-:W-:Y:S02]  /*41c0*/  I2FP.F32.U32 R13, R13 ;  /* 0x0000000d000d7245 */ /* 0x000fe40000201000 */
[C---:B------:R-:W-:Y:S02]  /*41d0*/  ISETP.GE.AND P1, PT, R12.reuse, R135, PT ;  /* 0x000000870c00720c */ /* 0x040fe40003f26270 */
[----:B------:R-:W-:Y:S01]  /*41e0*/  HMMA.16816.F32.BF16 R24, R60, R48, R24 ;  /* 0x000000303c18723c */ /* 0x000fe20000041818 */
[----:B------:R-:W-:Y:S01]  /*41f0*/  ISETP.GE.AND P5, PT, R12, R134, PT ;  /* 0x000000860c00720c */ /* 0x000fe20003fa6270 */
[C---:B------:R-:W-:Y:S01]  /*4200*/  FFMA.FTZ R36, R13.reuse, R0, R36 ;  /* 0x000000000d247223 */ /* 0x040fe20000010024 */
[----:B------:R-:W-:Y:S01]  /*4210*/  I2FP.F32.U32 R12, R12 ;  /* 0x0000000c000c7245 */ /* 0x000fe20000201000 */
[----:B------:R-:W-:Y:S01]  /*4220*/  FFMA.FTZ R38, R13, R0, R38 ;  /* 0x000000000d267223 */ /* 0x000fe20000010026 */
[----:B------:R-:W-:-:S03]  /*4230*/  VIADD R13, R93, 0x18 ;  /* 0x000000185d0d7836 */ /* 0x000fc60000000000 */
[----:B------:R-:W-:Y:S01]  /*4240*/  HMMA.16816.F32.BF16 R64, R60, R44, R64 ;  /* 0x0000002c3c40723c */ /* 0x000fe20000041840 */
[CC--:B------:R-:W-:Y:S01]  /*4250*/  FFMA.FTZ R41, R12.reuse, R0.reuse, R37 ;  /* 0x000000000c297223 */ /* 0x0c0fe20000010025 */
[----:B------:R-:W-:Y:S01]  /*4260*/  FSEL R45, R43, -INF , !P4 ;  /* 0xff8000002b2d7808 */ /* 0x000fe20006000000 */
[----:B------:R-:W-:Y:S01]  /*4270*/  FFMA.FTZ R37, R12, R0, R39 ;  /* 0x000000000c257223 */ /* 0x000fe20000010027 */
[----:B------:R-:W-:Y:S01]  /*4280*/  FSEL R43, R36, -INF , !P2 ;  /* 0xff800000242b7808 */ /* 0x000fe20005000000 */
[----:B------:R-:W-:Y:S01]  /*4290*/  VIADD R12, R93, 0x19 ;  /* 0x000000195d0c7836 */ /* 0x000fe20000000000 */
[C---:B------:R-:W-:Y:S02]  /*42a0*/  ISETP.GE.AND P4, PT, R11.reuse, R135, PT ;  /* 0x000000870b00720c */ /* 0x040fe40003f86270 */
[----:B------:R-:W-:Y:S01]  /*42b0*/  HMMA.16816.F32.BF16 R52, R4, R14, R52 ;  /* 0x0000000e0434723c */ /* 0x000fe20000041834 */
[----:B------:R-:W-:Y:S02]  /*42c0*/  ISETP.GE.AND P2, PT, R11, R134, PT ;  /* 0x000000860b00720c */ /* 0x000fe40003f46270 */
[----:B------:R-:W-:-:S02]  /*42d0*/  I2FP.F32.U32 R11, R11 ;  /* 0x0000000b000b7245 */ /* 0x000fc40000201000 */
[----:B------:R-:W-:Y:S02]  /*42e0*/  FSEL R39, R38, -INF , !P3 ;  /* 0xff80000026277808 */ /* 0x000fe40005800000 */
[----:B------:R-:W-:Y:S01]  /*42f0*/  FSEL R41, R41, -INF , !P1 ;  /* 0xff80000029297808 */ /* 0x000fe20004800000 */
[C---:B------:R-:W-:Y:S01]  /*4300*/  FFMA.FTZ R32, R11.reuse, R0, R32 ;  /* 0x000000000b207223 */ /* 0x040fe20000010020 */
[C---:B------:R-:W-:Y:S01]  /*4310*/  ISETP.GE.AND P3, PT, R10.reuse, R135, PT ;  /* 0x000000870a00720c */ /* 0x040fe20003f66270 */
[----:B-1----:R-:W-:Y:S01]  /*4320*/  HMMA.16816.F32.BF16 R68, R4, R30, R68 ;  /* 0x0000001e0444723c */ /* 0x002fe20000041844 */
[----:B------:R-:W-:Y:S01]  /*4330*/  ISETP.GE.AND P1, PT, R10, R134, PT ;  /* 0x000000860a00720c */ /* 0x000fe20003f26270 */
[----:B------:R-:W-:Y:S01]  /*4340*/  FFMA.FTZ R17, R11, R0, R34 ;  /* 0x000000000b117223 */ /* 0x000fe20000010022 */
[----:B------:R-:W-:Y:S02]  /*4350*/  I2FP.F32.U32 R10, R10 ;  /* 0x0000000a000a7245 */ /* 0x000fe40000201000 */
[----:B------:R-:W-:-:S02]  /*4360*/  FSEL R37, R37, -INF , !P5 ;  /* 0xff80000025257808 */ /* 0x000fc40006800000 */
[----:B------:R-:W-:Y:S01]  /*4370*/  FSEL R77, R32, -INF , !P4 ;  /* 0xff800000204d7808 */ /* 0x000fe20006000000 */
[CC--:B------:R-:W-:Y:S01]  /*4380*/  FFMA.FTZ R31, R10.reuse, R0.reuse, R33 ;  /* 0x000000000a1f7223 */ /* 0x0c0fe20000010021 */
[C---:B------:R-:W-:Y:S01]  /*4390*/  HMMA.16816.F32.BF16 R24, R4.reuse, R28, R24 ;  /* 0x0000001c0418723c */ /* 0x040fe20000041818 */
[C---:B------:R-:W-:Y:S01]  /*43a0*/  ISETP.GE.AND P5, PT, R13.reuse, R135, PT ;  /* 0x000000870d00720c */ /* 0x040fe20003fa6270 */
[----:B------:R-:W-:Y:S01]  /*43b0*/  FFMA.FTZ R15, R10, R0, R35 ;  /* 0x000000000a0f7223 */ /* 0x000fe20000010023 */
[----:B------:R-:W-:Y:S01]  /*43c0*/  ISETP.GE.AND P4, PT, R13, R134, PT ;  /* 0x000000860d00720c */ /* 0x000fe20003f86270 */
[C---:B------:R-:W-:Y:S01]  /*43d0*/  VIADD R33, R93.reuse, 0x20 ;  /* 0x000000205d217836 */ /* 0x040fe20000000000 */
[----:B------:R-:W-:Y:S01]  /*43e0*/  I2FP.F32.U32 R13, R13 ;  /* 0x0000000d000d7245 */ /* 0x000fe20000201000 */
[----:B------:R-:W-:Y:S01]  /*43f0*/  VIADD R10, R93, 0x21 ;  /* 0x000000215d0a7836 */ /* 0x000fe20000000000 */
[----:B------:R-:W-:Y:S01]  /*4400*/  FSEL R17, R17, -INF , !P2 ;  /* 0xff80000011117808 */ /* 0x000fe20005000000 */
[----:B------:R-:W-:Y:S01]  /*4410*/  VIADD R35, R93, 0x28 ;  /* 0x000000285d237836 */ /* 0x000fe20000000000 */
[----:B------:R-:W-:Y:S01]  /*4420*/  FSEL R31, R31, -INF , !P3 ;  /* 0xff8000001f1f7808 */ /* 0x000fe20005800000 */
[CC--:B------:R-:W-:Y:S01]  /*4430*/  FFMA.FTZ R29, R13.reuse, R0.reuse, R52 ;  /* 0x000000000d1d7223 */ /* 0x0c0fe20000010034 */
[CC--:B------:R-:W-:Y:S01]  /*4440*/  ISETP.GE.AND P2, PT, R12.reuse, R135.reuse, PT ;  /* 0x000000870c00720c */ /* 0x0c0fe20003f46270 */
[----:B------:R-:W-:Y:S01]  /*4450*/  FFMA.FTZ R13, R13, R0, R54 ;  /* 0x000000000d0d7223 */ /* 0x000fe20000010036 */
[----:B------:R-:W-:Y:S01]  /*4460*/  ISETP.GE.AND P3, PT, R12, R134, PT ;  /* 0x000000860c00720c */ /* 0x000fe20003f66270 */
[----:B------:R-:W-:Y:S01]  /*4470*/  HMMA.16816.F32.BF16 R64, R4, R8, R64 ;  /* 0x000000080440723c */ /* 0x000fe20000041840 */
[----:B------:R-:W-:Y:S01]  /*4480*/  I2FP.F32.U32 R12, R12 ;  /* 0x0000000c000c7245 */ /* 0x000fe20000201000 */
[----:B------:R-:W-:Y:S01]  /*4490*/  VIADD R6, R93, 0x29 ;  /* 0x000000295d067836 */ /* 0x000fe20000000000 */
[----:B------:R-:W-:Y:S01]  /*44a0*/  FSEL R15, R15, -INF , !P1 ;  /* 0xff8000000f0f7808 */ /* 0x000fe20004800000 */
[----:B------:R-:W-:Y:S01]  /*44b0*/  VIADD R4, R93, 0x31 ;  /* 0x000000315d047836 */ /* 0x000fe20000000000 */
[----:B------:R-:W-:Y:S01]  /*44c0*/  FSEL R29, R29, -INF , !P5 ;  /* 0xff8000001d1d7808 */ /* 0x000fe20006800000 */
[CC--:B------:R-:W-:Y:S01]  /*44d0*/  FFMA.FTZ R19, R12.reuse, R0.reuse, R53 ;  /* 0x000000000c137223 */ /* 0x0c0fe20000010035 */
[C---:B------:R-:W-:Y:S01]  /*44e0*/  ISETP.GE.AND P1, PT, R33.reuse, R135, PT ;  /* 0x000000872100720c */ /* 0x040fe20003f26270 */
[----:B------:R-:W-:Y:S01]  /*44f0*/  FFMA.FTZ R11, R12, R0, R55 ;  /* 0x000000000c0b7223 */ /* 0x000fe20000010037 */
[----:B------:R-:W-:Y:S01]  /*4500*/  ISETP.GE.AND P5, PT, R33, R134, PT ;  /* 0x000000862100720c */ /* 0x000fe20003fa6270 */
[----:B------:R-:W-:Y:S01]  /*4510*/  VIADD R5, R93, 0x30 ;  /* 0x000000305d057836 */ /* 0x000fe20000000000 */
[----:B------:R-:W-:-:S02]  /*4520*/  I2FP.F32.U32 R33, R33 ;  /* 0x0000002100217245 */ /* 0x000fc40000201000 */
[----:B------:R-:W-:Y:S02]  /*4530*/  FSEL R13, R13, -INF , !P4 ;  /* 0xff8000000d0d7808 */ /* 0x000fe40006000000 */
[----:B------:R-:W-:Y:S01]  /*4540*/  FSEL R19, R19, -INF , !P2 ;  /* 0xff80000013137808 */ /* 0x000fe20005000000 */
[CC--:B------:R-:W-:Y:S01]  /*4550*/  FFMA.FTZ R24, R33.reuse, R0.reuse, R24 ;  /* 0x0000000021187223 */ /* 0x0c0fe20000010018 */
[C---:B------:R-:W-:Y:S01]  /*4560*/  ISETP.GE.AND P4, PT, R10.reuse, R135, PT ;  /* 0x000000870a00720c */ /* 0x040fe20003f86270 */
[----:B------:R-:W-:Y:S01]  /*4570*/  FFMA.FTZ R26, R33, R0, R26 ;  /* 0x00000000211a7223 */ /* 0x000fe2000001001a */
[----:B------:R-:W-:Y:S02]  /*4580*/  ISETP.GE.AND P2, PT, R10, R134, PT ;  /* 0x000000860a00720c */ /* 0x000fe40003f46270 */
[----:B------:R-:W-:Y:S02]  /*4590*/  I2FP.F32.U32 R10, R10 ;  /* 0x0000000a000a7245 */ /* 0x000fe40000201000 */
[----:B------:R-:W-:-:S02]  /*45a0*/  FSEL R11, R11, -INF , !P3 ;  /* 0xff8000000b0b7808 */ /* 0x000fc40005800000 */
[----:B------:R-:W-:Y:S01]  /*45b0*/  FSEL R169, R24, -INF , !P1 ;  /* 0xff80000018a97808 */ /* 0x000fe20004800000 */
[CC--:B------:R-:W-:Y:S01]  /*45c0*/  FFMA.FTZ R25, R10.reuse, R0.reuse, R25 ;  /* 0x000000000a197223 */ /* 0x0c0fe20000010019 */
[C---:B------:R-:W-:Y:S01]  /*45d0*/  ISETP.GE.AND P3, PT, R35.reuse, R135, PT ;  /* 0x000000872300720c */ /* 0x040fe20003f66270 */
[----:B------:R-:W-:Y:S01]  /*45e0*/  FFMA.FTZ R27, R10, R0, R27 ;  /* 0x000000000a1b7223 */ /* 0x000fe2000001001b */
[----:B------:R-:W-:Y:S02]  /*45f0*/  ISETP.GE.AND P1, PT, R35, R134, PT ;  /* 0x000000862300720c */ /* 0x000fe40003f26270 */
[----:B------:R-:W-:Y:S02]  /*4600*/  I2FP.F32.U32 R35, R35 ;  /* 0x0000002300237245 */ /* 0x000fe40000201000 */
[----:B------:R-:W-:Y:S02]  /*4610*/  FSEL R145, R26, -INF , !P5 ;  /* 0xff8000001a917808 */ /* 0x000fe40006800000 */
[----:B------:R-:W-:Y:S01]  /*4620*/  FSEL R173, R25, -INF , !P4 ;  /* 0xff80000019ad7808 */ /* 0x000fe20006000000 */
[CC--:B------:R-:W-:Y:S01]  /*4630*/  FFMA.FTZ R68, R35.reuse, R0.reuse, R68 ;  /* 0x0000000023447223 */ /* 0x0c0fe20000010044 */
[C---:B------:R-:W-:Y:S01]  /*4640*/  ISETP.GE.AND P5, PT, R6.reuse, R135, PT ;  /* 0x000000870600720c */ /* 0x040fe20003fa6270 */
[----:B------:R-:W-:Y:S01]  /*4650*/  FFMA.FTZ R70, R35, R0, R70 ;  /* 0x0000000023467223 */ /* 0x000fe20000010046 */
[----:B------:R-:W-:-:S02]  /*4660*/  ISETP.GE.AND P4, PT, R6, R134, PT ;  /* 0x000000860600720c */ /* 0x000fc40003f86270 */
[----:B------:R-:W-:Y:S02]  /*4670*/  I2FP.F32.U32 R6, R6 ;  /* 0x0000000600067245 */ /* 0x000fe40000201000 */
[----:B------:R-:W-:Y:S02]  /*4680*/  I2FP.F32.U32 R8, R4 ;  /* 0x0000000400087245 */ /* 0x000fe40000201000 */
[----:B------:R-:W-:Y:S01]  /*4690*/  FSEL R219, R27, -INF , !P2 ;  /* 0xff8000001bdb7808 */ /* 0x000fe20005000000 */
[-C--:B------:R-:W-:Y:S01]  /*46a0*/  FFMA.FTZ R69, R6, R0.reuse, R69 ;  /* 0x0000000006457223 */ /* 0x080fe20000010045 */
[----:B------:R-:W-:Y:S01]  /*46b0*/  FSEL R171, R68, -INF , !P3 ;  /* 0xff80000044ab7808 */ /* 0x000fe20005800000 */
[-C--:B------:R-:W-:Y:S01]  /*46c0*/  FFMA.FTZ R67, R8, R0.reuse, R67 ;  /* 0x0000000008437223 */ /* 0x080fe20000010043 */
[C---:B------:R-:W-:Y:S01]  /*46d0*/  ISETP.GE.AND P2, PT, R5.reuse, R135, PT ;  /* 0x000000870500720c */ /* 0x040fe20003f46270 */
[----:B------:R-:W-:Y:S01]  /*46e0*/  FFMA.FTZ R71, R6, R0, R71 ;  /* 0x0000000006477223 */ /* 0x000fe20000010047 */
[----:B------:R-:W-:Y:S01]  /*46f0*/  ISETP.GE.AND P3, PT, R5, R134, PT ;  /* 0x000000860500720c */ /* 0x000fe20003f66270 */
[----:B------:R-:W-:Y:S01]  /*4700*/  FFMA.FTZ R65, R8, R0, R65 ;  /* 0x0000000008417223 */ /* 0x000fe20000010041 */
[----:B------:R-:W-:-:S02]  /*4710*/  I2FP.F32.U32 R5, R5 ;  /* 0x0000000500057245 */ /* 0x000fc40000201000 */
[----:B------:R-:W-:Y:S02]  /*4720*/  FSEL R147, R69, -INF , !P5 ;  /* 0xff80000045937808 */ /* 0x000fe40006800000 */
[----:B------:R-:W-:Y:S01]  /*4730*/  ISETP.GE.AND P5, PT, R4, R134, PT ;  /* 0x000000860400720c */ /* 0x000fe20003fa6270 */
[CC--:B------:R-:W-:Y:S01]  /*4740*/  FFMA.FTZ R64, R5.reuse, R0.reuse, R64 ;  /* 0x0000000005407223 */ /* 0x0c0fe20000010040 */
[----:B------:R-:W-:Y:S01]  /*4750*/  FSEL R139, R70, -INF , !P1 ;  /* 0xff800000468b7808 */ /* 0x000fe20004800000 */
[----:B------:R-:W-:Y:S01]  /*4760*/  FFMA.FTZ R66, R5, R0, R66 ;  /* 0x0000000005427223 */ /* 0x000fe20000010042 */
[----:B------:R-:W-:Y:S01]  /*4770*/  ISETP.GE.AND P1, PT, R4, R135, PT ;  /* 0x000000870400720c */ /* 0x000fe20003f26270 */
[----:B------:R-:W-:Y:S01]  /*4780*/  VIADD R4, R93, 0x39 ;  /* 0x000000395d047836 */ /* 0x000fe20000000000 */
[----:B------:R-:W-:Y:S02]  /*4790*/  FSEL R190, R67, -INF , !P5 ;  /* 0xff80000043be7808 */ /* 0x000fe40006800000 */
[----:B------:R-:W-:-:S02]  /*47a0*/  ISETP.NE.AND P5, PT, R177, 0x1, PT ;  /* 0x00000001b100780c */ /* 0x000fc40003fa5270 */
[----:B------:R-:W-:Y:S02]  /*47b0*/  FSEL R137, R71, -INF , !P4 ;  /* 0xff80000047897808 */ /* 0x000fe40006000000 */
[----:B------:R-:W-:Y:S02]  /*47c0*/  FSEL R197, R64, -INF , !P2 ;  /* 0xff80000040c57808 */ /* 0x000fe40005000000 */
[----:B------:R-:W-:Y:S02]  /*47d0*/  FSEL R189, R66, -INF , !P3 ;  /* 0xff80000042bd7808 */ /* 0x000fe40005800000 */
[----:B------:R-:W-:Y:S02]  /*47e0*/  FSEL R195, R65, -INF , !P1 ;  /* 0xff80000041c37808 */ /* 0x000fe40004800000 */
[C---:B------:R-:W-:Y:S02]  /*47f0*/  ISETP.GE.AND P4, PT, R93.reuse, R135, PT ;  /* 0x000000875d00720c */ /* 0x040fe40003f86270 */
[----:B------:R-:W-:-:S02]  /*4800*/  ISETP.GE.AND P2, PT, R93, R134, PT ;  /* 0x000000865d00720c */ /* 0x000fc40003f46270 */
[C---:B------:R-:W-:Y:S02]  /*4810*/  ISETP.GE.AND P3, PT, R4.reuse, R135, PT ;  /* 0x000000870400720c */ /* 0x040fe40003f66270 */
[----:B------:R-:W-:Y:S02]  /*4820*/  ISETP.GE.AND P1, PT, R4, R134, PT ;  /* 0x000000860400720c */ /* 0x000fe40003f26270 */
[----:B------:R-:W-:Y:S02]  /*4830*/  I2FP.F32.U32 R93, R93 ;  /* 0x0000005d005d7245 */ /* 0x000fe40000201000 */
[----:B------:R-:W-:-:S03]  /*4840*/  I2FP.F32.U32 R4, R4 ;  /* 0x0000000400047245 */ /* 0x000fc60000201000 */
[CC--:B------:R-:W-:Y:S01]  /*4850*/  FFMA.FTZ R5, R93.reuse, R0.reuse, R40 ;  /* 0x000000005d057223 */ /* 0x0c0fe20000010028 */
[-C--:B------:R-:W-:Y:S01]  /*4860*/  FFMA.FTZ R9, R93, R0.reuse, R42 ;  /* 0x000000005d097223 */ /* 0x080fe2000001002a */
[CC--:B------:R-:W-:Y:S01]  /*4870*/  FFMA.FTZ R21, R4.reuse, R0.reuse, R21 ;  /* 0x0000000004157223 */ /* 0x0c0fe20000010015 */
[----:B------:R-:W-:Y:S02]  /*4880*/  FFMA.FTZ R23, R4, R0, R23 ;  /* 0x0000000004177223 */ /* 0x000fe40000010017 */
[----:B------:R-:W-:Y:S02]  /*4890*/  FSEL R5, R5, -INF , !P4 ;  /* 0xff80000005057808 */ /* 0x000fe40006000000 */
[----:B------:R-:W-:Y:S02]  /*48a0*/  FSEL R9, R9, -INF , !P2 ;  /* 0xff80000009097808 */ /* 0x000fe40005000000 */
[----:B------:R-:W-:Y:S02]  /*48b0*/  FSEL R191, R21, -INF , !P3 ;  /* 0xff80000015bf7808 */ /* 0x000fe40005800000 */
[----:B------:R-:W-:Y:S01]  /*48c0*/  FSEL R181, R23, -INF , !P1 ;  /* 0xff80000017b57808 */ /* 0x000fe20004800000 */
[----:B------:R-:W-:Y:S06]  /*48d0*/  @!P5 BRA `(.L_x_585) ;  /* 0x00000004005cd947 */ /* 0x000fec0003800000 */
        /* <DEDUP_REMOVED lines=84> */
.L_x_587:
[----:B------:R3:W-:Y:S02]  /*4e20*/  STS.128 [R211+0xb800], RZ ;  /* 0x00b800ffd3007388 */ /* 0x0007e40000000c00 */
.L_x_588:
[----:B------:R-:W-:Y:S05]  /*4e30*/  BSYNC.RECONVERGENT B0 ;  /* 0x0000000000007941 */ /* 0x000fea0003800200 */
.L_x_586:
[----:B------:R-:W0:Y:S02]  /*4e40*/  LDGDEPBAR ;  /* 0x00000000000079af */ /* 0x000e240000000000 */
.L_x_585:
[----:B------:R-:W-:Y:S01]  /*4e50*/  FMNMX3.FTZ R4, R5, R47, R43, !PT ;  /* 0x0000002f05047276 */ /* 0x000fe2000781002b */
[----:B------:R-:W-:Y:S01]  /*4e60*/  IMAD.SHL.U32 R174, R177, 0x2, RZ ;  /* 0x00000002b1ae7824 */ /* 0x000fe200078e00ff */
[----:B-12---:R-:W-:Y:S01]  /*4e70*/  FMNMX3.FTZ R6, R9, R45, R39, !PT ;  /* 0x0000002d09067276 */ /* 0x006fe20007810027 */
[----:B------:R-:W-:Y:S01]  /*4e80*/  IMAD.WIDE.U32 R216, R84, -0x2daee0ad, RZ ;  /* 0xd2511f5354d87825 */ /* 0x000fe200078e00ff */
[----:B------:R-:W-:Y:S01]  /*4e90*/  FMNMX3.FTZ R4, R4, R41, R77, !PT ;  /* 0x0000002904047276 */ /* 0x000fe2000781004d */
[----:B------:R-:W1:Y:S01]  /*4ea0*/  LDCU UR4, c[0x0][0x45c] ;  /* 0x00008b80ff0477ac */ /* 0x000e620008000800 */
[----:B------:R-:W-:Y:S01]  /*4eb0*/  FMNMX3.FTZ R6, R6, R37, R17, !PT ;  /* 0x0000002506067276 */ /* 0x000fe20007810011 */
[----:B------:R-:W-:Y:S01]  /*4ec0*/  VIADD R231, R222, 0x9e3779b9 ;  /* 0x9e3779b9dee77836 */ /* 0x000fe20000000000 */
[----:B------:R-:W-:Y:S01]  /*4ed0*/  FMNMX3.FTZ R4, R4, R31, R29, !PT ;  /* 0x0000001f04047276 */ /* 0x000fe2000781001d */
[----:B------:R-:W-:Y:S01]  /*4ee0*/  VIADD R229, R222, 0x3c6ef372 ;  /* 0x3c6ef372dee57836 */ /* 0x000fe20000000000 */
[----:B------:R-:W-:Y:S01]  /*4ef0*/  FMNMX3.FTZ R6, R6, R15, R13, !PT ;  /* 0x0000000f06067276 */ /* 0x000fe2000781000d */
[C---:B------:R-:W-:Y:S01]  /*4f00*/  VIADD R227, R223.reuse, 0x76cf5d0a ;  /* 0x76cf5d0adfe37836 */ /* 0x040fe20000000000 */
[----:B------:R-:W-:Y:S01]  /*4f10*/  FMNMX3.FTZ R4, R4, R19, R169, !PT ;  /* 0x0000001304047276 */ /* 0x000fe200078100a9 */
[C---:B------:R-:W-:Y:S01]  /*4f20*/  VIADD R170, R223.reuse, 0x32370b8f ;  /* 0x32370b8fdfaa7836 */ /* 0x040fe20000000000 */
[----:B------:R-:W-:Y:S01]  /*4f30*/  FMNMX3.FTZ R6, R6, R11, R145, !PT ;  /* 0x0000000b06067276 */ /* 0x000fe20007810091 */
[----:B------:R-:W-:Y:S01]  /*4f40*/  VIADD R175, R222, 0xdaa66d2b ;  /* 0xdaa66d2bdeaf7836 */ /* 0x000fe20000000000 */
[----:B------:R-:W-:Y:S01]  /*4f50*/  FMNMX3.FTZ R4, R4, R173, R171, !PT ;  /* 0x000000ad04047276 */ /* 0x000fe200078100ab */
[----:B------:R-:W-:Y:S01]  /*4f60*/  VIADD R146, R222, 0x78dde6e4 ;  /* 0x78dde6e4de927836 */ /* 0x000fe20000000000 */
[----:B------:R-:W-:Y:S01]  /*4f70*/  FMNMX3.FTZ R6, R6, R219, R139, !PT ;  /* 0x000000db06067276 */ /* 0x000fe2000781008b */
[----:B------:R-:W2:Y:S01]  /*4f80*/  LDC R172, c[0x0][0x4f8] ;  /* 0x00013e00ffac7b82 */ /* 0x000ea20000000800 */
[----:B------:R-:W-:Y:S01]  /*4f90*/  FMNMX3.FTZ R4, R4, R147, R197, !PT ;  /* 0x0000009304047276 */ /* 0x000fe200078100c5 */
[C---:B------:R-:W-:Y:S01]  /*4fa0*/  VIADD R144, R223.reuse, 0xed9eba14 ;  /* 0xed9eba14df907836 */ /* 0x040fe20000000000 */
[----:B------:R-:W-:Y:S01]  /*4fb0*/  FMNMX3.FTZ R6, R6, R137, R189, !PT ;  /* 0x0000008906067276 */ /* 0x000fe200078100bd */
[----:B------:R-:W-:Y:S01]  /*4fc0*/  VIADD R138, R223, 0xa9066899 ;  /* 0xa9066899df8a7836 */ /* 0x000fe20000000000 */
[----:B------:R-:W-:Y:S01]  /*4fd0*/  FMNMX3.FTZ R4, R4, R195, R193, !PT ;  /* 0x000000c304047276 */ /* 0x000fe200078100c1 */
[----:B------:R-:W-:Y:S01]  /*4fe0*/  VIADD R136, R222, 0xb54cda56 ;  /* 0xb54cda56de887836 */ /* 0x000fe20000000000 */
[----:B------:R-:W-:Y:S01]  /*4ff0*/  FMNMX3.FTZ R6, R6, R190, R183, !PT ;  /* 0x000000be06067276 */ /* 0x000fe200078100b7 */
[----:B------:R-:W-:Y:S01]  /*5000*/  VIADD R199, R222, 0x1715609d ;  /* 0x1715609ddec77836 */ /* 0x000fe20000000000 */
[----:B------:R-:W-:Y:S01]  /*5010*/  FMNMX.FTZ R21, R191, R4, !PT ;  /* 0x00000004bf157209 */ /* 0x000fe20007810000 */
[----:B------:R-:W-:Y:S01]  /*5020*/  VIADD R198, R223, 0x646e171e ;  /* 0x646e171edfc67836 */ /* 0x000fe20000000000 */
[----:B------:R-:W-:-:S02]  /*5030*/  FMNMX.FTZ R6, R181, R6, !PT ;  /* 0x00000006b5067209 */ /* 0x000fc40007810000 */
[----:B------:R-:W-:Y:S01]  /*5040*/  SHF.R.U32.HI R7, RZ, 0x5, R186 ;  /* 0x00000005ff077819 */ /* 0x000fe200000116ba */
[----:B------:R-:W4:Y:S01]  /*5050*/  SHFL.BFLY PT, R4, R21, 0x2, 0x1f ;  /* 0x0c401f0015047f89 */ /* 0x000f2200000e0000 */
[----:B------:R-:W-:-:S03]  /*5060*/  LOP3.LUT R176, R87, 0x200, R152, 0xf8, !PT ;  /* 0x0000020057b07812 */ /* 0x000fc600078ef898 */
[----:B------:R-:W5:Y:S01]  /*5070*/  SHFL.BFLY PT, R23, R6, 0x2, 0x1f ;  /* 0x0c401f0006177f89 */ /* 0x000f6200000e0000 */
[----:B------:R-:W-:Y:S01]  /*5080*/  IMAD R7, R90, 0x4, R7 ;  /* 0x000000045a077824 */ /* 0x000fe200078e0207 */
[----:B------:R-:W-:-:S03]  /*5090*/  LEA R176, R176, UR5, 0x1 ;  /* 0x00000005b0b07c11 */ /* 0x000fc6000f8e08ff */
[----:B------:R-:W-:Y:S01]  /*50a0*/  IMAD.WIDE.U32 R220, R7, -0x326172a9, RZ ;  /* 0xcd9e8d5707dc7825 */ /* 0x000fe200078e00ff */
[----:B--2---:R-:W-:Y:S01]  /*50b0*/  LOP3.LUT R172, R172, 0xff, RZ, 0xc0, !PT ;  /* 0x000000ffacac7812 */ /* 0x004fe200078ec0ff */
[----:B------:R-:W-:Y:S02]  /*50c0*/  LDSM.16.MT88.4 R64, [R176+0xe000] ;  /* 0x00e00000b040783b */ /* 0x000fe40000004200 */
[----:B------:R-:W-:Y:S01]  /*50d0*/  VIADD R7, R223, 0xbb67ae85 ;  /* 0xbb67ae85df077836 */ /* 0x000fe20000000000 */
[----:B------:R-:W-:Y:S01]  /*50e0*/  LOP3.LUT R89, R222, R89, R221, 0x96, !PT ;  /* 0x00000059de597212 */ /* 0x000fe200078e96dd */
[----:B------:R-:W-:Y:S01]  /*50f0*/  IMAD R172, R172, 0x10000, R172 ;  /* 0x00010000acac7824 */ /* 0x000fe200078e02ac */
[----:B------:R-:W-:Y:S01]  /*5100*/  LDSM.16.MT88.4 R96, [R176+0x10000] ;  /* 0x01000000b060783b */ /* 0x000fe20000004200 */
[--C-:B------:R-:W-:Y:S02]  /*5110*/  IMAD.IADD R218, R85, 0x1, R176.reuse ;  /* 0x0000000155da7824 */ /* 0x100fe400078e02b0 */
[----:B------:R-:W-:Y:S01]  /*5120*/  IMAD.WIDE.U32 R214, R89, -0x2daee0ad, RZ ;  /* 0xd2511f5359d67825 */ /* 0x000fe200078e00ff */
[----:B------:R-:W-:Y:S03]  /*5130*/  LDSM.16.MT88.4 R124, [R176+0xc000] ;  /* 0x00c00000b07c783b */ /* 0x000fe60000004200 */
[----:B------:R-:W-:Y:S01]  /*5140*/  IMAD.IADD R210, R157, 0x1, R176 ;  /* 0x000000019dd27824 */ /* 0x000fe200078e02b0 */
[----:B----4-:R-:W-:Y:S01]  /*5150*/  FMNMX.FTZ R4, R21, R4, !PT ;  /* 0x0000000415047209 */ /* 0x010fe20007810000 */
[----:B------:R-:W-:Y:S01]  /*5160*/  VIADD R21, R174, 0xfffffffe ;  /* 0xfffffffeae157836 */ /* 0x000fe20000000000 */
[----:B------:R-:W-:Y:S01]  /*5170*/  LOP3.LUT R7, R7, R216, R215, 0x96, !PT ;  /* 0x000000d807077212 */ /* 0x000fe200078e96d7 */
[----:B------:R-:W-:Y:S01]  /*5180*/  IMAD.IADD R200, R85, 0x1, R210 ;  /* 0x0000000155c87824 */ /* 0x000fe200078e02d2 */
[----:B-----5:R-:W-:Y:S01]  /*5190*/  FMNMX.FTZ R23, R6, R23, !PT ;  /* 0x0000001706177209 */ /* 0x020fe20007810000 */
[----:B------:R-:W2:Y:S01]  /*51a0*/  SHFL.BFLY PT, R133, R4, 0x1, 0x1f ;  /* 0x0c201f0004857f89 */ /* 0x000ea200000e0000 */
[----:B------:R-:W-:Y:S01]  /*51b0*/  LOP3.LUT R8, R223, R21, R217, 0x96, !PT ;  /* 0x00000015df087212 */ /* 0x000fe200078e96d9 */
[----:B------:R-:W-:-:S02]  /*51c0*/  IMAD.WIDE.U32 R212, R7, -0x326172a9, RZ ;  /* 0xcd9e8d5707d47825 */ /* 0x000fc400078e00ff */
[----:B------:R-:W4:Y:S02]  /*51d0*/  SHFL.BFLY PT, R132, R23, 0x1, 0x1f ;  /* 0x0c201f0017847f89 */ /* 0x000f2400000e0000 */
[----:B------:R-:W-:Y:S02]  /*51e0*/  IMAD.WIDE.U32 R20, R8, -0x326172a9, RZ ;  /* 0xcd9e8d5708147825 */ /* 0x000fe400078e00ff */
[----:B------:R-:W-:Y:S03]  /*51f0*/  LDSM.16.MT88.4 R32, [R200+0x10000] ;  /* 0x01000000c820783b */ /* 0x000fe60000004200 */
[----:B------:R-:W-:Y:S01]  /*5200*/  LOP3.LUT R6, R231, R220, R21, 0x96, !PT ;  /* 0x000000dce7067212 */ /* 0x000fe200078e9615 */
[----:B------:R-:W-:Y:S01]  /*5210*/  LDSM.16.MT88.4 R48, [R210+0xc000] ;  /* 0x00c00000d230783b */ /* 0x000fe20000004200 */
[----:B------:R-:W-:-:S03]  /*5220*/  LOP3.LUT R20, R229, R20, R213, 0x96, !PT ;  /* 0x00000014e5147212 */ /* 0x000fc600078e96d5 */
[----:B------:R-:W-:Y:S01]  /*5230*/  IMAD.WIDE.U32 R6, R6, -0x2daee0ad, RZ ;  /* 0xd2511f5306067825 */ /* 0x000fe200078e00ff */
[----:B------:R-:W-:Y:S03]  /*5240*/  LDSM.16.MT88.4 R56, [R200+0xc000] ;  /* 0x00c00000c838783b */ /* 0x000fe60000004200 */
[----:B------:R-:W-:Y:S01]  /*5250*/  IMAD.WIDE.U32 R20, R20, -0x2daee0ad, RZ ;  /* 0xd2511f5314147825 */ /* 0x000fe200078e00ff */
[----:B------:R-:W-:Y:S01]  /*5260*/  LDSM.16.MT88.4 R80, [R210+0xe000] ;  /* 0x00e00000d250783b */ /* 0x000fe20000004200 */
[----:B--2---:R-:W-:-:S03]  /*5270*/  FMNMX.FTZ R133, R4, R133, !PT ;  /* 0x0000008504857209 */ /* 0x004fc60007810000 */
[----:B------:R-:W-:Y:S01]  /*5280*/  LDSM.16.MT88.4 R88, [R200+0xe000] ;  /* 0x00e00000c858783b */ /* 0x000fe20000004200 */
[----:B------:R-:W-:Y:S02]  /*5290*/  LOP3.LUT R4, R227, R214, R7, 0x96, !PT ;  /* 0x000000d6e3047212 */ /* 0x000fe400078e9607 */
[C---:B------:R-:W-:Y:S01]  /*52a0*/  FSETP.NEU.FTZ.AND P1, PT, R133.reuse, -INF , PT ;  /* 0xff8000008500780b */ /* 0x040fe20003f3d000 */
[----:B-1----:R-:W-:Y:S01]  /*52b0*/  FMUL.FTZ R196, R133, UR4 ;  /* 0x0000000485c47c20 */ /* 0x002fe20008410000 */
[----:B------:R-:W-:Y:S01]  /*52c0*/  LOP3.LUT R6, R170, R6, R21, 0x96, !PT ;  /* 0x00000006aa067212 */ /* 0x000fe200078e9615 */
[----:B------:R-:W-:Y:S01]  /*52d0*/  LDSM.16.MT88.4 R120, [R210+0x10000] ;  /* 0x01000000d278783b */ /* 0x000fe20000004200 */
[----:B----4-:R-:W-:Y:S02]  /*52e0*/  FMNMX.FTZ R132, R23, R132, !PT ;  /* 0x0000008417847209 */ /* 0x010fe40007810000 */
[----:B------:R-:W-:Y:S01]  /*52f0*/  FSEL R196, R196, RZ, P1 ;  /* 0x000000ffc4c47208 */ /* 0x000fe20000800000 */
[----:B------:R-:W-:Y:S01]  /*5300*/  IMAD.WIDE.U32 R6, R6, -0x326172a9, RZ ;  /* 0xcd9e8d5706067825 */ /* 0x000fe200078e00ff */
[----:B------:R-:W-:-:S03]  /*5310*/  FSETP.NEU.FTZ.AND P1, PT, R132, -INF , PT ;  /* 0xff8000008400780b */ /* 0x000fc60003f3d000 */
[----:B------:R-:W-:Y:S01]  /*5320*/  FMUL.FTZ R192, R132, UR4 ;  /* 0x0000000484c07c20 */ /* 0x000fe20008410000 */
[----:B------:R-:W-:Y:S01]  /*5330*/  LDSM.16.MT88.4 R72, [R218+0xe000] ;  /* 0x00e00000da48783b */ /* 0x000fe20000004200 */
[----:B------:R-:W-:Y:S01]  /*5340*/  FFMA.FTZ R168, R5, UR4, -R196 ;  /* 0x0000000405a87c23 */ /* 0x000fe200080108c4 */
[----:B------:R-:W-:-:S04]  /*5350*/  IMAD.WIDE.U32 R4, R4, -0x326172a9, RZ ;  /* 0xcd9e8d5704047825 */ /* 0x000fc800078e00ff */
[--C-:B------:R-:W-:Y:S01]  /*5360*/  FFMA.FTZ R165, R43, UR4, -R196.reuse ;  /* 0x000000042ba57c23 */ /* 0x100fe200080108c4 */
[----:B------:R-:W-:Y:S01]  /*5370*/  FSEL R192, R192, RZ, P1 ;  /* 0x000000ffc0c07208 */ /* 0x000fe20000800000 */
[--C-:B------:R-:W-:Y:S01]  /*5380*/  FFMA.FTZ R162, R41, UR4, -R196.reuse ;  /* 0x0000000429a27c23 */ /* 0x100fe200080108c4 */
[----:B------:R-:W-:Y:S01]  /*5390*/  FFMA.FTZ R167, R47, UR4, -R196 ;  /* 0x000000042fa77c23 */ /* 0x000fe200080108c4 */
[----:B------:R-:W-:Y:S01]  /*53a0*/  LOP3.LUT R5, R175, R212, R5, 0x96, !PT ;  /* 0x000000d4af057212 */ /* 0x000fe200078e9605 */
[----:B------:R-:W-:Y:S01]  /*53b0*/  MUFU.EX2 R168, R168 ;  /* 0x000000a800a87308 */ /* 0x000fe20000000800 */
[----:B------:R-:W-:Y:S01]  /*53c0*/  LOP3.LUT R4, R146, R4, R7, 0x96, !PT ;  /* 0x0000000492047212 */ /* 0x000fe200078e9607 */
[--C-:B------:R-:W-:Y:S01]  /*53d0*/  FFMA.FTZ R164, R39, UR4, -R192.reuse ;  /* 0x0000000427a47c23 */ /* 0x100fe200080108c0 */
[----:B------:R-:W-:Y:S01]  /*53e0*/  FFMA.FTZ R159, R37, UR4, -R192 ;  /* 0x00000004259f7c23 */ /* 0x000fe200080108c0 */
[----:B------:R-:W-:-:S04]  /*53f0*/  IMAD.WIDE.U32 R22, R5, -0x2daee0ad, RZ ;  /* 0xd2511f5305167825 */ /* 0x000fc800078e00ff */
[--C-:B------:R-:W-:Y:S01]  /*5400*/  FFMA.FTZ R166, R9, UR4, -R192.reuse ;  /* 0x0000000409a67c23 */ /* 0x100fe200080108c0 */
[----:B------:R-:W-:Y:S01]  /*5410*/  FFMA.FTZ R163, R45, UR4, -R192 ;  /* 0x000000042da37c23 */ /* 0x000fe200080108c0 */
[----:B------:R-:W1:Y:S01]  /*5420*/  LDSM.16.MT88.4 R40, [R218+0xc000] ;  /* 0x00c00000da28783b */ /* 0x000e620000004200 */
[----:B------:R-:W-:Y:S01]  /*5430*/  IMAD.WIDE.U32 R4, R4, -0x2daee0ad, RZ ;  /* 0xd2511f5304047825 */ /* 0x000fe200078e00ff */
[----:B------:R-:W-:Y:S01]  /*5440*/  LOP3.LUT R8, R144, R20, R23, 0x96, !PT ;  /* 0x0000001490087212 */ /* 0x000fe200078e9617 */
[----:B------:R-:W-:Y:S02]  /*5450*/  MUFU.EX2 R165, R165 ;  /* 0x000000a500a57308 */ /* 0x000fe40000000800 */
[--C-:B------:R-:W-:Y:S01]  /*5460*/  FFMA.FTZ R156, R29, UR4, -R196.reuse ;  /* 0x000000041d9c7c23 */ /* 0x100fe200080108c4 */
[----:B------:R-:W-:Y:S01]  /*5470*/  FFMA.FTZ R153, R19, UR4, -R196 ;  /* 0x0000000413997c23 */ /* 0x000fe200080108c4 */
[----:B------:R-:W-:Y:S01]  /*5480*/  LOP3.LUT R20, R138, R22, R5, 0x96, !PT ;  /* 0x000000168a147212 */ /* 0x000fe200078e9605 */
[----:B------:R-:W-:-:S04]  /*5490*/  IMAD.WIDE.U32 R8, R8, -0x326172a9, RZ ;  /* 0xcd9e8d5708087825 */ /* 0x000fc800078e00ff */
[--C-:B------:R-:W-:Y:S01]  /*54a0*/  FFMA.FTZ R161, R77, UR4, -R196.reuse ;  /* 0x000000044da17c23 */ /* 0x100fe200080108c4 */
[----:B------:R-:W-:Y:S01]  /*54b0*/  FFMA.FTZ R158, R31, UR4, -R196 ;  /* 0x000000041f9e7c23 */ /* 0x000fe200080108c4 */
[--C-:B------:R-:W-:Y:S01]  /*54c0*/  FFMA.FTZ R160, R17, UR4, -R192.reuse ;  /* 0x0000000411a07c23 */ /* 0x100fe200080108c0 */
[----:B------:R-:W-:Y:S01]  /*54d0*/  IMAD.WIDE.U32 R20, R20, -0x326172a9, RZ ;  /* 0xcd9e8d5714147825 */ /* 0x000fe200078e00ff */
[----:B------:R-:W2:Y:S01]  /*54e0*/  MUFU.EX2 R162, R162 ;  /* 0x000000a200a27308 */ /* 0x000ea20000000800 */
[----:B------:R-:W-:Y:S02]  /*54f0*/  LOP3.LUT R6, R199, R6, R9, 0x96, !PT ;  /* 0x00000006c7067212 */ /* 0x000fe400078e9609 */
[----:B------:R-:W-:Y:S01]  /*5500*/  FFMA.FTZ R155, R15, UR4, -R192 ;  /* 0x000000040f9b7c23 */ /* 0x000fe200080108c0 */
[----:B------:R-:W-:Y:S01]  /*5510*/  IMAD.MOV.U32 R10, RZ, RZ, R20 ;  /* 0x000000ffff0a7224 */ /* 0x000fe200078e0014 */
[C---:B------:R-:W-:Y:S01]  /*5520*/  PRMT R5, R20.reuse, 0x7771, RZ ;  /* 0x0000777114057816 */ /* 0x040fe200000000ff */
[--C-:B------:R-:W-:Y:S01]  /*5530*/  FFMA.FTZ R154, R13, UR4, -R192.reuse ;  /* 0x000000040d9a7c23 */ /* 0x100fe200080108c0 */
[----:B------:R-:W-:Y:S01]  /*5540*/  PRMT R12, R20, 0x7773, RZ ;  /* 0x00007773140c7816 */ /* 0x000fe200000000ff */
[----:B------:R-:W-:Y:S01]  /*5550*/  FFMA.FTZ R151, R11, UR4, -R192 ;  /* 0x000000040b977c23 */ /* 0x000fe200080108c0 */
[----:B------:R-:W-:Y:S01]  /*5560*/  MUFU.EX2 R164, R164 ;  /* 0x000000a400a47308 */ /* 0x000fe20000000800 */
[----:B------:R-:W-:Y:S01]  /*5570*/  LOP3.LUT R10, R10, 0xff, RZ, 0xc0, !PT ;  /* 0x000000ff0a0a7812 */ /* 0x000fe200078ec0ff */
[----:B------:R-:W-:Y:S01]  /*5580*/  LDSM.16.MT88.4 R16, [R200+0xc800] ;  /* 0x00c80000c810783b */ /* 0x000fe20000004200 */
[----:B------:R-:W-:Y:S01]  /*5590*/  PRMT R7, R20, 0x7772, RZ ;  /* 0x0000777214077816 */ /* 0x000fe200000000ff */
[----:B------:R-:W-:Y:S01]  /*55a0*/  FFMA.FTZ R173, R173, UR4, -R196 ;  /* 0x00000004adad7c23 */ /* 0x000fe200080108c4 */
[----:B------:R-:W-:Y:S01]  /*55b0*/  LOP3.LUT R8, R136, R8, R21, 0x96, !PT ;  /* 0x0000000888087212 */ /* 0x000fe200078e9615 */
[----:B------:R-:W-:Y:S01]  /*55c0*/  LDSM.16.MT88.4 R104, [R218+0x10000] ;  /* 0x01000000da68783b */ /* 0x000fe20000004200 */
[----:B------:R-:W-:Y:S01]  /*55d0*/  PRMT R5, R10, 0x5410, R5 ;  /* 0x000054100a057816 */ /* 0x000fe20000000005 */
[----:B------:R-:W4:Y:S01]  /*55e0*/  MUFU.EX2 R159, R159 ;  /* 0x0000009f009f7308 */ /* 0x000f220000000800 */
[----:B------:R-:W-:Y:S01]  /*55f0*/  PRMT R7, R7, 0x5410, R12 ;  /* 0x0000541007077816 */ /* 0x000fe2000000000c */
[----:B------:R-:W-:Y:S01]  /*5600*/  LDSM.16.MT88.4 R28, [R218+0xe800] ;  /* 0x00e80000da1c783b */ /* 0x000fe20000004200 */
[C---:B------:R-:W-:Y:S01]  /*5610*/  LOP3.LUT R10, R8.reuse, 0xffff, RZ, 0xc0, !PT ;  /* 0x0000ffff080a7812 */ /* 0x040fe200078ec0ff */
[----:B------:R-:W-:Y:S01]  /*5620*/  FFMA.FTZ R171, R171, UR4, -R196 ;  /* 0x00000004abab7c23 */ /* 0x000fe200080108c4 */
[C---:B------:R-:W-:Y:S01]  /*5630*/  PRMT R21, R8.reuse, 0x7632, R21 ;  /* 0x0000763208157816 */ /* 0x040fe20000000015 */
[----:B------:R-:W-:Y:S01]  /*5640*/  LDSM.16.MT88.4 R12, [R210+0xc800] ;  /* 0x00c80000d20c783b */ /* 0x000fe20000004200 */
[----:B------:R-:W-:Y:S01]  /*5650*/  LOP3.LUT R23, R8, 0xff, RZ, 0xc0, !PT ;  /* 0x000000ff08177812 */ /* 0x000fe200078ec0ff */
[----:B------:R-:W5:Y:S01]  /*5660*/  MUFU.EX2 R167, R167 ;  /* 0x000000a700a77308 */ /* 0x000f620000000800 */
[----:B------:R-:W-:Y:S01]  /*5670*/  SHF.R.U32.HI R10, RZ, 0x8, R10 ;  /* 0x00000008ff0a7819 */ /* 0x000fe2000001160a */
[----:B------:R-:W-:Y:S01]  /*5680*/  LDSM.16.MT88.4 R24, [R218+0x10800] ;  /* 0x01080000da18783b */ /* 0x000fe20000004200 */
[----:B------:R-:W-:Y:S01]  /*5690*/  LOP3.LUT R7, R7, 0xff00ff, RZ, 0xc0, !PT ;  /* 0x00ff00ff07077812 */ /* 0x000fe200078ec0ff */
[----:B------:R-:W-:Y:S01]  /*56a0*/  FFMA.FTZ R169, R169, UR4, -R196 ;  /* 0x00000004a9a97c23 */ /* 0x000fe200080108c4 */
[----:B------:R-:W-:Y:S01]  /*56b0*/  SHF.R.U32.HI R8, RZ, 0x18, R8 ;  /* 0x00000018ff087819 */ /* 0x000fe20000011608 */
[----:B------:R-:W-:Y:S01]  /*56c0*/  FFMA.FTZ R194, R219, UR4, -R192 ;  /* 0x00000004dbc27c23 */ /* 0x000fe200080108c0 */
[----:B------:R-:W-:Y:S01]  /*56d0*/  LOP3.LUT R21, R21, 0xff, RZ, 0xc0, !PT ;  /* 0x000000ff15157812 */ /* 0x000fe200078ec0ff */
[----:B------:R-:W-:Y:S01]  /*56e0*/  MUFU.EX2 R166, R166 ;  /* 0x000000a600a67308 */ /* 0x000fe20000000800 */
[--C-:B------:R-:W-:Y:S01]  /*56f0*/  HSET2.LE.AND R5, R5, R172.reuse, PT ;  /* 0x000000ac05057233 */ /* 0x100fe20003803000 */
[----:B------:R-:W-:Y:S01]  /*5700*/  FFMA.FTZ R197, R197, UR4, -R196 ;  /* 0x00000004c5c57c23 */ /* 0x000fe200080108c4 */
[----:B------:R-:W-:Y:S01]  /*5710*/  PRMT R23, R23, 0x5410, R10 ;  /* 0x0000541017177816 */ /* 0x000fe2000000000a */
[----:B------:R-:W-:Y:S01]  /*5720*/  FFMA.FTZ R193, R193, UR4, -R196 ;  /* 0x00000004c1c17c23 */ /* 0x000fe200080108c4 */
[----:B--2---:R-:W-:Y:S01]  /*5730*/  F2FP.BF16.F32.PACK_AB R114, R162, R165 ;  /* 0x000000a5a272723e */ /* 0x004fe200000010ff */
[----:B------:R-:W-:Y:S01]  /*5740*/  FFMA.FTZ R189, R189, UR4, -R192 ;  /* 0x00000004bdbd7c23 */ /* 0x000fe200080108c0 */
[----:B------:R-:W-:Y:S01]  /*5750*/  HSET2.LE.AND R7, R7, R172, PT ;  /* 0x000000ac07077233 */ /* 0x000fe20003803000 */
[----:B------:R-:W2:Y:S01]  /*5760*/  MUFU.EX2 R163, R163 ;  /* 0x000000a300a37308 */ /* 0x000ea20000000800 */
[----:B----4-:R-:W-:-:S02]  /*5770*/  F2FP.BF16.F32.PACK_AB R10, R159, R164 ;  /* 0x000000a49f0a723e */ /* 0x010fc400000010ff */
[----:B------:R-:W-:Y:S02]  /*5780*/  PRMT R21, R21, 0x5410, R8 ;  /* 0x0000541015157816 */ /* 0x000fe40000000008 */
[----:B------:R-:W-:Y:S02]  /*5790*/  LOP3.LUT R114, R114, R5, RZ, 0xc0, !PT ;  /* 0x0000000572727212 */ /* 0x000fe400078ec0ff */
[--C-:B------:R-:W-:Y:S01]  /*57a0*/  HSET2.LE.AND R112, R23, R172.reuse, PT ;  /* 0x000000ac17707233 */ /* 0x100fe20003803000 */
[----:B------:R-:W-:Y:S01]  /*57b0*/  MUFU.EX2 R156, R156 ;  /* 0x0000009c009c7308 */ /* 0x000fe20000000800 */
[----:B-----5:R-:W-:Y:S01]  /*57c0*/  F2FP.BF16.F32.PACK_AB R5, R167, R168 ;  /* 0x000000a8a705723e */ /* 0x020fe200000010ff */
[----:B------:R-:W-:Y:S01]  /*57d0*/  FADD.FTZ R168, R168, R167 ;  /* 0x000000a7a8a87221 */ /* 0x000fe20000010000 */
[----:B------:R-:W-:Y:S01]  /*57e0*/  LOP3.LUT R115, R10, R7, RZ, 0xc0, !PT ;  /* 0x000000070a737212 */ /* 0x000fe200078ec0ff */
[----:B------:R-:W-:Y:S01]  /*57f0*/  IMAD.WIDE.U32 R6, R6, -0x2daee0ad, RZ ;  /* 0xd2511f5306067825 */ /* 0x000fe200078e00ff */
[----:B------:R-:W-:-:S03]  /*5800*/  HSET2.LE.AND R113, R21, R172, PT ;  /* 0x000000ac15717233 */ /* 0x000fc60003803000 */
[----:B------:R-:W-:Y:S01]  /*5810*/  FADD.FTZ R165, R165, R168 ;  /* 0x000000a8a5a57221 */ /* 0x000fe20000010000 */
[----:B------:R-:W-:Y:S01]  /*5820*/  LOP3.LUT R112, R5, R112, RZ, 0xc0, !PT ;  /* 0x0000007005707212 */ /* 0x000fe200078ec0ff */
[----:B------:R-:W-:Y:S01]  /*5830*/  IMAD.MOV.U32 R5, RZ, RZ, R6 ;  /* 0x000000ffff057224 */ /* 0x000fe200078e0006 */
[----:B--2---:R-:W-:Y:S01]  /*5840*/  F2FP.BF16.F32.PACK_AB R8, R163, R166 ;  /* 0x000000a6a308723e */ /* 0x004fe200000010ff */
[----:B------:R-:W2:Y:S01]  /*5850*/  MUFU.EX2 R153, R153 ;  /* 0x0000009900997308 */ /* 0x000ea20000000800 */
[----:B------:R-:W-:Y:S01]  /*5860*/  PRMT R9, R6, 0x7771, RZ ;  /* 0x0000777106097816 */ /* 0x000fe200000000ff */
[----:B------:R-:W-:Y:S01]  /*5870*/  LDSM.16.MT88.4 R20, [R176+0xc800] ;  /* 0x00c80000b014783b */ /* 0x000fe20000004200 */
[----:B------:R-:W-:Y:S01]  /*5880*/  LOP3.LUT R113, R8, R113, RZ, 0xc0, !PT ;  /* 0x0000007108717212 */ /* 0x000fe200078ec0ff */
[----:B------:R-:W-:Y:S01]  /*5890*/  FADD.FTZ R163, R166, R163 ;  /* 0x000000a3a6a37221 */ /* 0x000fe20000010000 */
[----:B------:R-:W-:Y:S01]  /*58a0*/  PRMT R8, R6, 0x7773, RZ ;  /* 0x0000777306087816 */ /* 0x000fe200000000ff */
[----:B------:R-:W-:Y:S01]  /*58b0*/  FADD.FTZ R162, R162, R165 ;  /* 0x000000a5a2a27221 */ /* 0x000fe20000010000 */
[----:B------:R-:W-:Y:S01]  /*58c0*/  PRMT R235, R6, 0x7772, RZ ;  /* 0x0000777206eb7816 */ /* 0x000fe200000000ff */
[----:B------:R-:W-:Y:S01]  /*58d0*/  MUFU.EX2 R161, R161 ;  /* 0x000000a100a17308 */ /* 0x000fe20000000800 */
[----:B------:R-:W-:Y:S01]  /*58e0*/  LOP3.LUT R6, R5, 0xff, RZ, 0xc0, !PT ;  /* 0x000000ff05067812 */ /* 0x000fe200078ec0ff */
[----:B-1----:R-:W-:Y:S01]  /*58f0*/  HMMA.16816.F32.BF16 R36, R112, R40, RZ ;  /* 0x000000287024723c */ /* 0x002fe200000418ff */
[----:B------:R-:W-:Y:S01]  /*5900*/  LOP3.LUT R141, R198, R4, R7, 0x96, !PT ;  /* 0x00000004c68d7212 */ /* 0x000fe200078e9607 */
[----:B------:R-:W-:Y:S01]  /*5910*/  FADD.FTZ R164, R164, R163 ;  /* 0x000000a3a4a47221 */ /* 0x000fe20000010000 */
[----:B------:R-:W-:-:S02]  /*5920*/  PRMT R9, R6, 0x5410, R9 ;  /* 0x0000541006097816 */ /* 0x000fc40000000009 */
[----:B------:R-:W1:Y:S01]  /*5930*/  LDSM.16.MT88.4 R4, [R218+0xc800] ;  /* 0x00c80000da04783b */ /* 0x000e620000004200 */
[--C-:B------:R-:W-:Y:S01]  /*5940*/  PRMT R235, R235, 0x5410, R8.reuse ;  /* 0x00005410ebeb7816 */ /* 0x100fe20000000008 */
[----:B------:R-:W4:Y:S01]  /*5950*/  MUFU.EX2 R158, R158 ;  /* 0x0000009e009e7308 */ /* 0x000f220000000800 */
[C---:B------:R-:W-:Y:S01]  /*5960*/  PRMT R8, R141.reuse, 0x7632, R8 ;  /* 0x000076328d087816 */ /* 0x040fe20000000008 */
[C---:B------:R-:W-:Y:S01]  /*5970*/  HMMA.16816.F32.BF16 R40, R112.reuse, R42, RZ ;  /* 0x0000002a7028723c */ /* 0x040fe200000418ff */
[----:B------:R-:W-:Y:S01]  /*5980*/  LOP3.LUT R233, R141, 0xffff, RZ, 0xc0, !PT ;  /* 0x0000ffff8de97812 */ /* 0x000fe200078ec0ff */
[----:B------:R-:W-:Y:S01]  /*5990*/  FADD.FTZ R159, R159, R164 ;  /* 0x000000a49f9f7221 */ /* 0x000fe20000010000 */
[----:B------:R-:W-:Y:S02]  /*59a0*/  HSET2.LE.AND R142, R9, R172, PT ;  /* 0x000000ac098e7233 */ /* 0x000fe40003803000 */
[----:B------:R-:W-:Y:S01]  /*59b0*/  LOP3.LUT R10, R141, 0xff, RZ, 0xc0, !PT ;  /* 0x000000ff8d0a7812 */ /* 0x000fe200078ec0ff */
[----:B------:R-:W-:Y:S01]  /*59c0*/  MUFU.EX2 R160, R160 ;  /* 0x000000a000a07308 */ /* 0x000fe20000000800 */
[----:B------:R-:W-:Y:S01]  /*59d0*/  LOP3.LUT R8, R8, 0xff, RZ, 0xc0, !PT ;  /* 0x000000ff08087812 */ /* 0x000fe200078ec0ff */
[----:B------:R-:W-:Y:S01]  /*59e0*/  HMMA.16816.F32.BF16 R116, R112, R32, RZ ;  /* 0x000000207074723c */ /* 0x000fe200000418ff */
[----:B--2---:R-:W-:-:S02]  /*59f0*/  F2FP.BF16.F32.PACK_AB R9, R153, R156 ;  /* 0x0000009c9909723e */ /* 0x004fc400000010ff */
[----:B------:R-:W-:Y:S02]  /*5a00*/  SHF.R.U32.HI R141, RZ, 0x18, R141 ;  /* 0x00000018ff8d7819 */ /* 0x000fe4000001168d */
[----:B------:R-:W-:Y:S01]  /*5a10*/  SHF.R.U32.HI R233, RZ, 0x8, R233 ;  /* 0x00000008ffe97819 */ /* 0x000fe200000116e9 */
[----:B------:R-:W2:Y:S01]  /*5a20*/  MUFU.EX2 R155, R155 ;  /* 0x0000009b009b7308 */ /* 0x000ea20000000800 */
[----:B------:R-:W-:Y:S01]  /*5a30*/  PRMT R141, R8, 0x5410, R141 ;  /* 0x00005410088d7816 */ /* 0x000fe2000000008d */
[C---:B------:R-:W-:Y:S01]  /*5a40*/  HMMA.16816.F32.BF16 R44, R112.reuse, R48, RZ ;  /* 0x00000030702c723c */ /* 0x040fe200000418ff */
[----:B------:R-:W-:Y:S02]  /*5a50*/  PRMT R233, R10, 0x5410, R233 ;  /* 0x000054100ae97816 */ /* 0x000fe400000000e9 */
[----:B------:R-:W-:Y:S02]  /*5a60*/  LOP3.LUT R142, R9, R142, RZ, 0xc0, !PT ;  /* 0x0000008e098e7212 */ /* 0x000fe400078ec0ff */
[----:B------:R-:W5:Y:S01]  /*5a70*/  LDSM.16.MT88.4 R8, [R176+0xe800] ;  /* 0x00e80000b008783b */ /* 0x000f620000004200 */
[----:B------:R-:W-:Y:S01]  /*5a80*/  MUFU.EX2 R154, R154 ;  /* 0x0000009a009a7308 */ /* 0x000fe20000000800 */
[----:B------:R-:W-:Y:S01]  /*5a90*/  LOP3.LUT R235, R235, 0xff00ff, RZ, 0xc0, !PT ;  /* 0x00ff00ffebeb7812 */ /* 0x000fe200078ec0ff */
[----:B------:R-:W-:Y:S01]  /*5aa0*/  HMMA.16816.F32.BF16 R48, R112, R50, RZ ;  /* 0x000000327030723c */ /* 0x000fe200000418ff */
[----:B------:R-:W-:-:S02]  /*5ab0*/  HSET2.LE.AND R140, R233, R172, PT ;  /* 0x000000ace98c7233 */ /* 0x000fc40003803000 */
[--C-:B------:R-:W-:Y:S02]  /*5ac0*/  HSET2.LE.AND R141, R141, R172.reuse, PT ;  /* 0x000000ac8d8d7233 */ /* 0x100fe40003803000 */
[----:B------:R-:W-:Y:S01]  /*5ad0*/  HSET2.LE.AND R182, R235, R172, PT ;  /* 0x000000acebb67233 */ /* 0x000fe20003803000 */
[----:B------:R-:W3:Y:S01]  /*5ae0*/  MUFU.EX2 R151, R151 ;  /* 0x0000009700977308 */ /* 0x000ee20000000800 */
[----:B----4-:R-:W-:Y:S01]  /*5af0*/  F2FP.BF16.F32.PACK_AB R33, R158, R161 ;  /* 0x000000a19e21723e */ /* 0x010fe200000010ff */
[C---:B------:R-:W-:Y:S01]  /*5b00*/  HMMA.16816.F32.BF16 R60, R112.reuse, R64, RZ ;  /* 0x00000040703c723c */ /* 0x040fe200000418ff */
[----:B--2---:R-:W-:Y:S01]  /*5b10*/  F2FP.BF16.F32.PACK_AB R32, R155, R160 ;  /* 0x000000a09b20723e */ /* 0x004fe200000010ff */
[----:B------:R-:W-:Y:S01]  /*5b20*/  FADD.FTZ R161, R161, R162 ;  /* 0x000000a2a1a17221 */ /* 0x000fe20000010000 */
[----:B------:R-:W-:Y:S01]  /*5b30*/  LOP3.LUT R140, R33, R140, RZ, 0xc0, !PT ;  /* 0x0000008c218c7212 */ /* 0x000fe200078ec0ff */
[----:B------:R-:W-:Y:S01]  /*5b40*/  FADD.FTZ R160, R160, R159 ;  /* 0x0000009fa0a07221 */ /* 0x000fe20000010000 */
[----:B------:R-:W-:Y:S01]  /*5b50*/  LOP3.LUT R141, R32, R141, RZ, 0xc0, !PT ;  /* 0x0000008d208d7212 */ /* 0x000fe200078ec0ff */
[----:B------:R-:W-:Y:S01]  /*5b60*/  MUFU.EX2 R171, R171 ;  /* 0x000000ab00ab7308 */ /* 0x000fe20000000800 */
[----:B------:R-:W-:Y:S01]  /*5b70*/  FADD.FTZ R161, R158, R161 ;  /* 0x000000a19ea17221 */ /* 0x000fe20000010000 */
[----:B------:R-:W-:Y:S01]  /*5b80*/  HMMA.16816.F32.BF16 R52, R112, R56, RZ ;  /* 0x000000387034723c */ /* 0x000fe200000418ff */
[----:B------:R-:W-:-:S02]  /*5b90*/  FADD.FTZ R155, R155, R160 ;  /* 0x000000a09b9b7221 */ /* 0x000fc40000010000 */
[----:B------:R-:W-:-:S03]  /*5ba0*/  FADD.FTZ R156, R156, R161 ;  /* 0x000000a19c9c7221 */ /* 0x000fc60000010000 */
[----:B------:R-:W-:Y:S01]  /*5bb0*/  MUFU.EX2 R169, R169 ;  /* 0x000000a900a97308 */ /* 0x000fe20000000800 */
[----:B---3--:R-:W-:Y:S01]  /*5bc0*/  F2FP.BF16.F32.PACK_AB R143, R151, R154 ;  /* 0x0000009a978f723e */ /* 0x008fe200000010ff */
[C---:B------:R-:W-:Y:S01]  /*5bd0*/  HMMA.16816.F32.BF16 R64, R112.reuse, R66, RZ ;  /* 0x000000427040723c */ /* 0x040fe200000418ff */
[----:B------:R-:W-:Y:S01]  /*5be0*/  FADD.FTZ R154, R154, R155 ;  /* 0x0000009b9a9a7221 */ /* 0x000fe20000010000 */
[----:B------:R-:W-:Y:S01]  /*5bf0*/  FADD.FTZ R156, R153, R156 ;  /* 0x0000009c999c7221 */ /* 0x000fe20000010000 */
[----:B------:R-:W-:Y:S01]  /*5c00*/  LOP3.LUT R143, R143, R182, RZ, 0xc0, !PT ;  /* 0x000000b68f8f7212 */ /* 0x000fe200078ec0ff */
[----:B------:R-:W-:Y:S01]  /*5c10*/  FFMA.FTZ R182, R137, UR4, -R192 ;  /* 0x0000000489b67c23 */ /* 0x000fe200080108c0 */
[----:B------:R-:W-:Y:S01]  /*5c20*/  FADD.FTZ R154, R151, R154 ;  /* 0x0000009a979a7221 */ /* 0x000fe20000010000 */
[----:B------:R-:W-:Y:S02]  /*5c30*/  MUFU.EX2 R194, R194 ;  /* 0x000000c200c27308 */ /* 0x000fe40000000800 */
[----:B------:R-:W-:Y:S06]  /*5c40*/  HMMA.16816.F32.BF16 R76, R112, R80, RZ ;  /* 0x00000050704c723c */ /* 0x000fec00000418ff */
[----:B------:R-:W-:Y:S02]  /*5c50*/  MUFU.EX2 R182, R182 ;  /* 0x000000b600b67308 */ /* 0x000fe40000000800 */
[C---:B-1----:R-:W-:Y:S06]  /*5c60*/  HMMA.16816.F32.BF16 R36, R140.reuse, R4, R36 ;  /* 0x000000048c24723c */ /* 0x042fec0000041824 */
[----:B------:R-:W-:Y:S02]  /*5c70*/  MUFU.EX2 R197, R197 ;  /* 0x000000c500c57308 */ /* 0x000fe40000000800 */
[C---:B------:R-:W-:Y:S01]  /*5c80*/  HMMA.16816.F32.BF16 R40, R140.reuse, R6, R40 ;  /* 0x000000068c28723c */ /* 0x040fe20000041828 */
[----:B------:R-:W1:Y:S05]  /*5c90*/  LDSM.16.MT88.4 R4, [R210+0xe800] ;  /* 0x00e80000d204783b */ /* 0x000e6a0000004200 */
[----:B------:R-:W-:Y:S02]  /*5ca0*/  MUFU.EX2 R193, R193 ;  /* 0x000000c100c17308 */ /* 0x000fe40000000800 */
[C---:B------:R-:W-:Y:S06]  /*5cb0*/  HMMA.16816.F32.BF16 R44, R140.reuse, R12, R44 ;  /* 0x0000000c8c2c723c */ /* 0x040fec000004182c */
[----:B------:R-:W-:Y:S02]  /*5cc0*/  MUFU.EX2 R189, R189 ;  /* 0x000000bd00bd7308 */ /* 0x000fe40000000800 */
[C---:B------:R-:W-:Y:S01]  /*5cd0*/  HMMA.16816.F32.BF16 R48, R140.reuse, R14, R48 ;  /* 0x0000000e8c30723c */ /* 0x040fe20000041830 */
[----:B------:R-:W2:Y:S07]  /*5ce0*/  LDSM.16.MT88.4 R12, [R200+0xe800] ;  /* 0x00e80000c80c783b */ /* 0x000eae0000004200 */
[----:B-----5:R-:W-:Y:S01]  /*5cf0*/  HMMA.16816.F32.BF16 R60, R140, R8, R60 ;  /* 0x000000088c3c723c */ /* 0x020fe2000004183c */
[----:B------:R-:W-:-:S02]  /*5d00*/  VIADD R9, R174, 0xffffffff ;  /* 0xffffffffae097836 */ /* 0x000fc40000000000 */
[----:B------:R-:W-:-:S05]  /*5d10*/  FFMA.FTZ R174, R147, UR4, -R196 ;  /* 0x0000000493ae7c23 */ /* 0x000fca00080108c4 */
[----:B------:R-:W-:Y:S01]  /*5d20*/  HMMA.16816.F32.BF16 R80, R112, R82, RZ ;  /* 0x000000527050723c */ /* 0x000fe200000418ff */
[----:B------:R-:W3:Y:S07]  /*5d30*/  MUFU.EX2 R174, R174 ;  /* 0x000000ae00ae7308 */ /* 0x000eee0000000800 */
[----:B------:R-:W-:Y:S01]  /*5d40*/  HMMA.16816.F32.BF16 R52, R140, R16, R52 ;  /* 0x000000108c34723c */ /* 0x000fe20000041834 */
[----:B------:R-:W-:-:S05]  /*5d50*/  LOP3.LUT R16, R223, R9, R217, 0x96, !PT ;  /* 0x00000009df107212 */ /* 0x000fca00078e96d9 */
[----:B------:R-:W-:Y:S02]  /*5d60*/  IMAD.WIDE.U32 R16, R16, -0x326172a9, RZ ;  /* 0xcd9e8d5710107825 */ /* 0x000fe400078e00ff */
[----:B------:R-:W-:Y:S01]  /*5d70*/  HMMA.16816.F32.BF16 R64, R140, R10, R64 ;  /* 0x0000000a8c40723c */ /* 0x000fe20000041840 */
[----:B------:R-:W4:Y:S02]  /*5d80*/  LDSM.16.MT88.4 R8, [R176+0x10800] ;  /* 0x01080000b008783b */ /* 0x000f240000004200 */
[----:B------:R-:W-:Y:S02]  /*5d90*/  LOP3.LUT R228, R231, R220, R17, 0x96, !PT ;  /* 0x000000dce7e47212 */ /* 0x000fe400078e9611 */
[----:B------:R-:W-:-:S03]  /*5da0*/  LOP3.LUT R16, R229, R16, R213, 0x96, !PT ;  /* 0x00000010e5107212 */ /* 0x000fc600078e96d5 */
[----:B------:R-:W-:Y:S01]  /*5db0*/  HMMA.16816.F32.BF16 R84, R112, R88, RZ ;  /* 0x000000587054723c */ /* 0x000fe200000418ff */
[----:B------:R-:W-:-:S04]  /*5dc0*/  IMAD.WIDE.U32 R228, R228, -0x2daee0ad, RZ ;  /* 0xd2511f53e4e47825 */ /* 0x000fc800078e00ff */
[----:B------:R-:W-:Y:S01]  /*5dd0*/  IMAD.WIDE.U32 R16, R16, -0x2daee0ad, RZ ;  /* 0xd2511f5310107825 */ /* 0x000fe200078e00ff */
[----:B------:R-:W-:Y:S02]  /*5de0*/  LOP3.LUT R227, R227, R214, R229, 0x96, !PT ;  /* 0x000000d6e3e37212 */ /* 0x000fe400078e96e5 */
[C---:B-1----:R-:W-:Y:S02]  /*5df0*/  HMMA.16816.F32.BF16 R76, R140.reuse, R4, R76 ;  /* 0x000000048c4c723c */ /* 0x042fe4000004184c */
[----:B------:R-:W-:Y:S01]  /*5e00*/  LOP3.LUT R228, R170, R228, R17, 0x96, !PT ;  /* 0x000000e4aae47212 */ /* 0x000fe200078e9611 */
[----:B------:R-:W-:Y:S01]  /*5e10*/  IMAD.WIDE.U32 R230, R227, -0x326172a9, RZ ;  /* 0xcd9e8d57e3e67825 */ /* 0x000fe200078e00ff */
[----:B------:R1:W-:Y:S03]  /*5e20*/  MUFU.EX2 R170, R173 ;  /* 0x000000ad00aa7308 */ /* 0x0003e60000000800 */
[----:B------:R-:W-:Y:S01]  /*5e30*/  IMAD.WIDE.U32 R228, R228, -0x326172a9, RZ ;  /* 0xcd9e8d57e4e47825 */ /* 0x000fe200078e00ff */
[----:B------:R-:W-:Y:S01]  /*5e40*/  HMMA.16816.F32.BF16 R80, R140, R6, R80 ;  /* 0x000000068c50723c */ /* 0x000fe20000041850 */
[----:B------:R-:W5:Y:S01]  /*5e50*/  LDSM.16.MT88.4 R4, [R210+0x10800] ;  /* 0x01080000d204783b */ /* 0x000f620000004200 */
[----:B------:R-:W-:-:S02]  /*5e60*/  LOP3.LUT R175, R175, R212, R231, 0x96, !PT ;  /* 0x000000d4afaf7212 */ /* 0x000fc400078e96e7 */
[----:B------:R-:W-:-:S04]  /*5e70*/  LOP3.LUT R230, R146, R230, R229, 0x96, !PT ;  /* 0x000000e692e67212 */ /* 0x000fc800078e96e5 */
[----:B------:R-:W-:Y:S01]  /*5e80*/  HMMA.16816.F32.BF16 R92, R112, R96, RZ ;  /* 0x00000060705c723c */ /* 0x000fe200000418ff */
[----:B------:R-:W-:-:S04]  /*5e90*/  IMAD.WIDE.U32 R230, R230, -0x2daee0ad, RZ ;  /* 0xd2511f53e6e67825 */ /* 0x000fc800078e00ff */
[----:B-1----:R-:W-:-:S03]  /*5ea0*/  FFMA.FTZ R173, R145, UR4, -R192 ;  /* 0x0000000491ad7c23 */ /* 0x002fc600080108c0 */
[C---:B------:R-:W-:Y:S03]  /*5eb0*/  HMMA.16816.F32.BF16 R96, R112.reuse, R98, RZ ;  /* 0x000000627060723c */ /* 0x040fe600000418ff */
[----:B------:R-:W-:Y:S05]  /*5ec0*/  MUFU.EX2 R173, R173 ;  /* 0x000000ad00ad7308 */ /* 0x000fea0000000800 */
[----:B------:R-:W-:Y:S08]  /*5ed0*/  HMMA.16816.F32.BF16 R88, R112, R90, RZ ;  /* 0x0000005a7058723c */ /* 0x000ff000000418ff */
[----:B--2---:R-:W-:Y:S01]  /*5ee0*/  HMMA.16816.F32.BF16 R84, R140, R12, R84 ;  /* 0x0000000c8c54723c */ /* 0x004fe20000041854 */
[----:B------:R-:W-:-:S04]  /*5ef0*/  IMAD.WIDE.U32 R12, R175, -0x2daee0ad, RZ ;  /* 0xd2511f53af0c7825 */ /* 0x000fc800078e00ff */
[----:B------:R-:W-:Y:S01]  /*5f00*/  FFMA.FTZ R175, R139, UR4, -R192 ;  /* 0x000000048baf7c23 */ /* 0x000fe200080108c0 */
[----:B------:R-:W-:Y:S02]  /*5f10*/  LOP3.LUT R226, R144, R16, R13, 0x96, !PT ;  /* 0x0000001090e27212 */ /* 0x000fe400078e960d */
[C---:B------:R-:W-:Y:S01]  /*5f20*/  HMMA.16816.F32.BF16 R108, R112.reuse, R120, RZ ;  /* 0x00000078706c723c */ /* 0x040fe200000418ff */
[----:B------:R-:W1:Y:S01]  /*5f30*/  LDSM.16.MT88.4 R144, [R200+0x10800] ;  /* 0x01080000c890783b */ /* 0x000e620000004200 */
[----:B------:R-:W-:Y:S01]  /*5f40*/  LOP3.LUT R138, R138, R12, R231, 0x96, !PT ;  /* 0x0000000c8a8a7212 */ /* 0x000fe200078e96e7 */
[----:B------:R-:W-:Y:S01]  /*5f50*/  IMAD.WIDE.U32 R226, R226, -0x326172a9, RZ ;  /* 0xcd9e8d57e2e27825 */ /* 0x000fe200078e00ff */
[----:B------:R-:W2:Y:S03]  /*5f60*/  MUFU.EX2 R175, R175 ;  /* 0x000000af00af7308 */ /* 0x000ea60000000800 */
[----:B------:R-:W-:Y:S01]  /*5f70*/  IMAD.WIDE.U32 R138, R138, -0x326172a9, RZ ;  /* 0xcd9e8d578a8a7825 */ /* 0x000fe200078e00ff */
[----:B------:R-:W-:Y:S01]  /*5f80*/  HMMA.16816.F32.BF16 R56, R112, R58, RZ ;  /* 0x0000003a7038723c */ /* 0x000fe200000418ff */
[----:B------:R-:W-:-:S02]  /*5f90*/  LOP3.LUT R199, R199, R228, R227, 0x96, !PT ;  /* 0x000000e4c7c77212 */ /* 0x000fc400078e96e3 */
[----:B------:R-:W-:-:S05]  /*5fa0*/  IMAD.MOV.U32 R16, RZ, RZ, R138 ;  /* 0x000000ffff107224 */ /* 0x000fca00078e008a */
[C---:B------:R-:W-:Y:S08]  /*5fb0*/  HMMA.16816.F32.BF16 R128, R112.reuse, R124, RZ ;  /* 0x0000007c7080723c */ /* 0x040ff000000418ff */
[C---:B------:R-:W-:Y:S08]  /*5fc0*/  HMMA.16816.F32.BF16 R124, R112.reuse, R126, RZ ;  /* 0x0000007e707c723c */ /* 0x040ff000000418ff */
[----:B------:R-:W-:Y:S08]  /*5fd0*/  HMMA.16816.F32.BF16 R120, R112, R122, RZ ;  /* 0x0000007a7078723c */ /* 0x000ff000000418ff */
[----:B----4-:R-:W-:Y:S01]  /*5fe0*/  HMMA.16816.F32.BF16 R96, R140, R10, R96 ;  /* 0x0000000a8c60723c */ /* 0x010fe20000041860 */
[----:B------:R-:W-:Y:S01]  /*5ff0*/  LOP3.LUT R11, R136, R226, R139, 0x96, !PT ;  /* 0x000000e2880b7212 */ /* 0x000fe200078e968b */
[----:B------:R-:W-:Y:S01]  /*6000*/  IMAD.IADD R226, R157, 0x1, R176 ;  /* 0x000000019de27824 */ /* 0x000fe200078e02b0 */
[----:B------:R-:W-:-:S02]  /*6010*/  PRMT R10, R138, 0x7773, RZ ;  /* 0x000077738a0a7816 */ /* 0x000fc400000000ff */
[----:B------:R-:W-:-:S03]  /*6020*/  LOP3.LUT R17, R11, 0xffff, RZ, 0xc0, !PT ;  /* 0x0000ffff0b117812 */ /* 0x000fc600078ec0ff */
[----:B------:R-:W-:Y:S01]  /*6030*/  HMMA.16816.F32.BF16 R68, R112, R72, RZ ;  /* 0x000000487044723c */ /* 0x000fe200000418ff */
[----:B------:R-:W-:-:S07]  /*6040*/  SHF.R.U32.HI R17, RZ, 0x8, R17 ;  /* 0x00000008ff117819 */ /* 0x000fce0000011611 */
[----:B------:R-:W-:Y:S01]  /*6050*/  HMMA.16816.F32.BF16 R88, R140, R14, R88 ;  /* 0x0000000e8c58723c */ /* 0x000fe20000041858 */
[----:B------:R-:W4:Y:S07]  /*6060*/  LDSM.16.MT88.4 R12, [R218+0xf000] ;  /* 0x00f00000da0c783b */ /* 0x000f2e0000004200 */
[----:B------:R-:W-:Y:S08]  /*6070*/  HMMA.16816.F32.BF16 R72, R112, R74, RZ ;  /* 0x0000004a7048723c */ /* 0x000ff000000418ff */
[----:B------:R-:W-:Y:S01]  /*6080*/  HMMA.16816.F32.BF16 R92, R140, R8, R92 ;  /* 0x000000088c5c723c */ /* 0x000fe2000004185c */
[----:B------:R-:W-:-:S02]  /*6090*/  PRMT R8, R138, 0x7771, RZ ;  /* 0x000077718a087816 */ /* 0x000fc400000000ff */
[----:B------:R-:W-:Y:S02]  /*60a0*/  PRMT R9, R138, 0x7772, RZ ;  /* 0x000077728a097816 */ /* 0x000fe400000000ff */
[----:B------:R-:W-:Y:S03]  /*60b0*/  LDSM.16.MT88.4 R136, [R218+0xd000] ;  /* 0x00d00000da88783b */ /* 0x000fe60000004200 */
[----:B-----5:R-:W-:Y:S01]  /*60c0*/  HMMA.16816.F32.BF16 R108, R140, R4, R108 ;  /* 0x000000048c6c723c */ /* 0x020fe2000004186c */
[----:B------:R-:W-:Y:S02]  /*60d0*/  LOP3.LUT R5, R16, 0xff, RZ, 0xc0, !PT ;  /* 0x000000ff10057812 */ /* 0x000fe400078ec0ff */
[----:B------:R-:W-:Y:S02]  /*60e0*/  PRMT R16, R11, 0x7632, R16 ;  /* 0x000076320b107816 */ /* 0x000fe40000000010 */
[----:B------:R-:W-:-:S02]  /*60f0*/  PRMT R5, R5, 0x5410, R8 ;  /* 0x0000541005057816 */ /* 0x000fc40000000008 */
[----:B------:R-:W-:Y:S01]  /*6100*/  PRMT R4, R9, 0x5410, R10 ;  /* 0x0000541009047816 */ /* 0x000fe2000000000a */
[----:B------:R-:W-:Y:S01]  /*6110*/  HMMA.16816.F32.BF16 R56, R140, R18, R56 ;  /* 0x000000128c38723c */ /* 0x000fe20000041838 */
[----:B------:R-:W-:Y:S02]  /*6120*/  LOP3.LUT R18, R11, 0xff, RZ, 0xc0, !PT ;  /* 0x000000ff0b127812 */ /* 0x000fe400078ec0ff */
[----:B------:R-:W-:Y:S02]  /*6130*/  SHF.R.U32.HI R19, RZ, 0x18, R11 ;  /* 0x00000018ff137819 */ /* 0x000fe4000001160b */
[----:B------:R-:W-:Y:S01]  /*6140*/  LDSM.16.MT88.4 R8, [R200+0xf000] ;  /* 0x00f00000c808783b */ /* 0x000fe20000004200 */
[----:B------:R-:W-:Y:S02]  /*6150*/  PRMT R17, R18, 0x5410, R17 ;  /* 0x0000541012117816 */ /* 0x000fe40000000011 */
[----:B------:R-:W-:Y:S01]  /*6160*/  HMMA.16816.F32.BF16 R100, R112, R104, RZ ;  /* 0x000000687064723c */ /* 0x000fe200000418ff */
[----:B------:R-:W-:-:S02]  /*6170*/  HSET2.LE.AND R18, R5, R172, PT ;  /* 0x000000ac05127233 */ /* 0x000fc40003803000 */
[----:B---3--:R-:W-:Y:S02]  /*6180*/  F2FP.BF16.F32.PACK_AB R5, R174, R171 ;  /* 0x000000abae05723e */ /* 0x008fe400000010ff */
[----:B------:R-:W-:Y:S02]  /*6190*/  LOP3.LUT R219, R4, 0xff00ff, RZ, 0xc0, !PT ;  /* 0x00ff00ff04db7812 */ /* 0x000fe400078ec0ff */
[----:B------:R-:W-:Y:S01]  /*61a0*/  LOP3.LUT R18, R5, R18, RZ, 0xc0, !PT ;  /* 0x0000001205127212 */ /* 0x000fe200078ec0ff */
[----:B------:R-:W-:Y:S01]  /*61b0*/  HMMA.16816.F32.BF16 R104, R112, R106, RZ ;  /* 0x0000006a7068723c */ /* 0x000fe200000418ff */
[----:B------:R-:W-:Y:S02]  /*61c0*/  LOP3.LUT R16, R16, 0xff, RZ, 0xc0, !PT ;  /* 0x000000ff10107812 */ /* 0x000fe400078ec0ff */
[----:B------:R-:W-:Y:S02]  /*61d0*/  HSET2.LE.AND R219, R219, R172, PT ;  /* 0x000000acdbdb7233 */ /* 0x000fe40003803000 */
[----:B------:R-:W-:-:S02]  /*61e0*/  PRMT R19, R16, 0x5410, R19 ;  /* 0x0000541010137816 */ /* 0x000fc40000000013 */
[----:B--2---:R-:W-:Y:S01]  /*61f0*/  F2FP.BF16.F32.PACK_AB R16, R182, R175 ;  /* 0x000000afb610723e */ /* 0x004fe200000010ff */
[C---:B------:R-:W-:Y:S08]  /*6200*/  HMMA.16816.F32.BF16 R128, R140.reuse, R20, R128 ;  /* 0x000000148c80723c */ /* 0x040ff00000041880 */
[C---:B------:R-:W-:Y:S01]  /*6210*/  HMMA.16816.F32.BF16 R124, R140.reuse, R22, R124 ;  /* 0x000000168c7c723c */ /* 0x040fe2000004187c */
[----:B------:R2:W3:Y:S07]  /*6220*/  LDSM.16.MT88.4 R20, [R200+0xd000] ;  /* 0x00d00000c814783b */ /* 0x0004ee0000004200 */
[C---:B------:R-:W-:Y:S01]  /*6230*/  HMMA.16816.F32.BF16 R120, R140.reuse, R6, R120 ;  /* 0x000000068c78723c */ /* 0x040fe20000041878 */
[----:B------:R-:W5:Y:S07]  /*6240*/  LDSM.16.MT88.4 R4, [R226+0x11000] ;  /* 0x01100000e204783b */ /* 0x000f6e0000004200 */
[C---:B------:R-:W-:Y:S08]  /*6250*/  HMMA.16816.F32.BF16 R68, R140.reuse, R28, R68 ;  /* 0x0000001c8c44723c */ /* 0x040ff00000041844 */
[----:B------:R-:W-:Y:S01]  /*6260*/  HMMA.16816.F32.BF16 R72, R140, R30, R72 ;  /* 0x0000001e8c48723c */ /* 0x000fe20000041848 */
[----:B------:R-:W-:Y:S01]  /*6270*/  LDSM.16.MT88.4 R28, [R210+0xd000] ;  /* 0x00d00000d21c783b */ /* 0x000fe20000004200 */
[----:B--2---:R-:W-:Y:S01]  /*6280*/  FFMA.FTZ R200, R195, UR4, -R196 ;  /* 0x00000004c3c87c23 */ /* 0x004fe200080108c4 */
[----:B------:R-:W-:-:S05]  /*6290*/  IMAD.IADD R195, R157, 0x1, R176 ;  /* 0x000000019dc37824 */ /* 0x000fca00078e02b0 */
[C---:B-1----:R-:W-:Y:S01]  /*62a0*/  HMMA.16816.F32.BF16 R116, R140.reuse, R144, R116 ;  /* 0x000000908c74723c */ /* 0x042fe20000041874 */
[--C-:B------:R-:W-:Y:S01]  /*62b0*/  HSET2.LE.AND R145, R17, R172.reuse, PT ;  /* 0x000000ac11917233 */ /* 0x100fe20003803000 */
[----:B------:R-:W-:Y:S01]  /*62c0*/  MUFU.EX2 R200, R200 ;  /* 0x000000c800c87308 */ /* 0x000fe20000000800 */
[----:B------:R-:W-:Y:S02]  /*62d0*/  HSET2.LE.AND R17, R19, R172, PT ;  /* 0x000000ac13117233 */ /* 0x000fe40003803000 */
[----:B------:R-:W-:Y:S01]  /*62e0*/  F2FP.BF16.F32.PACK_AB R144, R194, R173 ;  /* 0x000000adc290723e */ /* 0x000fe200000010ff */
[----:B------:R-:W-:Y:S01]  /*62f0*/  FADD.FTZ R173, R173, R154 ;  /* 0x0000009aadad7221 */ /* 0x000fe20000010000 */
[----:B------:R-:W-:Y:S01]  /*6300*/  LOP3.LUT R19, R16, R219, RZ, 0xc0, !PT ;  /* 0x000000db10137212 */ /* 0x000fe200078ec0ff */
[----:B------:R-:W-:Y:S01]  /*6310*/  HMMA.16816.F32.BF16 R100, R140, R24, R100 ;  /* 0x000000188c64723c */ /* 0x000fe20000041864 */
[----:B------:R-:W-:Y:S01]  /*6320*/  LOP3.LUT R17, R144, R17, RZ, 0xc0, !PT ;  /* 0x0000001190117212 */ /* 0x000fe200078ec0ff */
[----:B------:R-:W-:Y:S01]  /*6330*/  FFMA.FTZ R219, R181, UR4, -R192 ;  /* 0x00000004b5db7c23 */ /* 0x000fe200080108c0 */
[----:B------:R-:W-:-:S04]  /*6340*/  FADD.FTZ R194, R194, R173 ;  /* 0x000000adc2c27221 */ /* 0x000fc80000010000 */
[----:B------:R-:W-:Y:S01]  /*6350*/  FADD.FTZ R175, R175, R194 ;  /* 0x000000c2afaf7221 */ /* 0x000fe20000010000 */
[----:B------:R-:W-:Y:S01]  /*6360*/  HMMA.16816.F32.BF16 R104, R140, R26, R104 ;  /* 0x0000001a8c68723c */ /* 0x000fe20000041868 */
[----:B------:R1:W-:Y:S01]  /*6370*/  LDSM.16.MT88.4 R24, [R210+0xf000] ;  /* 0x00f00000d218783b */ /* 0x0003e20000004200 */
[----:B------:R-:W-:Y:S01]  /*6380*/  MUFU.EX2 R219, R219 ;  /* 0x000000db00db7308 */ /* 0x000fe20000000800 */
[----:B------:R-:W-:-:S05]  /*6390*/  FADD.FTZ R182, R182, R175 ;  /* 0x000000afb6b67221 */ /* 0x000fca0000010000 */
[----:B------:R-:W-:Y:S01]  /*63a0*/  HMMA.16816.F32.BF16 R112, R112, R34, RZ ;  /* 0x000000227070723c */ /* 0x000fe200000418ff */
[----:B------:R2:W-:Y:S01]  /*63b0*/  LDSM.16.MT88.4 R32, [R218+0x11000] ;  /* 0x01100000da20783b */ /* 0x0005e20000004200 */
[----:B-1----:R-:W-:Y:S01]  /*63c0*/  F2FP.BF16.F32.PACK_AB R210, R170, R169 ;  /* 0x000000a9aad2723e */ /* 0x002fe200000010ff */
[----:B------:R-:W-:-:S03]  /*63d0*/  FADD.FTZ R169, R169, R156 ;  /* 0x0000009ca9a97221 */ /* 0x000fc60000010000 */
[----:B------:R-:W-:-:S14]  /*63e0*/  LOP3.LUT R16, R210, R145, RZ, 0xc0, !PT ;  /* 0x00000091d2107212 */ /* 0x000fdc00078ec0ff */
[----:B------:R-:W-:Y:S01]  /*63f0*/  HMMA.16816.F32.BF16 R112, R140, R146, R112 ;  /* 0x000000928c70723c */ /* 0x000fe20000041870 */
[----:B------:R-:W-:Y:S01]  /*6400*/  LDSM.16.MT88.4 R140, [R226+0xf800] ;  /* 0x00f80000e28c783b */ /* 0x000fe20000004200 */
[----:B------:R-:W-:Y:S01]  /*6410*/  FADD.FTZ R170, R170, R169 ;  /* 0x000000a9aaaa7221 */ /* 0x000fe20000010000 */
[----:B--2---:R-:W-:Y:S01]  /*6420*/  FFMA.FTZ R218, R191, UR4, -R196 ;  /* 0x00000004bfda7c23 */ /* 0x004fe200080108c4 */
[----:B------:R-:W-:Y:S02]  /*6430*/  IMAD.MOV.U32 R210, RZ, RZ, -0x1 ;  /* 0xffffffffffd27424 */ /* 0x000fe400078e00ff */
[----:B------:R-:W-:Y:S02]  /*6440*/  FADD.FTZ R171, R171, R170 ;  /* 0x000000aaabab7221 */ /* 0x000fe40000010000 */
[----:B----4-:R-:W-:Y:S01]  /*6450*/  HMMA.16816.F32.BF16 R68, R16, R12, R68 ;  /* 0x0000000c1044723c */ /* 0x010fe20000041844 */
[----:B------:R-:W-:Y:S01]  /*6460*/  MUFU.EX2 R218, R218 ;  /* 0x000000da00da7308 */ /* 0x000fe20000000800 */
[----:B------:R-:W-:-:S06]  /*6470*/  FADD.FTZ R174, R174, R171 ;  /* 0x000000abaeae7221 */ /* 0x000fcc0000010000 */
[C---:B------:R-:W-:Y:S01]  /*6480*/  HMMA.16816.F32.BF16 R72, R16.reuse, R14, R72 ;  /* 0x0000000e1048723c */ /* 0x040fe20000041848 */
[----:B------:R-:W1:Y:S07]  /*6490*/  LDSM.16.MT88.4 R12, [R176+0xd000] ;  /* 0x00d00000b00c783b */ /* 0x000e6e0000004200 */
[----:B---3--:R-:W-:Y:S01]  /*64a0*/  HMMA.16816.F32.BF16 R52, R16, R20, R52 ;  /* 0x000000141034723c */ /* 0x008fe20000041834 */
[----:B------:R-:W-:-:S05]  /*64b0*/  SEL R20, R184, 0xffffffe0, !P6 ;  /* 0xffffffe0b8147807 */ /* 0x000fca0007000000 */
[----:B------:R-:W-:Y:S02]  /*64c0*/  IMAD.IADD R195, R20, 0x1, R195 ;  /* 0x0000000114c37824 */ /* 0x000fe400078e02c3 */
[--C-:B------:R-:W-:Y:S01]  /*64d0*/  FFMA.FTZ R20, R190, UR4, -R192.reuse ;  /* 0x00000004be147c23 */ /* 0x100fe200080108c0 */
[C---:B------:R-:W-:Y:S01]  /*64e0*/  HMMA.16816.F32.BF16 R84, R16.reuse, R8, R84 ;  /* 0x000000081054723c */ /* 0x040fe20000041854 */
[----:B------:R-:W-:Y:S01]  /*64f0*/  FFMA.FTZ R190, R183, UR4, -R192 ;  /* 0x00000004b7be7c23 */ /* 0x000fe200080108c0 */
[----:B------:R-:W-:Y:S01]  /*6500*/  LDSM.16.MT88.4 R144, [R195+0x11000] ;  /* 0x01100000c390783b */ /* 0x000fe20000004200 */
[----:B------:R-:W-:Y:S05]  /*6510*/  MUFU.EX2 R192, R20 ;  /* 0x0000001400c07308 */ /* 0x000fea0000000800 */
[C---:B------:R-:W-:Y:S01]  /*6520*/  HMMA.16816.F32.BF16 R88, R16.reuse, R10, R88 ;  /* 0x0000000a1058723c */ /* 0x040fe20000041858 */
[----:B------:R-:W2:Y:S02]  /*6530*/  LDSM.16.MT88.4 R8, [R176+0xf000] ;  /* 0x00f00000b008783b */ /* 0x000ea40000004200 */
[----:B------:R-:W3:Y:S05]  /*6540*/  MUFU.EX2 R190, R190 ;  /* 0x000000be00be7308 */ /* 0x000eea0000000800 */
[C---:B-----5:R-:W-:Y:S08]  /*6550*/  HMMA.16816.F32.BF16 R108, R16.reuse, R4, R108 ;  /* 0x00000004106c723c */ /* 0x060ff0000004186c */
[C---:B------:R-:W-:Y:S01]  /*6560*/  HMMA.16816.F32.BF16 R120, R16.reuse, R6, R120 ;  /* 0x000000061078723c */ /* 0x040fe20000041878 */
[----:B------:R-:W4:Y:S07]  /*6570*/  LDSM.16.MT88.4 R4, [R176+0x11000] ;  /* 0x01100000b004783b */ /* 0x000f2e0000004200 */
[----:B-1----:R-:W-:Y:S01]  /*6580*/  HMMA.16816.F32.BF16 R128, R16, R12, R128 ;  /* 0x0000000c1080723c */ /* 0x002fe20000041880 */
[----:B------:R-:W-:-:S05]  /*6590*/  IMAD.WIDE.U32 R12, R199, -0x2daee0ad, RZ ;  /* 0xd2511f53c70c7825 */ /* 0x000fca00078e00ff */
[----:B------:R-:W-:Y:S02]  /*65a0*/  LOP3.LUT R198, R198, R230, R13, 0x96, !PT ;  /* 0x000000e6c6c67212 */ /* 0x000fe400078e960d */
[C---:B------:R-:W-:Y:S01]  /*65b0*/  HMMA.16816.F32.BF16 R124, R16.reuse, R14, R124 ;  /* 0x0000000e107c723c */ /* 0x040fe2000004187c */
[----:B------:R-:W-:Y:S01]  /*65c0*/  IMAD.MOV.U32 R14, RZ, RZ, R12 ;  /* 0x000000ffff0e7224 */ /* 0x000fe200078e000c */
[C---:B------:R-:W-:Y:S02]  /*65d0*/  PRMT R21, R12.reuse, 0x7771, RZ ;  /* 0x000077710c157816 */ /* 0x040fe400000000ff */
[C---:B------:R-:W-:Y:S02]  /*65e0*/  PRMT R13, R12.reuse, 0x7773, RZ ;  /* 0x000077730c0d7816 */ /* 0x040fe400000000ff */
[----:B------:R-:W-:Y:S02]  /*65f0*/  PRMT R12, R12, 0x7772, RZ ;  /* 0x000077720c0c7816 */ /* 0x000fe400000000ff */
[----:B------:R-:W-:Y:S01]  /*6600*/  HMMA.16816.F32.BF16 R56, R16, R22, R56 ;  /* 0x000000161038723c */ /* 0x000fe20000041838 */
[----:B------:R-:W-:-:S02]  /*6610*/  LOP3.LUT R14, R14, 0xff, RZ, 0xc0, !PT ;  /* 0x000000ff0e0e7812 */ /* 0x000fc400078ec0ff */
[----:B------:R-:W-:Y:S02]  /*6620*/  LOP3.LUT R23, R198, 0xff, RZ, 0xc0, !PT ;  /* 0x000000ffc6177812 */ /* 0x000fe400078ec0ff */
[----:B------:R-:W-:Y:S02]  /*6630*/  PRMT R21, R14, 0x5410, R21 ;  /* 0x000054100e157816 */ /* 0x000fe40000000015 */
[----:B---3--:R-:W-:Y:S01]  /*6640*/  F2FP.BF16.F32.PACK_AB R22, R219, R190 ;  /* 0x000000bedb16723e */ /* 0x008fe200000010ff */
[C---:B--2---:R-:W-:Y:S01]  /*6650*/  HMMA.16816.F32.BF16 R60, R16.reuse, R8, R60 ;  /* 0x00000008103c723c */ /* 0x044fe2000004183c */
[----:B------:R-:W-:Y:S02]  /*6660*/  SEL R9, R184, 0xffffffe0, !P6 ;  /* 0xffffffe0b8097807 */ /* 0x000fe40007000000 */
[----:B------:R-:W-:Y:S02]  /*6670*/  PRMT R8, R12, 0x5410, R13 ;  /* 0x000054100c087816 */ /* 0x000fe4000000000d */
[----:B------:R-:W1:Y:S03]  /*6680*/  LDSM.16.MT88.4 R12, [R226+0xd800] ;  /* 0x00d80000e20c783b */ /* 0x000e660000004200 */
[----:B------:R-:W-:Y:S01]  /*6690*/  HMMA.16816.F32.BF16 R64, R16, R10, R64 ;  /* 0x0000000a1040723c */ /* 0x000fe20000041840 */
[----:B------:R-:W-:-:S02]  /*66a0*/  LOP3.LUT R10, R198, 0xffff, RZ, 0xc0, !PT ;  /* 0x0000ffffc60a7812 */ /* 0x000fc400078ec0ff */
[----:B------:R-:W-:Y:S02]  /*66b0*/  PRMT R11, R198, 0x7632, R11 ;  /* 0x00007632c60b7816 */ /* 0x000fe4000000000b */
[----:B------:R-:W-:Y:S02]  /*66c0*/  SHF.R.U32.HI R10, RZ, 0x8, R10 ;  /* 0x00000008ff0a7819 */ /* 0x000fe4000001160a */
[----:B------:R-:W-:Y:S01]  /*66d0*/  LOP3.LUT R11, R11, 0xff, RZ, 0xc0, !PT ;  /* 0x000000ff0b0b7812 */ /* 0x000fe200078ec0ff */
[----:B------:R-:W-:Y:S01]  /*66e0*/  HMMA.16816.F32.BF16 R44, R16, R28, R44 ;  /* 0x0000001c102c723c */ /* 0x000fe2000004182c */
[----:B------:R-:W-:Y:S01]  /*66f0*/  SHF.R.U32.HI R198, RZ, 0x18, R198 ;  /* 0x00000018ffc67819 */ /* 0x000fe200000116c6 */
[----:B------:R-:W-:Y:S01]  /*6700*/  IMAD.IADD R28, R9, 0x1, R176 ;  /* 0x00000001091c7824 */ /* 0x000fe200078e02b0 */
[----:B------:R-:W-:-:S05]  /*6710*/  PRMT R23, R23, 0x5410, R10 ;  /* 0x0000541017177816 */ /* 0x000fca000000000a */
[----:B------:R-:W-:Y:S01]  /*6720*/  HMMA.16816.F32.BF16 R76, R16, R24, R76 ;  /* 0x00000018104c723c */ /* 0x000fe2000004184c */
[----:B------:R-:W-:-:S07]  /*6730*/  LOP3.LUT R25, R8, 0xff00ff, RZ, 0xc0, !PT ;  /* 0x00ff00ff08197812 */ /* 0x000fce00078ec0ff */
[C---:B----4-:R-:W-:Y:S01]  /*6740*/  HMMA.16816.F32.BF16 R92, R16.reuse, R4, R92 ;  /* 0x00000004105c723c */ /* 0x050fe2000004185c */
[----:B------:R-:W-:Y:S02]  /*6750*/  PRMT R5, R11, 0x5410, R198 ;  /* 0x000054100b057816 */ /* 0x000fe400000000c6 */
[----:B------:R-:W2:Y:S01]  /*6760*/  LDSM.16.MT88.4 R8, [R28+0xf800] ;  /* 0x00f800001c08783b */ /* 0x000ea20000004200 */
[--C-:B------:R-:W-:Y:S02]  /*6770*/  HSET2.LE.AND R4, R23, R172.reuse, PT ;  /* 0x000000ac17047233 */ /* 0x100fe40003803000 */
[----:B------:R-:W-:Y:S02]  /*6780*/  HSET2.LE.AND R5, R5, R172, PT ;  /* 0x000000ac05057233 */ /* 0x000fe40003803000 */
[----:B------:R-:W-:Y:S01]  /*6790*/  HMMA.16816.F32.BF16 R36, R16, R136, R36 ;  /* 0x000000881024723c */ /* 0x000fe20000041824 */
[----:B------:R-:W-:Y:S01]  /*67a0*/  F2FP.BF16.F32.PACK_AB R23, R200, R197 ;  /* 0x000000c5c817723e */ /* 0x000fe200000010ff */
[----:B------:R-:W-:-:S03]  /*67b0*/  FADD.FTZ R197, R197, R174 ;  /* 0x000000aec5c57221 */ /* 0x000fc60000010000 */
[----:B------:R-:W-:Y:S01]  /*67c0*/  LOP3.LUT R4, R23, R4, RZ, 0xc0, !PT ;  /* 0x0000000417047212 */ /* 0x000fe200078ec0ff */
[----:B------:R-:W-:Y:S02]  /*67d0*/  FADD.FTZ R200, R200, R197 ;  /* 0x000000c5c8c87221 */ /* 0x000fe40000010000 */
[C---:B------:R-:W-:Y:S01]  /*67e0*/  HMMA.16816.F32.BF16 R40, R16.reuse, R138, R40 ;  /* 0x0000008a1028723c */ /* 0x040fe20000041828 */
[----:B------:R-:W-:Y:S07]  /*67f0*/  LDSM.16.MT88.4 R136, [R226+0x11800] ;  /* 0x01180000e288783b */ /* 0x000fee0000004200 */
[C---:B------:R-:W-:Y:S08]  /*6800*/  HMMA.16816.F32.BF16 R100, R16.reuse, R32, R100 ;  /* 0x000000201064723c */ /* 0x040ff00000041864 */
[C---:B------:R-:W-:Y:S01]  /*6810*/  HMMA.16816.F32.BF16 R104, R16.reuse, R34, R104 ;  /* 0x000000221068723c */ /* 0x040fe20000041868 */
[----:B------:R-:W-:Y:S07]  /*6820*/  LDSM.16.MT88.4 R32, [R28+0xd800] ;  /* 0x00d800001c20783b */ /* 0x000fee0000004200 */
[C---:B------:R-:W-:Y:S01]  /*6830*/  HMMA.16816.F32.BF16 R48, R16.reuse, R30, R48 ;  /* 0x0000001e1030723c */ /* 0x040fe20000041830 */
[----:B------:R-:W-:Y:S07]  /*6840*/  LDSM.16.MT88.4 R28, [R28+0x11800] ;  /* 0x011800001c1c783b */ /* 0x000fee0000004200 */
[C---:B------:R-:W-:Y:S08]  /*6850*/  HMMA.16816.F32.BF16 R80, R16.reuse, R26, R80 ;  /* 0x0000001a1050723c */ /* 0x040ff00000041850 */
[----:B------:R-:W-:Y:S01]  /*6860*/  HMMA.16816.F32.BF16 R96, R16, R6, R96 ;  /* 0x000000061060723c */ /* 0x000fe20000041860 */
[----:B------:R-:W-:-:S02]  /*6870*/  HSET2.LE.AND R6, R21, R172, PT ;  /* 0x000000ac15067233 */ /* 0x000fc40003803000 */
[----:B------:R-:W-:Y:S02]  /*6880*/  HSET2.LE.AND R7, R25, R172, PT ;  /* 0x000000ac19077233 */ /* 0x000fe40003803000 */
[----:B------:R-:W-:Y:S01]  /*6890*/  F2FP.BF16.F32.PACK_AB R21, R218, R193 ;  /* 0x000000c1da15723e */ /* 0x000fe200000010ff */
[----:B------:R-:W-:Y:S01]  /*68a0*/  LDSM.16.MT88.4 R24, [R176+0xd800] ;  /* 0x00d80000b018783b */ /* 0x000fe20000004200 */
[----:B------:R-:W-:Y:S01]  /*68b0*/  FADD.FTZ R193, R193, R200 ;  /* 0x000000c8c1c17221 */ /* 0x000fe20000010000 */
[C---:B------:R-:W-:Y:S01]  /*68c0*/  HMMA.16816.F32.BF16 R116, R16.reuse, R144, R116 ;  /* 0x000000901074723c */ /* 0x040fe20000041874 */
[----:B------:R-:W-:Y:S01]  /*68d0*/  F2FP.BF16.F32.PACK_AB R144, R192, R189 ;  /* 0x000000bdc090723e */ /* 0x000fe200000010ff */
[----:B------:R-:W-:Y:S01]  /*68e0*/  FADD.FTZ R189, R189, R182 ;  /* 0x000000b6bdbd7221 */ /* 0x000fe20000010000 */
[----:B------:R-:W-:Y:S01]  /*68f0*/  LOP3.LUT R6, R21, R6, RZ, 0xc0, !PT ;  /* 0x0000000615067212 */ /* 0x000fe200078ec0ff */
[----:B------:R-:W-:Y:S01]  /*6900*/  FADD.FTZ R218, R218, R193 ;  /* 0x000000c1dada7221 */ /* 0x000fe20000010000 */
[----:B------:R-:W-:Y:S01]  /*6910*/  LOP3.LUT R7, R22, R7, RZ, 0xc0, !PT ;  /* 0x0000000716077212 */ /* 0x000fe200078ec0ff */
[----:B------:R-:W-:Y:S01]  /*6920*/  FADD.FTZ R189, R192, R189 ;  /* 0x000000bdc0bd7221 */ /* 0x000fe20000010000 */
[----:B------:R-:W-:Y:S01]  /*6930*/  LOP3.LUT R5, R144, R5, RZ, 0xc0, !PT ;  /* 0x0000000590057212 */ /* 0x000fe200078ec0ff */
[----:B------:R-:W-:Y:S01]  /*6940*/  HMMA.16816.F32.BF16 R112, R16, R146, R112 ;  /* 0x000000921070723c */ /* 0x000fe20000041870 */
[----:B------:R-:W3:Y:S01]  /*6950*/  LDSM.16.MT88.4 R16, [R176+0xf800] ;  /* 0x00f80000b010783b */ /* 0x000ee20000004200 */
[----:B------:R-:W-:-:S03]  /*6960*/  FADD.FTZ R190, R190, R189 ;  /* 0x000000bdbebe7221 */ /* 0x000fc60000010000 */
[----:B------:R-:W4:Y:S01]  /*6970*/  LDSM.16.MT88.4 R20, [R195+0xd800] ;  /* 0x00d80000c314783b */ /* 0x000f220000004200 */
[----:B------:R-:W-:Y:S02]  /*6980*/  FADD.FTZ R219, R219, R190 ;  /* 0x000000bedbdb7221 */ /* 0x000fe40000010000 */
[C---:B-1----:R-:W-:Y:S08]  /*6990*/  HMMA.16816.F32.BF16 R44, R4.reuse, R12, R44 ;  /* 0x0000000c042c723c */ /* 0x042ff0000004182c */
[C---:B------:R-:W-:Y:S01]  /*69a0*/  HMMA.16816.F32.BF16 R48, R4.reuse, R14, R48 ;  /* 0x0000000e0430723c */ /* 0x040fe20000041830 */
[----:B------:R-:W1:Y:S07]  /*69b0*/  LDSM.16.MT88.4 R12, [R195+0xf800] ;  /* 0x00f80000c30c783b */ /* 0x000e6e0000004200 */
[C---:B--2---:R-:W-:Y:S08]  /*69c0*/  HMMA.16816.F32.BF16 R68, R4.reuse, R8, R68 ;  /* 0x000000080444723c */ /* 0x044ff00000041844 */
[C---:B------:R-:W-:Y:S01]  /*69d0*/  HMMA.16816.F32.BF16 R72, R4.reuse, R10, R72 ;  /* 0x0000000a0448723c */ /* 0x040fe20000041848 */
[----:B------:R-:W2:Y:S07]  /*69e0*/  LDSM.16.MT88.4 R8, [R176+0x11800] ;  /* 0x01180000b008783b */ /* 0x000eae0000004200 */
[C---:B------:R-:W-:Y:S08]  /*69f0*/  HMMA.16816.F32.BF16 R76, R4.reuse, R140, R76 ;  /* 0x0000008c044c723c */ /* 0x040ff0000004184c */
[C---:B---3--:R-:W-:Y:S08]  /*6a00*/  HMMA.16816.F32.BF16 R60, R4.reuse, R16, R60 ;  /* 0x00000010043c723c */ /* 0x048ff0000004183c */
[C---:B------:R-:W-:Y:S01]  /*6a10*/  HMMA.16816.F32.BF16 R64, R4.reuse, R18, R64 ;  /* 0x000000120440723c */ /* 0x040fe20000041840 */
[----:B------:R-:W3:Y:S07]  /*6a20*/  LDSM.16.MT88.4 R16, [R195+0x11800] ;  /* 0x01180000c310783b */ /* 0x000eee0000004200 */
        /* <DEDUP_REMOVED lines=30> */
[----:B------:R-:W-:Y:S01]  /*6c10*/  LEA R7, P1, R10, R4, 0x6 ;  /* 0x000000040a077211 */ /* 0x000fe200078230ff */
[----:B------:R-:W-:Y:S01]  /*6c20*/  IMAD.SHL.U32 R187, R186, 0x20, RZ ;  /* 0x00000020babb7824 */ /* 0x000fe200078e00ff */
[C---:B------:R-:W-:Y:S01]  /*6c30*/  LEA R12, P2, R10.reuse, R206, 0x7 ;  /* 0x000000ce0a0c7211 */ /* 0x040fe200078438ff */
[----:B------:R-:W-:Y:S01]  /*6c40*/  IMAD.MOV.U32 R182, RZ, RZ, 0x20 ;  /* 0x00000020ffb67424 */ /* 0x000fe200078e00ff */
[----:B------:R-:W-:Y:S01]  /*6c50*/  LEA.HI.X R6, R10, R9, R6, 0x6, P1 ;  /* 0x000000090a067211 */ /* 0x000fe200008f3406 */
[----:B------:R-:W-:Y:S01]  /*6c60*/  VIADD R181, R180, UR5 ;  /* 0x00000005b4b57c36 */ /* 0x000fe20008000000 */
[----:B------:R-:W-:Y:S01]  /*6c70*/  LEA.HI.X R13, R10, R205, R8, 0x7, P2 ;  /* 0x000000cd0a0d7211 */ /* 0x000fe200010f3c08 */
[----:B------:R-:W-:Y:S01]  /*6c80*/  IMAD.SHL.U32 R225, R186, 0x2, RZ ;  /* 0x00000002bae17824 */ /* 0x000fe200078e00ff */
        /* <DEDUP_REMOVED lines=27> */
[----:B------:R-:W-:Y:S02]  /*6e40*/  LEA R192, R7, UR5, 0x1 ;  /* 0x0000000507c07c11 */ /* 0x000fe4000f8e08ff */
[----:B------:R-:W-:Y:S01]  /*6e50*/  LOP3.LUT R224, R225, 0x6, RZ, 0xc0, !PT ;  /* 0x00000006e1e07812 */ /* 0x000fe200078ec0ff */
[----:B------:R-:W-:Y:S01]  /*6e60*/  @P2 STS.128 [R211+0xe000], RZ ;  /* 0x00e000ffd3002388 */ /* 0x000fe20000000c00 */
[----:B------:R-:W-:-:S02]  /*6e70*/  IMAD.IADD R189, R181, 0x1, R182 ;  /* 0x00000001b5bd7824 */ /* 0x000fc400078e02b6 */
[C-C-:B------:R-:W-:Y:S01]  /*6e80*/  IMAD.IADD R191, R182.reuse, 0x1, R192.reuse ;  /* 0x00000001b6bf7824 */ /* 0x140fe200078e02c0 */
        /* <DEDUP_REMOVED lines=55> */
[----:B------:R-:W4:Y:S04]  /*7200*/  LDSM.16.M88.4 R148, [R180+UR5+0x6000] ;  /* 0x00600005b494783b */ /* 0x000f280008000200 */
[----:B------:R-:W5:Y:S04]  /*7210*/  LDSM.16.M88.4 R140, [R180+UR5+0x6800] ;  /* 0x00680005b48c783b */ /* 0x000f680008000200 */
[----:B-1----:R-:W3:Y:S04]  /*7220*/  LDSM.16.M88.4 R12, [R180+UR5+0x7000] ;  /* 0x00700005b40c783b */ /* 0x002ee80008000200 */
[----:B------:R-:W1:Y:S04]  /*7230*/  LDSM.16.M88.4 R4, [R180+UR5+0x7800] ;  /* 0x00780005b404783b */ /* 0x000e680008000200 */
[----:B------:R-:W-:Y:S04]  /*7240*/  LDSM.16.M88.4 R28, [R191] ;  /* 0x00000000bf1c783b */ /* 0x000fe80000000200 */
[----:B------:R-:W1:Y:S04]  /*7250*/  LDSM.16.M88.4 R32, [R189+0x6000] ;  /* 0x00600000bd20783b */ /* 0x000e680000000200 */
[----:B------:R-:W1:Y:S04]  /*7260*/  LDSM.16.M88.4 R24, [R189+0x6800] ;  /* 0x00680000bd18783b */ /* 0x000e680000000200 */
[----:B------:R-:W1:Y:S04]  /*7270*/  LDSM.16.M88.4 R156, [R189+0x7800] ;  /* 0x00780000bd9c783b */ /* 0x000e680000000200 */
[----:B--2---:R-:W-:Y:S04]  /*7280*/  LDSM.16.M88.4 R8, [R183] ;  /* 0x00000000b708783b */ /* 0x004fe80000000200 */
[----:B------:R-:W2:Y:S01]  /*7290*/  LDSM.16.M88.4 R20, [R181+0x6000] ;  /* 0x00600000b514783b */ /* 0x000ea20000000200 */
[C---:B----4-:R-:W-:Y:S03]  /*72a0*/  HMMA.16816.F32.BF16 R152, R136.reuse, R148, RZ ;  /* 0x000000948898723c */ /* 0x050fe600000418ff */
[----:B------:R-:W-:Y:S04]  /*72b0*/  LDSM.16.M88.4 R160, [R189+0x7000] ;  /* 0x00700000bda0783b */ /* 0x000fe80000000200 */
[----:B------:R-:W-:Y:S01]  /*72c0*/  LDSM.16.M88.4 R172, [R182+0x7800] ;  /* 0x00780000b6ac783b */ /* 0x000fe20000000200 */
[C---:B-----5:R-:W-:Y:S03]  /*72d0*/  HMMA.16816.F32.BF16 R144, R136.reuse, R140, RZ ;  /* 0x0000008c8890723c */ /* 0x060fe600000418ff */
[----:B------:R-:W-:Y:S04]  /*72e0*/  LDSM.16.M88.4 R168, [R180+UR5+0x8800] ;  /* 0x00880005b4a8783b */ /* 0x000fe80008000200 */
[----:B------:R-:W0:Y:S01]  /*72f0*/  LDGDEPBAR ;  /* 0x00000000000079af */ /* 0x000e220000000000 */
[C---:B---3--:R-:W-:Y:S08]  /*7300*/  HMMA.16816.F32.BF16 R16, R136.reuse, R12, RZ ;  /* 0x0000000c8810723c */ /* 0x048ff000000418ff */
[C---:B------:R-:W-:Y:S08]  /*7310*/  HMMA.16816.F32.BF16 R148, R136.reuse, R150, RZ ;  /* 0x000000968894723c */ /* 0x040ff000000418ff */
[C---:B------:R-:W-:Y:S08]  /*7320*/  HMMA.16816.F32.BF16 R140, R136.reuse, R142, RZ ;  /* 0x0000008e888c723c */ /* 0x040ff000000418ff */
[C---:B------:R-:W-:Y:S08]  /*7330*/  HMMA.16816.F32.BF16 R12, R136.reuse, R14, RZ ;  /* 0x0000000e880c723c */ /* 0x040ff000000418ff */
[C---:B-1----:R-:W-:Y:S08]  /*7340*/  HMMA.16816.F32.BF16 R164, R136.reuse, R4, RZ ;  /* 0x0000000488a4723c */ /* 0x042ff000000418ff */
[----:B------:R-:W-:Y:S01]  /*7350*/  HMMA.16816.F32.BF16 R136, R136, R6, RZ ;  /* 0x000000068888723c */ /* 0x000fe200000418ff */
[----:B------:R-:W1:Y:S07]  /*7360*/  LDSM.16.M88.4 R4, [R181+0x6800] ;  /* 0x00680000b504783b */ /* 0x000e6e0000000200 */
[C---:B------:R-:W-:Y:S08]  /*7370*/  HMMA.16816.F32.BF16 R152, R28.reuse, R32, R152 ;  /* 0x000000201c98723c */ /* 0x040ff00000041898 */
[C---:B------:R-:W-:Y:S01]  /*7380*/  HMMA.16816.F32.BF16 R148, R28.reuse, R34, R148 ;  /* 0x000000221c94723c */ /* 0x040fe20000041894 */
[----:B------:R-:W-:Y:S07]  /*7390*/  LDSM.16.M88.4 R32, [R181+0x7000] ;  /* 0x00700000b520783b */ /* 0x000fee0000000200 */
[C---:B------:R-:W-:Y:S08]  /*73a0*/  HMMA.16816.F32.BF16 R144, R28.reuse, R24, R144 ;  /* 0x000000181c90723c */ /* 0x040ff00000041890 */
[C---:B------:R-:W-:Y:S01]  /*73b0*/  HMMA.16816.F32.BF16 R140, R28.reuse, R26, R140 ;  /* 0x0000001a1c8c723c */ /* 0x040fe2000004188c */
[----:B------:R-:W3:Y:S07]  /*73c0*/  LDSM.16.M88.4 R24, [R181+0x7800] ;  /* 0x00780000b518783b */ /* 0x000eee0000000200 */
[C---:B------:R-:W-:Y:S08]  /*73d0*/  HMMA.16816.F32.BF16 R164, R28.reuse, R156, R164 ;  /* 0x0000009c1ca4723c */ /* 0x040ff000000418a4 */
[----:B------:R-:W-:Y:S01]  /*73e0*/  HMMA.16816.F32.BF16 R136, R28, R158, R136 ;  /* 0x0000009e1c88723c */ /* 0x000fe20000041888 */
[----:B------:R-:W-:Y:S07]  /*73f0*/  LDSM.16.M88.4 R156, [R190] ;  /* 0x00000000be9c783b */ /* 0x000fee0000000200 */
[C---:B--2---:R-:W-:Y:S08]  /*7400*/  HMMA.16816.F32.BF16 R152, R8.reuse, R20, R152 ;  /* 0x000000140898723c */ /* 0x044ff00000041898 */
[C---:B------:R-:W-:Y:S01]  /*7410*/  HMMA.16816.F32.BF16 R148, R8.reuse, R22, R148 ;  /* 0x000000160894723c */ /* 0x040fe20000041894 */
[----:B------:R-:W2:Y:S07]  /*7420*/  LDSM.16.M88.4 R20, [R182+0x6800] ;  /* 0x00680000b614783b */ /* 0x000eae0000000200 */
[C---:B-1----:R-:W-:Y:S08]  /*7430*/  HMMA.16816.F32.BF16 R144, R8.reuse, R4, R144 ;  /* 0x000000040890723c */ /* 0x042ff00000041890 */
[----:B------:R-:W-:Y:S01]  /*7440*/  HMMA.16816.F32.BF16 R140, R8, R6, R140 ;  /* 0x00000006088c723c */ /* 0x000fe2000004188c */
[----:B------:R-:W1:Y:S07]  /*7450*/  LDSM.16.M88.4 R4, [R182+0x7000] ;  /* 0x00700000b604783b */ /* 0x000e6e0000000200 */
[C---:B------:R-:W-:Y:S08]  /*7460*/  HMMA.16816.F32.BF16 R16, R28.reuse, R160, R16 ;  /* 0x000000a01c10723c */ /* 0x040ff00000041810 */
[----:B------:R-:W-:Y:S01]  /*7470*/  HMMA.16816.F32.BF16 R12, R28, R162, R12 ;  /* 0x000000a21c0c723c */ /* 0x000fe2000004180c */
[----:B------:R-:W4:Y:S04]  /*7480*/  LDSM.16.M88.4 R28, [R182+0x6000] ;  /* 0x00600000b61c783b */ /* 0x000f280000000200 */
[----:B------:R-:W-:Y:S03]  /*7490*/  LDSM.16.M88.4 R160, [R180+UR5+0x9000] ;  /* 0x00900005b4a0783b */ /* 0x000fe60008000200 */
[C---:B---3--:R-:W-:Y:S08]  /*74a0*/  HMMA.16816.F32.BF16 R164, R8.reuse, R24, R164 ;  /* 0x0000001808a4723c */ /* 0x048ff000000418a4 */
[C---:B------:R-:W-:Y:S08]  /*74b0*/  HMMA.16816.F32.BF16 R16, R8.reuse, R32, R16 ;  /* 0x000000200810723c */ /* 0x040ff00000041810 */
[C---:B------:R-:W-:Y:S01]  /*74c0*/  HMMA.16816.F32.BF16 R12, R8.reuse, R34, R12 ;  /* 0x00000022080c723c */ /* 0x040fe2000004180c */
[----:B------:R-:W-:Y:S07]  /*74d0*/  LDSM.16.M88.4 R32, [R180+UR5+0x9800] ;  /* 0x00980005b420783b */ /* 0x000fee0008000200 */
[----:B------:R-:W-:Y:S01]  /*74e0*/  HMMA.16816.F32.BF16 R136, R8, R26, R136 ;  /* 0x0000001a0888723c */ /* 0x000fe20000041888 */
[----:B------:R-:W-:Y:S04]  /*74f0*/  LDSM.16.M88.4 R24, [R192+0x2000] ;  /* 0x00200000c018783b */ /* 0x000fe80000000200 */
[----:B------:R-:W3:Y:S03]  /*7500*/  LDSM.16.M88.4 R8, [R180+UR5+0x8000] ;  /* 0x00800005b408783b */ /* 0x000ee60008000200 */
[C---:B--2---:R-:W-:Y:S08]  /*7510*/  HMMA.16816.F32.BF16 R144, R156.reuse, R20, R144 ;  /* 0x000000149c90723c */ /* 0x044ff00000041890 */
[C---:B------:R-:W-:Y:S01]  /*7520*/  HMMA.16816.F32.BF16 R140, R156.reuse, R22, R140 ;  /* 0x000000169c8c723c */ /* 0x040fe2000004188c */
[----:B------:R-:W-:Y:S07]  /*7530*/  LDSM.16.M88.4 R20, [R189+0x8000] ;  /* 0x00800000bd14783b */ /* 0x000fee0000000200 */
[C---:B-1----:R-:W-:Y:S08]  /*7540*/  HMMA.16816.F32.BF16 R16, R156.reuse, R4, R16 ;  /* 0x000000049c10723c */ /* 0x042ff00000041810 */
[C---:B------:R-:W-:Y:S01]  /*7550*/  HMMA.16816.F32.BF16 R12, R156.reuse, R6, R12 ;  /* 0x000000069c0c723c */ /* 0x040fe2000004180c */
[----:B------:R-:W1:Y:S07]  /*7560*/  LDSM.16.M88.4 R4, [R191+0x2000] ;  /* 0x00200000bf04783b */ /* 0x000e6e0000000200 */
[C---:B----4-:R-:W-:Y:S08]  /*7570*/  HMMA.16816.F32.BF16 R152, R156.reuse, R28, R152 ;  /* 0x0000001c9c98723c */ /* 0x050ff00000041898 */
[C---:B------:R-:W-:Y:S01]  /*7580*/  HMMA.16816.F32.BF16 R148, R156.reuse, R30, R148 ;  /* 0x0000001e9c94723c */ /* 0x040fe20000041894 */
[----:B------:R-:W2:Y:S07]  /*7590*/  LDSM.16.M88.4 R28, [R189+0x8800] ;  /* 0x00880000bd1c783b */ /* 0x000eae0000000200 */
[C---:B------:R-:W-:Y:S08]  /*75a0*/  HMMA.16816.F32.BF16 R164, R156.reuse, R172, R164 ;  /* 0x000000ac9ca4723c */ /* 0x040ff000000418a4 */
        /* <DEDUP_REMOVED lines=25> */
[C---:B---3--:R-:W-:Y:S08]  /*7740*/  HMMA.16816.F32.BF16 R164, R4.reuse, R8, R164 ;  /* 0x0000000804a4723c */ /* 0x048ff000000418a4 */
[----:B------:R-:W-:Y:S01]  /*7750*/  HMMA.16816.F32.BF16 R136, R4, R10, R136 ;  /* 0x0000000a0488723c */ /* 0x000fe20000041888 */
[----:B------:R-:W-:Y:S04]  /*7760*/  LDSM.16.M88.4 R8, [R190+0x2000] ;  /* 0x00200000be08783b */ /* 0x000fe80000000200 */
[----:B------:R-:W3:Y:S03]  /*7770*/  LDSM.16.M88.4 R4, [R182+0x8000] ;  /* 0x00800000b604783b */ /* 0x000ee60000000200 */
[C---:B-1----:R-:W-:Y:S08]  /*7780*/  HMMA.16816.F32.BF16 R152, R24.reuse, R20, R152 ;  /* 0x000000141898723c */ /* 0x042ff00000041898 */
[C---:B------:R-:W-:Y:S01]  /*7790*/  HMMA.16816.F32.BF16 R148, R24.reuse, R22, R148 ;  /* 0x000000161894723c */ /* 0x040fe20000041894 */
[----:B------:R-:W1:Y:S07]  /*77a0*/  LDSM.16.M88.4 R20, [R182+0x8800] ;  /* 0x00880000b614783b */ /* 0x000e6e0000000200 */
[C---:B------:R-:W-:Y:S08]  /*77b0*/  HMMA.16816.F32.BF16 R144, R24.reuse, R32, R144 ;  /* 0x000000201890723c */ /* 0x040ff00000041890 */
[C---:B------:R-:W-:Y:S01]  /*77c0*/  HMMA.16816.F32.BF16 R140, R24.reuse, R34, R140 ;  /* 0x00000022188c723c */ /* 0x040fe2000004188c */
[----:B------:R-:W5:Y:S07]  /*77d0*/  LDSM.16.M88.4 R32, [R182+0x9000] ;  /* 0x00900000b620783b */ /* 0x000f6e0000000200 */
[C---:B--2---:R-:W-:Y:S08]  /*77e0*/  HMMA.16816.F32.BF16 R16, R24.reuse, R28, R16 ;  /* 0x0000001c1810723c */ /* 0x044ff00000041810 */
[C---:B------:R-:W-:Y:S01]  /*77f0*/  HMMA.16816.F32.BF16 R12, R24.reuse, R30, R12 ;  /* 0x0000001e180c723c */ /* 0x040fe2000004180c */
[----:B------:R-:W2:Y:S07]  /*7800*/  LDSM.16.M88.4 R28, [R182+0x9800] ;  /* 0x00980000b61c783b */ /* 0x000eae0000000200 */
[C---:B----4-:R-:W-:Y:S08]  /*7810*/  HMMA.16816.F32.BF16 R164, R24.reuse, R156, R164 ;  /* 0x0000009c18a4723c */ /* 0x050ff000000418a4 */
[----:B------:R-:W-:Y:S01]  /*7820*/  HMMA.16816.F32.BF16 R136, R24, R158, R136 ;  /* 0x0000009e1888723c */ /* 0x000fe20000041888 */
[----:B------:R-:W-:Y:S04]  /*7830*/  LDSM.16.M88.4 R24, [R192+0x4000] ;  /* 0x00400000c018783b */ /* 0x000fe80000000200 */
[----:B------:R-:W-:Y:S03]  /*7840*/  LDSM.16.M88.4 R156, [R181+0xa800] ;  /* 0x00a80000b59c783b */ /* 0x000fe60000000200 */
[C---:B---3--:R-:W-:Y:S08]  /*7850*/  HMMA.16816.F32.BF16 R152, R8.reuse, R4, R152 ;  /* 0x000000040898723c */ /* 0x048ff00000041898 */
[C---:B------:R-:W-:Y:S01]  /*7860*/  HMMA.16816.F32.BF16 R148, R8.reuse, R6, R148 ;  /* 0x000000060894723c */ /* 0x040fe20000041894 */
[----:B------:R-:W3:Y:S07]  /*7870*/  LDSM.16.M88.4 R4, [R180+UR5+0xa000] ;  /* 0x00a00005b404783b */ /* 0x000eee0008000200 */
[C---:B-1----:R-:W-:Y:S08]  /*7880*/  HMMA.16816.F32.BF16 R144, R8.reuse, R20, R144 ;  /* 0x000000140890723c */ /* 0x042ff00000041890 */
[C---:B------:R-:W-:Y:S01]  /*7890*/  HMMA.16816.F32.BF16 R140, R8.reuse, R22, R140 ;  /* 0x00000016088c723c */ /* 0x040fe2000004188c */
[----:B------:R-:W1:Y:S07]  /*78a0*/  LDSM.16.M88.4 R20, [R180+UR5+0xa800] ;  /* 0x00a80005b414783b */ /* 0x000e6e0008000200 */
[C---:B-----5:R-:W-:Y:S08]  /*78b0*/  HMMA.16816.F32.BF16 R16, R8.reuse, R32, R16 ;  /* 0x000000200810723c */ /* 0x060ff00000041810 */
[C---:B------:R-:W-:Y:S01]  /*78c0*/  HMMA.16816.F32.BF16 R12, R8.reuse, R34, R12 ;  /* 0x00000022080c723c */ /* 0x040fe2000004180c */
[----:B------:R-:W4:Y:S07]  /*78d0*/  LDSM.16.M88.4 R32, [R180+UR5+0xb000] ;  /* 0x00b00005b420783b */ /* 0x000f2e0008000200 */
[C---:B--2---:R-:W-:Y:S08]  /*78e0*/  HMMA.16816.F32.BF16 R164, R8.reuse, R28, R164 ;  /* 0x0000001c08a4723c */ /* 0x044ff000000418a4 */
[----:B------:R-:W-:Y:S01]  /*78f0*/  HMMA.16816.F32.BF16 R136, R8, R30, R136 ;  /* 0x0000001e0888723c */ /* 0x000fe20000041888 */
[----:B------:R-:W2:Y:S04]  /*7900*/  LDSM.16.M88.4 R28, [R180+UR5+0xb800] ;  /* 0x00b80005b41c783b */ /* 0x000ea80008000200 */
[----:B------:R-:W5:Y:S03]  /*7910*/  LDSM.16.M88.4 R8, [R189+0xa000] ;  /* 0x00a00000bd08783b */ /* 0x000f660000000200 */
        /* <DEDUP_REMOVED lines=8> */
[----:B------:R-:W-:Y:S07]  /*79a0*/  LDSM.16.M88.4 R32, [R181+0xb800] ;  /* 0x00b80000b520783b */ /* 0x000fee0000000200 */
[C---:B--2---:R-:W-:Y:S08]  /*79b0*/  HMMA.16816.F32.BF16 R164, R24.reuse, R28, R164 ;  /* 0x0000001c18a4723c */ /* 0x044ff000000418a4 */
[----:B------:R-:W-:Y:S01]  /*79c0*/  HMMA.16816.F32.BF16 R136, R24, R30, R136 ;  /* 0x0000001e1888723c */ /* 0x000fe20000041888 */
[----:B------:R-:W2:Y:S04]  /*79d0*/  LDSM.16.M88.4 R24, [R183+0x4000] ;  /* 0x00400000b718783b */ /* 0x000ea80000000200 */
[----:B------:R-:W-:Y:S03]  /*79e0*/  LDSM.16.M88.4 R28, [R182+0xa000] ;  /* 0x00a00000b61c783b */ /* 0x000fe60000000200 */
[C---:B-----5:R-:W-:Y:S08]  /*79f0*/  HMMA.16816.F32.BF16 R152, R168.reuse, R8, R152 ;  /* 0x00000008a898723c */ /* 0x060ff00000041898 */
[C---:B------:R-:W-:Y:S01]  /*7a00*/  HMMA.16816.F32.BF16 R148, R168.reuse, R10, R148 ;  /* 0x0000000aa894723c */ /* 0x040fe20000041894 */
[----:B------:R-:W4:Y:S07]  /*7a10*/  LDSM.16.M88.4 R8, [R190+0x4000] ;  /* 0x00400000be08783b */ /* 0x000f2e0000000200 */
[C---:B---3--:R-:W-:Y:S08]  /*7a20*/  HMMA.16816.F32.BF16 R144, R168.reuse, R4, R144 ;  /* 0x00000004a890723c */ /* 0x048ff00000041890 */
[C---:B------:R-:W-:Y:S01]  /*7a30*/  HMMA.16816.F32.BF16 R140, R168.reuse, R6, R140 ;  /* 0x00000006a88c723c */ /* 0x040fe2000004188c */
[----:B------:R-:W3:Y:S07]  /*7a40*/  LDSM.16.M88.4 R4, [R182+0xb800] ;  /* 0x00b80000b604783b */ /* 0x000eee0000000200 */
[C---:B------:R-:W-:Y:S08]  /*7a50*/  HMMA.16816.F32.BF16 R136, R168.reuse, R174, R136 ;  /* 0x000000aea888723c */ /* 0x040ff00000041888 */
[C---:B-1----:R-:W-:Y:S08]  /*7a60*/  HMMA.16816.F32.BF16 R16, R168.reuse, R20, R16 ;  /* 0x00000014a810723c */ /* 0x042ff00000041810 */
[----:B------:R-:W-:Y:S01]  /*7a70*/  HMMA.16816.F32.BF16 R12, R168, R22, R12 ;  /* 0x00000016a80c723c */ /* 0x000fe2000004180c */
[----:B------:R-:W1:Y:S07]  /*7a80*/  LDSM.16.M88.4 R20, [R181+0xb000] ;  /* 0x00b00000b514783b */ /* 0x000e6e0000000200 */
[C---:B--2---:R-:W-:Y:S08]  /*7a90*/  HMMA.16816.F32.BF16 R152, R24.reuse, R160, R152 ;  /* 0x000000a01898723c */ /* 0x044ff00000041898 */
[C---:B------:R-:W-:Y:S08]  /*7aa0*/  HMMA.16816.F32.BF16 R136, R24.reuse, R34, R136 ;  /* 0x000000221888723c */ /* 0x040ff00000041888 */
[C---:B------:R-:W-:Y:S08]  /*7ab0*/  HMMA.16816.F32.BF16 R144, R24.reuse, R156, R144 ;  /* 0x0000009c1890723c */ /* 0x040ff00000041890 */
[C---:B------:R-:W-:Y:S01]  /*7ac0*/  HMMA.16816.F32.BF16 R140, R24.reuse, R158, R140 ;  /* 0x0000009e188c723c */ /* 0x040fe2000004188c */
[----:B------:R-:W2:Y:S07]  /*7ad0*/  LDSM.16.M88.4 R156, [R182+0xa800] ;  /* 0x00a80000b69c783b */ /* 0x000eae0000000200 */
[----:B------:R-:W-:Y:S08]  /*7ae0*/  HMMA.16816.F32.BF16 R148, R24, R162, R148 ;  /* 0x000000a21894723c */ /* 0x000ff00000041894 */
[C---:B----4-:R-:W-:Y:S08]  /*7af0*/  HMMA.16816.F32.BF16 R152, R8.reuse, R28, R152 ;  /* 0x0000001c0898723c */ /* 0x050ff00000041898 */
[----:B---3--:R-:W-:Y:S01]  /*7b00*/  HMMA.16816.F32.BF16 R136, R8, R6, R136 ;  /* 0x000000060888723c */ /* 0x008fe20000041888 */
[----:B------:R-:W-:-:S04]  /*7b10*/  IMAD R7, R177, 0x40, R224 ;  /* 0x00000040b1077824 */ /* 0x000fc800078e02e0 */
[C---:B------:R-:W-:Y:S02]  /*7b20*/  VIADD R6, R7.reuse, 0xffffff80 ;  /* 0xffffff8007067836 */ /* 0x040fe40000000000 */
[C---:B------:R-:W-:Y:S01]  /*7b30*/  VIADD R35, R7.reuse, 0xffffff90 ;  /* 0xffffff9007237836 */ /* 0x040fe20000000000 */
[----:B-1----:R-:W-:Y:S01]  /*7b40*/  HMMA.16816.F32.BF16 R16, R24, R20, R16 ;  /* 0x000000141810723c */ /* 0x002fe20000041810 */
[----:B------:R-:W-:Y:S01]  /*7b50*/  VIADD R20, R7, 0xffffffb8 ;  /* 0xffffffb807147836 */ /* 0x000fe20000000000 */
[----:B------:R-:W-:Y:S02]  /*7b60*/  I2FP.F32.U32 R21, R6 ;  /* 0x0000000600157245 */ /* 0x000fe40000201000 */
[C---:B------:R-:W-:Y:S02]  /*7b70*/  ISETP.GE.AND P4, PT, R6.reuse, R135, PT ;  /* 0x000000870600720c */ /* 0x040fe40003f86270 */
[----:B------:R-:W-:Y:S01]  /*7b80*/  ISETP.GE.AND P5, PT, R6, R134, PT ;  /* 0x000000860600720c */ /* 0x000fe20003fa6270 */
[CC--:B------:R-:W-:Y:S01]  /*7b90*/  FFMA.FTZ R34, R21.reuse, R0.reuse, R152 ;  /* 0x0000000015227223 */ /* 0x0c0fe20000010098 */
[----:B------:R-:W-:Y:S01]  /*7ba0*/  HMMA.16816.F32.BF16 R148, R8, R30, R148 ;  /* 0x0000001e0894723c */ /* 0x000fe20000041894 */
[----:B------:R-:W1:Y:S01]  /*7bb0*/  LDSM.16.M88.4 R28, [R182+0xb000] ;  /* 0x00b00000b61c783b */ /* 0x000e620000000200 */
[----:B------:R-:W-:Y:S01]  /*7bc0*/  FFMA.FTZ R6, R21, R0, R154 ;  /* 0x0000000015067223 */ /* 0x000fe2000001009a */
[----:B------:R-:W-:Y:S01]  /*7bd0*/  I2FP.F32.U32 R21, R20 ;  /* 0x0000001400157245 */ /* 0x000fe20000201000 */
[----:B------:R-:W-:-:S04]  /*7be0*/  DEPBAR.LE SB0, 0x0 ;  /* 0x000080000000791a */ /* 0x000fc80000000000 */
[----:B------:R-:W-:Y:S01]  /*7bf0*/  FSEL R34, R34, -INF , !P4 ;  /* 0xff80000022227808 */ /* 0x000fe20006000000 */
[----:B------:R-:W-:Y:S01]  /*7c00*/  HMMA.16816.F32.BF16 R12, R24, R22, R12 ;  /* 0x00000016180c723c */ /* 0x000fe2000004180c */
[----:B------:R-:W-:Y:S01]  /*7c10*/  FSEL R6, R6, -INF , !P5 ;  /* 0xff80000006067808 */ /* 0x000fe20006800000 */
[----:B------:R-:W-:Y:S01]  /*7c20*/  VIADD R23, R7, 0xffffff81 ;  /* 0xffffff8107177836 */ /* 0x000fe20000000000 */
[C---:B------:R-:W-:Y:S01]  /*7c30*/  ISETP.GE.AND P4, PT, R20.reuse, R135, PT ;  /* 0x000000871400720c */ /* 0x040fe20003f86270 */
[----:B------:R-:W-:Y:S01]  /*7c40*/  FFMA.FTZ R136, R21, R0, R136 ;  /* 0x0000000015887223 */ /* 0x000fe20000010088 */
[----:B------:R-:W-:Y:S01]  /*7c50*/  ISETP.GE.AND P5, PT, R20, R134, PT ;  /* 0x000000861400720c */ /* 0x000fe20003fa6270 */
[----:B------:R-:W-:Y:S02]  /*7c60*/  VIADD R20, R7, 0xffffff88 ;  /* 0xffffff8807147836 */ /* 0x000fe40000000000 */
[----:B------:R-:W-:Y:S01]  /*7c70*/  FFMA.FTZ R138, R21, R0, R138 ;  /* 0x00000000158a7223 */ /* 0x000fe2000001008a */
[----:B------:R-:W-:Y:S01]  /*7c80*/  I2FP.F32.U32 R22, R23 ;  /* 0x0000001700167245 */ /* 0x000fe20000201000 */
[----:B--2---:R-:W-:Y:S01]  /*7c90*/  HMMA.16816.F32.BF16 R144, R8, R156, R144 ;  /* 0x0000009c0890723c */ /* 0x004fe20000041890 */
[----:B------:R-:W-:-:S02]  /*7ca0*/  FSEL R154, R136, -INF , !P4 ;  /* 0xff800000889a7808 */ /* 0x000fc40006000000 */
[----:B------:R-:W-:Y:S01]  /*7cb0*/  I2FP.F32.U32 R21, R20 ;  /* 0x0000001400157245 */ /* 0x000fe20000201000 */
[-C--:B------:R-:W-:Y:S01]  /*7cc0*/  FFMA.FTZ R153, R22, R0.reuse, R153 ;  /* 0x0000000016997223 */ /* 0x080fe20000010099 */
[----:B------:R-:W-:Y:S01]  /*7cd0*/  FSEL R152, R138, -INF , !P5 ;  /* 0xff8000008a987808 */ /* 0x000fe20006800000 */
[-C--:B------:R-:W-:Y:S01]  /*7ce0*/  FFMA.FTZ R22, R22, R0.reuse, R155 ;  /* 0x0000000016167223 */ /* 0x080fe2000001009b */
[----:B------:R-:W-:Y:S01]  /*7cf0*/  ISETP.GE.AND P4, PT, R23, R135, PT ;  /* 0x000000871700720c */ /* 0x000fe20003f86270 */
[CC--:B------:R-:W-:Y:S01]  /*7d00*/  FFMA.FTZ R148, R21.reuse, R0.reuse, R148 ;  /* 0x0000000015947223 */ /* 0x0c0fe20000010094 */
[----:B------:R-:W-:Y:S01]  /*7d10*/  FFMA.FTZ R150, R21, R0, R150 ;  /* 0x0000000015967223 */ /* 0x000fe20000010096 */
[----:B------:R-:W-:Y:S01]  /*7d20*/  VIADD R21, R7, 0xffffff89 ;  /* 0xffffff8907157836 */ /* 0x000fe20000000000 */
[----:B------:R-:W-:Y:S01]  /*7d30*/  BAR.SYNC.DEFER_BLOCKING 0x0 ;  /* 0x0000000000007b1d */ /* 0x000fe20000010000 */
[----:B------:R-:W-:Y:S01]  /*7d40*/  ISETP.GE.AND P5, PT, R23, R134, PT ;  /* 0x000000861700720c */ /* 0x000fe20003fa6270 */
[----:B------:R-:W-:Y:S01]  /*7d50*/  HMMA.16816.F32.BF16 R164, R168, R172, R164 ;  /* 0x000000aca8a4723c */ /* 0x000fe200000418a4 */
[----:B------:R-:W-:-:S02]  /*7d60*/  FSEL R160, R153, -INF , !P4 ;  /* 0xff80000099a07808 */ /* 0x000fc40006000000 */
[----:B------:R-:W-:Y:S02]  /*7d70*/  FSEL R22, R22, -INF , !P5 ;  /* 0xff80000016167808 */ /* 0x000fe40006800000 */
[----:B------:R-:W-:Y:S02]  /*7d80*/  I2FP.F32.U32 R136, R21 ;  /* 0x0000001500887245 */ /* 0x000fe40000201000 */
[C---:B------:R-:W-:Y:S01]  /*7d90*/  ISETP.GE.AND P4, PT, R20.reuse, R135, PT ;  /* 0x000000871400720c */ /* 0x040fe20003f86270 */
[----:B------:R-:W-:Y:S01]  /*7da0*/  HMMA.16816.F32.BF16 R140, R8, R158, R140 ;  /* 0x0000009e088c723c */ /* 0x000fe2000004188c */
[----:B------:R-:W-:Y:S01]  /*7db0*/  ISETP.GE.AND P5, PT, R20, R134, PT ;  /* 0x000000861400720c */ /* 0x000fe20003fa6270 */
[-C--:B------:R-:W-:Y:S01]  /*7dc0*/  FFMA.FTZ R149, R136, R0.reuse, R149 ;  /* 0x0000000088957223 */ /* 0x080fe20000010095 */
[----:B------:R-:W-:Y:S01]  /*7dd0*/  FSEL R156, R148, -INF , !P4 ;  /* 0xff800000949c7808 */ /* 0x000fe20006000000 */
[----:B------:R-:W-:Y:S01]  /*7de0*/  FFMA.FTZ R151, R136, R0, R151 ;  /* 0x0000000088977223 */ /* 0x000fe20000010097 */
[----:B------:R-:W-:-:S02]  /*7df0*/  FSEL R20, R150, -INF , !P5 ;  /* 0xff80000096147808 */ /* 0x000fc40006800000 */
[----:B------:R-:W-:Y:S01]  /*7e00*/  I2FP.F32.U32 R23, R35 ;  /* 0x0000002300177245 */ /* 0x000fe20000201000 */
[----:B-1----:R-:W-:Y:S01]  /*7e10*/  HMMA.16816.F32.BF16 R16, R8, R28, R16 ;  /* 0x0000001c0810723c */ /* 0x002fe20000041810 */
[CC--:B------:R-:W-:Y:S02]  /*7e20*/  ISETP.GE.AND P4, PT, R21.reuse, R135.reuse, PT ;  /* 0x000000871500720c */ /* 0x0c0fe40003f86270 */
[----:B------:R-:W-:Y:S01]  /*7e30*/  ISETP.GE.AND P5, PT, R21, R134, PT ;  /* 0x000000861500720c */ /* 0x000fe20003fa6270 */
[----:B------:R-:W-:Y:S01]  /*7e40*/  VIADD R21, R7, 0xffffff91 ;  /* 0xffffff9107157836 */ /* 0x000fe20000000000 */
[----:B------:R-:W-:Y:S01]  /*7e50*/  FSEL R158, R149, -INF , !P4 ;  /* 0xff800000959e7808 */ /* 0x000fe20006000000 */
[-C--:B------:R-:W-:Y:S01]  /*7e60*/  FFMA.FTZ R144, R23, R0.reuse, R144 ;  /* 0x0000000017907223 */ /* 0x080fe20000010090 */
[----:B------:R-:W-:Y:S01]  /*7e70*/  FSEL R168, R151, -INF , !P5 ;  /* 0xff80000097a87808 */ /* 0x000fe20006800000 */
[----:B------:R-:W-:Y:S01]  /*7e80*/  FFMA.FTZ R146, R23, R0, R146 ;  /* 0x0000000017927223 */ /* 0x000fe20000010092 */
[----:B------:R-:W-:Y:S01]  /*7e90*/  ISETP.GE.AND P4, PT, R35, R135, PT ;  /* 0x000000872300720c */ /* 0x000fe20003f86270 */
[----:B------:R-:W-:Y:S01]  /*7ea0*/  VIADD R23, R7, 0xffffff98 ;  /* 0xffffff9807177836 */ /* 0x000fe20000000000 */
[----:B------:R-:W-:Y:S01]  /*7eb0*/  ISETP.GE.AND P5, PT, R35, R134, PT ;  /* 0x000000862300720c */ /* 0x000fe20003fa6270 */
[----:B------:R-:W-:Y:S01]  /*7ec0*/  HMMA.16816.F32.BF16 R164, R24, R32, R164 ;  /* 0x0000002018a4723c */ /* 0x000fe200000418a4 */
[----:B------:R-:W-:Y:S01]  /*7ed0*/  I2FP.F32.U32 R136, R21 ;  /* 0x0000001500887245 */ /* 0x000fe20000201000 */
[----:B------:R-:W-:Y:S01]  /*7ee0*/  VIADD R25, R7, 0xffffff99 ;  /* 0xffffff9907197836 */ /* 0x000fe20000000000 */
[----:B------:R-:W-:-:S02]  /*7ef0*/  FSEL R170, R144, -INF , !P4 ;  /* 0xff80000090aa7808 */ /* 0x000fc40006000000 */
[----:B------:R-:W-:Y:S01]  /*7f00*/  FSEL R174, R146, -INF , !P5 ;  /* 0xff80000092ae7808 */ /* 0x000fe20006800000 */
[CC--:B------:R-:W-:Y:S01]  /*7f10*/  FFMA.FTZ R145, R136.reuse, R0.reuse, R145 ;  /* 0x0000000088917223 */ /* 0x0c0fe20000010091 */
[C---:B------:R-:W-:Y:S01]  /*7f20*/  ISETP.GE.AND P4, PT, R21.reuse, R135, PT ;  /* 0x000000871500720c */ /* 0x040fe20003f86270 */
[----:B------:R-:W-:Y:S01]  /*7f30*/  FFMA.FTZ R147, R136, R0, R147 ;  /* 0x0000000088937223 */ /* 0x000fe20000010093 */
[----:B------:R-:W-:Y:S01]  /*7f40*/  ISETP.GE.AND P5, PT, R21, R134, PT ;  /* 0x000000861500720c */ /* 0x000fe20003fa6270 */
[C---:B------:R-:W-:Y:S01]  /*7f50*/  HMMA.16816.F32.BF16 R12, R8.reuse, R30, R12 ;  /* 0x0000001e080c723c */ /* 0x040fe2000004180c */
[----:B------:R-:W-:Y:S02]  /*7f60*/  I2FP.F32.U32 R21, R23 ;  /* 0x0000001700157245 */ /* 0x000fe40000201000 */
[----:B------:R-:W-:Y:S02]  /*7f70*/  FSEL R172, R145, -INF , !P4 ;  /* 0xff80000091ac7808 */ /* 0x000fe40006000000 */
[----:B------:R-:W-:Y:S01]  /*7f80*/  FSEL R196, R147, -INF , !P5 ;  /* 0xff80000093c47808 */ /* 0x000fe20006800000 */
[CC--:B------:R-:W-:Y:S01]  /*7f90*/  FFMA.FTZ R140, R21.reuse, R0.reuse, R140 ;  /* 0x00000000158c7223 */ /* 0x0c0fe2000001008c */
[----:B------:R-:W-:Y:S01]  /*7fa0*/  FFMA.FTZ R142, R21, R0, R142 ;  /* 0x00000000158e7223 */ /* 0x000fe2000001008e */
[----:B------:R-:W-:Y:S01]  /*7fb0*/  VIADD R21, R7, 0xffffffa0 ;  /* 0xffffffa007157836 */ /* 0x000fe20000000000 */
[----:B------:R-:W-:Y:S01]  /*7fc0*/  I2FP.F32.U32 R24, R25 ;  /* 0x0000001900187245 */ /* 0x000fe20000201000 */
[----:B------:R-:W-:Y:S01]  /*7fd0*/  HMMA.16816.F32.BF16 R164, R8, R4, R164 ;  /* 0x0000000408a4723c */ /* 0x000fe200000418a4 */
[----:B------:R-:W-:Y:S01]  /*7fe0*/  ISETP.GE.AND P4, PT, R23, R135, PT ;  /* 0x000000871700720c */ /* 0x000fe20003f86270 */
[----:B------:R-:W-:Y:S01]  /*7ff0*/  VIADD R4, R7, 0xffffffa9 ;  /* 0xffffffa907047836 */ /* 0x000fe20000000000 */
[----:B------:R-:W-:Y:S01]  /*8000*/  ISETP.GE.AND P5, PT, R23, R134, PT ;  /* 0x000000861700720c */ /* 0x000fe20003fa6270 */
[-C--:B------:R-:W-:Y:S01]  /*8010*/  FFMA.FTZ R141, R24, R0.reuse, R141 ;  /* 0x00000000188d7223 */ /* 0x080fe2000001008d */
[----:B------:R-:W-:Y:S01]  /*8020*/  FSEL R194, R140, -INF , !P4 ;  /* 0xff8000008cc27808 */ /* 0x000fe20006000000 */
[----:B------:R-:W-:Y:S01]  /*8030*/  FFMA.FTZ R143, R24, R0, R143 ;  /* 0x00000000188f7223 */ /* 0x000fe2000001008f */
[----:B------:R-:W-:-:S02]  /*8040*/  I2FP.F32.U32 R23, R21 ;  /* 0x0000001500177245 */ /* 0x000fc40000201000 */
[----:B------:R-:W-:Y:S02]  /*8050*/  FSEL R200, R142, -INF , !P5 ;  /* 0xff8000008ec87808 */ /* 0x000fe40006800000 */
[-C--:B------:R-:W-:Y:S01]  /*8060*/  ISETP.GE.AND P4, PT, R25, R135.reuse, PT ;  /* 0x000000871900720c */ /* 0x080fe20003f86270 */
[----:B------:R-:W-:Y:S01]  /*8070*/  FFMA.FTZ R140, R23, R0, R16 ;  /* 0x00000000178c7223 */ /* 0x000fe20000010010 */
[----:B------:R-:W-:Y:S01]  /*8080*/  ISETP.GE.AND P5, PT, R25, R134, PT ;  /* 0x000000861900720c */ /* 0x000fe20003fa6270 */
[----:B------:R-:W-:Y:S01]  /*8090*/  FFMA.FTZ R138, R23, R0, R18 ;  /* 0x00000000178a7223 */ /* 0x000fe20000010012 */
[----:B------:R-:W-:Y:S01]  /*80a0*/  FSEL R210, R141, -INF , !P4 ;  /* 0xff8000008dd27808 */ /* 0x000fe20006000000 */
[----:B------:R-:W-:Y:S01]  /*80b0*/  VIADD R16, R7, 0xffffffa1 ;  /* 0xffffffa107107836 */ /* 0x000fe20000000000 */
[----:B------:R-:W-:Y:S02]  /*80c0*/  FSEL R198, R143, -INF , !P5 ;  /* 0xff8000008fc67808 */ /* 0x000fe40006800000 */
[----:B------:R-:W-:-:S02]  /*80d0*/  ISETP.GE.AND P4, PT, R21, R135, PT ;  /* 0x000000871500720c */ /* 0x000fc40003f86270 */
[----:B------:R-:W-:Y:S02]  /*80e0*/  ISETP.GE.AND P5, PT, R21, R134, PT ;  /* 0x000000861500720c */ /* 0x000fe40003fa6270 */
[----:B------:R-:W-:Y:S02]  /*80f0*/  FSEL R140, R140, -INF , !P4 ;  /* 0xff8000008c8c7808 */ /* 0x000fe40006000000 */
[----:B------:R-:W-:Y:S02]  /*8100*/  FSEL R138, R138, -INF , !P5 ;  /* 0xff8000008a8a7808 */ /* 0x000fe40006800000 */
[----:B------:R-:W-:Y:S02]  /*8110*/  I2FP.F32.U32 R18, R16 ;  /* 0x0000001000127245 */ /* 0x000fe40000201000 */
[C---:B------:R-:W-:Y:S02]  /*8120*/  ISETP.GE.AND P4, PT, R16.reuse, R135, PT ;  /* 0x000000871000720c */ /* 0x040fe40003f86270 */
[----:B------:R-:W-:Y:S01]  /*8130*/  ISETP.GE.AND P5, PT, R16, R134, PT ;  /* 0x000000861000720c */ /* 0x000fe20003fa6270 */
[----:B------:R-:W-:-:S02]  /*8140*/  VIADD R16, R7, 0xffffffa8 ;  /* 0xffffffa807107836 */ /* 0x000fc40000000000 */
[CC--:B------:R-:W-:Y:S01]  /*8150*/  FFMA.FTZ R17, R18.reuse, R0.reuse, R17 ;  /* 0x0000000012117223 */ /* 0x0c0fe20000010011 */
[----:B------:R-:W-:Y:S01]  /*8160*/  FFMA.FTZ R19, R18, R0, R19 ;  /* 0x0000000012137223 */ /* 0x000fe20000010013 */
[----:B------:R-:W-:Y:S02]  /*8170*/  I2FP.F32.U32 R8, R4 ;  /* 0x0000000400087245 */ /* 0x000fe40000201000 */
[----:B------:R-:W-:Y:S02]  /*8180*/  I2FP.F32.U32 R5, R16 ;  /* 0x0000001000057245 */ /* 0x000fe40000201000 */
[----:B------:R-:W-:Y:S01]  /*8190*/  FSEL R190, R17, -INF , !P4 ;  /* 0xff80000011be7808 */ /* 0x000fe20006000000 */
[-C--:B------:R-:W-:Y:S01]  /*81a0*/  FFMA.FTZ R13, R8, R0.reuse, R13 ;  /* 0x00000000080d7223 */ /* 0x080fe2000001000d */
[----:B------:R-:W-:Y:S01]  /*81b0*/  FSEL R136, R19, -INF , !P5 ;  /* 0xff80000013887808 */ /* 0x000fe20006800000 */
[CC--:B------:R-:W-:Y:S01]  /*81c0*/  FFMA.FTZ R12, R5.reuse, R0.reuse, R12 ;  /* 0x00000000050c7223 */ /* 0x0c0fe2000001000c */
[-C--:B------:R-:W-:Y:S01]  /*81d0*/  FFMA.FTZ R14, R5, R0.reuse, R14 ;  /* 0x00000000050e7223 */ /* 0x080fe2000001000e */
[----:B------:R-:W-:Y:S01]  /*81e0*/  ISETP.GE.AND P4, PT, R16, R135, PT ;  /* 0x000000871000720c */ /* 0x000fe20003f86270 */
[----:B------:R-:W-:Y:S01]  /*81f0*/  FFMA.FTZ R15, R8, R0, R15 ;  /* 0x00000000080f7223 */ /* 0x000fe2000001000f */
        /* <DEDUP_REMOVED lines=8> */
[----:B------:R-:W-:-:S02]  /*8280*/  I2FP.F32.U32 R9, R5 ;  /* 0x0000000500097245 */ /* 0x000fc40000201000 */
[C---:B------:R-:W-:Y:S02]  /*8290*/  ISETP.GE.AND P4, PT, R5.reuse, R135, PT ;  /* 0x000000870500720c */ /* 0x040fe40003f86270 */
[----:B------:R-:W-:Y:S01]  /*82a0*/  ISETP.GE.AND P5, PT, R5, R134, PT ;  /* 0x000000860500720c */ /* 0x000fe20003fa6270 */
[----:B------:R-:W-:Y:S02]  /*82b0*/  VIADD R5, R7, 0xffffffb1 ;  /* 0xffffffb107057836 */ /* 0x000fe40000000000 */
[-C--:B------:R-:W-:Y:S01]  /*82c0*/  FFMA.FTZ R150, R9, R0.reuse, R164 ;  /* 0x0000000009967223 */ /* 0x080fe200000100a4 */
[----:B------:R-:W-:Y:S02]  /*82d0*/  VIADD R7, R7, 0xffffffb9 ;  /* 0xffffffb907077836 */ /* 0x000fe40000000000 */
[----:B------:R-:W-:Y:S01]  /*82e0*/  FFMA.FTZ R148, R9, R0, R166 ;  /* 0x0000000009947223 */ /* 0x000fe200000100a6 */
[----:B------:R-:W-:Y:S02]  /*82f0*/  I2FP.F32.U32 R8, R5 ;  /* 0x0000000500087245 */ /* 0x000fe40000201000 */
[----:B------:R-:W-:-:S02]  /*8300*/  FSEL R150, R150, -INF , !P4 ;  /* 0xff80000096967808 */ /* 0x000fc40006000000 */
[----:B------:R-:W-:Y:S01]  /*8310*/  I2FP.F32.U32 R4, R7 ;  /* 0x0000000700047245 */ /* 0x000fe20000201000 */
[CC--:B------:R-:W-:Y:S01]  /*8320*/  FFMA.FTZ R149, R8.reuse, R0.reuse, R165 ;  /* 0x0000000008957223 */ /* 0x0c0fe200000100a5 */
[-C--:B------:R-:W-:Y:S01]  /*8330*/  ISETP.GE.AND P4, PT, R5, R135.reuse, PT ;  /* 0x000000870500720c */ /* 0x080fe20003f86270 */
[-C--:B------:R-:W-:Y:S01]  /*8340*/  FFMA.FTZ R144, R8, R0.reuse, R167 ;  /* 0x0000000008907223 */ /* 0x080fe200000100a7 */
[----:B------:R-:W-:Y:S01]  /*8350*/  FSEL R148, R148, -INF , !P5 ;  /* 0xff80000094947808 */ /* 0x000fe20006800000 */
[CC--:B------:R-:W-:Y:S01]  /*8360*/  FFMA.FTZ R137, R4.reuse, R0.reuse, R137 ;  /* 0x0000000004897223 */ /* 0x0c0fe20000010089 */
[----:B------:R-:W-:Y:S01]  /*8370*/  FSEL R149, R149, -INF , !P4 ;  /* 0xff80000095957808 */ /* 0x000fe20006000000 */
[----:B------:R-:W-:Y:S01]  /*8380*/  FFMA.FTZ R139, R4, R0, R139 ;  /* 0x00000000048b7223 */ /* 0x000fe2000001008b */
[----:B------:R-:W-:Y:S02]  /*8390*/  ISETP.GE.AND P4, PT, R7, R135, PT ;  /* 0x000000870700720c */ /* 0x000fe40003f86270 */
[----:B------:R-:W-:-:S02]  /*83a0*/  ISETP.GE.AND P5, PT, R5, R134, PT ;  /* 0x000000860500720c */ /* 0x000fc40003fa6270 */
[----:B------:R-:W-:Y:S02]  /*83b0*/  FSEL R147, R137, -INF , !P4 ;  /* 0xff80000089937808 */ /* 0x000fe40006000000 */
[----:B------:R-:W-:Y:S02]  /*83c0*/  ISETP.GE.U32.AND P4, PT, R177, 0x3, PT ;  /* 0x00000003b100780c */ /* 0x000fe40003f86070 */
[----:B------:R-:W-:Y:S02]  /*83d0*/  FSEL R144, R144, -INF , !P5 ;  /* 0xff80000090907808 */ /* 0x000fe40006800000 */
[----:B------:R-:W-:-:S04]  /*83e0*/  ISETP.GE.AND P5, PT, R7, R134, PT ;  /* 0x000000860700720c */ /* 0x000fc80003fa6270 */
[----:B------:R-:W-:-:S05]  /*83f0*/  FSEL R146, R139, -INF , !P5 ;  /* 0xff8000008b927808 */ /* 0x000fca0006800000 */
[----:B------:R-:W-:Y:S05]  /*8400*/  @!P4 BRA `(.L_x_590) ;  /* 0x000000040050c947 */ /* 0x000fea0003800000 */
[----:B------:R-:W-:Y:S01]  /*8410*/  VIADD R4, R177, 0xfffffffd ;  /* 0xfffffffdb1047836 */ /* 0x000fe20000000000 */
[----:B------:R-:W-:Y:S03]  /*8420*/  BSSY.RECONVERGENT B0, `(.L_x_591) ;  /* 0x0000051000007945 */ /* 0x000fe60003800200 */
[C---:B------:R-:W-:Y:S02]  /*8430*/  IMAD R5, R4.reuse, R3, RZ ;  /* 0x0000000304057224 */ /* 0x040fe400078e02ff */
[----:B------:R-:W-:-:S04]  /*8440*/  IMAD.WIDE.U32 R12, R4, R2, RZ ;  /* 0x00000002040c7225 */ /* 0x000fc800078e00ff */
[----:B------:R-:W-:Y:S01]  /*8450*/  IMAD.IADD R8, R13, 0x1, R5 ;  /* 0x000000010d087824 */ /* 0x000fe200078e0205 */
[C---:B------:R-:W-:Y:S01]  /*8460*/  LEA R10, P5, R12.reuse, R208, 0x7 ;  /* 0x000000d00c0a7211 */ /* 0x040fe200078a38ff */
        /* <DEDUP_REMOVED lines=10> */
[--C-:B------:R-:W-:Y:S01]  /*8510*/  IMAD.X R178, R178, 0x1, R5.reuse, P4 ;  /* 0x00000001b2b27824 */ /* 0x100fe200020e0605 */
[----:B------:R-:W-:Y:S01]  /*8520*/  LEA.HI.X R9, R4, R207, R5, 0x1, P5 ;  /* 0x000000cf04097211 */ /* 0x000fe200028f0c05 */
[----:B------:R1:W-:Y:S01]  /*8530*/  @P3 STS.128 [R211+0x6000], RZ ;  /* 0x006000ffd3003388 */ /* 0x0003e20000000c00 */
[C---:B------:R-:W-:Y:S02]  /*8540*/  LEA R7, P4, R2.reuse, R4, 0x5 ;  /* 0x0000000402077211 */ /* 0x040fe400078828ff */
[CC--:B------:R-:W-:Y:S01]  /*8550*/  LEA R4, P5, R179.reuse, R208.reuse, 0x1 ;  /* 0x000000d0b3047211 */ /* 0x0c0fe200078a08ff */
[----:B------:R-:W-:Y:S01]  /*8560*/  @!PT LDS RZ, [RZ] ;  /* 0x00000000fffff984 */ /* 0x000fe20000000800 */
[----:B------:R-:W-:Y:S01]  /*8570*/  @!PT LDS RZ, [RZ] ;  /* 0x00000000fffff984 */ /* 0x000fe20000000800 */
[----:B------:R-:W-:Y:S01]  /*8580*/  @!PT LDS RZ, [RZ] ;  /* 0x00000000fffff984 */ /* 0x000fe20000000800 */
[----:B------:R1:W-:Y:S01]  /*8590*/  @!P2 LDGSTS.E.BYPASS.LTC128B.128 [R211+0x8000], desc[UR14][R10.64+0x80] ;  /* 0x080000800ad3afae */ /* 0x0003e2000b981a0e */
[----:B------:R-:W-:Y:S02]  /*85a0*/  LEA.HI.X R2, R2, R5, R3, 0x5, P4 ;  /* 0x0000000502027211 */ /* 0x000fe400020f2c03 */
[----:B------:R-:W-:Y:S01]  /*85b0*/  LEA.HI.X R5, R179, R207, R178, 0x1, P5 ;  /* 0x000000cfb3057211 */ /* 0x000fe200028f0cb2 */
[----:B------:R1:W-:Y:S01]  /*85c0*/  @P2 STS.128 [R211+0x8000], RZ ;  /* 0x008000ffd3002388 */ /* 0x0003e20000000c00 */
        /* <DEDUP_REMOVED lines=53> */
.L_x_592:
[----:B------:R2:W-:Y:S02]  /*8920*/  STS.128 [R211+0xb800], RZ ;  /* 0x00b800ffd3007388 */ /* 0x0005e40000000c00 */
.L_x_593:
[----:B------:R-:W-:Y:S05]  /*8930*/  BSYNC.RECONVERGENT B0 ;  /* 0x0000000000007941 */ /* 0x000fea0003800200 */
.L_x_591:
[----:B------:R-:W0:Y:S02]  /*8940*/  LDGDEPBAR ;  /* 0x00000000000079af */ /* 0x000e240000000000 */
.L_x_590:
        /* <DEDUP_REMOVED lines=16> */
[----:B-1----:R-:W-:Y:S02]  /*8a50*/  FMNMX3.FTZ R4, R3, R152, R146, !PT ;  /* 0x0000009803047276 */ /* 0x002fe40007810092 */
[----:B------:R-:W-:Y:S01]  /*8a60*/  SHF.L.U32 R191, R177, 0x1, RZ ;  /* 0x00000001b1bf7819 */ /* 0x000fe200000006ff */
[----:B------:R-:W1:Y:S01]  /*8a70*/  SHFL.BFLY PT, R8, R7, 0x2, 0x1f ;  /* 0x0c401f0007087f89 */ /* 0x000e6200000e0000 */
[----:B------:R-:W-:-:S02]  /*8a80*/  IADD3 R189, PT, PT, R222, -0x61c88647, RZ ;  /* 0x9e3779b9debd7810 */ /* 0x000fc40007ffe0ff */
[C---:B------:R-:W-:Y:S01]  /*8a90*/  IADD3 R183, PT, PT, R222.reuse, 0x3c6ef372, RZ ;  /* 0x3c6ef372deb77810 */ /* 0x040fe20007ffe0ff */
[----:B------:R-:W5:Y:S01]  /*8aa0*/  SHFL.BFLY PT, R5, R4, 0x2, 0x1f ;  /* 0x0c401f0004057f89 */ /* 0x000f6200000e0000 */
[C---:B------:R-:W-:Y:S02]  /*8ab0*/  IADD3 R181, PT, PT, R223.reuse, 0x76cf5d0a, RZ ;  /* 0x76cf5d0adfb57810 */ /* 0x040fe40007ffe0ff */
[C---:B------:R-:W-:Y:S02]  /*8ac0*/  IADD3 R155, PT, PT, R223.reuse, 0x32370b8f, RZ ;  /* 0x32370b8fdf9b7810 */ /* 0x040fe40007ffe0ff */
[C---:B------:R-:W-:Y:S02]  /*8ad0*/  IADD3 R143, PT, PT, R222.reuse, -0x255992d5, RZ ;  /* 0xdaa66d2bde8f7810 */ /* 0x040fe40007ffe0ff */
[----:B------:R-:W-:Y:S02]  /*8ae0*/  IADD3 R153, PT, PT, R222, 0x78dde6e4, RZ ;  /* 0x78dde6e4de997810 */ /* 0x000fe40007ffe0ff */
[----:B------:R-:W-:-:S02]  /*8af0*/  IADD3 R139, PT, PT, R223, -0x56f99767, RZ ;  /* 0xa9066899df8b7810 */ /* 0x000fc40007ffe0ff */
[----:B------:R-:W-:Y:S02]  /*8b00*/  SEL R166, R184, 0xffffffe0, !P6 ;  /* 0xffffffe0b8a67807 */ /* 0x000fe40007000000 */
[----:B------:R-:W-:Y:S02]  /*8b10*/  IADD3 R141, PT, PT, R223, -0x126145ec, RZ ;  /* 0xed9eba14df8d7810 */ /* 0x000fe40007ffe0ff */
[----:B------:R-:W-:Y:S02]  /*8b20*/  IADD3 R169, PT, PT, R166, R176, RZ ;  /* 0x000000b0a6a97210 */ /* 0x000fe40007ffe0ff */
[----:B------:R-:W-:Y:S02]  /*8b30*/  IADD3 R137, PT, PT, R222, -0x4ab325aa, RZ ;  /* 0xb54cda56de897810 */ /* 0x000fe40007ffe0ff */
[----:B------:R-:W-:Y:S02]  /*8b40*/  IADD3 R16, PT, PT, R176, 0xc000, RZ ;  /* 0x0000c000b0107810 */ /* 0x000fe40007ffe0ff */
[----:B-1----:R-:W-:-:S02]  /*8b50*/  FMNMX.FTZ R8, R7, R8, !PT ;  /* 0x0000000807087209 */ /* 0x002fc40007810000 */
[----:B------:R-:W-:Y:S02]  /*8b60*/  IADD3 R7, PT, PT, R191, -0x4, RZ ;  /* 0xfffffffcbf077810 */ /* 0x000fe40007ffe0ff */
[----:B-----5:R-:W-:Y:S01]  /*8b70*/  FMNMX.FTZ R5, R4, R5, !PT ;  /* 0x0000000504057209 */ /* 0x020fe20007810000 */
[----:B------:R-:W1:Y:S01]  /*8b80*/  SHFL.BFLY PT, R3, R8, 0x1, 0x1f ;  /* 0x0c201f0008037f89 */ /* 0x000e6200000e0000 */
[----:B------:R-:W-:Y:S02]  /*8b90*/  LOP3.LUT R2, R223, R7, R217, 0x96, !PT ;  /* 0x00000007df027212 */ /* 0x000fe400078e96d9 */
[----:B------:R-:W-:Y:S02]  /*8ba0*/  IADD3 R167, PT, PT, R176, 0xc040, RZ ;  /* 0x0000c040b0a77810 */ /* 0x000fe40007ffe0ff */
[----:B------:R-:W-:Y:S01]  /*8bb0*/  @P0 IADD3 R167, PT, PT, R16, -0x40, RZ ;  /* 0xffffffc010a70810 */ /* 0x000fe20007ffe0ff */
[----:B------:R-:W-:Y:S01]  /*8bc0*/  IMAD.WIDE.U32 R178, R2, -0x326172a9, RZ ;  /* 0xcd9e8d5702b27825 */ /* 0x000fe200078e00ff */
[----:B------:R-:W-:Y:S01]  /*8bd0*/  IADD3 R193, PT, PT, R222, 0x1715609d, RZ ;  /* 0x1715609ddec17810 */ /* 0x000fe20007ffe0ff */
[----:B------:R-:W5:Y:S01]  /*8be0*/  SHFL.BFLY PT, R2, R5, 0x1, 0x1f ;  /* 0x0c201f0005027f89 */ /* 0x000f6200000e0000 */
[----:B------:R-:W-:-:S02]  /*8bf0*/  IADD3 R166, PT, PT, R166, R167, RZ ;  /* 0x000000a7a6a67210 */ /* 0x000fc40007ffe0ff */
[----:B------:R-:W-:Y:S01]  /*8c00*/  LOP3.LUT R4, R189, R220, R179, 0x96, !PT ;  /* 0x000000dcbd047212 */ /* 0x000fe200078e96b3 */
[----:B------:R-:W-:Y:S01]  /*8c10*/  LDSM.16.MT88.4 R28, [R167] ;  /* 0x00000000a71c783b */ /* 0x000fe20000004200 */
[----:B------:R-:W-:Y:S02]  /*8c20*/  LOP3.LUT R178, R183, R178, R213, 0x96, !PT ;  /* 0x000000b2b7b27212 */ /* 0x000fe400078e96d5 */
[----:B------:R-:W-:Y:S01]  /*8c30*/  IADD3 R191, PT, PT, R191, -0x3, RZ ;  /* 0xfffffffdbfbf7810 */ /* 0x000fe20007ffe0ff */
[----:B------:R-:W-:-:S04]  /*8c40*/  IMAD.WIDE.U32 R226, R4, -0x2daee0ad, RZ ;  /* 0xd2511f5304e27825 */ /* 0x000fc800078e00ff */
[----:B------:R-:W-:Y:S01]  /*8c50*/  IMAD.WIDE.U32 R178, R178, -0x2daee0ad, RZ ;  /* 0xd2511f53b2b27825 */ /* 0x000fe200078e00ff */
[----:B------:R-:W-:Y:S02]  /*8c60*/  LOP3.LUT R4, R181, R214, R227, 0x96, !PT ;  /* 0x000000d6b5047212 */ /* 0x000fe400078e96e3 */
[----:B-1----:R-:W-:Y:S02]  /*8c70*/  FMNMX.FTZ R3, R8, R3, !PT ;  /* 0x0000000308037209 */ /* 0x002fe40007810000 */
[----:B------:R-:W-:Y:S01]  /*8c80*/  LOP3.LUT R226, R155, R226, R179, 0x96, !PT ;  /* 0x000000e29be27212 */ /* 0x000fe200078e96b3 */
[----:B------:R-:W-:Y:S01]  /*8c90*/  IMAD.WIDE.U32 R134, R4, -0x326172a9, RZ ;  /* 0xcd9e8d5704867825 */ /* 0x000fe200078e00ff */
[----:B------:R-:W-:-:S03]  /*8ca0*/  FSETP.NEU.FTZ.AND P2, PT, R3, -INF , PT ;  /* 0xff8000000300780b */ /* 0x000fc60003f5d000 */
[----:B----4-:R-:W-:Y:S01]  /*8cb0*/  FMUL.FTZ R151, R3, UR4 ;  /* 0x0000000403977c20 */ /* 0x010fe20008410000 */
[----:B------:R-:W-:Y:S01]  /*8cc0*/  IMAD.WIDE.U32 R226, R226, -0x326172a9, RZ ;  /* 0xcd9e8d57e2e27825 */ /* 0x000fe200078e00ff */
[----:B-----5:R-:W-:Y:S02]  /*8cd0*/  FMNMX.FTZ R2, R5, R2, !PT ;  /* 0x0000000205027209 */ /* 0x020fe40007810000 */
[----:B------:R-:W-:Y:S02]  /*8ce0*/  LOP3.LUT R4, R143, R212, R135, 0x96, !PT ;  /* 0x000000d48f047212 */ /* 0x000fe400078e9687 */
[----:B------:R-:W-:Y:S01]  /*8cf0*/  LOP3.LUT R134, R153, R134, R227, 0x96, !PT ;  /* 0x0000008699867212 */ /* 0x000fe200078e96e3 */
[C---:B------:R-:W-:Y:S01]  /*8d00*/  FMUL.FTZ R145, R2.reuse, UR4 ;  /* 0x0000000402917c20 */ /* 0x040fe20008410000 */
[----:B------:R-:W-:Y:S01]  /*8d10*/  FSETP.NEU.FTZ.AND P1, PT, R2, -INF , PT ;  /* 0xff8000000200780b */ /* 0x000fe20003f3d000 */
[----:B------:R-:W-:Y:S01]  /*8d20*/  IMAD.WIDE.U32 R4, R4, -0x2daee0ad, RZ ;  /* 0xd2511f5304047825 */ /* 0x000fe200078e00ff */
[----:B------:R-:W-:-:S02]  /*8d30*/  FSEL R151, R151, RZ, P2 ;  /* 0x000000ff97977208 */ /* 0x000fc40001000000 */
[----:B------:R-:W-:Y:S01]  /*8d40*/  FSEL R145, R145, RZ, P1 ;  /* 0x000000ff91917208 */ /* 0x000fe20000800000 */
[----:B------:R-:W-:Y:S01]  /*8d50*/  IMAD.WIDE.U32 R134, R134, -0x2daee0ad, RZ ;  /* 0xd2511f5386867825 */ /* 0x000fe200078e00ff */
[----:B------:R-:W-:-:S03]  /*8d60*/  FSEL R11, R2, RZ, P1 ;  /* 0x000000ff020b7208 */ /* 0x000fc60000800000 */
[----:B------:R-:W-:Y:S01]  /*8d70*/  FFMA.FTZ R159, R156, UR4, -R151 ;  /* 0x000000049c9f7c23 */ /* 0x000fe20008010897 */
[----:B------:R-:W-:Y:S01]  /*8d80*/  LOP3.LUT R178, R141, R178, R5, 0x96, !PT ;  /* 0x000000b28db27212 */ /* 0x000fe200078e9605 */
[----:B------:R-:W-:Y:S01]  /*8d90*/  FFMA.FTZ R162, R6, UR4, -R145 ;  /* 0x0000000406a27c23 */ /* 0x000fe20008010891 */
[----:B---3--:R-:W-:Y:S01]  /*8da0*/  LOP3.LUT R12, R139, R4, R135, 0x96, !PT ;  /* 0x000000048b0c7212 */ /* 0x008fe200078e9687 */
[--C-:B------:R-:W-:Y:S01]  /*8db0*/  FFMA.FTZ R157, R22, UR4, -R145.reuse ;  /* 0x00000004169d7c23 */ /* 0x100fe20008010891 */
[----:B------:R-:W1:Y:S01]  /*8dc0*/  LDC R4, c[0x0][0x4f8] ;  /* 0x00013e00ff047b82 */ /* 0x000e620000000800 */
[----:B------:R-:W-:Y:S01]  /*8dd0*/  FSEL R6, R3, RZ, P2 ;  /* 0x000000ff03067208 */ /* 0x000fe20001000000 */
[----:B------:R-:W-:Y:S01]  /*8de0*/  FFMA.FTZ R156, R20, UR4, -R145 ;  /* 0x00000004149c7c23 */ /* 0x000fe20008010891 */
[----:B------:R-:W-:Y:S01]  /*8df0*/  FADD.FTZ R164, R132, -R11 ;  /* 0x8000000b84a47221 */ /* 0x000fe20000010000 */
[----:B------:R-:W3:Y:S01]  /*8e00*/  LDSM.16.MT88.4 R20, [R169+0xc000] ;  /* 0x00c00000a914783b */ /* 0x000ee20000004200 */
[--C-:B------:R-:W-:Y:S01]  /*8e10*/  FFMA.FTZ R163, R34, UR4, -R151.reuse ;  /* 0x0000000422a37c23 */ /* 0x100fe20008010897 */
[----:B------:R-:W-:Y:S01]  /*8e20*/  FADD.FTZ R6, R133, -R6 ;  /* 0x8000000685067221 */ /* 0x000fe20000010000 */
[--C-:B------:R-:W-:Y:S01]  /*8e30*/  FFMA.FTZ R160, R160, UR4, -R151.reuse ;  /* 0x00000004a0a07c23 */ /* 0x100fe20008010897 */
[----:B------:R-:W-:Y:S01]  /*8e40*/  FFMA.FTZ R158, R158, UR4, -R151 ;  /* 0x000000049e9e7c23 */ /* 0x000fe20008010897 */
[----:B------:R-:W-:-:S04]  /*8e50*/  IMAD.WIDE.U32 R178, R178, -0x326172a9, RZ ;  /* 0xcd9e8d57b2b27825 */ /* 0x000fc800078e00ff */
[----:B------:R-:W-:Y:S01]  /*8e60*/  FFMA.FTZ R161, R168, UR4, -R145 ;  /* 0x00000004a8a17c23 */ /* 0x000fe20008010891 */
[----:B------:R-:W-:Y:S01]  /*8e70*/  FMUL.FTZ R165, R6, UR4 ;  /* 0x0000000406a57c20 */ /* 0x000fe20008410000 */
[----:B------:R-:W-:Y:S01]  /*8e80*/  FMUL.FTZ R164, R164, UR4 ;  /* 0x00000004a4a47c20 */ /* 0x000fe20008410000 */
[----:B------:R-:W-:Y:S01]  /*8e90*/  IMAD.WIDE.U32 R12, R12, -0x326172a9, RZ ;  /* 0xcd9e8d570c0c7825 */ /* 0x000fe200078e00ff */
[----:B------:R-:W-:Y:S03]  /*8ea0*/  MUFU.EX2 R163, R163 ;  /* 0x000000a300a37308 */ /* 0x000fe60000000800 */
[--C-:B------:R-:W-:Y:S01]  /*8eb0*/  FFMA.FTZ R171, R194, UR4, -R151.reuse ;  /* 0x00000004c2ab7c23 */ /* 0x100fe20008010897 */
[----:B------:R-:W-:Y:S01]  /*8ec0*/  IADD3 R194, PT, PT, R223, 0x646e171e, RZ ;  /* 0x646e171edfc27810 */ /* 0x000fe20007ffe0ff */
[----:B------:R-:W-:Y:S01]  /*8ed0*/  FFMA.FTZ R173, R172, UR4, -R151 ;  /* 0x00000004acad7c23 */ /* 0x000fe20008010897 */
[----:B------:R-:W-:Y:S01]  /*8ee0*/  LOP3.LUT R5, R137, R178, R13, 0x96, !PT ;  /* 0x000000b289057212 */ /* 0x000fe200078e960d */
[----:B------:R-:W-:Y:S01]  /*8ef0*/  FFMA.FTZ R175, R174, UR4, -R145 ;  /* 0x00000004aeaf7c23 */ /* 0x000fe20008010891 */
[----:B------:R-:W-:Y:S01]  /*8f00*/  PRMT R10, R12, 0x7773, RZ ;  /* 0x000077730c0a7816 */ /* 0x000fe200000000ff */
[--C-:B------:R-:W-:Y:S01]  /*8f10*/  FFMA.FTZ R170, R170, UR4, -R151.reuse ;  /* 0x00000004aaaa7c23 */ /* 0x100fe20008010897 */
[----:B------:R-:W4:Y:S01]  /*8f20*/  MUFU.EX2 R160, R160 ;  /* 0x000000a000a07308 */ /* 0x000f220000000800 */
[----:B------:R-:W-:Y:S01]  /*8f30*/  PRMT R7, R12, 0x7772, RZ ;  /* 0x000077720c077816 */ /* 0x000fe200000000ff */
[----:B------:R-:W-:Y:S01]  /*8f40*/  FFMA.FTZ R172, R210, UR4, -R151 ;  /* 0x00000004d2ac7c23 */ /* 0x000fe20008010897 */
[----:B------:R-:W-:Y:S01]  /*8f50*/  MOV R8, R12 ;  /* 0x0000000c00087202 */ /* 0x000fe20000000f00 */
[--C-:B------:R-:W-:Y:S01]  /*8f60*/  FFMA.FTZ R174, R200, UR4, -R145.reuse ;  /* 0x00000004c8ae7c23 */ /* 0x100fe20008010891 */
[C---:B------:R-:W-:Y:S01]  /*8f70*/  LOP3.LUT R17, R5.reuse, 0xffff, RZ, 0xc0, !PT ;  /* 0x0000ffff05117812 */ /* 0x040fe200078ec0ff */
[----:B------:R-:W-:Y:S01]  /*8f80*/  FFMA.FTZ R178, R196, UR4, -R145 ;  /* 0x00000004c4b27c23 */ /* 0x000fe20008010891 */
[----:B------:R-:W-:Y:S01]  /*8f90*/  PRMT R6, R5, 0x7632, R6 ;  /* 0x0000763205067816 */ /* 0x000fe20000000006 */
[----:B------:R-:W-:Y:S01]  /*8fa0*/  MUFU.EX2 R159, R159 ;  /* 0x0000009f009f7308 */ /* 0x000fe20000000800 */
[----:B------:R-:W-:Y:S01]  /*8fb0*/  PRMT R7, R7, 0x5410, R10 ;  /* 0x0000541007077816 */ /* 0x000fe2000000000a */
[--C-:B------:R-:W-:Y:S01]  /*8fc0*/  FFMA.FTZ R190, R190, UR4, -R151.reuse ;  /* 0x00000004bebe7c23 */ /* 0x100fe20008010897 */
[----:B------:R-:W-:Y:S01]  /*8fd0*/  LOP3.LUT R10, R5, 0xff, RZ, 0xc0, !PT ;  /* 0x000000ff050a7812 */ /* 0x000fe200078ec0ff */
[----:B------:R-:W-:Y:S01]  /*8fe0*/  FFMA.FTZ R140, R140, UR4, -R151 ;  /* 0x000000048c8c7c23 */ /* 0x000fe20008010897 */
[----:B-1----:R-:W-:Y:S01]  /*8ff0*/  LOP3.LUT R168, R4, 0xff, RZ, 0xc0, !PT ;  /* 0x000000ff04a87812 */ /* 0x002fe200078ec0ff */
[----:B------:R-:W-:Y:S01]  /*9000*/  FFMA.FTZ R182, R182, UR4, -R145 ;  /* 0x00000004b6b67c23 */ /* 0x000fe20008010891 */
[----:B------:R-:W-:Y:S01]  /*9010*/  PRMT R9, R12, 0x7771, RZ ;  /* 0x000077710c097816 */ /* 0x000fe200000000ff */
[----:B------:R-:W1:Y:S01]  /*9020*/  MUFU.EX2 R158, R158 ;  /* 0x0000009e009e7308 */ /* 0x000e620000000800 */
[----:B------:R-:W-:Y:S01]  /*9030*/  LOP3.LUT R8, R8, 0xff, RZ, 0xc0, !PT ;  /* 0x000000ff08087812 */ /* 0x000fe200078ec0ff */
[----:B------:R-:W-:Y:S01]  /*9040*/  LDSM.16.MT88.4 R12, [R176+0xc000] ;  /* 0x00c00000b00c783b */ /* 0x000fe20000004200 */
[----:B------:R-:W-:Y:S01]  /*9050*/  SHF.R.U32.HI R17, RZ, 0x8, R17 ;  /* 0x00000008ff117819 */ /* 0x000fe20000011611 */
[----:B------:R-:W-:Y:S01]  /*9060*/  FFMA.FTZ R152, R152, UR4, -R145 ;  /* 0x0000000498987c23 */ /* 0x000fe20008010891 */
[----:B------:R-:W-:Y:S01]  /*9070*/  SHF.R.U32.HI R5, RZ, 0x18, R5 ;  /* 0x00000018ff057819 */ /* 0x000fe20000011605 */
[----:B------:R-:W-:Y:S01]  /*9080*/  FFMA.FTZ R200, R144, UR4, -R145 ;  /* 0x0000000490c87c23 */ /* 0x000fe20008010891 */
[----:B------:R-:W-:Y:S01]  /*9090*/  LOP3.LUT R4, R6, 0xff, RZ, 0xc0, !PT ;  /* 0x000000ff06047812 */ /* 0x000fe200078ec0ff */
[----:B------:R-:W-:Y:S01]  /*90a0*/  MUFU.EX2 R162, R162 ;  /* 0x000000a200a27308 */ /* 0x000fe20000000800 */
[----:B------:R-:W-:-:S02]  /*90b0*/  PRMT R9, R8, 0x5410, R9 ;  /* 0x0000541008097816 */ /* 0x000fc40000000009 */
[----:B------:R-:W-:Y:S02]  /*90c0*/  PRMT R17, R10, 0x5410, R17 ;  /* 0x000054100a117816 */ /* 0x000fe40000000011 */
[----:B------:R-:W-:Y:S02]  /*90d0*/  LEA R168, R168, R168, 0x10 ;  /* 0x000000a8a8a87211 */ /* 0x000fe400078e80ff */
[----:B------:R-:W-:Y:S01]  /*90e0*/  LOP3.LUT R7, R7, 0xff00ff, RZ, 0xc0, !PT ;  /* 0x00ff00ff07077812 */ /* 0x000fe200078ec0ff */
[----:B------:R-:W5:Y:S01]  /*90f0*/  MUFU.EX2 R157, R157 ;  /* 0x0000009d009d7308 */ /* 0x000f620000000800 */
[----:B------:R-:W-:Y:S02]  /*9100*/  PRMT R5, R4, 0x5410, R5 ;  /* 0x0000541004057816 */ /* 0x000fe40000000005 */
[--C-:B------:R-:W-:Y:S02]  /*9110*/  HSET2.LE.AND R6, R9, R168.reuse, PT ;  /* 0x000000a809067233 */ /* 0x100fe40003803000 */
[----:B------:R-:W-:-:S02]  /*9120*/  HSET2.LE.AND R7, R7, R168, PT ;  /* 0x000000a807077233 */ /* 0x000fc40003803000 */
[--C-:B------:R-:W-:Y:S01]  /*9130*/  HSET2.LE.AND R4, R17, R168.reuse, PT ;  /* 0x000000a811047233 */ /* 0x100fe20003803000 */
[----:B------:R-:W-:Y:S01]  /*9140*/  MUFU.EX2 R156, R156 ;  /* 0x0000009c009c7308 */ /* 0x000fe20000000800 */
[----:B------:R-:W-:Y:S02]  /*9150*/  HSET2.LE.AND R5, R5, R168, PT ;  /* 0x000000a805057233 */ /* 0x000fe40003803000 */
[----:B----4-:R-:W-:Y:S02]  /*9160*/  F2FP.BF16.F32.PACK_AB R9, R160, R163 ;  /* 0x000000a3a009723e */ /* 0x010fe400000010ff */
[----:B-1----:R-:W-:Y:S02]  /*9170*/  F2FP.BF16.F32.PACK_AB R11, R158, R159 ;  /* 0x0000009f9e0b723e */ /* 0x002fe400000010ff */
[----:B------:R-:W-:Y:S01]  /*9180*/  LOP3.LUT R4, R9, R4, RZ, 0xc0, !PT ;  /* 0x0000000409047212 */ /* 0x000fe200078ec0ff */
[----:B------:R-:W1:Y:S01]  /*9190*/  MUFU.EX2 R161, R161 ;  /* 0x000000a100a17308 */ /* 0x000e620000000800 */
[----:B-----5:R-:W-:-:S02]  /*91a0*/  F2FP.BF16.F32.PACK_AB R8, R157, R162 ;  /* 0x000000a29d08723e */ /* 0x020fc400000010ff */
[----:B------:R-:W-:Y:S02]  /*91b0*/  LOP3.LUT R6, R11, R6, RZ, 0xc0, !PT ;  /* 0x000000060b067212 */ /* 0x000fe400078ec0ff */
[----:B------:R-:W-:Y:S02]  /*91c0*/  LOP3.LUT R5, R8, R5, RZ, 0xc0, !PT ;  /* 0x0000000508057212 */ /* 0x000fe400078ec0ff */
[----:B------:R-:W-:Y:S01]  /*91d0*/  IADD3 R210, PT, PT, R177, -0x3, RZ ;  /* 0xfffffffdb1d27810 */ /* 0x000fe20007ffe0ff */
[----:B------:R-:W4:Y:S08]  /*91e0*/  MUFU.EX2 R165, R165 ;  /* 0x000000a500a57308 */ /* 0x000f300000000800 */
[----:B------:R-:W5:Y:S01]  /*91f0*/  MUFU.EX2 R164, R164 ;  /* 0x000000a400a47308 */ /* 0x000f620000000800 */
[----:B-1----:R-:W-:-:S04]  /*9200*/  F2FP.BF16.F32.PACK_AB R10, R161, R156 ;  /* 0x0000009ca10a723e */ /* 0x002fc800000010ff */
[----:B------:R-:W-:-:S03]  /*9210*/  LOP3.LUT R7, R10, R7, RZ, 0xc0, !PT ;  /* 0x000000070a077212 */ /* 0x000fc600078ec0ff */
        /* <DEDUP_REMOVED lines=12> */
[----:B------:R-:W1:Y:S01]  /*92e0*/  LDSM.16.MT88.4 R44, [R176+0xe000] ;  /* 0x00e00000b02c783b */ /* 0x000e620000004200 */
[-C--:B------:R-:W-:Y:S01]  /*92f0*/  FMUL.FTZ R19, R39, R164.reuse ;  /* 0x000000a427137220 */ /* 0x080fe20000410000 */
[-C--:B------:R-:W-:Y:S01]  /*9300*/  FMUL.FTZ R42, R42, R164.reuse ;  /* 0x000000a42a2a7220 */ /* 0x080fe20000410000 */
[-C--:B------:R-:W-:Y:S01]  /*9310*/  FMUL.FTZ R43, R43, R164.reuse ;  /* 0x000000a42b2b7220 */ /* 0x080fe20000410000 */
[----:B------:R-:W4:Y:S01]  /*9320*/  LDSM.16.MT88.4 R36, [R166] ;  /* 0x00000000a624783b */ /* 0x000f220000004200 */
        /* <DEDUP_REMOVED lines=8> */
[----:B------:R-:W3:Y:S01]  /*93b0*/  LDSM.16.MT88.4 R52, [R169+0xe000] ;  /* 0x00e00000a934783b */ /* 0x000ee20000004200 */
        /* <DEDUP_REMOVED lines=79> */
[----:B------:R-:W-:Y:S01]  /*98b0*/  MUFU.EX2 R172, R172 ;  /* 0x000000ac00ac7308 */ /* 0x000fe20000000800 */
[----:B------:R-:W3:Y:S01]  /*98c0*/  LDSM.16.MT88.4 R100, [R166+0x4000] ;  /* 0x00400000a664783b */ /* 0x000ee20000004200 */
[-C--:B------:R-:W-:Y:S01]  /*98d0*/  FFMA.FTZ R163, R218, R165.reuse, R163 ;  /* 0x000000a5daa37223 */ /* 0x080fe200000100a3 */
[C---:B------:R-:W-:Y:S01]  /*98e0*/  HMMA.16816.F32.BF16 R52, R4.reuse, R54, R72 ;  /* 0x000000360434723c */ /* 0x040fe20000041848 */
[-C--:B------:R-:W-:Y:S01]  /*98f0*/  FMUL.FTZ R72, R92, R165.reuse ;  /* 0x000000a55c487220 */ /* 0x080fe20000410000 */
[----:B------:R-:W-:Y:S01]  /*9900*/  FMUL.FTZ R73, R93, R165 ;  /* 0x000000a55d497220 */ /* 0x000fe20000410000 */
[-C--:B------:R-:W-:Y:S01]  /*9910*/  FMUL.FTZ R74, R94, R164.reuse ;  /* 0x000000a45e4a7220 */ /* 0x080fe20000410000 */
[-C--:B------:R-:W-:Y:S01]  /*9920*/  FMUL.FTZ R75, R95, R164.reuse ;  /* 0x000000a45f4b7220 */ /* 0x080fe20000410000 */
[----:B------:R-:W-:Y:S01]  /*9930*/  MUFU.EX2 R175, R175 ;  /* 0x000000af00af7308 */ /* 0x000fe20000000800 */
[----:B------:R-:W5:Y:S01]  /*9940*/  LDSM.16.MT88.4 R92, [R167+0x4000] ;  /* 0x00400000a75c783b */ /* 0x000f620000004200 */
[----:B------:R-:W-:Y:S01]  /*9950*/  FFMA.FTZ R162, R219, R164, R162 ;  /* 0x000000a4dba27223 */ /* 0x000fe200000100a2 */
[----:B--2---:R-:W-:Y:S01]  /*9960*/  HMMA.16816.F32.BF16 R64, R4, R68, R64 ;  /* 0x000000440440723c */ /* 0x004fe20000041840 */
[----:B------:R-:W-:Y:S01]  /*9970*/  FADD.FTZ R160, R160, R163 ;  /* 0x000000a3a0a07221 */ /* 0x000fe20000010000 */
[----:B------:R-:W-:Y:S01]  /*9980*/  LDSM.16.MT88.4 R128, [R167+0x800] ;  /* 0x00080000a780783b */ /* 0x000fe20000004200 */
[----:B------:R-:W-:-:S02]  /*9990*/  FADD.FTZ R157, R157, R162 ;  /* 0x000000a29d9d7221 */ /* 0x000fc40000010000 */
[----:B------:R-:W-:Y:S01]  /*99a0*/  MUFU.EX2 R174, R174 ;  /* 0x000000ae00ae7308 */ /* 0x000fe20000000800 */
[----:B------:R-:W-:Y:S01]  /*99b0*/  FADD.FTZ R159, R159, R160 ;  /* 0x000000a09f9f7221 */ /* 0x000fe20000010000 */
[----:B------:R-:W-:Y:S01]  /*99c0*/  FADD.FTZ R156, R156, R157 ;  /* 0x0000009d9c9c7221 */ /* 0x000fe20000010000 */
[C---:B------:R-:W-:Y:S01]  /*99d0*/  HMMA.16816.F32.BF16 R68, R4.reuse, R70, R88 ;  /* 0x000000460444723c */ /* 0x040fe20000041858 */
[-C--:B------:R-:W-:Y:S01]  /*99e0*/  FMUL.FTZ R88, R108, R165.reuse ;  /* 0x000000a56c587220 */ /* 0x080fe20000410000 */
[----:B------:R-:W-:Y:S01]  /*99f0*/  LOP3.LUT R108, R193, R226, R179, 0x96, !PT ;  /* 0x000000e2c16c7212 */ /* 0x000fe200078e96b3 */
[----:B------:R-:W-:Y:S01]  /*9a00*/  FMUL.FTZ R89, R109, R165 ;  /* 0x000000a56d597220 */ /* 0x000fe20000410000 */
[-C--:B------:R-:W-:Y:S01]  /*9a10*/  FMUL.FTZ R90, R110, R164.reuse ;  /* 0x000000a46e5a7220 */ /* 0x080fe20000410000 */
[----:B------:R-:W-:Y:S01]  /*9a20*/  FMUL.FTZ R91, R111, R164 ;  /* 0x000000a46f5b7220 */ /* 0x000fe20000410000 */
[----:B------:R-:W-:Y:S01]  /*9a30*/  FFMA.FTZ R179, R198, UR4, -R145 ;  /* 0x00000004c6b37c23 */ /* 0x000fe20008010891 */
[----:B------:R-:W-:Y:S01]  /*9a40*/  IMAD.WIDE.U32 R108, R108, -0x2daee0ad, RZ ;  /* 0xd2511f536c6c7825 */ /* 0x000fe200078e00ff */
[----:B-1----:R-:W-:Y:S01]  /*9a50*/  HMMA.16816.F32.BF16 R80, R4, R84, R80 ;  /* 0x000000540450723c */ /* 0x002fe20000041850 */
[----:B------:R-:W1:Y:S02]  /*9a60*/  MUFU.EX2 R178, R178 ;  /* 0x000000b200b27308 */ /* 0x000e640000000800 */
[----:B------:R-:W-:Y:S01]  /*9a70*/  FADD.FTZ R159, R158, R159 ;  /* 0x0000009f9e9f7221 */ /* 0x000fe20000010000 */
[----:B------:R-:W-:Y:S01]  /*9a80*/  FADD.FTZ R156, R161, R156 ;  /* 0x0000009ca19c7221 */ /* 0x000fe20000010000 */
[----:B------:R-:W-:-:S02]  /*9a90*/  PRMT R197, R108, 0x7772, RZ ;  /* 0x000077726cc57816 */ /* 0x000fc400000000ff */
[----:B------:R-:W-:Y:S01]  /*9aa0*/  PRMT R195, R108, 0x7771, RZ ;  /* 0x000077716cc37816 */ /* 0x000fe200000000ff */
[C---:B------:R-:W-:Y:S01]  /*9ab0*/  HMMA.16816.F32.BF16 R84, R4.reuse, R86, R104 ;  /* 0x000000560454723c */ /* 0x040fe20000041868 */
[----:B------:R-:W-:Y:S01]  /*9ac0*/  LOP3.LUT R105, R194, R134, R109, 0x96, !PT ;  /* 0x00000086c2697212 */ /* 0x000fe200078e966d */
[----:B------:R-:W2:Y:S01]  /*9ad0*/  MUFU.EX2 R179, R179 ;  /* 0x000000b300b37308 */ /* 0x000ea20000000800 */
[----:B------:R-:W-:Y:S01]  /*9ae0*/  PRMT R104, R108, 0x7773, RZ ;  /* 0x000077736c687816 */ /* 0x000fe200000000ff */
[----:B------:R-:W-:Y:S01]  /*9af0*/  LDSM.16.MT88.4 R132, [R169+0xc800] ;  /* 0x00c80000a984783b */ /* 0x000fe20000004200 */
[----:B------:R-:W-:Y:S02]  /*9b00*/  MOV R106, R108 ;  /* 0x0000006c006a7202 */ /* 0x000fe40000000f00 */
[----:B------:R-:W-:Y:S01]  /*9b10*/  LOP3.LUT R199, R105, 0xffff, RZ, 0xc0, !PT ;  /* 0x0000ffff69c77812 */ /* 0x000fe200078ec0ff */
[----:B----4-:R-:W-:Y:S01]  /*9b20*/  HMMA.16816.F32.BF16 R72, R4, R76, R72 ;  /* 0x0000004c0448723c */ /* 0x010fe20000041848 */
[----:B------:R-:W-:Y:S01]  /*9b30*/  PRMT R197, R197, 0x5410, R104 ;  /* 0x00005410c5c57816 */ /* 0x000fe20000000068 */
[----:B------:R-:W4:Y:S01]  /*9b40*/  LDSM.16.MT88.4 R108, [R176+0xc800] ;  /* 0x00c80000b06c783b */ /* 0x000f220000004200 */
[----:B------:R-:W-:Y:S01]  /*9b50*/  LOP3.LUT R106, R106, 0xff, RZ, 0xc0, !PT ;  /* 0x000000ff6a6a7812 */ /* 0x000fe200078ec0ff */
[----:B------:R-:W-:Y:S01]  /*9b60*/  MUFU.EX2 R190, R190 ;  /* 0x000000be00be7308 */ /* 0x000fe20000000800 */
[----:B------:R-:W-:-:S02]  /*9b70*/  LOP3.LUT R104, R105, 0xff, RZ, 0xc0, !PT ;  /* 0x000000ff69687812 */ /* 0x000fc400078ec0ff */
[----:B------:R-:W-:Y:S01]  /*9b80*/  SHF.R.U32.HI R199, RZ, 0x8, R199 ;  /* 0x00000008ffc77819 */ /* 0x000fe200000116c7 */
[C---:B------:R-:W-:Y:S01]  /*9b90*/  HMMA.16816.F32.BF16 R76, R4.reuse, R78, R96 ;  /* 0x0000004e044c723c */ /* 0x040fe20000041860 */
[-C--:B------:R-:W-:Y:S01]  /*9ba0*/  FMUL.FTZ R96, R116, R165.reuse ;  /* 0x000000a574607220 */ /* 0x080fe20000410000 */
[----:B------:R-:W-:Y:S01]  /*9bb0*/  FMUL.FTZ R97, R117, R165 ;  /* 0x000000a575617220 */ /* 0x000fe20000410000 */
[-C--:B------:R-:W-:Y:S01]  /*9bc0*/  FMUL.FTZ R98, R118, R164.reuse ;  /* 0x000000a476627220 */ /* 0x080fe20000410000 */
[----:B------:R-:W-:Y:S01]  /*9bd0*/  FMUL.FTZ R99, R119, R164 ;  /* 0x000000a477637220 */ /* 0x000fe20000410000 */
[----:B------:R-:W-:Y:S01]  /*9be0*/  PRMT R195, R106, 0x5410, R195 ;  /* 0x000054106ac37816 */ /* 0x000fe200000000c3 */
[----:B------:R-:W-:Y:S01]  /*9bf0*/  LDSM.16.MT88.4 R116, [R169+0xe800] ;  /* 0x00e80000a974783b */ /* 0x000fe20000004200 */
[----:B------:R-:W-:Y:S01]  /*9c00*/  PRMT R199, R104, 0x5410, R199 ;  /* 0x0000541068c77816 */ /* 0x000fe200000000c7 */
[----:B------:R-:W-:Y:S01]  /*9c10*/  HMMA.16816.F32.BF16 R8, R4, R12, R8 ;  /* 0x0000000c0408723c */ /* 0x000fe20000041808 */
[----:B------:R-:W-:Y:S01]  /*9c20*/  LOP3.LUT R197, R197, 0xff00ff, RZ, 0xc0, !PT ;  /* 0x00ff00ffc5c57812 */ /* 0x000fe200078ec0ff */
[----:B------:R-:W-:Y:S01]  /*9c30*/  MUFU.EX2 R182, R182 ;  /* 0x000000b600b67308 */ /* 0x000fe20000000800 */
[----:B------:R-:W-:-:S02]  /*9c40*/  HSET2.LE.AND R195, R195, R168, PT ;  /* 0x000000a8c3c37233 */ /* 0x000fc40003803000 */
[--C-:B------:R-:W-:Y:S02]  /*9c50*/  HSET2.LE.AND R199, R199, R168.reuse, PT ;  /* 0x000000a8c7c77233 */ /* 0x100fe40003803000 */
[--C-:B------:R-:W-:Y:S01]  /*9c60*/  HSET2.LE.AND R196, R197, R168.reuse, PT ;  /* 0x000000a8c5c47233 */ /* 0x100fe20003803000 */
[C---:B---3--:R-:W-:Y:S01]  /*9c70*/  HMMA.16816.F32.BF16 R96, R4.reuse, R100, R96 ;  /* 0x000000640460723c */ /* 0x048fe20000041860 */
[----:B------:R-:W-:Y:S01]  /*9c80*/  PRMT R100, R105, 0x7632, R100 ;  /* 0x0000763269647816 */ /* 0x000fe20000000064 */
[----:B------:R-:W-:Y:S01]  /*9c90*/  FFMA.FTZ R197, R154, UR4, -R151 ;  /* 0x000000049ac57c23 */ /* 0x000fe20008010897 */
[----:B------:R-:W-:Y:S01]  /*9ca0*/  SHF.R.U32.HI R101, RZ, 0x18, R105 ;  /* 0x00000018ff657819 */ /* 0x000fe20000011669 */
[----:B------:R-:W-:Y:S01]  /*9cb0*/  MUFU.EX2 R200, R200 ;  /* 0x000000c800c87308 */ /* 0x000fe20000000800 */
[----:B------:R-:W3:Y:S01]  /*9cc0*/  LDSM.16.MT88.4 R104, [R166+0x2800] ;  /* 0x00280000a668783b */ /* 0x000ee20000004200 */
[----:B------:R-:W-:Y:S02]  /*9cd0*/  LOP3.LUT R100, R100, 0xff, RZ, 0xc0, !PT ;  /* 0x000000ff64647812 */ /* 0x000fe400078ec0ff */
[C---:B-----5:R-:W-:Y:S01]  /*9ce0*/  HMMA.16816.F32.BF16 R88, R4.reuse, R92, R88 ;  /* 0x0000005c0458723c */ /* 0x060fe20000041858 */
[----:B-1----:R-:W-:Y:S01]  /*9cf0*/  F2FP.BF16.F32.PACK_AB R198, R178, R175 ;  /* 0x000000afb2c6723e */ /* 0x002fe200000010ff */
[----:B------:R-:W-:Y:S01]  /*9d00*/  FADD.FTZ R175, R175, R156 ;  /* 0x0000009cafaf7221 */ /* 0x000fe20000010000 */
[----:B------:R-:W-:Y:S01]  /*9d10*/  PRMT R101, R100, 0x5410, R101 ;  /* 0x0000541064657816 */ /* 0x000fe20000000065 */
[----:B------:R-:W-:Y:S01]  /*9d20*/  MUFU.EX2 R197, R197 ;  /* 0x000000c500c57308 */ /* 0x000fe20000000800 */
[C---:B------:R-:W-:Y:S01]  /*9d30*/  F2FP.BF16.F32.PACK_AB R100, R173.reuse, R170 ;  /* 0x000000aaad64723e */ /* 0x040fe200000010ff */
[----:B------:R-:W-:Y:S01]  /*9d40*/  FADD.FTZ R170, R170, R159 ;  /* 0x0000009faaaa7221 */ /* 0x000fe20000010000 */
[----:B------:R-:W-:Y:S01]  /*9d50*/  FADD.FTZ R175, R178, R175 ;  /* 0x000000afb2af7221 */ /* 0x000fe20000010000 */
[----:B------:R-:W-:Y:S01]  /*9d60*/  HMMA.16816.F32.BF16 R12, R4, R14, R124 ;  /* 0x0000000e040c723c */ /* 0x000fe2000004187c */
[----:B------:R-:W-:Y:S01]  /*9d70*/  HSET2.LE.AND R101, R101, R168, PT ;  /* 0x000000a865657233 */ /* 0x000fe20003803000 */
[----:B------:R-:W-:Y:S01]  /*9d80*/  LDSM.16.MT88.4 R124, [R166+0x800] ;  /* 0x00080000a67c783b */ /* 0x000fe20000004200 */
[----:B------:R-:W-:Y:S01]  /*9d90*/  LOP3.LUT R100, R100, R199, RZ, 0xc0, !PT ;  /* 0x000000c764647212 */ /* 0x000fe200078ec0ff */
[----:B------:R-:W-:-:S02]  /*9da0*/  FADD.FTZ R170, R173, R170 ;  /* 0x000000aaadaa7221 */ /* 0x000fc40000010000 */
[----:B------:R-:W-:Y:S02]  /*9db0*/  LOP3.LUT R101, R198, R101, RZ, 0xc0, !PT ;  /* 0x00000065c6657212 */ /* 0x000fe400078ec0ff */
[C---:B------:R-:W-:Y:S01]  /*9dc0*/  HMMA.16816.F32.BF16 R92, R4.reuse, R94, R120 ;  /* 0x0000005e045c723c */ /* 0x040fe20000041878 */
[----:B------:R-:W-:Y:S07]  /*9dd0*/  LDSM.16.MT88.4 R120, [R176+0xe800] ;  /* 0x00e80000b078783b */ /* 0x000fee0000004200 */
[----:B------:R-:W-:Y:S01]  /*9de0*/  HMMA.16816.F32.BF16 R4, R4, R102, R112 ;  /* 0x000000660404723c */ /* 0x000fe20000041870 */
[----:B------:R-:W1:Y:S01]  /*9df0*/  LDSM.16.MT88.4 R112, [R167+0x2800] ;  /* 0x00280000a770783b */ /* 0x000e620000004200 */
[----:B------:R-:W-:Y:S01]  /*9e00*/  F2FP.BF16.F32.PACK_AB R102, R172, R171 ;  /* 0x000000abac66723e */ /* 0x000fe200000010ff */
[----:B------:R-:W-:Y:S01]  /*9e10*/  FADD.FTZ R171, R171, R170 ;  /* 0x000000aaabab7221 */ /* 0x000fe20000010000 */
[----:B--2---:R-:W-:Y:S01]  /*9e20*/  F2FP.BF16.F32.PACK_AB R103, R179, R174 ;  /* 0x000000aeb367723e */ /* 0x004fe200000010ff */
[----:B------:R-:W-:Y:S01]  /*9e30*/  FADD.FTZ R174, R174, R175 ;  /* 0x000000afaeae7221 */ /* 0x000fe20000010000 */
[----:B------:R-:W-:Y:S01]  /*9e40*/  LOP3.LUT R102, R102, R195, RZ, 0xc0, !PT ;  /* 0x000000c366667212 */ /* 0x000fe200078ec0ff */
[----:B------:R-:W-:Y:S01]  /*9e50*/  FFMA.FTZ R195, R149, UR4, -R151 ;  /* 0x0000000495c37c23 */ /* 0x000fe20008010897 */
[----:B------:R-:W-:Y:S01]  /*9e60*/  LOP3.LUT R103, R103, R196, RZ, 0xc0, !PT ;  /* 0x000000c467677212 */ /* 0x000fe200078ec0ff */
[----:B------:R-:W-:Y:S01]  /*9e70*/  FFMA.FTZ R196, R138, UR4, -R145 ;  /* 0x000000048ac47c23 */ /* 0x000fe20008010891 */
[----:B------:R-:W-:Y:S01]  /*9e80*/  FADD.FTZ R172, R172, R171 ;  /* 0x000000abacac7221 */ /* 0x000fe20000010000 */
[----:B------:R-:W-:-:S02]  /*9e90*/  FADD.FTZ R179, R179, R174 ;  /* 0x000000aeb3b37221 */ /* 0x000fc40000010000 */
[----:B------:R-:W-:Y:S02]  /*9ea0*/  MUFU.EX2 R195, R195 ;  /* 0x000000c300c37308 */ /* 0x000fe40000000800 */
[C---:B----4-:R-:W-:Y:S06]  /*9eb0*/  HMMA.16816.F32.BF16 R8, R100.reuse, R108, R8 ;  /* 0x0000006c6408723c */ /* 0x050fec0000041808 */
[----:B------:R-:W-:Y:S02]  /*9ec0*/  MUFU.EX2 R196, R196 ;  /* 0x000000c400c47308 */ /* 0x000fe40000000800 */
[C---:B------:R-:W-:Y:S01]  /*9ed0*/  HMMA.16816.F32.BF16 R12, R100.reuse, R110, R12 ;  /* 0x0000006e640c723c */ /* 0x040fe2000004180c */
[----:B------:R-:W2:Y:S07]  /*9ee0*/  LDSM.16.MT88.4 R108, [R176+0x10800] ;  /* 0x01080000b06c783b */ /* 0x000eae0000004200 */
[----:B---3--:R-:W-:Y:S01]  /*9ef0*/  HMMA.16816.F32.BF16 R64, R100, R104, R64 ;  /* 0x000000686440723c */ /* 0x008fe20000041840 */
[----:B------:R-:W-:Y:S01]  /*9f00*/  LOP3.LUT R104, R223, R191, R217, 0x96, !PT ;  /* 0x000000bfdf687212 */ /* 0x000fe200078e96d9 */
[----:B------:R-:W-:Y:S01]  /*9f10*/  FFMA.FTZ R191, R180, UR4, -R145 ;  /* 0x00000004b4bf7c23 */ /* 0x000fe20008010891 */
[----:B------:R-:W-:-:S03]  /*9f20*/  FFMA.FTZ R180, R150, UR4, -R151 ;  /* 0x0000000496b47c23 */ /* 0x000fc60008010897 */
[----:B------:R-:W-:Y:S02]  /*9f30*/  IMAD.WIDE.U32 R104, R104, -0x326172a9, RZ ;  /* 0xcd9e8d5768687825 */ /* 0x000fe400078e00ff */
[C---:B------:R-:W-:Y:S01]  /*9f40*/  HMMA.16816.F32.BF16 R48, R100.reuse, R116, R48 ;  /* 0x000000746430723c */ /* 0x040fe20000041830 */
[----:B------:R-:W-:Y:S02]  /*9f50*/  MUFU.EX2 R191, R191 ;  /* 0x000000bf00bf7308 */ /* 0x000fe40000000800 */
[----:B------:R-:W-:Y:S02]  /*9f60*/  LOP3.LUT R189, R189, R220, R105, 0x96, !PT ;  /* 0x000000dcbdbd7212 */ /* 0x000fe400078e9669 */
[----:B------:R-:W-:Y:S01]  /*9f70*/  LOP3.LUT R104, R183, R104, R213, 0x96, !PT ;  /* 0x00000068b7687212 */ /* 0x000fe200078e96d5 */
[--C-:B------:R-:W-:Y:S01]  /*9f80*/  FFMA.FTZ R183, R192, UR4, -R151.reuse ;  /* 0x00000004c0b77c23 */ /* 0x100fe20008010897 */
[----:B------:R-:W-:Y:S01]  /*9f90*/  FFMA.FTZ R192, R142, UR4, -R151 ;  /* 0x000000048ec07c23 */ /* 0x000fe20008010897 */
[----:B------:R-:W-:Y:S01]  /*9fa0*/  HMMA.16816.F32.BF16 R52, R100, R118, R52 ;  /* 0x000000766434723c */ /* 0x000fe20000041834 */
[----:B------:R-:W3:Y:S01]  /*9fb0*/  LDSM.16.MT88.4 R116, [R169+0x10800] ;  /* 0x01080000a974783b */ /* 0x000ee20000004200 */
[----:B------:R-:W-:-:S04]  /*9fc0*/  IMAD.WIDE.U32 R226, R189, -0x2daee0ad, RZ ;  /* 0xd2511f53bde27825 */ /* 0x000fc800078e00ff */
[----:B------:R-:W-:Y:S01]  /*9fd0*/  FFMA.FTZ R189, R136, UR4, -R145 ;  /* 0x0000000488bd7c23 */ /* 0x000fe20008010891 */
[----:B------:R-:W-:Y:S01]  /*9fe0*/  MUFU.EX2 R183, R183 ;  /* 0x000000b700b77308 */ /* 0x000fe20000000800 */
[----:B------:R-:W-:Y:S01]  /*9ff0*/  IMAD.WIDE.U32 R104, R104, -0x2daee0ad, RZ ;  /* 0xd2511f5368687825 */ /* 0x000fe200078e00ff */
[C---:B-1----:R-:W-:Y:S04]  /*a000*/  HMMA.16816.F32.BF16 R56, R100.reuse, R112, R56 ;  /* 0x000000706438723c */ /* 0x042fe80000041838 */
[----:B------:R-:W-:Y:S02]  /*a010*/  LOP3.LUT R226, R155, R226, R105, 0x96, !PT ;  /* 0x000000e29be27212 */ /* 0x000fe400078e9669 */
[----:B------:R-:W-:Y:S02]  /*a020*/  MUFU.EX2 R189, R189 ;  /* 0x000000bd00bd7308 */ /* 0x000fe40000000800 */
[C---:B------:R-:W-:Y:S01]  /*a030*/  HMMA.16816.F32.BF16 R60, R100.reuse, R114, R60 ;  /* 0x00000072643c723c */ /* 0x040fe2000004183c */
[----:B------:R-:W1:Y:S05]  /*a040*/  LDSM.16.MT88.4 R112, [R167+0x4800] ;  /* 0x00480000a770783b */ /* 0x000e6a0000004200 */
[----:B------:R-:W-:Y:S02]  /*a050*/  MUFU.EX2 R192, R192 ;  /* 0x000000c000c07308 */ /* 0x000fe40000000800 */
[----:B------:R-:W-:Y:S01]  /*a060*/  HMMA.16816.F32.BF16 R68, R100, R106, R68 ;  /* 0x0000006a6444723c */ /* 0x000fe20000041844 */
[----:B------:R-:W-:Y:S01]  /*a070*/  LOP3.LUT R106, R181, R214, R227, 0x96, !PT ;  /* 0x000000d6b56a7212 */ /* 0x000fe200078e96e3 */
[----:B------:R-:W-:-:S04]  /*a080*/  IMAD.WIDE.U32 R226, R226, -0x326172a9, RZ ;  /* 0xcd9e8d57e2e27825 */ /* 0x000fc800078e00ff */
[----:B------:R4:W5:Y:S01]  /*a090*/  MUFU.EX2 R181, R140 ;  /* 0x0000008c00b57308 */ /* 0x0009620000000800 */
[----:B------:R-:W-:Y:S01]  /*a0a0*/  IMAD.WIDE.U32 R106, R106, -0x326172a9, RZ ;  /* 0xcd9e8d576a6a7825 */ /* 0x000fe200078e00ff */
[C---:B--2---:R-:W-:Y:S04]  /*a0b0*/  HMMA.16816.F32.BF16 R72, R100.reuse, R108, R72 ;  /* 0x0000006c6448723c */ /* 0x044fe80000041848 */
[----:B------:R-:W-:Y:S02]  /*a0c0*/  LOP3.LUT R143, R143, R212, R107, 0x96, !PT ;  /* 0x000000d48f8f7212 */ /* 0x000fe400078e966b */
[----:B------:R-:W-:Y:S01]  /*a0d0*/  MUFU.EX2 R180, R180 ;  /* 0x000000b400b47308 */ /* 0x000fe20000000800 */
[----:B------:R-:W-:Y:S02]  /*a0e0*/  LOP3.LUT R228, R153, R106, R227, 0x96, !PT ;  /* 0x0000006a99e47212 */ /* 0x000fe400078e96e3 */
[----:B------:R-:W-:Y:S01]  /*a0f0*/  IMAD.WIDE.U32 R108, R143, -0x2daee0ad, RZ ;  /* 0xd2511f538f6c7825 */ /* 0x000fe200078e00ff */
[----:B------:R-:W-:Y:S03]  /*a100*/  HMMA.16816.F32.BF16 R24, R100, R128, R24 ;  /* 0x000000806418723c */ /* 0x000fe60000041818 */
[----:B------:R-:W-:Y:S01]  /*a110*/  IMAD.WIDE.U32 R228, R228, -0x2daee0ad, RZ ;  /* 0xd2511f53e4e47825 */ /* 0x000fe200078e00ff */
[----:B------:R-:W-:-:S02]  /*a120*/  LOP3.LUT R198, R141, R104, R109, 0x96, !PT ;  /* 0x000000688dc67212 */ /* 0x000fc400078e966d */
[----:B----4-:R-:W-:Y:S02]  /*a130*/  LDSM.16.MT88.4 R140, [R169+0xd000] ;  /* 0x00d00000a98c783b */ /* 0x010fe40000004200 */
[----:B---3--:R-:W-:Y:S01]  /*a140*/  HMMA.16816.F32.BF16 R104, R100, R118, R84 ;  /* 0x000000766468723c */ /* 0x008fe20000041854 */
[----:B------:R-:W-:Y:S01]  /*a150*/  LOP3.LUT R86, R139, R108, R229, 0x96, !PT ;  /* 0x0000006c8b567212 */ /* 0x000fe200078e96e5 */
[----:B------:R-:W-:-:S04]  /*a160*/  IMAD.WIDE.U32 R198, R198, -0x326172a9, RZ ;  /* 0xcd9e8d57c6c67825 */ /* 0x000fc800078e00ff */
[----:B------:R-:W-:Y:S01]  /*a170*/  IMAD.WIDE.U32 R86, R86, -0x326172a9, RZ ;  /* 0xcd9e8d5756567825 */ /* 0x000fe200078e00ff */
[----:B------:R-:W-:Y:S01]  /*a180*/  LOP3.LUT R199, R193, R226, R199, 0x96, !PT ;  /* 0x000000e2c1c77212 */ /* 0x000fe200078e96c7 */
[C---:B------:R-:W-:Y:S01]  /*a190*/  HMMA.16816.F32.BF16 R28, R100.reuse, R130, R28 ;  /* 0x00000082641c723c */ /* 0x040fe2000004181c */
[----:B------:R-:W2:Y:S01]  /*a1a0*/  LDSM.16.MT88.4 R128, [R166+0x4800] ;  /* 0x00480000a680783b */ /* 0x000ea20000004200 */
[----:B------:R-:W-:Y:S01]  /*a1b0*/  FFMA.FTZ R193, R148, UR4, -R145 ;  /* 0x0000000494c17c23 */ /* 0x000fe20008010891 */
[----:B------:R-:W-:Y:S01]  /*a1c0*/  LOP3.LUT R85, R137, R198, R87, 0x96, !PT ;  /* 0x000000c689557212 */ /* 0x000fe200078e9657 */
[----:B------:R-:W-:Y:S01]  /*a1d0*/  FFMA.FTZ R198, R147, UR4, -R151 ;  /* 0x0000000493c67c23 */ /* 0x000fe20008010897 */
[----:B------:R-:W-:Y:S01]  /*a1e0*/  MOV R84, R86 ;  /* 0x0000005600547202 */ /* 0x000fe20000000f00 */
[----:B------:R-:W-:Y:S01]  /*a1f0*/  LDSM.16.MT88.4 R136, [R167+0x1000] ;  /* 0x00100000a788783b */ /* 0x000fe20000004200 */
[C---:B------:R-:W-:Y:S01]  /*a200*/  LOP3.LUT R87, R85.reuse, 0xff, RZ, 0xc0, !PT ;  /* 0x000000ff55577812 */ /* 0x040fe200078ec0ff */
[C---:B------:R-:W-:Y:S01]  /*a210*/  HMMA.16816.F32.BF16 R76, R100.reuse, R110, R76 ;  /* 0x0000006e644c723c */ /* 0x040fe2000004184c */
[----:B------:R-:W-:Y:S01]  /*a220*/  LOP3.LUT R84, R84, 0xff, RZ, 0xc0, !PT ;  /* 0x000000ff54547812 */ /* 0x000fe200078ec0ff */
[----:B------:R-:W3:Y:S01]  /*a230*/  MUFU.EX2 R198, R198 ;  /* 0x000000c600c67308 */ /* 0x000ee20000000800 */
[----:B------:R-:W-:Y:S05]  /*a240*/  LDSM.16.MT88.4 R148, [R169+0xf800] ;  /* 0x00f80000a994783b */ /* 0x000fea0000004200 */
[C---:B------:R-:W-:Y:S01]  /*a250*/  HMMA.16816.F32.BF16 R80, R100.reuse, R116, R80 ;  /* 0x000000746450723c */ /* 0x040fe20000041850 */
[----:B------:R-:W4:Y:S01]  /*a260*/  LDSM.16.MT88.4 R116, [R176+0xd000] ;  /* 0x00d00000b074783b */ /* 0x000f220000004200 */
[----:B------:R-:W-:Y:S06]  /*a270*/  MUFU.EX2 R193, R193 ;  /* 0x000000c100c17308 */ /* 0x000fec0000000800 */
[----:B-1----:R-:W-:Y:S01]  /*a280*/  HMMA.16816.F32.BF16 R108, R100, R112, R88 ;  /* 0x00000070646c723c */ /* 0x002fe20000041858 */
[----:B------:R-:W-:-:S02]  /*a290*/  LOP3.LUT R90, R85, 0xffff, RZ, 0xc0, !PT ;  /* 0x0000ffff555a7812 */ /* 0x000fc400078ec0ff */
[----:B------:R-:W-:Y:S02]  /*a2a0*/  PRMT R88, R85, 0x7632, R88 ;  /* 0x0000763255587816 */ /* 0x000fe40000000058 */
[----:B------:R-:W-:Y:S02]  /*a2b0*/  SHF.R.U32.HI R85, RZ, 0x18, R85 ;  /* 0x00000018ff557819 */ /* 0x000fe40000011655 */
[----:B------:R-:W-:Y:S01]  /*a2c0*/  SHF.R.U32.HI R90, RZ, 0x8, R90 ;  /* 0x00000008ff5a7819 */ /* 0x000fe2000001165a */
[----:B------:R-:W-:Y:S01]  /*a2d0*/  HMMA.16816.F32.BF16 R32, R100, R124, R32 ;  /* 0x0000007c6420723c */ /* 0x000fe20000041820 */
[----:B------:R-:W-:Y:S02]  /*a2e0*/  LOP3.LUT R88, R88, 0xff, RZ, 0xc0, !PT ;  /* 0x000000ff58587812 */ /* 0x000fe400078ec0ff */
[----:B------:R-:W-:Y:S02]  /*a2f0*/  PRMT R87, R87, 0x5410, R90 ;  /* 0x0000541057577816 */ /* 0x000fe4000000005a */
[----:B------:R-:W-:-:S02]  /*a300*/  PRMT R85, R88, 0x5410, R85 ;  /* 0x0000541058557816 */ /* 0x000fc40000000055 */
[C---:B------:R-:W-:Y:S01]  /*a310*/  PRMT R89, R86.reuse, 0x7771, RZ ;  /* 0x0000777156597816 */ /* 0x040fe200000000ff */
[C---:B------:R-:W-:Y:S01]  /*a320*/  HMMA.16816.F32.BF16 R36, R100.reuse, R126, R36 ;  /* 0x0000007e6424723c */ /* 0x040fe20000041824 */
[----:B------:R-:W1:Y:S01]  /*a330*/  LDSM.16.MT88.4 R124, [R166+0x1000] ;  /* 0x00100000a67c783b */ /* 0x000e620000004200 */
[C---:B------:R-:W-:Y:S02]  /*a340*/  PRMT R91, R86.reuse, 0x7773, RZ ;  /* 0x00007773565b7816 */ /* 0x040fe400000000ff */
[----:B------:R-:W-:Y:S02]  /*a350*/  PRMT R86, R86, 0x7772, RZ ;  /* 0x0000777256567816 */ /* 0x000fe400000000ff */
[--C-:B------:R-:W-:Y:S02]  /*a360*/  HSET2.LE.AND R87, R87, R168.reuse, PT ;  /* 0x000000a857577233 */ /* 0x100fe40003803000 */
[----:B------:R-:W-:Y:S01]  /*a370*/  HSET2.LE.AND R85, R85, R168, PT ;  /* 0x000000a855557233 */ /* 0x000fe20003803000 */
[C---:B------:R-:W-:Y:S01]  /*a380*/  HMMA.16816.F32.BF16 R92, R100.reuse, R114, R92 ;  /* 0x00000072645c723c */ /* 0x040fe2000004185c */
[----:B-----5:R-:W-:Y:S01]  /*a390*/  F2FP.BF16.F32.PACK_AB R112, R190, R181 ;  /* 0x000000b5be70723e */ /* 0x020fe200000010ff */
[----:B------:R-:W-:Y:S01]  /*a3a0*/  FADD.FTZ R181, R181, R172 ;  /* 0x000000acb5b57221 */ /* 0x000fe20000010000 */
[C---:B------:R-:W-:Y:S01]  /*a3b0*/  F2FP.BF16.F32.PACK_AB R88, R189.reuse, R196 ;  /* 0x000000c4bd58723e */ /* 0x040fe200000010ff */
[----:B------:R-:W-:Y:S01]  /*a3c0*/  FADD.FTZ R196, R196, R179 ;  /* 0x000000b3c4c47221 */ /* 0x000fe20000010000 */
[----:B------:R-:W-:Y:S01]  /*a3d0*/  PRMT R115, R86, 0x5410, R91 ;  /* 0x0000541056737816 */ /* 0x000fe2000000005b */
[----:B------:R-:W-:Y:S01]  /*a3e0*/  FADD.FTZ R190, R190, R181 ;  /* 0x000000b5bebe7221 */ /* 0x000fe20000010000 */
[----:B------:R-:W-:Y:S01]  /*a3f0*/  PRMT R89, R84, 0x5410, R89 ;  /* 0x0000541054597816 */ /* 0x000fe20000000059 */
[----:B--2---:R-:W-:Y:S01]  /*a400*/  HMMA.16816.F32.BF16 R96, R100, R128, R96 ;  /* 0x000000806460723c */ /* 0x004fe20000041860 */
[----:B------:R-:W-:Y:S01]  /*a410*/  LOP3.LUT R112, R112, R87, RZ, 0xc0, !PT ;  /* 0x0000005770707212 */ /* 0x000fe200078ec0ff */
[----:B------:R-:W-:Y:S01]  /*a420*/  FADD.FTZ R189, R189, R196 ;  /* 0x000000c4bdbd7221 */ /* 0x000fe20000010000 */
[----:B------:R-:W-:-:S02]  /*a430*/  LOP3.LUT R113, R88, R85, RZ, 0xc0, !PT ;  /* 0x0000005558717212 */ /* 0x000fc400078ec0ff */
[----:B------:R-:W2:Y:S01]  /*a440*/  LDSM.16.MT88.4 R84, [R167+0x3000] ;  /* 0x00300000a754783b */ /* 0x000ea20000004200 */
[----:B------:R-:W-:Y:S02]  /*a450*/  LOP3.LUT R115, R115, 0xff00ff, RZ, 0xc0, !PT ;  /* 0x00ff00ff73737812 */ /* 0x000fe400078ec0ff */
[--C-:B------:R-:W-:Y:S01]  /*a460*/  HSET2.LE.AND R114, R89, R168.reuse, PT ;  /* 0x000000a859727233 */ /* 0x100fe20003803000 */
[C---:B------:R-:W-:Y:S01]  /*a470*/  HMMA.16816.F32.BF16 R16, R100.reuse, R132, R16 ;  /* 0x000000846410723c */ /* 0x040fe20000041810 */
[----:B------:R-:W-:Y:S01]  /*a480*/  F2FP.BF16.F32.PACK_AB R129, R192, R183 ;  /* 0x000000b7c081723e */ /* 0x000fe200000010ff */
[----:B------:R-:W5:Y:S01]  /*a490*/  LDSM.16.MT88.4 R88, [R166+0x3000] ;  /* 0x00300000a658783b */ /* 0x000f620000004200 */
[----:B------:R-:W-:Y:S01]  /*a4a0*/  HSET2.LE.AND R115, R115, R168, PT ;  /* 0x000000a873737233 */ /* 0x000fe20003803000 */
[----:B------:R-:W-:Y:S01]  /*a4b0*/  FADD.FTZ R183, R183, R190 ;  /* 0x000000beb7b77221 */ /* 0x000fe20000010000 */
[----:B------:R-:W-:Y:S01]  /*a4c0*/  F2FP.BF16.F32.PACK_AB R128, R191, R182 ;  /* 0x000000b6bf80723e */ /* 0x000fe200000010ff */
[----:B------:R-:W-:Y:S01]  /*a4d0*/  FADD.FTZ R182, R182, R189 ;  /* 0x000000bdb6b67221 */ /* 0x000fe20000010000 */
[----:B------:R-:W-:Y:S01]  /*a4e0*/  LOP3.LUT R114, R129, R114, RZ, 0xc0, !PT ;  /* 0x0000007281727212 */ /* 0x000fe200078ec0ff */
[----:B------:R-:W-:Y:S01]  /*a4f0*/  HMMA.16816.F32.BF16 R20, R100, R134, R20 ;  /* 0x000000866414723c */ /* 0x000fe20000041814 */
[----:B------:R-:W-:Y:S01]  /*a500*/  LOP3.LUT R115, R128, R115, RZ, 0xc0, !PT ;  /* 0x0000007380737212 */ /* 0x000fe200078ec0ff */
[----:B------:R-:W-:Y:S01]  /*a510*/  LDSM.16.MT88.4 R132, [R176+0xf000] ;  /* 0x00f00000b084783b */ /* 0x000fe20000004200 */
[----:B------:R-:W-:Y:S01]  /*a520*/  FADD.FTZ R183, R192, R183 ;  /* 0x000000b7c0b77221 */ /* 0x000fe20000010000 */
[----:B------:R-:W-:-:S04]  /*a530*/  FADD.FTZ R182, R191, R182 ;  /* 0x000000b6bfb67221 */ /* 0x000fc80000010000 */
[C---:B------:R-:W-:Y:S08]  /*a540*/  HMMA.16816.F32.BF16 R40, R100.reuse, R120, R40 ;  /* 0x000000786428723c */ /* 0x040ff00000041828 */
[C---:B------:R-:W-:Y:S01]  /*a550*/  HMMA.16816.F32.BF16 R44, R100.reuse, R122, R44 ;  /* 0x0000007a642c723c */ /* 0x040fe2000004182c */
[----:B------:R-:W-:Y:S07]  /*a560*/  LDSM.16.MT88.4 R120, [R169+0xf000] ;  /* 0x00f00000a978783b */ /* 0x000fee0000004200 */
[----:B------:R-:W-:Y:S08]  /*a570*/  HMMA.16816.F32.BF16 R100, R100, R130, R4 ;  /* 0x000000826464723c */ /* 0x000ff00000041804 */
[C---:B----4-:R-:W-:Y:S08]  /*a580*/  HMMA.16816.F32.BF16 R128, R112.reuse, R116, R8 ;  /* 0x000000747080723c */ /* 0x050ff00000041808 */
[C---:B------:R-:W-:Y:S01]  /*a590*/  HMMA.16816.F32.BF16 R12, R112.reuse, R118, R12 ;  /* 0x00000076700c723c */ /* 0x040fe2000004180c */
[----:B------:R-:W4:Y:S07]  /*a5a0*/  LDSM.16.MT88.4 R116, [R176+0x11000] ;  /* 0x01100000b074783b */ /* 0x000f2e0000004200 */
[C---:B-1----:R-:W-:Y:S08]  /*a5b0*/  HMMA.16816.F32.BF16 R32, R112.reuse, R124, R32 ;  /* 0x0000007c7020723c */ /* 0x042ff00000041820 */
[C---:B------:R-:W-:Y:S01]  /*a5c0*/  HMMA.16816.F32.BF16 R4, R112.reuse, R126, R36 ;  /* 0x0000007e7004723c */ /* 0x040fe20000041824 */
[----:B------:R-:W1:Y:S07]  /*a5d0*/  LDSM.16.MT88.4 R124, [R169+0x11000] ;  /* 0x01100000a97c783b */ /* 0x000e6e0000004200 */
[C---:B--2---:R-:W-:Y:S01]  /*a5e0*/  HMMA.16816.F32.BF16 R8, R112.reuse, R86, R60 ;  /* 0x000000567008723c */ /* 0x044fe2000004183c */
[----:B------:R-:W2:Y:S07]  /*a5f0*/  LDSM.16.MT88.4 R60, [R166+0x5000] ;  /* 0x00500000a63c783b */ /* 0x000eae0000004200 */
[C---:B------:R-:W-:Y:S08]  /*a600*/  HMMA.16816.F32.BF16 R56, R112.reuse, R84, R56 ;  /* 0x000000547038723c */ /* 0x040ff00000041838 */
[----:B-----5:R-:W-:Y:S01]  /*a610*/  HMMA.16816.F32.BF16 R84, R112, R88, R64 ;  /* 0x000000587054723c */ /* 0x020fe20000041840 */
[----:B------:R-:W-:-:S04]  /*a620*/  IMAD.WIDE.U32 R64, R199, -0x2daee0ad, RZ ;  /* 0xd2511f53c7407825 */ /* 0x000fc800078e00ff */
[----:B------:R-:W-:Y:S02]  /*a630*/  FFMA.FTZ R199, R146, UR4, -R145 ;  /* 0x0000000492c77c23 */ /* 0x000fe40008010891 */
[----:B------:R-:W-:Y:S01]  /*a640*/  LDSM.16.MT88.4 R144, [R169+0x11800] ;  /* 0x01180000a990783b */ /* 0x000fe20000004200 */
[----:B------:R-:W-:Y:S01]  /*a650*/  LOP3.LUT R228, R194, R228, R65, 0x96, !PT ;  /* 0x000000e4c2e47212 */ /* 0x000fe200078e9641 */
[C---:B----4-:R-:W-:Y:S01]  /*a660*/  HMMA.16816.F32.BF16 R36, R112.reuse, R118, R76 ;  /* 0x000000767024723c */ /* 0x050fe2000004184c */
[----:B------:R4:W-:Y:S07]  /*a670*/  MUFU.EX2 R194, R152 ;  /* 0x0000009800c27308 */ /* 0x0009ee0000000800 */
[----:B------:R-:W-:Y:S01]  /*a680*/  HMMA.16816.F32.BF16 R88, R112, R90, R68 ;  /* 0x0000005a7058723c */ /* 0x000fe20000041844 */
[----:B------:R-:W-:Y:S01]  /*a690*/  MOV R68, R64 ;  /* 0x0000004000447202 */ /* 0x000fe20000000f00 */
[----:B------:R-:W5:Y:S01]  /*a6a0*/  MUFU.EX2 R199, R199 ;  /* 0x000000c700c77308 */ /* 0x000f620000000800 */
[----:B------:R-:W-:-:S02]  /*a6b0*/  PRMT R69, R64, 0x7773, RZ ;  /* 0x0000777340457816 */ /* 0x000fc400000000ff */
[----:B------:R-:W-:Y:S02]  /*a6c0*/  LOP3.LUT R70, R68, 0xff, RZ, 0xc0, !PT ;  /* 0x000000ff44467812 */ /* 0x000fe400078ec0ff */
[C---:B------:R-:W-:Y:S01]  /*a6d0*/  PRMT R68, R228.reuse, 0x7632, R68 ;  /* 0x00007632e4447816 */ /* 0x040fe20000000044 */
[C---:B-1----:R-:W-:Y:S01]  /*a6e0*/  HMMA.16816.F32.BF16 R76, R112.reuse, R124, R80 ;  /* 0x0000007c704c723c */ /* 0x042fe20000041850 */
[----:B------:R-:W-:Y:S01]  /*a6f0*/  LOP3.LUT R82, R228, 0xffff, RZ, 0xc0, !PT ;  /* 0x0000ffffe4527812 */ /* 0x000fe200078ec0ff */
[----:B----4-:R-:W-:Y:S01]  /*a700*/  LDSM.16.MT88.4 R152, [R176+0x11800] ;  /* 0x01180000b098783b */ /* 0x010fe20000004200 */
[----:B------:R-:W-:Y:S02]  /*a710*/  PRMT R81, R64, 0x7771, RZ ;  /* 0x0000777140517816 */ /* 0x000fe400000000ff */
[----:B------:R-:W-:Y:S02]  /*a720*/  LOP3.LUT R83, R228, 0xff, RZ, 0xc0, !PT ;  /* 0x000000ffe4537812 */ /* 0x000fe400078ec0ff */
[----:B------:R-:W-:Y:S01]  /*a730*/  SHF.R.U32.HI R82, RZ, 0x8, R82 ;  /* 0x00000008ff527819 */ /* 0x000fe20000011652 */
[----:B------:R-:W-:Y:S01]  /*a740*/  HMMA.16816.F32.BF16 R40, R112, R132, R40 ;  /* 0x000000847028723c */ /* 0x000fe20000041828 */
[----:B------:R-:W-:-:S02]  /*a750*/  PRMT R81, R70, 0x5410, R81 ;  /* 0x0000541046517816 */ /* 0x000fc40000000051 */
[----:B------:R-:W-:Y:S02]  /*a760*/  PRMT R83, R83, 0x5410, R82 ;  /* 0x0000541053537816 */ /* 0x000fe40000000052 */
[----:B------:R-:W-:Y:S02]  /*a770*/  PRMT R80, R64, 0x7772, RZ ;  /* 0x0000777240507816 */ /* 0x000fe400000000ff */
[--C-:B------:R-:W-:Y:S01]  /*a780*/  HSET2.LE.AND R81, R81, R168.reuse, PT ;  /* 0x000000a851517233 */ /* 0x100fe20003803000 */
[----:B------:R-:W-:Y:S01]  /*a790*/  HMMA.16816.F32.BF16 R44, R112, R134, R44 ;  /* 0x00000086702c723c */ /* 0x000fe2000004182c */
[----:B------:R-:W-:Y:S01]  /*a7a0*/  PRMT R80, R80, 0x5410, R69 ;  /* 0x0000541050507816 */ /* 0x000fe20000000045 */
[----:B------:R-:W-:Y:S01]  /*a7b0*/  LDSM.16.MT88.4 R64, [R176+0xf800] ;  /* 0x00f80000b040783b */ /* 0x000fe20000004200 */
[----:B------:R-:W-:Y:S02]  /*a7c0*/  HSET2.LE.AND R83, R83, R168, PT ;  /* 0x000000a853537233 */ /* 0x000fe40003803000 */
[----:B------:R-:W-:-:S02]  /*a7d0*/  LOP3.LUT R68, R68, 0xff, RZ, 0xc0, !PT ;  /* 0x000000ff44447812 */ /* 0x000fc400078ec0ff */
[----:B---3--:R-:W-:Y:S01]  /*a7e0*/  F2FP.BF16.F32.PACK_AB R134, R198, R197 ;  /* 0x000000c5c686723e */ /* 0x008fe200000010ff */
[C---:B------:R-:W-:Y:S01]  /*a7f0*/  HMMA.16816.F32.BF16 R48, R112.reuse, R120, R48 ;  /* 0x000000787030723c */ /* 0x040fe20000041830 */
[C---:B------:R-:W-:Y:S01]  /*a800*/  F2FP.BF16.F32.PACK_AB R132, R195.reuse, R180 ;  /* 0x000000b4c384723e */ /* 0x040fe200000010ff */
[----:B------:R-:W-:Y:S01]  /*a810*/  FADD.FTZ R180, R180, R183 ;  /* 0x000000b7b4b47221 */ /* 0x000fe20000010000 */
[----:B------:R-:W-:Y:S02]  /*a820*/  SHF.R.U32.HI R133, RZ, 0x18, R228 ;  /* 0x00000018ff857819 */ /* 0x000fe400000116e4 */
[----:B------:R-:W-:Y:S01]  /*a830*/  LOP3.LUT R134, R134, R81, RZ, 0xc0, !PT ;  /* 0x0000005186867212 */ /* 0x000fe200078ec0ff */
[----:B------:R-:W-:Y:S01]  /*a840*/  FADD.FTZ R180, R195, R180 ;  /* 0x000000b4c3b47221 */ /* 0x000fe20000010000 */
[----:B------:R-:W-:Y:S01]  /*a850*/  LOP3.LUT R132, R132, R83, RZ, 0xc0, !PT ;  /* 0x0000005384847212 */ /* 0x000fe200078ec0ff */
[C---:B------:R-:W-:Y:S01]  /*a860*/  HMMA.16816.F32.BF16 R52, R112.reuse, R122, R52 ;  /* 0x0000007a7034723c */ /* 0x040fe20000041834 */
[----:B------:R-:W1:Y:S01]  /*a870*/  LDSM.16.MT88.4 R120, [R167+0x5000] ;  /* 0x00500000a778783b */ /* 0x000e620000004200 */
[----:B------:R-:W-:Y:S01]  /*a880*/  PRMT R133, R68, 0x5410, R133 ;  /* 0x0000541044857816 */ /* 0x000fe20000000085 */
[----:B------:R-:W-:Y:S01]  /*a890*/  FADD.FTZ R197, R197, R180 ;  /* 0x000000b4c5c57221 */ /* 0x000fe20000010000 */
[----:B-----5:R-:W-:Y:S01]  /*a8a0*/  F2FP.BF16.F32.PACK_AB R135, R199, R194 ;  /* 0x000000c2c787723e */ /* 0x020fe200000010ff */
[----:B------:R-:W-:Y:S02]  /*a8b0*/  LDSM.16.MT88.4 R68, [R169+0xd800] ;  /* 0x00d80000a944783b */ /* 0x000fe40000004200 */
[----:B------:R-:W-:Y:S01]  /*a8c0*/  HSET2.LE.AND R133, R133, R168, PT ;  /* 0x000000a885857233 */ /* 0x000fe20003803000 */
[----:B------:R-:W-:Y:S01]  /*a8d0*/  HMMA.16816.F32.BF16 R72, R112, R116, R72 ;  /* 0x000000747048723c */ /* 0x000fe20000041848 */
[----:B------:R-:W-:-:S07]  /*a8e0*/  FADD.FTZ R218, R198, R197 ;  /* 0x000000c5c6da7221 */ /* 0x000fce0000010000 */
[C---:B--2---:R-:W-:Y:S01]  /*a8f0*/  HMMA.16816.F32.BF16 R116, R112.reuse, R60, R96 ;  /* 0x0000003c7074723c */ /* 0x044fe20000041860 */
[----:B------:R-:W-:Y:S02]  /*a900*/  LOP3.LUT R61, R80, 0xff00ff, RZ, 0xc0, !PT ;  /* 0x00ff00ff503d7812 */ /* 0x000fe400078ec0ff */
[----:B------:R-:W-:Y:S03]  /*a910*/  LDSM.16.MT88.4 R80, [R167+0x3800] ;  /* 0x00380000a750783b */ /* 0x000fe60000004200 */
[----:B------:R-:W-:Y:S02]  /*a920*/  HSET2.LE.AND R60, R61, R168, PT ;  /* 0x000000a83d3c7233 */ /* 0x000fe40003803000 */
[----:B------:R-:W-:Y:S01]  /*a930*/  HMMA.16816.F32.BF16 R104, R112, R126, R104 ;  /* 0x0000007e7068723c */ /* 0x000fe20000041868 */
[----:B------:R-:W2:Y:S02]  /*a940*/  LDSM.16.MT88.4 R124, [R176+0xd800] ;  /* 0x00d80000b07c783b */ /* 0x000ea40000004200 */
[----:B------:R-:W-:-:S02]  /*a950*/  LOP3.LUT R135, R135, R60, RZ, 0xc0, !PT ;  /* 0x0000003c87877212 */ /* 0x000fc400078ec0ff */
[----:B------:R-:W-:Y:S01]  /*a960*/  F2FP.BF16.F32.PACK_AB R60, R200, R193 ;  /* 0x000000c1c83c723e */ /* 0x000fe200000010ff */
[----:B------:R-:W-:Y:S02]  /*a970*/  FADD.FTZ R193, R193, R182 ;  /* 0x000000b6c1c17221 */ /* 0x000fe40000010000 */
[----:B------:R-:W-:Y:S01]  /*a980*/  HMMA.16816.F32.BF16 R16, R112, R140, R16 ;  /* 0x0000008c7010723c */ /* 0x000fe20000041810 */
[----:B------:R-:W-:Y:S01]  /*a990*/  LOP3.LUT R133, R60, R133, RZ, 0xc0, !PT ;  /* 0x000000853c857212 */ /* 0x000fe200078ec0ff */
[----:B------:R-:W-:-:S04]  /*a9a0*/  FADD.FTZ R193, R200, R193 ;  /* 0x000000c1c8c17221 */ /* 0x000fc80000010000 */
[----:B------:R-:W-:Y:S02]  /*a9b0*/  FADD.FTZ R194, R194, R193 ;  /* 0x000000c1c2c27221 */ /* 0x000fe40000010000 */
[----:B------:R-:W-:Y:S01]  /*a9c0*/  HMMA.16816.F32.BF16 R20, R112, R142, R20 ;  /* 0x0000008e7014723c */ /* 0x000fe20000041814 */
[----:B------:R-:W3:Y:S01]  /*a9d0*/  LDSM.16.MT88.4 R140, [R167+0x1800] ;  /* 0x00180000a78c783b */ /* 0x000ee20000004200 */
[----:B------:R-:W-:-:S06]  /*a9e0*/  FADD.FTZ R219, R199, R194 ;  /* 0x000000c2c7db7221 */ /* 0x000fcc0000010000 */
[C---:B-1----:R-:W-:Y:S08]  /*a9f0*/  HMMA.16816.F32.BF16 R108, R112.reuse, R120, R108 ;  /* 0x00000078706c723c */ /* 0x042ff0000004186c */
[C---:B------:R-:W-:Y:S08]  /*aa00*/  HMMA.16816.F32.BF16 R24, R112.reuse, R136, R24 ;  /* 0x000000887018723c */ /* 0x040ff00000041818 */
[C---:B------:R-:W-:Y:S01]  /*aa10*/  HMMA.16816.F32.BF16 R28, R112.reuse, R138, R28 ;  /* 0x0000008a701c723c */ /* 0x040fe2000004181c */
[----:B------:R-:W1:Y:S07]  /*aa20*/  LDSM.16.MT88.4 R136, [R167+0x5800] ;  /* 0x00580000a788783b */ /* 0x000e6e0000004200 */
[C---:B------:R-:W-:Y:S08]  /*aa30*/  HMMA.16816.F32.BF16 R120, R112.reuse, R122, R92 ;  /* 0x0000007a7078723c */ /* 0x040ff0000004185c */
        /* <DEDUP_REMOVED lines=28> */
[----:B------:R-:W-:-:S02]  /*ac00*/  MOV R132, R2 ;  /* 0x0000000200847202 */ /* 0x000fc40000000f00 */
[----:B------:R-:W-:-:S15]  /*ac10*/  MOV R133, R3 ;  /* 0x0000000300857202 */ /* 0x000fde0000000f00 */
[----:B------:R-:W-:-:S02]  /*ac20*/  NOP ;  /* 0x0000000000007918 */ /* 0x000fc40000000000 */
.L_x_589:
        /* <DEDUP_REMOVED lines=22> */
.L_x_597:
[----:B------:R-:W1:Y:S01]  /*ad90*/  LDC.64 R136, c[0x0][0x3b8] ;  /* 0x0000ee00ff887b82 */ /* 0x000e620000000a00 */
[----:B------:R-:W-:Y:S01]  /*ada0*/  VIADD R135, R210, 0xffffffff ;  /* 0xffffffffd2877836 */ /* 0x000fe20000000000 */
[----:B------:R-:W-:Y:S04]  /*adb0*/  LOP3.LUT R141, R204, 0x1f8, RZ, 0xc0, !PT ;  /* 0x000001f8cc8d7812 */ /* 0x000fe800078ec0ff */
[----:B------:R-:W-:Y:S04]  /*adc0*/  LOP3.LUT R141, R141, 0x38, R186, 0x78, !PT ;  /* 0x000000388d8d7812 */ /* 0x000fe800078e78ba */
[----:B------:R-:W-:Y:S04]  /*add0*/  LOP3.LUT R141, R141, 0x1e00, R204, 0xf8, !PT ;  /* 0x00001e008d8d7812 */ /* 0x000fe800078ef8cc */
[----:B------:R-:W-:Y:S01]  /*ade0*/  LEA R211, R141, UR5, 0x1 ;  /* 0x000000058dd37c11 */ /* 0x000fe2000f8e08ff */
        /* <DEDUP_REMOVED lines=10> */
[----:B------:R1:W-:Y:S01]  /*ae90*/  @!P1 LDGSTS.E.BYPASS.LTC128B.128 [R211+0x6000], desc[UR14][R144.64] ;  /* 0x0600000090d39fae */ /* 0x0003e2000b981a0e */
[----:B------:R-:W-:Y:S02]  /*aea0*/  LEA.HI.X R132, R146, R139, R142, 0x6, P5 ;  /* 0x0000008b92847211 */ /* 0x000fe400028f348e */
[CC--:B------:R-:W-:Y:S01]  /*aeb0*/  LEA R142, P6, R135.reuse, R208.reuse, 0x1 ;  /* 0x000000d0878e7211 */ /* 0x0c0fe200078c08ff */
[----:B------:R1:W-:Y:S01]  /*aec0*/  @P1 STS.128 [R211+0x6000], RZ ;  /* 0x006000ffd3001388 */ /* 0x0003e20000000c00 */
[----:B------:R-:W-:Y:S02]  /*aed0*/  IADD3 R140, P4, PT, R140, R135, RZ ;  /* 0x000000878c8c7210 */ /* 0x000fe40007f9e0ff */
[--C-:B------:R-:W-:Y:S01]  /*aee0*/  LEA.HI.X R143, R135, R207, R132.reuse, 0x1, P6 ;  /* 0x000000cf878f7211 */ /* 0x100fe200030f0c84 */
[----:B------:R-:W-:Y:S01]  /*aef0*/  @!PT LDS RZ, [RZ] ;  /* 0x00000000fffff984 */ /* 0x000fe20000000800 */
[----:B------:R-:W-:Y:S01]  /*af00*/  @!PT LDS RZ, [RZ] ;  /* 0x00000000fffff984 */ /* 0x000fe20000000800 */
[----:B------:R-:W-:Y:S01]  /*af10*/  @!PT LDS RZ, [RZ] ;  /* 0x00000000fffff984 */ /* 0x000fe20000000800 */
[----:B------:R1:W-:Y:S01]  /*af20*/  @!P3 LDGSTS.E.BYPASS.LTC128B.128 [R211+0x8000], desc[UR14][R144.64+0x80] ;  /* 0x0800008090d3bfae */ /* 0x0003e2000b981a0e */
[----:B------:R-:W-:Y:S01]  /*af30*/  LEA R138, P5, R136, R135, 0x5 ;  /* 0x00000087888a7211 */ /* 0x000fe200078a28ff */
[----:B------:R-:W-:Y:S02]  /*af40*/  IMAD.X R139, R139, 0x1, R132, P4 ;  /* 0x000000018b8b7824 */ /* 0x000fe400020e0684 */
[----:B------:R1:W-:Y:S01]  /*af50*/  @P3 STS.128 [R211+0x8000], RZ ;  /* 0x008000ffd3003388 */ /* 0x0003e20000000c00 */
[----:B------:R-:W-:Y:S02]  /*af60*/  LEA R146, P4, R138, R208, 0x1 ;  /* 0x000000d08a927211 */ /* 0x000fe400078808ff */
[----:B------:R-:W-:Y:S01]  /*af70*/  LEA.HI.X R136, R136, R132, R137, 0x5, P5 ;  /* 0x0000008488887211 */ /* 0x000fe200028f2c89 */
[----:B------:R-:W-:Y:S01]  /*af80*/  @!PT LDS RZ, [RZ] ;  /* 0x00000000fffff984 */ /* 0x000fe20000000800 */
[----:B------:R-:W-:Y:S01]  /*af90*/  @!PT LDS RZ, [RZ] ;  /* 0x00000000fffff984 */ /* 0x000fe20000000800 */
[----:B------:R-:W-:Y:S01]  /*afa0*/  @!PT LDS RZ, [RZ] ;  /* 0x00000000fffff984 */ /* 0x000fe20000000800 */
[----:B------:R1:W-:Y:S01]  /*afb0*/  @!P2 LDGSTS.E.BYPASS.LTC128B.128 [R211+0xa000], desc[UR14][R144.64+0x100] ;  /* 0x0a00010090d3afae */ /* 0x0003e2000b981a0e */
[----:B------:R-:W-:Y:S02]  /*afc0*/  LEA R148, P5, R140, R208, 0x1 ;  /* 0x000000d08c947211 */ /* 0x000fe400078a08ff */
        /* <DEDUP_REMOVED lines=50> */
.L_x_595:
        /* <DEDUP_REMOVED lines=8> */
[C---:B------:R-:W-:Y:S02]  /*b370*/  LEA R234, P2, R132.reuse, R206, 0x7 ;  /* 0x000000ce84ea7211 */ /* 0x040fe400078438ff */
[----:B------:R-:W-:Y:S02]  /*b380*/  LOP3.LUT R203, R185, 0x40, RZ, 0xfc, !PT ;  /* 0x00000040b9cb7812 */ /* 0x000fe400078efcff */
[C-C-:B------:R-:W-:Y:S02]  /*b390*/  LEA.HI.X R235, R132.reuse, R205, R133.reuse, 0x7, P2 ;  /* 0x000000cd84eb7211 */ /* 0x140fe400010f3c85 */
[----:B------:R-:W-:Y:S02]  /*b3a0*/  ISETP.GE.AND P3, PT, R203, UR6, PT ;  /* 0x00000006cb007c0c */ /* 0x000fe4000bf66270 */
[C---:B------:R-:W-:Y:S02]  /*b3b0*/  LOP3.LUT R202, R185.reuse, 0x80, RZ, 0xfc, !PT ;  /* 0x00000080b9ca7812 */ /* 0x040fe400078efcff */
[-C--:B------:R-:W-:Y:S02]  /*b3c0*/  LEA R134, P0, R132, R199.reuse, 0x6 ;  /* 0x000000c784867211 */ /* 0x080fe400078030ff */
[----:B------:R-:W-:Y:S02]  /*b3d0*/  ISETP.GE.AND P2, PT, R202, UR6, PT ;  /* 0x00000006ca007c0c */ /* 0x000fe4000bf46270 */
[----:B------:R-:W-:Y:S01]  /*b3e0*/  LEA.HI.X R133, R132, R200, R133, 0x6, P0 ;  /* 0x000000c884857211 */ /* 0x000fe200000f3485 */
[----:B------:R-:W-:Y:S01]  /*b3f0*/  @!PT LDS RZ, [RZ] ;  /* 0x00000000fffff984 */ /* 0x000fe20000000800 */
[----:B------:R-:W-:Y:S01]  /*b400*/  @!PT LDS RZ, [RZ] ;  /* 0x00000000fffff984 */ /* 0x000fe20000000800 */
[----:B------:R-:W-:Y:S01]  /*b410*/  @!PT LDS RZ, [RZ] ;  /* 0x00000000fffff984 */ /* 0x000fe20000000800 */
[----:B------:R-:W-:Y:S01]  /*b420*/  @!P1 LDGSTS.E.BYPASS.LTC128B.128 [R211+0xc000], desc[UR14][R234.64] ;  /* 0x0c000000ead39fae */ /* 0x000fe2000b981a0e */
[CC--:B------:R-:W-:Y:S02]  /*b430*/  LEA R232, P5, R134.reuse, R206.reuse, 0x1 ;  /* 0x000000ce86e87211 */ /* 0x0c0fe400078a08ff */
[C---:B------:R-:W-:Y:S02]  /*b440*/  IADD3 R225, P4, PT, R134.reuse, R199, RZ ;  /* 0x000000c786e17210 */ /* 0x040fe40007f9e0ff */
[----:B------:R-:W-:Y:S01]  /*b450*/  @P1 STS.128 [R211+0xc000], RZ ;  /* 0x00c000ffd3001388 */ /* 0x000fe20000000c00 */
[----:B------:R-:W-:Y:S02]  /*b460*/  ISETP.GE.AND P1, PT, R185, UR6, PT ;  /* 0x00000006b9007c0c */ /* 0x000fe4000bf26270 */
[-C--:B------:R-:W-:Y:S02]  /*b470*/  LEA.HI.X R233, R134, R205.reuse, R133, 0x1, P5 ;  /* 0x000000cd86e97211 */ /* 0x080fe400028f0c85 */
[----:B------:R-:W-:Y:S01]  /*b480*/  @!PT LDS RZ, [RZ] ;  /* 0x00000000fffff984 */ /* 0x000fe20000000800 */
[----:B------:R-:W-:Y:S01]  /*b490*/  @!PT LDS RZ, [RZ] ;  /* 0x00000000fffff984 */ /* 0x000fe20000000800 */
[----:B------:R-:W-:Y:S01]  /*b4a0*/  @!PT LDS RZ, [RZ] ;  /* 0x00000000fffff984 */ /* 0x000fe20000000800 */
[----:B------:R-:W-:Y:S01]  /*b4b0*/  @!P3 LDGSTS.E.BYPASS.LTC128B.128 [R211+0xe000], desc[UR14][R234.64+0x80] ;  /* 0x0e000080ead3bfae */ /* 0x000fe2000b981a0e */
[----:B------:R-:W-:Y:S01]  /*b4c0*/  IMAD.X R228, R133, 0x1, R200, P4 ;  /* 0x0000000185e47824 */ /* 0x000fe200020e06c8 */
[C---:B------:R-:W-:Y:S03]  /*b4d0*/  LEA R226, P4, R225.reuse, R206, 0x1 ;  /* 0x000000cee1e27211 */ /* 0x040fe600078808ff */
[----:B------:R-:W-:Y:S01]  /*b4e0*/  @P3 STS.128 [R211+0xe000], RZ ;  /* 0x00e000ffd3003388 */ /* 0x000fe20000000c00 */
[C---:B------:R-:W-:Y:S02]  /*b4f0*/  LEA R229, P0, R196.reuse, R134, 0x5 ;  /* 0x00000086c4e57211 */ /* 0x040fe400078028ff */
[----:B------:R-:W-:Y:S02]  /*b500*/  LEA.HI.X R227, R225, R205, R228, 0x1, P4 ;  /* 0x000000cde1e37211 */ /* 0x000fe400020f0ce4 */
[----:B------:R-:W-:Y:S01]  /*b510*/  @!PT LDS RZ, [RZ] ;  /* 0x00000000fffff984 */ /* 0x000fe20000000800 */
[----:B------:R-:W-:Y:S01]  /*b520*/  @!PT LDS RZ, [RZ] ;  /* 0x00000000fffff984 */ /* 0x000fe20000000800 */
[----:B------:R-:W-:Y:S01]  /*b530*/  @!PT LDS RZ, [RZ] ;  /* 0x00000000fffff984 */ /* 0x000fe20000000800 */
[----:B------:R-:W-:Y:S01]  /*b540*/  @!P2 LDGSTS.E.BYPASS.LTC128B.128 [R211+0x10000], desc[UR14][R234.64+0x100] ;  /* 0x10000100ead3afae */ /* 0x000fe2000b981a0e */
[----:B------:R-:W-:Y:S02]  /*b550*/  LEA.HI.X R230, R196, R133, R197, 0x5, P0 ;  /* 0x00000085c4e67211 */ /* 0x000fe400000f2cc5 */
[C---:B------:R-:W-:Y:S02]  /*b560*/  LEA R224, P0, R229.reuse, R206, 0x1 ;  /* 0x000000cee5e07211 */ /* 0x040fe400078008ff */
[----:B------:R-:W-:Y:S01]  /*b570*/  @P2 STS.128 [R211+0x10000], RZ ;  /* 0x010000ffd3002388 */ /* 0x000fe20000000c00 */
[----:B------:R-:W-:Y:S02]  /*b580*/  LOP3.LUT R136, R188, 0x8, RZ, 0xc0, !PT ;  /* 0x00000008bc887812 */ /* 0x000fe400078ec0ff */
[----:B------:R-:W-:Y:S02]  /*b590*/  LEA.HI.X R225, R229, R205, R230, 0x1, P0 ;  /* 0x000000cde5e17211 */ /* 0x000fe400000f0ce6 */
[----:B------:R-:W-:Y:S01]  /*b5a0*/  @!PT LDS RZ, [RZ] ;  /* 0x00000000fffff984 */ /* 0x000fe20000000800 */
[----:B------:R-:W-:Y:S01]  /*b5b0*/  @!PT LDS RZ, [RZ] ;  /* 0x00000000fffff984 */ /* 0x000fe20000000800 */
[----:B------:R-:W-:Y:S01]  /*b5c0*/  @!PT LDS RZ, [RZ] ;  /* 0x00000000fffff984 */ /* 0x000fe20000000800 */
[----:B------:R-:W-:Y:S01]  /*b5d0*/  @!P1 LDGSTS.E.BYPASS.LTC128B.128 [R211+0xc800], desc[UR14][R232.64] ;  /* 0x0c800000e8d39fae */ /* 0x000fe2000b981a0e */
[--C-:B------:R-:W-:Y:S02]  /*b5e0*/  LOP3.LUT R135, R185, 0x1c0, R182.reuse, 0xf8, !PT ;  /* 0x000001c0b9877812 */ /* 0x100fe400078ef8b6 */
[----:B------:R-:W-:Y:S02]  /*b5f0*/  LOP3.LUT R132, R187, 0x200, R182, 0xf8, !PT ;  /* 0x00000200bb847812 */ /* 0x000fe400078ef8b6 */
[----:B------:R-:W-:Y:S01]  /*b600*/  @P1 STS.128 [R211+0xc800], RZ ;  /* 0x00c800ffd3001388 */ /* 0x000fe20000000c00 */
[C---:B------:R-:W-:Y:S02]  /*b610*/  LOP3.LUT R189, R135.reuse, R136, RZ, 0x3c, !PT ;  /* 0x0000008887bd7212 */ /* 0x040fe400078e3cff */
[----:B------:R-:W-:Y:S02]  /*b620*/  LOP3.LUT R194, R135, 0x8, R186, 0x78, !PT ;  /* 0x0000000887c27812 */ /* 0x000fe400078e78ba */
[----:B------:R-:W-:Y:S01]  /*b630*/  @!PT LDS RZ, [RZ] ;  /* 0x00000000fffff984 */ /* 0x000fe20000000800 */
[----:B------:R-:W-:Y:S01]  /*b640*/  @!PT LDS RZ, [RZ] ;  /* 0x00000000fffff984 */ /* 0x000fe20000000800 */
[----:B------:R-:W-:Y:S01]  /*b650*/  @!PT LDS RZ, [RZ] ;  /* 0x00000000fffff984 */ /* 0x000fe20000000800 */
[----:B------:R-:W-:Y:S01]  /*b660*/  @!P3 LDGSTS.E.BYPASS.LTC128B.128 [R211+0xe800], desc[UR14][R232.64+0x80] ;  /* 0x0e800080e8d3bfae */ /* 0x000fe2000b981a0e */
[----:B------:R-:W-:Y:S02]  /*b670*/  LOP3.LUT R195, R132, R189, RZ, 0xfc, !PT ;  /* 0x000000bd84c37212 */ /* 0x000fe400078efcff */
        /* <DEDUP_REMOVED lines=8> */
[----:B------:R-:W-:Y:S01]  /*b700*/  VIADD R191, R194, UR5 ;  /* 0x00000005c2bf7c36 */ /* 0x000fe20008000000 */
[----:B------:R-:W-:Y:S01]  /*b710*/  SEL R132, R183, 0xffffffc0, !P0 ;  /* 0xffffffc0b7847807 */ /* 0x000fe20004000000 */
[--C-:B------:R-:W-:Y:S02]  /*b720*/  IMAD.IADD R192, R180, 0x1, R195.reuse ;  /* 0x00000001b4c07824 */ /* 0x100fe400078e02c3 */
[----:B------:R-:W-:Y:S01]  /*b730*/  @P2 STS.128 [R211+0x10800], RZ ;  /* 0x010800ffd3002388 */ /* 0x000fe20000000c00 */
[C---:B------:R-:W-:Y:S01]  /*b740*/  IMAD.IADD R190, R191.reuse, 0x1, R180 ;  /* 0x00000001bfbe7824 */ /* 0x040fe200078e02b4 */
[----:B------:R-:W-:Y:S01]  /*b750*/  ISETP.NE.AND P4, PT, R210, RZ, PT ;  /* 0x000000ffd200720c */ /* 0x000fe20003f85270 */
[----:B------:R-:W-:Y:S02]  /*b760*/  IMAD.IADD R193, R132, 0x1, R195 ;  /* 0x0000000184c17824 */ /* 0x000fe400078e02c3 */
[----:B------:R-:W-:Y:S01]  /*b770*/  @!PT LDS RZ, [RZ] ;  /* 0x00000000fffff984 */ /* 0x000fe20000000800 */
[----:B------:R-:W-:Y:S01]  /*b780*/  @!PT LDS RZ, [RZ] ;  /* 0x00000000fffff984 */ /* 0x000fe20000000800 */
[----:B------:R-:W-:Y:S01]  /*b790*/  @!PT LDS RZ, [RZ] ;  /* 0x00000000fffff984 */ /* 0x000fe20000000800 */
[----:B------:R-:W-:Y:S01]  /*b7a0*/  @!P1 LDGSTS.E.BYPASS.LTC128B.128 [R211+0xd000], desc[UR14][R226.64] ;  /* 0x0d000000e2d39fae */ /* 0x000fe2000b981a0e */
[----:B------:R-:W-:Y:S04]  /*b7b0*/  IMAD.IADD R191, R191, 0x1, R132 ;  /* 0x00000001bfbf7824 */ /* 0x000fe800078e0284 */
[----:B------:R-:W-:Y:S05]  /*b7c0*/  @P1 STS.128 [R211+0xd000], RZ ;  /* 0x00d000ffd3001388 */ /* 0x000fea0000000c00 */
        /* <DEDUP_REMOVED lines=28> */
[----:B------:R-:W4:Y:S01]  /*b990*/  LDSM.16.M88.4 R148, [R194+UR5+0x7000] ;  /* 0x00700005c294783b */ /* 0x000f220008000200 */
[----:B-1----:R-:W-:Y:S04]  /*b9a0*/  IMAD.SHL.U32 R225, R186, 0x2, RZ ;  /* 0x00000002bae17824 */ /* 0x002fe800078e00ff */
[----:B------:R-:W0:Y:S05]  /*b9b0*/  LDGDEPBAR ;  /* 0x00000000000079af */ /* 0x000e2a0000000000 */
[----:B------:R-:W1:Y:S01]  /*b9c0*/  LDSM.16.M88.4 R152, [R194+UR5+0x7800] ;  /* 0x00780005c298783b */ /* 0x000e620008000200 */
[----:B------:R-:W-:Y:S04]  /*b9d0*/  LOP3.LUT R224, R225, 0x6, RZ, 0xc0, !PT ;  /* 0x00000006e1e07812 */ /* 0x000fe800078ec0ff */
[----:B------:R-:W-:Y:S01]  /*b9e0*/  LDSM.16.M88.4 R156, [R192] ;  /* 0x00000000c09c783b */ /* 0x000fe20000000200 */
[----:B------:R-:W-:Y:S04]  /*b9f0*/  IMAD R226, R210, 0x40, R224 ;  /* 0x00000040d2e27824 */ /* 0x000fe800078e02e0 */
[----:B------:R-:W5:Y:S01]  /*ba00*/  LDSM.16.M88.4 R160, [R190+0x6000] ;  /* 0x00600000bea0783b */ /* 0x000f620000000200 */
[C---:B------:R-:W-:Y:S01]  /*ba10*/  VIADD R228, R226.reuse, 0x1 ;  /* 0x00000001e2e47836 */ /* 0x040fe20000000000 */
[----:B------:R-:W-:Y:S01]  /*ba20*/  I2FP.F32.U32 R229, R226 ;  /* 0x000000e200e57245 */ /* 0x000fe20000201000 */
[C---:B------:R-:W-:Y:S02]  /*ba30*/  VIADD R227, R226.reuse, 0x8 ;  /* 0x00000008e2e37836 */ /* 0x040fe40000000000 */
[----:B------:R-:W5:Y:S01]  /*ba40*/  LDSM.16.M88.4 R164, [R190+0x6800] ;  /* 0x00680000bea4783b */ /* 0x000f620000000200 */
[----:B------:R-:W-:Y:S01]  /*ba50*/  I2FP.F32.U32 R228, R228 ;  /* 0x000000e400e47245 */ /* 0x000fe20000201000 */
[C---:B------:R-:W-:Y:S02]  /*ba60*/  VIADD R230, R226.reuse, 0x9 ;  /* 0x00000009e2e67836 */ /* 0x040fe40000000000 */
[----:B------:R-:W-:Y:S01]  /*ba70*/  VIADD R231, R226, 0x18 ;  /* 0x00000018e2e77836 */ /* 0x000fe20000000000 */
[----:B------:R-:W-:Y:S01]  /*ba80*/  LDSM.16.M88.4 R168, [R190+0x7800] ;  /* 0x00780000bea8783b */ /* 0x000fe20000000200 */
[C---:B--2---:R-:W-:Y:S04]  /*ba90*/  HMMA.16816.F32.BF16 R4, R136.reuse, R140, RZ ;  /* 0x0000008c8804723c */ /* 0x044fe800000418ff */
[----:B------:R-:W-:Y:S04]  /*baa0*/  LDSM.16.M88.4 R172, [R193] ;  /* 0x00000000c1ac783b */ /* 0x000fe80000000200 */
[C---:B------:R-:W-:Y:S01]  /*bab0*/  HMMA.16816.F32.BF16 R8, R136.reuse, R142, RZ ;  /* 0x0000008e8808723c */ /* 0x040fe200000418ff */
[----:B------:R-:W2:Y:S05]  /*bac0*/  LDSM.16.M88.4 R140, [R190+0x7000] ;  /* 0x00700000be8c783b */ /* 0x000eaa0000000200 */
[----:B------:R-:W2:Y:S02]  /*bad0*/  LDSM.16.M88.4 R176, [R191+0x6000] ;  /* 0x00600000bfb0783b */ /* 0x000ea40000000200 */
[C---:B---3--:R-:W-:Y:S03]  /*bae0*/  HMMA.16816.F32.BF16 R12, R136.reuse, R144, RZ ;  /* 0x00000090880c723c */ /* 0x048fe600000418ff */
[----:B------:R-:W-:Y:S05]  /*baf0*/  LDSM.16.M88.4 R132, [R191+0x7800] ;  /* 0x00780000bf84783b */ /* 0x000fea0000000200 */
[C---:B------:R-:W-:Y:S01]  /*bb00*/  HMMA.16816.F32.BF16 R16, R136.reuse, R146, RZ ;  /* 0x000000928810723c */ /* 0x040fe200000418ff */
[----:B------:R-:W-:Y:S07]  /*bb10*/  LDSM.16.M88.4 R144, [R191+0x7000] ;  /* 0x00700000bf90783b */ /* 0x000fee0000000200 */
[C---:B----4-:R-:W-:Y:S08]  /*bb20*/  HMMA.16816.F32.BF16 R20, R136.reuse, R148, RZ ;  /* 0x000000948814723c */ /* 0x050ff000000418ff */
[C---:B------:R-:W-:Y:S08]  /*bb30*/  HMMA.16816.F32.BF16 R24, R136.reuse, R150, RZ ;  /* 0x000000968818723c */ /* 0x040ff000000418ff */
[C---:B-1----:R-:W-:Y:S08]  /*bb40*/  HMMA.16816.F32.BF16 R28, R136.reuse, R152, RZ ;  /* 0x00000098881c723c */ /* 0x042ff000000418ff */
[----:B------:R-:W-:Y:S01]  /*bb50*/  HMMA.16816.F32.BF16 R32, R136, R154, RZ ;  /* 0x0000009a8820723c */ /* 0x000fe200000418ff */
[----:B------:R-:W1:Y:S07]  /*bb60*/  LDSM.16.M88.4 R136, [R191+0x6800] ;  /* 0x00680000bf88783b */ /* 0x000e6e0000000200 */
[C---:B-----5:R-:W-:Y:S08]  /*bb70*/  HMMA.16816.F32.BF16 R4, R156.reuse, R160, R4 ;  /* 0x000000a09c04723c */ /* 0x060ff00000041804 */
[C---:B------:R-:W-:Y:S01]  /*bb80*/  HMMA.16816.F32.BF16 R8, R156.reuse, R162, R8 ;  /* 0x000000a29c08723c */ /* 0x040fe20000041808 */
[----:B------:R-:W-:Y:S07]  /*bb90*/  LDSM.16.M88.4 R160, [R192+0x2000] ;  /* 0x00200000c0a0783b */ /* 0x000fee0000000200 */
[C---:B------:R-:W-:Y:S08]  /*bba0*/  HMMA.16816.F32.BF16 R12, R156.reuse, R164, R12 ;  /* 0x000000a49c0c723c */ /* 0x040ff0000004180c */
[C---:B------:R-:W-:Y:S01]  /*bbb0*/  HMMA.16816.F32.BF16 R16, R156.reuse, R166, R16 ;  /* 0x000000a69c10723c */ /* 0x040fe20000041810 */
[----:B------:R-:W-:Y:S07]  /*bbc0*/  LDSM.16.M88.4 R164, [R190+0x8000] ;  /* 0x00800000bea4783b */ /* 0x000fee0000000200 */
[C---:B--2---:R-:W-:Y:S08]  /*bbd0*/  HMMA.16816.F32.BF16 R20, R156.reuse, R140, R20 ;  /* 0x0000008c9c14723c */ /* 0x044ff00000041814 */
[C---:B------:R-:W-:Y:S08]  /*bbe0*/  HMMA.16816.F32.BF16 R24, R156.reuse, R142, R24 ;  /* 0x0000008e9c18723c */ /* 0x040ff00000041818 */
[C---:B------:R-:W-:Y:S08]  /*bbf0*/  HMMA.16816.F32.BF16 R28, R156.reuse, R168, R28 ;  /* 0x000000a89c1c723c */ /* 0x040ff0000004181c */
[----:B------:R-:W-:Y:S01]  /*bc00*/  HMMA.16816.F32.BF16 R32, R156, R170, R32 ;  /* 0x000000aa9c20723c */ /* 0x000fe20000041820 */
[----:B------:R-:W-:Y:S05]  /*bc10*/  LDSM.16.M88.4 R156, [R194+UR5+0x8000] ;  /* 0x00800005c29c783b */ /* 0x000fea0008000200 */
[----:B------:R-:W-:Y:S02]  /*bc20*/  LDSM.16.M88.4 R168, [R190+0x8800] ;  /* 0x00880000bea8783b */ /* 0x000fe40000000200 */
[C---:B------:R-:W-:Y:S05]  /*bc30*/  HMMA.16816.F32.BF16 R4, R172.reuse, R176, R4 ;  /* 0x000000b0ac04723c */ /* 0x040fea0000041804 */
[C---:B------:R-:W-:Y:S02]  /*bc40*/  IMAD.IADD R177, R180.reuse, 0x1, R193 ;  /* 0x00000001b4b17824 */ /* 0x040fe400078e02c1 */
[----:B------:R-:W-:Y:S01]  /*bc50*/  IMAD.IADD R176, R180, 0x1, R191 ;  /* 0x00000001b4b07824 */ /* 0x000fe200078e02bf */
[C---:B------:R-:W-:Y:S02]  /*bc60*/  HMMA.16816.F32.BF16 R8, R172.reuse, R178, R8 ;  /* 0x000000b2ac08723c */ /* 0x040fe40000041808 */
[----:B------:R-:W-:Y:S05]  /*bc70*/  LDSM.16.M88.4 R140, [R177] ;  /* 0x00000000b18c783b */ /* 0x000fea0000000200 */
[----:B------:R-:W2:Y:S01]  /*bc80*/  LDSM.16.M88.4 R148, [R176+0x6000] ;  /* 0x00600000b094783b */ /* 0x000ea20000000200 */
[C---:B-1----:R-:W-:Y:S04]  /*bc90*/  HMMA.16816.F32.BF16 R12, R172.reuse, R136, R12 ;  /* 0x00000088ac0c723c */ /* 0x042fe8000004180c */
[----:B------:R-:W-:Y:S04]  /*bca0*/  LDSM.16.M88.4 R152, [R176+0x7000] ;  /* 0x00700000b098783b */ /* 0x000fe80000000200 */
[C---:B------:R-:W-:Y:S01]  /*bcb0*/  HMMA.16816.F32.BF16 R16, R172.reuse, R138, R16 ;  /* 0x0000008aac10723c */ /* 0x040fe20000041810 */
[----:B------:R-:W1:Y:S07]  /*bcc0*/  LDSM.16.M88.4 R136, [R176+0x6800] ;  /* 0x00680000b088783b */ /* 0x000e6e0000000200 */
[C---:B------:R-:W-:Y:S08]  /*bcd0*/  HMMA.16816.F32.BF16 R20, R172.reuse, R144, R20 ;  /* 0x00000090ac14723c */ /* 0x040ff00000041814 */
[C---:B------:R-:W-:Y:S01]  /*bce0*/  HMMA.16816.F32.BF16 R24, R172.reuse, R146, R24 ;  /* 0x00000092ac18723c */ /* 0x040fe20000041818 */
[----:B------:R-:W3:Y:S07]  /*bcf0*/  LDSM.16.M88.4 R144, [R176+0x7800] ;  /* 0x00780000b090783b */ /* 0x000eee0000000200 */
[C---:B------:R-:W-:Y:S08]  /*bd00*/  HMMA.16816.F32.BF16 R28, R172.reuse, R132, R28 ;  /* 0x00000084ac1c723c */ /* 0x040ff0000004181c */
[----:B------:R-:W-:Y:S01]  /*bd10*/  HMMA.16816.F32.BF16 R32, R172, R134, R32 ;  /* 0x00000086ac20723c */ /* 0x000fe20000041820 */
[----:B------:R-:W4:Y:S07]  /*bd20*/  LDSM.16.M88.4 R132, [R195+0x2000] ;  /* 0x00200000c384783b */ /* 0x000f2e0000000200 */
[C---:B--2---:R-:W-:Y:S08]  /*bd30*/  HMMA.16816.F32.BF16 R4, R140.reuse, R148, R4 ;  /* 0x000000948c04723c */ /* 0x044ff00000041804 */
[C---:B------:R-:W-:Y:S01]  /*bd40*/  HMMA.16816.F32.BF16 R8, R140.reuse, R150, R8 ;  /* 0x000000968c08723c */ /* 0x040fe20000041808 */
[----:B------:R-:W2:Y:S07]  /*bd50*/  LDSM.16.M88.4 R148, [R194+UR5+0x8800] ;  /* 0x00880005c294783b */ /* 0x000eae0008000200 */
[C---:B-1----:R-:W-:Y:S08]  /*bd60*/  HMMA.16816.F32.BF16 R12, R140.reuse, R136, R12 ;  /* 0x000000888c0c723c */ /* 0x042ff0000004180c */
[C---:B------:R-:W-:Y:S01]  /*bd70*/  HMMA.16816.F32.BF16 R16, R140.reuse, R138, R16 ;  /* 0x0000008a8c10723c */ /* 0x040fe20000041810 */
[----:B------:R-:W1:Y:S07]  /*bd80*/  LDSM.16.M88.4 R136, [R194+UR5+0x9000] ;  /* 0x00900005c288783b */ /* 0x000e6e0008000200 */
[C---:B------:R-:W-:Y:S08]  /*bd90*/  HMMA.16816.F32.BF16 R20, R140.reuse, R152, R20 ;  /* 0x000000988c14723c */ /* 0x040ff00000041814 */
[C---:B------:R-:W-:Y:S01]  /*bda0*/  HMMA.16816.F32.BF16 R24, R140.reuse, R154, R24 ;  /* 0x0000009a8c18723c */ /* 0x040fe20000041818 */
[----:B------:R-:W5:Y:S07]  /*bdb0*/  LDSM.16.M88.4 R152, [R194+UR5+0x9800] ;  /* 0x00980005c298783b */ /* 0x000f6e0008000200 */
[C---:B---3--:R-:W-:Y:S08]  /*bdc0*/  HMMA.16816.F32.BF16 R28, R140.reuse, R144, R28 ;  /* 0x000000908c1c723c */ /* 0x048ff0000004181c */
[----:B------:R-:W-:Y:S01]  /*bdd0*/  HMMA.16816.F32.BF16 R32, R140, R146, R32 ;  /* 0x000000928c20723c */ /* 0x000fe20000041820 */
[----:B------:R-:W3:Y:S05]  /*bde0*/  LDSM.16.M88.4 R140, [R190+0x9000] ;  /* 0x00900000be8c783b */ /* 0x000eea0000000200 */
[----:B------:R-:W3:Y:S02]  /*bdf0*/  LDSM.16.M88.4 R144, [R190+0x9800] ;  /* 0x00980000be90783b */ /* 0x000ee40000000200 */
[C---:B----4-:R-:W-:Y:S08]  /*be00*/  HMMA.16816.F32.BF16 R4, R132.reuse, R156, R4 ;  /* 0x0000009c8404723c */ /* 0x050ff00000041804 */
[C---:B------:R-:W-:Y:S01]  /*be10*/  HMMA.16816.F32.BF16 R8, R132.reuse, R158, R8 ;  /* 0x0000009e8408723c */ /* 0x040fe20000041808 */
[----:B------:R-:W-:Y:S07]  /*be20*/  LDSM.16.M88.4 R156, [R176+0x8000] ;  /* 0x00800000b09c783b */ /* 0x000fee0000000200 */
[C---:B--2---:R-:W-:Y:S08]  /*be30*/  HMMA.16816.F32.BF16 R12, R132.reuse, R148, R12 ;  /* 0x00000094840c723c */ /* 0x044ff0000004180c */
[C---:B------:R-:W-:Y:S01]  /*be40*/  HMMA.16816.F32.BF16 R16, R132.reuse, R150, R16 ;  /* 0x000000968410723c */ /* 0x040fe20000041810 */
[----:B------:R-:W-:Y:S07]  /*be50*/  LDSM.16.M88.4 R148, [R191+0x8800] ;  /* 0x00880000bf94783b */ /* 0x000fee0000000200 */
[C---:B-1----:R-:W-:Y:S08]  /*be60*/  HMMA.16816.F32.BF16 R20, R132.reuse, R136, R20 ;  /* 0x000000888414723c */ /* 0x042ff00000041814 */
[C---:B------:R-:W-:Y:S01]  /*be70*/  HMMA.16816.F32.BF16 R24, R132.reuse, R138, R24 ;  /* 0x0000008a8418723c */ /* 0x040fe20000041818 */
[----:B------:R-:W-:Y:S07]  /*be80*/  LDSM.16.M88.4 R136, [R191+0x8000] ;  /* 0x00800000bf88783b */ /* 0x000fee0000000200 */
[C---:B-----5:R-:W-:Y:S08]  /*be90*/  HMMA.16816.F32.BF16 R28, R132.reuse, R152, R28 ;  /* 0x00000098841c723c */ /* 0x060ff0000004181c */
[----:B------:R-:W-:Y:S01]  /*bea0*/  HMMA.16816.F32.BF16 R32, R132, R154, R32 ;  /* 0x0000009a8420723c */ /* 0x000fe20000041820 */
[----:B------:R-:W1:Y:S05]  /*beb0*/  LDSM.16.M88.4 R132, [R193+0x2000] ;  /* 0x00200000c184783b */ /* 0x000e6a0000000200 */
[----:B------:R-:W2:Y:S02]  /*bec0*/  LDSM.16.M88.4 R152, [R191+0x9000] ;  /* 0x00900000bf98783b */ /* 0x000ea40000000200 */
[C---:B------:R-:W-:Y:S08]  /*bed0*/  HMMA.16816.F32.BF16 R4, R160.reuse, R164, R4 ;  /* 0x000000a4a004723c */ /* 0x040ff00000041804 */
[C---:B------:R-:W-:Y:S01]  /*bee0*/  HMMA.16816.F32.BF16 R8, R160.reuse, R166, R8 ;  /* 0x000000a6a008723c */ /* 0x040fe20000041808 */
[----:B------:R-:W-:Y:S07]  /*bef0*/  LDSM.16.M88.4 R164, [R194+UR5+0xb800] ;  /* 0x00b80005c2a4783b */ /* 0x000fee0008000200 */
        /* <DEDUP_REMOVED lines=8> */
[----:B------:R-:W4:Y:S05]  /*bf80*/  LDSM.16.M88.4 R144, [R177+0x2000] ;  /* 0x00200000b190783b */ /* 0x000f2a0000000200 */
[----:B------:R-:W-:Y:S02]  /*bf90*/  LDSM.16.M88.4 R160, [R194+UR5+0xb000] ;  /* 0x00b00005c2a0783b */ /* 0x000fe40008000200 */
        /* <DEDUP_REMOVED lines=8> */
[----:B------:R-:W-:Y:S07]  /*c020*/  LDSM.16.M88.4 R152, [R194+UR5+0xa000] ;  /* 0x00a00005c298783b */ /* 0x000fee0008000200 */
[C---:B---3--:R-:W-:Y:S08]  /*c030*/  HMMA.16816.F32.BF16 R28, R132.reuse, R140, R28 ;  /* 0x0000008c841c723c */ /* 0x048ff0000004181c */
[----:B------:R-:W-:Y:S01]  /*c040*/  HMMA.16816.F32.BF16 R32, R132, R142, R32 ;  /* 0x0000008e8420723c */ /* 0x000fe20000041820 */
[----:B------:R-:W2:Y:S05]  /*c050*/  LDSM.16.M88.4 R132, [R176+0x9800] ;  /* 0x00980000b084783b */ /* 0x000eaa0000000200 */
[----:B------:R-:W3:Y:S02]  /*c060*/  LDSM.16.M88.4 R140, [R195+0x4000] ;  /* 0x00400000c38c783b */ /* 0x000ee40000000200 */
[C---:B----4-:R-:W-:Y:S08]  /*c070*/  HMMA.16816.F32.BF16 R4, R144.reuse, R156, R4 ;  /* 0x0000009c9004723c */ /* 0x050ff00000041804 */
[C---:B------:R-:W-:Y:S01]  /*c080*/  HMMA.16816.F32.BF16 R8, R144.reuse, R158, R8 ;  /* 0x0000009e9008723c */ /* 0x040fe20000041808 */
[----:B------:R-:W4:Y:S07]  /*c090*/  LDSM.16.M88.4 R156, [R194+UR5+0xa800] ;  /* 0x00a80005c29c783b */ /* 0x000f2e0008000200 */
[C---:B-1----:R-:W-:Y:S08]  /*c0a0*/  HMMA.16816.F32.BF16 R12, R144.reuse, R136, R12 ;  /* 0x00000088900c723c */ /* 0x042ff0000004180c */
[C---:B------:R-:W-:Y:S01]  /*c0b0*/  HMMA.16816.F32.BF16 R16, R144.reuse, R138, R16 ;  /* 0x0000008a9010723c */ /* 0x040fe20000041810 */
[----:B------:R-:W1:Y:S07]  /*c0c0*/  LDSM.16.M88.4 R136, [R192+0x4000] ;  /* 0x00400000c088783b */ /* 0x000e6e0000000200 */
[C---:B-----5:R-:W-:Y:S08]  /*c0d0*/  HMMA.16816.F32.BF16 R20, R144.reuse, R148, R20 ;  /* 0x000000949014723c */ /* 0x060ff00000041814 */
[C---:B------:R-:W-:Y:S01]  /*c0e0*/  HMMA.16816.F32.BF16 R24, R144.reuse, R150, R24 ;  /* 0x000000969018723c */ /* 0x040fe20000041818 */
[----:B------:R-:W-:Y:S07]  /*c0f0*/  LDSM.16.M88.4 R148, [R193+0x4000] ;  /* 0x00400000c194783b */ /* 0x000fee0000000200 */
[C---:B--2---:R-:W-:Y:S08]  /*c100*/  HMMA.16816.F32.BF16 R28, R144.reuse, R132, R28 ;  /* 0x00000084901c723c */ /* 0x044ff0000004181c */
[----:B------:R-:W-:Y:S01]  /*c110*/  HMMA.16816.F32.BF16 R32, R144, R134, R32 ;  /* 0x000000869020723c */ /* 0x000fe20000041820 */
[----:B------:R-:W2:Y:S05]  /*c120*/  LDSM.16.M88.4 R132, [R190+0xa800] ;  /* 0x00a80000be84783b */ /* 0x000eaa0000000200 */
[----:B------:R-:W5:Y:S02]  /*c130*/  LDSM.16.M88.4 R144, [R190+0xb000] ;  /* 0x00b00000be90783b */ /* 0x000f640000000200 */
[C---:B---3--:R-:W-:Y:S08]  /*c140*/  HMMA.16816.F32.BF16 R4, R140.reuse, R152, R4 ;  /* 0x000000988c04723c */ /* 0x048ff00000041804 */
[C---:B------:R-:W-:Y:S01]  /*c150*/  HMMA.16816.F32.BF16 R8, R140.reuse, R154, R8 ;  /* 0x0000009a8c08723c */ /* 0x040fe20000041808 */
[----:B------:R-:W-:Y:S07]  /*c160*/  LDSM.16.M88.4 R152, [R191+0xa000] ;  /* 0x00a00000bf98783b */ /* 0x000fee0000000200 */
[C---:B----4-:R-:W-:Y:S08]  /*c170*/  HMMA.16816.F32.BF16 R12, R140.reuse, R156, R12 ;  /* 0x0000009c8c0c723c */ /* 0x050ff0000004180c */
[C---:B------:R-:W-:Y:S01]  /*c180*/  HMMA.16816.F32.BF16 R16, R140.reuse, R158, R16 ;  /* 0x0000009e8c10723c */ /* 0x040fe20000041810 */
[----:B------:R-:W-:Y:S07]  /*c190*/  LDSM.16.M88.4 R156, [R191+0xa800] ;  /* 0x00a80000bf9c783b */ /* 0x000fee0000000200 */
[C---:B------:R-:W-:Y:S08]  /*c1a0*/  HMMA.16816.F32.BF16 R20, R140.reuse, R160, R20 ;  /* 0x000000a08c14723c */ /* 0x040ff00000041814 */
[C---:B------:R-:W-:Y:S01]  /*c1b0*/  HMMA.16816.F32.BF16 R24, R140.reuse, R162, R24 ;  /* 0x000000a28c18723c */ /* 0x040fe20000041818 */
[----:B------:R-:W-:Y:S07]  /*c1c0*/  LDSM.16.M88.4 R160, [R191+0xb000] ;  /* 0x00b00000bfa0783b */ /* 0x000fee0000000200 */
[C---:B------:R-:W-:Y:S08]  /*c1d0*/  HMMA.16816.F32.BF16 R28, R140.reuse, R164, R28 ;  /* 0x000000a48c1c723c */ /* 0x040ff0000004181c */
[----:B------:R-:W-:Y:S01]  /*c1e0*/  HMMA.16816.F32.BF16 R32, R140, R166, R32 ;  /* 0x000000a68c20723c */ /* 0x000fe20000041820 */
[----:B------:R-:W3:Y:S05]  /*c1f0*/  LDSM.16.M88.4 R140, [R190+0xb800] ;  /* 0x00b80000be8c783b */ /* 0x000eea0000000200 */
[----:B------:R-:W4:Y:S02]  /*c200*/  LDSM.16.M88.4 R164, [R191+0xb800] ;  /* 0x00b80000bfa4783b */ /* 0x000f240000000200 */
[C---:B-1----:R-:W-:Y:S08]  /*c210*/  HMMA.16816.F32.BF16 R4, R136.reuse, R168, R4 ;  /* 0x000000a88804723c */ /* 0x042ff00000041804 */
[C---:B------:R-:W-:Y:S01]  /*c220*/  HMMA.16816.F32.BF16 R8, R136.reuse, R170, R8 ;  /* 0x000000aa8808723c */ /* 0x040fe20000041808 */
[----:B------:R-:W-:Y:S07]  /*c230*/  LDSM.16.M88.4 R168, [R176+0xa000] ;  /* 0x00a00000b0a8783b */ /* 0x000fee0000000200 */
[C---:B--2---:R-:W-:Y:S08]  /*c240*/  HMMA.16816.F32.BF16 R12, R136.reuse, R132, R12 ;  /* 0x00000084880c723c */ /* 0x044ff0000004180c */
[C---:B------:R-:W-:Y:S01]  /*c250*/  HMMA.16816.F32.BF16 R16, R136.reuse, R134, R16 ;  /* 0x000000868810723c */ /* 0x040fe20000041810 */
[----:B------:R-:W1:Y:S07]  /*c260*/  LDSM.16.M88.4 R132, [R177+0x4000] ;  /* 0x00400000b184783b */ /* 0x000e6e0000000200 */
[C---:B-----5:R-:W-:Y:S08]  /*c270*/  HMMA.16816.F32.BF16 R20, R136.reuse, R144, R20 ;  /* 0x000000908814723c */ /* 0x060ff00000041814 */
[C---:B------:R-:W-:Y:S01]  /*c280*/  HMMA.16816.F32.BF16 R24, R136.reuse, R146, R24 ;  /* 0x000000928818723c */ /* 0x040fe20000041818 */
[----:B------:R-:W-:Y:S07]  /*c290*/  LDSM.16.M88.4 R144, [R176+0xb800] ;  /* 0x00b80000b090783b */ /* 0x000fee0000000200 */
[C---:B---3--:R-:W-:Y:S08]  /*c2a0*/  HMMA.16816.F32.BF16 R28, R136.reuse, R140, R28 ;  /* 0x0000008c881c723c */ /* 0x048ff0000004181c */
[----:B------:R-:W-:Y:S01]  /*c2b0*/  HMMA.16816.F32.BF16 R32, R136, R142, R32 ;  /* 0x0000008e8820723c */ /* 0x000fe20000041820 */
[----:B------:R-:W2:Y:S05]  /*c2c0*/  LDSM.16.M88.4 R136, [R176+0xa800] ;  /* 0x00a80000b088783b */ /* 0x000eaa0000000200 */
[----:B------:R-:W3:Y:S02]  /*c2d0*/  LDSM.16.M88.4 R140, [R176+0xb000] ;  /* 0x00b00000b08c783b */ /* 0x000ee40000000200 */
[C---:B------:R-:W-:Y:S01]  /*c2e0*/  HMMA.16816.F32.BF16 R4, R148.reuse, R152, R4 ;  /* 0x000000989404723c */ /* 0x040fe20000041804 */
[----:B------:R-:W-:Y:S04]  /*c2f0*/  DEPBAR.LE SB0, 0x0 ;  /* 0x000080000000791a */ /* 0x000fe80000000000 */
[----:B------:R-:W-:Y:S03]  /*c300*/  BAR.SYNC.DEFER_BLOCKING 0x0 ;  /* 0x0000000000007b1d */ /* 0x000fe60000010000 */
[C---:B------:R-:W-:Y:S08]  /*c310*/  HMMA.16816.F32.BF16 R8, R148.reuse, R154, R8 ;  /* 0x0000009a9408723c */ /* 0x040ff00000041808 */
[C---:B------:R-:W-:Y:S08]  /*c320*/  HMMA.16816.F32.BF16 R12, R148.reuse, R156, R12 ;  /* 0x0000009c940c723c */ /* 0x040ff0000004180c */
[C---:B------:R-:W-:Y:S08]  /*c330*/  HMMA.16816.F32.BF16 R16, R148.reuse, R158, R16 ;  /* 0x0000009e9410723c */ /* 0x040ff00000041810 */
[C---:B------:R-:W-:Y:S08]  /*c340*/  HMMA.16816.F32.BF16 R20, R148.reuse, R160, R20 ;  /* 0x000000a09414723c */ /* 0x040ff00000041814 */
[C---:B------:R-:W-:Y:S08]  /*c350*/  HMMA.16816.F32.BF16 R24, R148.reuse, R162, R24 ;  /* 0x000000a29418723c */ /* 0x040ff00000041818 */
[C---:B----4-:R-:W-:Y:S08]  /*c360*/  HMMA.16816.F32.BF16 R28, R148.reuse, R164, R28 ;  /* 0x000000a4941c723c */ /* 0x050ff0000004181c */
[----:B------:R-:W-:Y:S08]  /*c370*/  HMMA.16816.F32.BF16 R32, R148, R166, R32 ;  /* 0x000000a69420723c */ /* 0x000ff00000041820 */
[C---:B-1----:R-:W-:Y:S08]  /*c380*/  HMMA.16816.F32.BF16 R4, R132.reuse, R168, R4 ;  /* 0x000000a88404723c */ /* 0x042ff00000041804 */
[C---:B------:R-:W-:Y:S08]  /*c390*/  HMMA.16816.F32.BF16 R8, R132.reuse, R170, R8 ;  /* 0x000000aa8408723c */ /* 0x040ff00000041808 */
[C---:B--2---:R-:W-:Y:S03]  /*c3a0*/  HMMA.16816.F32.BF16 R12, R132.reuse, R136, R12 ;  /* 0x00000088840c723c */ /* 0x044fe6000004180c */
[CC--:B------:R-:W-:Y:S01]  /*c3b0*/  FFMA.FTZ R4, R229.reuse, R0.reuse, R4 ;  /* 0x00000000e5047223 */ /* 0x0c0fe20000010004 */
[-C--:B------:R-:W-:Y:S01]  /*c3c0*/  FFMA.FTZ R6, R229, R0.reuse, R6 ;  /* 0x00000000e5067223 */ /* 0x080fe20000010006 */
[----:B------:R-:W-:Y:S01]  /*c3d0*/  I2FP.F32.U32 R229, R227 ;  /* 0x000000e300e57245 */ /* 0x000fe20000201000 */
[CC--:B------:R-:W-:Y:S01]  /*c3e0*/  FFMA.FTZ R5, R228.reuse, R0.reuse, R5 ;  /* 0x00000000e4057223 */ /* 0x0c0fe20000010005 */
[----:B------:R-:W-:Y:S01]  /*c3f0*/  FFMA.FTZ R7, R228, R0, R7 ;  /* 0x00000000e4077223 */ /* 0x000fe20000010007 */
[----:B------:R-:W-:Y:S01]  /*c400*/  I2FP.F32.U32 R228, R230 ;  /* 0x000000e600e47245 */ /* 0x000fe20000201000 */
[C---:B------:R-:W-:Y:S03]  /*c410*/  HMMA.16816.F32.BF16 R16, R132.reuse, R138, R16 ;  /* 0x0000008a8410723c */ /* 0x040fe60000041810 */
[C---:B------:R-:W-:Y:S02]  /*c420*/  VIADD R227, R226.reuse, 0x10 ;  /* 0x00000010e2e37836 */ /* 0x040fe40000000000 */
[CC--:B------:R-:W-:Y:S01]  /*c430*/  FFMA.FTZ R8, R229.reuse, R0.reuse, R8 ;  /* 0x00000000e5087223 */ /* 0x0c0fe20000010008 */
[----:B------:R-:W-:Y:S02]  /*c440*/  VIADD R230, R226, 0x11 ;  /* 0x00000011e2e67836 */ /* 0x000fe40000000000 */
[-C--:B------:R-:W-:Y:S01]  /*c450*/  FFMA.FTZ R10, R229, R0.reuse, R10 ;  /* 0x00000000e50a7223 */ /* 0x080fe2000001000a */
[CC--:B------:R-:W-:Y:S01]  /*c460*/  FFMA.FTZ R9, R228.reuse, R0.reuse, R9 ;  /* 0x00000000e4097223 */ /* 0x0c0fe20000010009 */
[----:B------:R-:W-:Y:S01]  /*c470*/  I2FP.F32.U32 R227, R227 ;  /* 0x000000e300e37245 */ /* 0x000fe20000201000 */
[C---:B---3--:R-:W-:Y:S03]  /*c480*/  HMMA.16816.F32.BF16 R20, R132.reuse, R140, R20 ;  /* 0x0000008c8414723c */ /* 0x048fe60000041814 */
[----:B------:R-:W-:Y:S01]  /*c490*/  FFMA.FTZ R11, R228, R0, R11 ;  /* 0x00000000e40b7223 */ /* 0x000fe2000001000b */
[----:B------:R-:W-:Y:S01]  /*c4a0*/  I2FP.F32.U32 R228, R230 ;  /* 0x000000e600e47245 */ /* 0x000fe20000201000 */
[----:B------:R-:W-:Y:S02]  /*c4b0*/  VIADD R229, R226, 0x19 ;  /* 0x00000019e2e57836 */ /* 0x000fe40000000000 */
[CC--:B------:R-:W-:Y:S01]  /*c4c0*/  FFMA.FTZ R12, R227.reuse, R0.reuse, R12 ;  /* 0x00000000e30c7223 */ /* 0x0c0fe2000001000c */
[-C--:B------:R-:W-:Y:S01]  /*c4d0*/  FFMA.FTZ R14, R227, R0.reuse, R14 ;  /* 0x00000000e30e7223 */ /* 0x080fe2000001000e */
[----:B------:R-:W-:Y:S01]  /*c4e0*/  I2FP.F32.U32 R227, R231 ;  /* 0x000000e700e37245 */ /* 0x000fe20000201000 */
[C---:B------:R-:W-:Y:S03]  /*c4f0*/  HMMA.16816.F32.BF16 R24, R132.reuse, R142, R24 ;  /* 0x0000008e8418723c */ /* 0x040fe60000041818 */
[----:B------:R-:W-:Y:S01]  /*c500*/  I2FP.F32.U32 R230, R229 ;  /* 0x000000e500e67245 */ /* 0x000fe20000201000 */
[CC--:B------:R-:W-:Y:S01]  /*c510*/  FFMA.FTZ R13, R228.reuse, R0.reuse, R13 ;  /* 0x00000000e40d7223 */ /* 0x0c0fe2000001000d */
[-C--:B------:R-:W-:Y:S01]  /*c520*/  FFMA.FTZ R15, R228, R0.reuse, R15 ;  /* 0x00000000e40f7223 */ /* 0x080fe2000001000f */
[C---:B------:R-:W-:Y:S02]  /*c530*/  VIADD R229, R226.reuse, 0x21 ;  /* 0x00000021e2e57836 */ /* 0x040fe40000000000 */
[CC--:B------:R-:W-:Y:S01]  /*c540*/  FFMA.FTZ R16, R227.reuse, R0.reuse, R16 ;  /* 0x00000000e3107223 */ /* 0x0c0fe20000010010 */
[----:B------:R-:W-:Y:S02]  /*c550*/  VIADD R228, R226, 0x28 ;  /* 0x00000028e2e47836 */ /* 0x000fe40000000000 */
[-C--:B------:R-:W-:Y:S01]  /*c560*/  FFMA.FTZ R17, R230, R0.reuse, R17 ;  /* 0x00000000e6117223 */ /* 0x080fe20000010011 */
[----:B------:R-:W-:Y:S02]  /*c570*/  VIADD R231, R226, 0x29 ;  /* 0x00000029e2e77836 */ /* 0x000fe40000000000 */
[----:B------:R-:W-:Y:S01]  /*c580*/  FFMA.FTZ R19, R230, R0, R19 ;  /* 0x00000000e6137223 */ /* 0x000fe20000010013 */
[----:B------:R-:W-:Y:S01]  /*c590*/  I2FP.F32.U32 R230, R229 ;  /* 0x000000e500e67245 */ /* 0x000fe20000201000 */
[C---:B------:R-:W-:Y:S03]  /*c5a0*/  HMMA.16816.F32.BF16 R28, R132.reuse, R144, R28 ;  /* 0x00000090841c723c */ /* 0x040fe6000004181c */
[----:B------:R-:W-:Y:S01]  /*c5b0*/  I2FP.F32.U32 R229, R228 ;  /* 0x000000e400e57245 */ /* 0x000fe20000201000 */
[-C--:B------:R-:W-:Y:S01]  /*c5c0*/  FFMA.FTZ R18, R227, R0.reuse, R18 ;  /* 0x00000000e3127223 */ /* 0x080fe20000010012 */
[----:B------:R-:W-:Y:S01]  /*c5d0*/  I2FP.F32.U32 R228, R231 ;  /* 0x000000e700e47245 */ /* 0x000fe20000201000 */
[----:B------:R-:W-:Y:S02]  /*c5e0*/  VIADD R227, R226, 0x20 ;  /* 0x00000020e2e37836 */ /* 0x000fe40000000000 */
[-C--:B------:R-:W-:Y:S01]  /*c5f0*/  FFMA.FTZ R21, R230, R0.reuse, R21 ;  /* 0x00000000e6157223 */ /* 0x080fe20000010015 */
[CC--:B------:R-:W-:Y:S01]  /*c600*/  FFMA.FTZ R24, R229.reuse, R0.reuse, R24 ;  /* 0x00000000e5187223 */ /* 0x0c0fe20000010018 */
[-C--:B------:R-:W-:Y:S01]  /*c610*/  FFMA.FTZ R26, R229, R0.reuse, R26 ;  /* 0x00000000e51a7223 */ /* 0x080fe2000001001a */
[CC--:B------:R-:W-:Y:S01]  /*c620*/  FFMA.FTZ R25, R228.reuse, R0.reuse, R25 ;  /* 0x00000000e4197223 */ /* 0x0c0fe20000010019 */
[----:B------:R-:W-:Y:S01]  /*c630*/  I2FP.F32.U32 R227, R227 ;  /* 0x000000e300e37245 */ /* 0x000fe20000201000 */
[----:B------:R-:W-:Y:S01]  /*c640*/  FFMA.FTZ R27, R228, R0, R27 ;  /* 0x00000000e41b7223 */ /* 0x000fe2000001001b */
[----:B------:R-:W-:Y:S01]  /*c650*/  FMNMX3.FTZ R228, R2, R4, R5, !PT ;  /* 0x0000000402e47276 */ /* 0x000fe20007810005 */
[----:B------:R-:W-:Y:S01]  /*c660*/  VIADD R229, R226, 0x31 ;  /* 0x00000031e2e57836 */ /* 0x000fe20000000000 */
[----:B------:R-:W-:Y:S03]  /*c670*/  HMMA.16816.F32.BF16 R32, R132, R146, R32 ;  /* 0x000000928420723c */ /* 0x000fe60000041820 */
[----:B------:R-:W-:Y:S01]  /*c680*/  FMNMX3.FTZ R228, R228, R8, R9, !PT ;  /* 0x00000008e4e47276 */ /* 0x000fe20007810009 */
[CC--:B------:R-:W-:Y:S01]  /*c690*/  FFMA.FTZ R20, R227.reuse, R0.reuse, R20 ;  /* 0x00000000e3147223 */ /* 0x0c0fe20000010014 */
[----:B------:R-:W-:Y:S01]  /*c6a0*/  I2FP.F32.U32 R134, R229 ;  /* 0x000000e500867245 */ /* 0x000fe20000201000 */
[----:B------:R-:W-:Y:S01]  /*c6b0*/  FFMA.FTZ R22, R227, R0, R22 ;  /* 0x00000000e3167223 */ /* 0x000fe20000010016 */
[----:B------:R-:W-:Y:S01]  /*c6c0*/  FMNMX3.FTZ R228, R228, R12, R13, !PT ;  /* 0x0000000ce4e47276 */ /* 0x000fe2000781000d */
[----:B------:R-:W-:Y:S01]  /*c6d0*/  VIADD R227, R226, 0x30 ;  /* 0x00000030e2e37836 */ /* 0x000fe20000000000 */
[----:B------:R-:W-:Y:S01]  /*c6e0*/  FMNMX3.FTZ R133, R3, R6, R7, !PT ;  /* 0x0000000603857276 */ /* 0x000fe20007810007 */
[----:B------:R-:W-:Y:S01]  /*c6f0*/  FFMA.FTZ R29, R134, R0, R29 ;  /* 0x00000000861d7223 */ /* 0x000fe2000001001d */
[----:B------:R-:W-:Y:S01]  /*c700*/  FMNMX3.FTZ R228, R228, R16, R17, !PT ;  /* 0x00000010e4e47276 */ /* 0x000fe20007810011 */
[----:B------:R-:W-:Y:S01]  /*c710*/  FFMA.FTZ R31, R134, R0, R31 ;  /* 0x00000000861f7223 */ /* 0x000fe2000001001f */
[----:B------:R-:W-:Y:S01]  /*c720*/  I2FP.F32.U32 R227, R227 ;  /* 0x000000e300e37245 */ /* 0x000fe20000201000 */
[----:B------:R-:W-:Y:S01]  /*c730*/  VIADD R134, R226, 0x38 ;  /* 0x00000038e2867836 */ /* 0x000fe20000000000 */
[----:B------:R-:W-:Y:S01]  /*c740*/  FMNMX3.FTZ R228, R228, R20, R21, !PT ;  /* 0x00000014e4e47276 */ /* 0x000fe20007810015 */
[----:B------:R-:W-:Y:S02]  /*c750*/  VIADD R226, R226, 0x39 ;  /* 0x00000039e2e27836 */ /* 0x000fe40000000000 */
[-C--:B------:R-:W-:Y:S01]  /*c760*/  FFMA.FTZ R23, R230, R0.reuse, R23 ;  /* 0x00000000e6177223 */ /* 0x080fe20000010017 */
[CC--:B------:R-:W-:Y:S01]  /*c770*/  FFMA.FTZ R28, R227.reuse, R0.reuse, R28 ;  /* 0x00000000e31c7223 */ /* 0x0c0fe2000001001c */
[----:B------:R-:W-:Y:S01]  /*c780*/  FFMA.FTZ R30, R227, R0, R30 ;  /* 0x00000000e31e7223 */ /* 0x000fe2000001001e */
[----:B------:R-:W-:Y:S02]  /*c790*/  FMNMX3.FTZ R227, R133, R10, R11, !PT ;  /* 0x0000000a85e37276 */ /* 0x000fe4000781000b */
[----:B------:R-:W-:Y:S02]  /*c7a0*/  I2FP.F32.U32 R133, R134 ;  /* 0x0000008600857245 */ /* 0x000fe40000201000 */
[----:B------:R-:W-:Y:S02]  /*c7b0*/  I2FP.F32.U32 R134, R226 ;  /* 0x000000e200867245 */ /* 0x000fe40000201000 */
[----:B------:R-:W-:Y:S01]  /*c7c0*/  FMNMX3.FTZ R227, R227, R14, R15, !PT ;  /* 0x0000000ee3e37276 */ /* 0x000fe2000781000f */
[----:B------:R-:W-:Y:S01]  /*c7d0*/  FFMA.FTZ R32, R133, R0, R32 ;  /* 0x0000000085207223 */ /* 0x000fe20000010020 */
[----:B------:R-:W-:Y:S01]  /*c7e0*/  FMNMX3.FTZ R226, R228, R24, R25, !PT ;  /* 0x00000018e4e27276 */ /* 0x000fe20007810019 */
[----:B------:R-:W-:Y:S01]  /*c7f0*/  FFMA.FTZ R33, R134, R0, R33 ;  /* 0x0000000086217223 */ /* 0x000fe20000010021 */
[----:B------:R-:W-:Y:S02]  /*c800*/  FMNMX3.FTZ R227, R227, R18, R19, !PT ;  /* 0x00000012e3e37276 */ /* 0x000fe40007810013 */
[----:B------:R-:W-:Y:S02]  /*c810*/  FMNMX3.FTZ R226, R226, R28, R29, !PT ;  /* 0x0000001ce2e27276 */ /* 0x000fe4000781001d */
[----:B------:R-:W-:Y:S02]  /*c820*/  FMNMX3.FTZ R227, R227, R22, R23, !PT ;  /* 0x00000016e3e37276 */ /* 0x000fe40007810017 */
[----:B------:R-:W-:Y:S01]  /*c830*/  FMNMX3.FTZ R226, R226, R32, R33, !PT ;  /* 0x00000020e2e27276 */ /* 0x000fe20007810021 */
[----:B------:R-:W-:Y:S06]  /*c840*/  @P4 BRA `(.L_x_597) ;  /* 0xffffffe400504947 */ /* 0x000fec000383ffff */
.L_x_596:
[----:B------:R-:W-:Y:S01]  /*c850*/  FMNMX3.FTZ R132, R227, R26, R27, !PT ;  /* 0x0000001ae3847276 */ /* 0x000fe2000781001b */
[-C--:B------:R-:W-:Y:S01]  /*c860*/  FFMA.FTZ R34, R133, R0.reuse, R34 ;  /* 0x0000000085227223 */ /* 0x080fe20000010022 */
[----:B------:R-:W-:Y:S01]  /*c870*/  FFMA.FTZ R35, R134, R0, R35 ;  /* 0x0000000086237223 */ /* 0x000fe20000010023 */
[----:B------:R-:W2:Y:S01]  /*c880*/  SHFL.BFLY PT, R139, R226, 0x2, 0x1f ;  /* 0x0c401f00e28b7f89 */ /* 0x000ea200000e0000 */
[----:B------:R-:W-:Y:S01]  /*c890*/  FMNMX3.FTZ R132, R132, R30, R31, !PT ;  /* 0x0000001e84847276 */ /* 0x000fe2000781001f */
[----:B------:R-:W3:Y:S01]  /*c8a0*/  LDC R171, c[0x0][0x4f8] ;  /* 0x00013e00ffab7b82 */ /* 0x000ee20000000800 */
[----:B------:R-:W-:Y:S02]  /*c8b0*/  SHF.L.U32 R233, R210, 0x1, RZ ;  /* 0x00000001d2e97819 */ /* 0x000fe400000006ff */
[----:B------:R-:W-:Y:S02]  /*c8c0*/  FMNMX3.FTZ R137, R132, R34, R35, !PT ;  /* 0x0000002284897276 */ /* 0x000fe40007810023 */
[----:B------:R-:W-:Y:S02]  /*c8d0*/  LOP3.LUT R136, R233, R217, R223, 0x96, !PT ;  /* 0x000000d9e9887212 */ /* 0x000fe400078e96df */
[C---:B------:R-:W-:Y:S01]  /*c8e0*/  IADD3 R231, PT, PT, R222.reuse, -0x61c88647, RZ ;  /* 0x9e3779b9dee77810 */ /* 0x040fe20007ffe0ff */
[----:B------:R-:W4:Y:S01]  /*c8f0*/  SHFL.BFLY PT, R132, R137, 0x2, 0x1f ;  /* 0x0c401f0089847f89 */ /* 0x000f2200000e0000 */
[----:B------:R-:W-:Y:S01]  /*c900*/  IADD3 R229, PT, PT, R222, 0x3c6ef372, RZ ;  /* 0x3c6ef372dee57810 */ /* 0x000fe20007ffe0ff */
[----:B------:R-:W-:Y:S01]  /*c910*/  IMAD.WIDE.U32 R150, R136, -0x326172a9, RZ ;  /* 0xcd9e8d5788967825 */ /* 0x000fe200078e00ff */
[----:B------:R-:W-:Y:S02]  /*c920*/  IADD3 R227, PT, PT, R223, 0x76cf5d0a, RZ ;  /* 0x76cf5d0adfe37810 */ /* 0x000fe40007ffe0ff */
[C---:B------:R-:W-:Y:S02]  /*c930*/  IADD3 R194, PT, PT, R222.reuse, 0x78dde6e4, RZ ;  /* 0x78dde6e4dec27810 */ /* 0x040fe40007ffe0ff */
[----:B------:R-:W-:Y:S02]  /*c940*/  LOP3.LUT R150, R213, R229, R150, 0x96, !PT ;  /* 0x000000e5d5967212 */ /* 0x000fe400078e9696 */
[C---:B------:R-:W-:Y:S02]  /*c950*/  IADD3 R195, PT, PT, R222.reuse, -0x255992d5, RZ ;  /* 0xdaa66d2bdec37810 */ /* 0x040fe40007ffe0ff */
[----:B------:R-:W-:Y:S02]  /*c960*/  IADD3 R192, PT, PT, R223, -0x56f99767, RZ ;  /* 0xa9066899dfc07810 */ /* 0x000fe40007ffe0ff */
[----:B------:R-:W-:Y:S02]  /*c970*/  LOP3.LUT R189, R189, 0x200, R182, 0xf8, !PT ;  /* 0x00000200bdbd7812 */ /* 0x000fe400078ef8b6 */
[----:B------:R-:W-:Y:S02]  /*c980*/  IADD3 R193, PT, PT, R223, -0x126145ec, RZ ;  /* 0xed9eba14dfc17810 */ /* 0x000fe40007ffe0ff */
[----:B------:R-:W-:Y:S02]  /*c990*/  LEA R161, R189, UR5, 0x1 ;  /* 0x00000005bda17c11 */ /* 0x000fe4000f8e08ff */
[C---:B------:R-:W-:Y:S02]  /*c9a0*/  IADD3 R191, PT, PT, R222.reuse, -0x4ab325aa, RZ ;  /* 0xb54cda56debf7810 */ /* 0x040fe40007ffe0ff */
[----:B------:R-:W-:Y:S01]  /*c9b0*/  IADD3 R228, PT, PT, R222, 0x1715609d, RZ ;  /* 0x1715609ddee47810 */ /* 0x000fe20007ffe0ff */
[----:B-1----:R-:W-:Y:S01]  /*c9c0*/  LDSM.16.MT88.4 R140, [R161+0xc000] ;  /* 0x00c00000a18c783b */ /* 0x002fe20000004200 */
[----:B------:R-:W-:Y:S02]  /*c9d0*/  IADD3 R230, PT, PT, R223, 0x646e171e, RZ ;  /* 0x646e171edfe67810 */ /* 0x000fe40007ffe0ff */
[----:B------:R-:W-:Y:S02]  /*c9e0*/  IADD3 R233, PT, PT, R233, 0x1, RZ ;  /* 0x00000001e9e97810 */ /* 0x000fe40007ffe0ff */
[----:B--2---:R-:W-:Y:S02]  /*c9f0*/  FMNMX.FTZ R134, R226, R139, !PT ;  /* 0x0000008be2867209 */ /* 0x004fe40007810000 */
[----:B----4-:R-:W-:Y:S02]  /*ca00*/  FMNMX.FTZ R135, R137, R132, !PT ;  /* 0x0000008489877209 */ /* 0x010fe40007810000 */
[----:B------:R-:W-:Y:S01]  /*ca10*/  IADD3 R226, PT, PT, R223, 0x32370b8f, RZ ;  /* 0x32370b8fdfe27810 */ /* 0x000fe20007ffe0ff */
[----:B------:R-:W1:Y:S01]  /*ca20*/  SHFL.BFLY PT, R133, R134, 0x1, 0x1f ;  /* 0x0c201f0086857f89 */ /* 0x000e6200000e0000 */
[----:B---3--:R-:W-:Y:S07]  /*ca30*/  LOP3.LUT R171, R171, 0xff, RZ, 0xc0, !PT ;  /* 0x000000ffabab7812 */ /* 0x008fee00078ec0ff */
[----:B------:R-:W2:Y:S01]  /*ca40*/  SHFL.BFLY PT, R132, R135, 0x1, 0x1f ;  /* 0x0c201f0087847f89 */ /* 0x000ea200000e0000 */
[----:B------:R-:W-:Y:S02]  /*ca50*/  LEA R171, R171, R171, 0x10 ;  /* 0x000000ababab7211 */ /* 0x000fe400078e80ff */
[----:B-1----:R-:W-:Y:S02]  /*ca60*/  FMNMX.FTZ R133, R134, R133, !PT ;  /* 0x0000008586857209 */ /* 0x002fe40007810000 */
[----:B------:R-:W-:Y:S01]  /*ca70*/  LOP3.LUT R134, R220, R231, R151, 0x96, !PT ;  /* 0x000000e7dc867212 */ /* 0x000fe200078e9697 */
[----:B------:R-:W-:Y:S01]  /*ca80*/  IMAD.WIDE.U32 R150, R150, -0x2daee0ad, RZ ;  /* 0xd2511f5396967825 */ /* 0x000fe200078e00ff */
[C---:B------:R-:W-:Y:S03]  /*ca90*/  FSETP.NEU.FTZ.AND P2, PT, R133.reuse, -INF , PT ;  /* 0xff8000008500780b */ /* 0x040fe60003f5d000 */
[----:B------:R-:W-:Y:S01]  /*caa0*/  FMUL.FTZ R172, R133, UR4 ;  /* 0x0000000485ac7c20 */ /* 0x000fe20008410000 */
[----:B--2---:R-:W-:Y:S01]  /*cab0*/  FMNMX.FTZ R132, R135, R132, !PT ;  /* 0x0000008487847209 */ /* 0x004fe20007810000 */
[----:B------:R-:W-:Y:S04]  /*cac0*/  IMAD.WIDE.U32 R134, R134, -0x2daee0ad, RZ ;  /* 0xd2511f5386867825 */ /* 0x000fe800078e00ff */
[----:B------:R-:W-:Y:S01]  /*cad0*/  FADD.FTZ R2, -R133, R2 ;  /* 0x0000000285027221 */ /* 0x000fe20000010100 */
[----:B------:R-:W-:Y:S01]  /*cae0*/  FSEL R172, R172, RZ, P2 ;  /* 0x000000ffacac7208 */ /* 0x000fe20001000000 */
[----:B------:R-:W-:Y:S01]  /*caf0*/  FMUL.FTZ R173, R132, UR4 ;  /* 0x0000000484ad7c20 */ /* 0x000fe20008410000 */
[----:B------:R-:W-:Y:S02]  /*cb00*/  LOP3.LUT R152, R226, R134, R151, 0x96, !PT ;  /* 0x00000086e2987212 */ /* 0x000fe400078e9697 */
[----:B------:R-:W-:Y:S01]  /*cb10*/  FSETP.NEU.FTZ.AND P2, PT, R132, -INF , PT ;  /* 0xff8000008400780b */ /* 0x000fe20003f5d000 */
[--C-:B------:R-:W-:Y:S01]  /*cb20*/  FFMA.FTZ R166, R8, UR4, -R172.reuse ;  /* 0x0000000408a67c23 */ /* 0x100fe200080108ac */
[----:B------:R-:W-:Y:S01]  /*cb30*/  LOP3.LUT R8, R214, R227, R135, 0x96, !PT ;  /* 0x000000e3d6087212 */ /* 0x000fe200078e9687 */
[----:B------:R-:W-:Y:S04]  /*cb40*/  IMAD.WIDE.U32 R152, R152, -0x326172a9, RZ ;  /* 0xcd9e8d5798987825 */ /* 0x000fe800078e00ff */
[--C-:B------:R-:W-:Y:S01]  /*cb50*/  FFMA.FTZ R165, R9, UR4, -R172.reuse ;  /* 0x0000000409a57c23 */ /* 0x100fe200080108ac */
[----:B------:R-:W-:Y:S01]  /*cb60*/  FSEL R173, R173, RZ, P2 ;  /* 0x000000ffadad7208 */ /* 0x000fe20001000000 */
[----:B------:R-:W-:Y:S04]  /*cb70*/  IMAD.WIDE.U32 R148, R8, -0x326172a9, RZ ;  /* 0xcd9e8d5708947825 */ /* 0x000fe800078e00ff */
[--C-:B------:R-:W-:Y:S01]  /*cb80*/  FFMA.FTZ R170, R4, UR4, -R172.reuse ;  /* 0x0000000404aa7c23 */ /* 0x100fe200080108ac */
[----:B------:R-:W-:Y:S01]  /*cb90*/  MUFU.EX2 R166, R166 ;  /* 0x000000a600a67308 */ /* 0x000fe20000000800 */
[--C-:B------:R-:W-:Y:S01]  /*cba0*/  FFMA.FTZ R168, R5, UR4, -R172.reuse ;  /* 0x0000000405a87c23 */ /* 0x100fe200080108ac */
[----:B------:R-:W-:Y:S01]  /*cbb0*/  FFMA.FTZ R164, R10, UR4, -R173 ;  /* 0x000000040aa47c23 */ /* 0x000fe200080108ad */
[----:B------:R-:W-:Y:S01]  /*cbc0*/  LOP3.LUT R148, R194, R148, R153, 0x96, !PT ;  /* 0x00000094c2947212 */ /* 0x000fe200078e9699 */
[----:B------:R-:W-:Y:S01]  /*cbd0*/  FFMA.FTZ R163, R11, UR4, -R173 ;  /* 0x000000040ba37c23 */ /* 0x000fe200080108ad */
[----:B------:R-:W-:Y:S01]  /*cbe0*/  LOP3.LUT R8, R212, R195, R149, 0x96, !PT ;  /* 0x000000c3d4087212 */ /* 0x000fe200078e9695 */
[--C-:B------:R-:W-:Y:S01]  /*cbf0*/  FFMA.FTZ R169, R6, UR4, -R173.reuse ;  /* 0x0000000406a97c23 */ /* 0x100fe200080108ad */
[----:B------:R-:W-:Y:S01]  /*cc00*/  FFMA.FTZ R167, R7, UR4, -R173 ;  /* 0x0000000407a77c23 */ /* 0x000fe200080108ad */
[----:B------:R-:W-:Y:S02]  /*cc10*/  IMAD.WIDE.U32 R148, R148, -0x2daee0ad, RZ ;  /* 0xd2511f5394947825 */ /* 0x000fe400078e00ff */
[----:B------:R-:W-:Y:S01]  /*cc20*/  MUFU.EX2 R164, R164 ;  /* 0x000000a400a47308 */ /* 0x000fe20000000800 */
[----:B------:R-:W-:Y:S01]  /*cc30*/  ISETP.NE.AND P2, PT, R210, RZ, PT ;  /* 0x000000ffd200720c */ /* 0x000fe20003f45270 */
[--C-:B------:R-:W-:Y:S01]  /*cc40*/  FFMA.FTZ R175, R16, UR4, -R172.reuse ;  /* 0x0000000410af7c23 */ /* 0x100fe200080108ac */
[----:B------:R-:W-:Y:S01]  /*cc50*/  IMAD.WIDE.U32 R8, R8, -0x2daee0ad, RZ ;  /* 0xd2511f5308087825 */ /* 0x000fe200078e00ff */
[----:B------:R-:W-:Y:S02]  /*cc60*/  IADD3 R134, PT, PT, R180, R161, RZ ;  /* 0x000000a1b4867210 */ /* 0x000fe40007ffe0ff */
[----:B------:R-:W-:Y:S01]  /*cc70*/  IADD3 R135, PT, PT, R161, 0xc040, RZ ;  /* 0x0000c040a1877810 */ /* 0x000fe20007ffe0ff */
[--C-:B------:R-:W-:Y:S01]  /*cc80*/  FFMA.FTZ R174, R17, UR4, -R172.reuse ;  /* 0x0000000411ae7c23 */ /* 0x100fe200080108ac */
[----:B------:R-:W-:Y:S02]  /*cc90*/  LOP3.LUT R10, R192, R8, R149, 0x96, !PT ;  /* 0x00000008c00a7212 */ /* 0x000fe400078e9695 */
[----:B------:R-:W-:Y:S01]  /*cca0*/  MUFU.EX2 R163, R163 ;  /* 0x000000a300a37308 */ /* 0x000fe20000000800 */
[----:B------:R-:W-:Y:S01]  /*ccb0*/  LOP3.LUT R150, R193, R150, R9, 0x96, !PT ;  /* 0x00000096c1967212 */ /* 0x000fe200078e9609 */
[----:B------:R-:W1:Y:S01]  /*ccc0*/  LDSM.16.MT88.4 R144, [R134+0xc000] ;  /* 0x00c000008690783b */ /* 0x000e620000004200 */
[--C-:B------:R-:W-:Y:S01]  /*ccd0*/  FFMA.FTZ R176, R18, UR4, -R173.reuse ;  /* 0x0000000412b07c23 */ /* 0x100fe200080108ad */
[----:B------:R-:W-:Y:S04]  /*cce0*/  IMAD.WIDE.U32 R10, R10, -0x326172a9, RZ ;  /* 0xcd9e8d570a0a7825 */ /* 0x000fe800078e00ff */
[--C-:B------:R-:W-:Y:S01]  /*ccf0*/  FFMA.FTZ R177, R19, UR4, -R173.reuse ;  /* 0x0000000413b17c23 */ /* 0x100fe200080108ad */
[--C-:B------:R-:W-:Y:S01]  /*cd00*/  FFMA.FTZ R178, R12, UR4, -R172.reuse ;  /* 0x000000040cb27c23 */ /* 0x100fe200080108ac */
[----:B------:R-:W-:Y:S01]  /*cd10*/  IMAD.WIDE.U32 R150, R150, -0x326172a9, RZ ;  /* 0xcd9e8d5796967825 */ /* 0x000fe200078e00ff */
[C---:B------:R-:W-:Y:S01]  /*cd20*/  PRMT R4, R10.reuse, 0x7773, RZ ;  /* 0x000077730a047816 */ /* 0x040fe200000000ff */
[----:B------:R-:W-:Y:S01]  /*cd30*/  MUFU.EX2 R170, R170 ;  /* 0x000000aa00aa7308 */ /* 0x000fe20000000800 */
[----:B------:R-:W-:Y:S01]  /*cd40*/  PRMT R5, R10, 0x7772, RZ ;  /* 0x000077720a057816 */ /* 0x000fe200000000ff */
[----:B------:R-:W-:Y:S01]  /*cd50*/  FFMA.FTZ R179, R13, UR4, -R172 ;  /* 0x000000040db37c23 */ /* 0x000fe200080108ac */
[----:B------:R-:W-:Y:S01]  /*cd60*/  MOV R8, R10 ;  /* 0x0000000a00087202 */ /* 0x000fe20000000f00 */
[----:B------:R-:W-:Y:S01]  /*cd70*/  FFMA.FTZ R190, R14, UR4, -R173 ;  /* 0x000000040ebe7c23 */ /* 0x000fe200080108ad */
[----:B------:R-:W-:Y:S01]  /*cd80*/  PRMT R5, R5, 0x5410, R4 ;  /* 0x0000541005057816 */ /* 0x000fe20000000004 */
[----:B------:R-:W-:Y:S01]  /*cd90*/  FMUL.FTZ R4, R2, UR4 ;  /* 0x0000000402047c20 */ /* 0x000fe20008410000 */
[----:B------:R-:W-:Y:S01]  /*cda0*/  FADD.FTZ R2, -R132, R3 ;  /* 0x0000000384027221 */ /* 0x000fe20000010100 */
[----:B------:R-:W-:Y:S02]  /*cdb0*/  LOP3.LUT R6, R191, R150, R11, 0x96, !PT ;  /* 0x00000096bf067212 */ /* 0x000fe400078e960b */
[----:B------:R-:W-:Y:S01]  /*cdc0*/  MUFU.EX2 R168, R168 ;  /* 0x000000a800a87308 */ /* 0x000fe20000000800 */
[----:B------:R-:W-:Y:S01]  /*cdd0*/  LOP3.LUT R9, R8, 0xff, RZ, 0xc0, !PT ;  /* 0x000000ff08097812 */ /* 0x000fe200078ec0ff */
[----:B------:R-:W-:Y:S01]  /*cde0*/  FFMA.FTZ R189, R15, UR4, -R173 ;  /* 0x000000040fbd7c23 */ /* 0x000fe200080108ad */
[----:B------:R-:W-:Y:S01]  /*cdf0*/  LOP3.LUT R8, R5, 0xff00ff, RZ, 0xc0, !PT ;  /* 0x00ff00ff05087812 */ /* 0x000fe200078ec0ff */
[----:B------:R-:W-:Y:S01]  /*ce00*/  FMUL.FTZ R5, R2, UR4 ;  /* 0x0000000402057c20 */ /* 0x000fe20008410000 */
[----:B------:R-:W-:Y:S02]  /*ce10*/  PRMT R138, R10, 0x7771, RZ ;  /* 0x000077710a8a7816 */ /* 0x000fe400000000ff */
[C---:B------:R-:W-:Y:S03]  /*ce20*/  PRMT R7, R6.reuse, 0x7632, R7 ;  /* 0x0000763206077816 */ /* 0x040fe60000000007 */
[----:B------:R-:W2:Y:S01]  /*ce30*/  MUFU.EX2 R3, R4 ;  /* 0x0000000400037308 */ /* 0x000ea20000000800 */
[C---:B------:R-:W-:Y:S02]  /*ce40*/  LOP3.LUT R136, R6.reuse, 0xffff, RZ, 0xc0, !PT ;  /* 0x0000ffff06887812 */ /* 0x040fe400078ec0ff */
[----:B------:R-:W-:Y:S02]  /*ce50*/  PRMT R138, R9, 0x5410, R138 ;  /* 0x00005410098a7816 */ /* 0x000fe4000000008a */
[----:B------:R-:W-:Y:S02]  /*ce60*/  LOP3.LUT R9, R6, 0xff, RZ, 0xc0, !PT ;  /* 0x000000ff06097812 */ /* 0x000fe400078ec0ff */
[----:B------:R-:W-:Y:S03]  /*ce70*/  LOP3.LUT R7, R7, 0xff, RZ, 0xc0, !PT ;  /* 0x000000ff07077812 */ /* 0x000fe600078ec0ff */
[----:B------:R-:W-:Y:S01]  /*ce80*/  MUFU.EX2 R169, R169 ;  /* 0x000000a900a97308 */ /* 0x000fe20000000800 */
[----:B------:R-:W-:Y:S02]  /*ce90*/  SHF.R.U32.HI R136, RZ, 0x8, R136 ;  /* 0x00000008ff887819 */ /* 0x000fe40000011688 */
[----:B------:R-:W-:Y:S02]  /*cea0*/  SHF.R.U32.HI R6, RZ, 0x18, R6 ;  /* 0x00000018ff067819 */ /* 0x000fe40000011606 */
[----:B------:R-:W-:Y:S02]  /*ceb0*/  PRMT R136, R9, 0x5410, R136 ;  /* 0x0000541009887816 */ /* 0x000fe40000000088 */
[----:B------:R-:W-:Y:S03]  /*cec0*/  PRMT R6, R7, 0x5410, R6 ;  /* 0x0000541007067816 */ /* 0x000fe60000000006 */
[----:B------:R-:W3:Y:S01]  /*ced0*/  MUFU.EX2 R167, R167 ;  /* 0x000000a700a77308 */ /* 0x000ee20000000800 */
[--C-:B------:R-:W-:Y:S01]  /*cee0*/  HSET2.LE.AND R139, R8, R171.reuse, PT ;  /* 0x000000ab088b7233 */ /* 0x100fe20003803000 */
[----:B--2---:R-:W-:Y:S01]  /*cef0*/  FMUL.FTZ R36, R3, R36 ;  /* 0x0000002403247220 */ /* 0x004fe20000410000 */
[----:B------:R-:W-:Y:S01]  /*cf00*/  IADD3 R8, PT, PT, R161, 0xc000, RZ ;  /* 0x0000c000a1087810 */ /* 0x000fe20007ffe0ff */
[C---:B------:R-:W-:Y:S01]  /*cf10*/  FMUL.FTZ R37, R3.reuse, R37 ;  /* 0x0000002503257220 */ /* 0x040fe20000410000 */
[--C-:B------:R-:W-:Y:S01]  /*cf20*/  HSET2.LE.AND R136, R136, R171.reuse, PT ;  /* 0x000000ab88887233 */ /* 0x100fe20003803000 */
[----:B------:R-:W-:Y:S01]  /*cf30*/  FMUL.FTZ R40, R3, R40 ;  /* 0x0000002803287220 */ /* 0x000fe20000410000 */
[--C-:B------:R-:W-:Y:S03]  /*cf40*/  HSET2.LE.AND R137, R6, R171.reuse, PT ;  /* 0x000000ab06897233 */ /* 0x100fe60003803000 */
[----:B------:R-:W2:Y:S01]  /*cf50*/  MUFU.EX2 R165, R165 ;  /* 0x000000a500a57308 */ /* 0x000ea20000000800 */
[----:B------:R-:W-:Y:S01]  /*cf60*/  F2FP.BF16.F32.PACK_AB R6, R163, R164 ;  /* 0x000000a4a306723e */ /* 0x000fe200000010ff */
[C---:B------:R-:W-:Y:S01]  /*cf70*/  FMUL.FTZ R41, R3.reuse, R41 ;  /* 0x0000002903297220 */ /* 0x040fe20000410000 */
[----:B------:R-:W-:Y:S01]  /*cf80*/  F2FP.BF16.F32.PACK_AB R7, R168, R170 ;  /* 0x000000aaa807723e */ /* 0x000fe200000010ff */
[C---:B------:R-:W-:Y:S01]  /*cf90*/  FMUL.FTZ R44, R3.reuse, R44 ;  /* 0x0000002c032c7220 */ /* 0x040fe20000410000 */
[----:B------:R-:W-:Y:S01]  /*cfa0*/  @P0 IADD3 R135, PT, PT, R8, -0x40, RZ ;  /* 0xffffffc008870810 */ /* 0x000fe20007ffe0ff */
[----:B------:R-:W-:Y:S01]  /*cfb0*/  FMUL.FTZ R8, R3, R124 ;  /* 0x0000007c03087220 */ /* 0x000fe20000410000 */
[--C-:B------:R-:W-:Y:S03]  /*cfc0*/  HSET2.LE.AND R138, R138, R171.reuse, PT ;  /* 0x000000ab8a8a7233 */ /* 0x100fe60003803000 */
[----:B------:R4:W5:Y:S01]  /*cfd0*/  MUFU.EX2 R2, R5 ;  /* 0x0000000500027308 */ /* 0x0009620000000800 */
[----:B---3--:R-:W-:Y:S01]  /*cfe0*/  F2FP.BF16.F32.PACK_AB R4, R167, R169 ;  /* 0x000000a9a704723e */ /* 0x008fe200000010ff */
[C---:B------:R-:W-:Y:S01]  /*cff0*/  FMUL.FTZ R45, R3.reuse, R45 ;  /* 0x0000002d032d7220 */ /* 0x040fe20000410000 */
[----:B------:R-:W-:Y:S01]  /*d000*/  LOP3.LUT R139, R6, R139, RZ, 0xc0, !PT ;  /* 0x0000008b068b7212 */ /* 0x000fe200078ec0ff */
[----:B------:R-:W-:Y:S01]  /*d010*/  FMUL.FTZ R48, R3, R48 ;  /* 0x0000003003307220 */ /* 0x000fe20000410000 */
[----:B------:R-:W-:Y:S01]  /*d020*/  LOP3.LUT R136, R7, R136, RZ, 0xc0, !PT ;  /* 0x0000008807887212 */ /* 0x000fe200078ec0ff */
[C---:B------:R-:W-:Y:S01]  /*d030*/  FMUL.FTZ R49, R3.reuse, R49 ;  /* 0x0000003103317220 */ /* 0x040fe20000410000 */
[----:B------:R-:W-:Y:S01]  /*d040*/  LOP3.LUT R137, R4, R137, RZ, 0xc0, !PT ;  /* 0x0000008904897212 */ /* 0x000fe200078ec0ff */
[----:B------:R-:W-:Y:S01]  /*d050*/  FMUL.FTZ R4, R3, R128 ;  /* 0x0000008003047220 */ /* 0x000fe20000410000 */
[----:B--2---:R-:W-:Y:S01]  /*d060*/  F2FP.BF16.F32.PACK_AB R9, R165, R166 ;  /* 0x000000a6a509723e */ /* 0x004fe200000010ff */
[C---:B------:R-:W-:Y:S01]  /*d070*/  FMUL.FTZ R52, R3.reuse, R52 ;  /* 0x0000003403347220 */ /* 0x040fe20000410000 */
[----:B------:R-:W-:Y:S01]  /*d080*/  IADD3 R160, PT, PT, R180, R135, RZ ;  /* 0x00000087b4a07210 */ /* 0x000fe20007ffe0ff */
[----:B------:R-:W-:Y:S01]  /*d090*/  FMUL.FTZ R53, R3, R53 ;  /* 0x0000003503357220 */ /* 0x000fe20000410000 */
[----:B------:R-:W-:Y:S01]  /*d0a0*/  LOP3.LUT R138, R9, R138, RZ, 0xc0, !PT ;  /* 0x0000008a098a7212 */ /* 0x000fe200078ec0ff */
[C---:B------:R-:W-:Y:S01]  /*d0b0*/  FMUL.FTZ R9, R3.reuse, R125 ;  /* 0x0000007d03097220 */ /* 0x040fe20000410000 */
[----:B------:R-:W-:Y:S01]  /*d0c0*/  LOP3.LUT R150, R228, R152, R151, 0x96, !PT ;  /* 0x00000098e4967212 */ /* 0x000fe200078e9697 */
[C---:B------:R-:W-:Y:S01]  /*d0d0*/  FMUL.FTZ R56, R3.reuse, R56 ;  /* 0x0000003803387220 */ /* 0x040fe20000410000 */
[C---:B----4-:R-:W-:Y:S01]  /*d0e0*/  FMUL.FTZ R5, R3.reuse, R129 ;  /* 0x0000008103057220 */ /* 0x050fe20000410000 */
[C---:B-----5:R-:W-:Y:S01]  /*d0f0*/  FMUL.FTZ R6, R2.reuse, R130 ;  /* 0x0000008202067220 */ /* 0x060fe20000410000 */
[C---:B------:R-:W-:Y:S01]  /*d100*/  FMUL.FTZ R7, R2.reuse, R131 ;  /* 0x0000008302077220 */ /* 0x040fe20000410000 */
[----:B------:R-:W-:Y:S01]  /*d110*/  LDSM.16.MT88.4 R152, [R134+0xe800] ;  /* 0x00e800008698783b */ /* 0x000fe20000004200 */
[C---:B------:R-:W-:Y:S01]  /*d120*/  FMUL.FTZ R10, R2.reuse, R126 ;  /* 0x0000007e020a7220 */ /* 0x040fe20000410000 */
[C---:B------:R-:W-:Y:S01]  /*d130*/  FMUL.FTZ R11, R2.reuse, R127 ;  /* 0x0000007f020b7220 */ /* 0x040fe20000410000 */
[C---:B------:R-:W-:Y:S01]  /*d140*/  FMUL.FTZ R18, R2.reuse, R122 ;  /* 0x0000007a02127220 */ /* 0x040fe20000410000 */
[C---:B------:R-:W-:Y:S01]  /*d150*/  FMUL.FTZ R19, R2.reuse, R123 ;  /* 0x0000007b02137220 */ /* 0x040fe20000410000 */
[C---:B------:R-:W-:Y:S01]  /*d160*/  FMUL.FTZ R38, R2.reuse, R38 ;  /* 0x0000002602267220 */ /* 0x040fe20000410000 */
[C---:B------:R-:W-:Y:S01]  /*d170*/  HMMA.16816.F32.BF16 R4, R136.reuse, R140, R4 ;  /* 0x0000008c8804723c */ /* 0x040fe20000041804 */
[----:B------:R-:W-:Y:S01]  /*d180*/  MUFU.EX2 R178, R178 ;  /* 0x000000b200b27308 */ /* 0x000fe20000000800 */
[----:B------:R-:W2:Y:S03]  /*d190*/  LDSM.16.MT88.4 R128, [R135] ;  /* 0x000000008780783b */ /* 0x000ea60000004200 */
[C---:B------:R-:W-:Y:S01]  /*d1a0*/  FMUL.FTZ R39, R2.reuse, R39 ;  /* 0x0000002702277220 */ /* 0x040fe20000410000 */
[C---:B------:R-:W-:Y:S01]  /*d1b0*/  FMUL.FTZ R42, R2.reuse, R42 ;  /* 0x0000002a022a7220 */ /* 0x040fe20000410000 */
[C---:B------:R-:W-:Y:S01]  /*d1c0*/  FMUL.FTZ R43, R2.reuse, R43 ;  /* 0x0000002b022b7220 */ /* 0x040fe20000410000 */
[C---:B------:R-:W-:Y:S03]  /*d1d0*/  HMMA.16816.F32.BF16 R8, R136.reuse, R142, R8 ;  /* 0x0000008e8808723c */ /* 0x040fe60000041808 */
[----:B------:R-:W-:Y:S01]  /*d1e0*/  MUFU.EX2 R179, R179 ;  /* 0x000000b300b37308 */ /* 0x000fe20000000800 */
[----:B------:R-:W3:Y:S01]  /*d1f0*/  LDSM.16.MT88.4 R124, [R160] ;  /* 0x00000000a07c783b */ /* 0x000ee20000004200 */
[C---:B------:R-:W-:Y:S01]  /*d200*/  FMUL.FTZ R46, R2.reuse, R46 ;  /* 0x0000002e022e7220 */ /* 0x040fe20000410000 */
[C---:B------:R-:W-:Y:S01]  /*d210*/  FMUL.FTZ R47, R2.reuse, R47 ;  /* 0x0000002f022f7220 */ /* 0x040fe20000410000 */
[C---:B------:R-:W-:Y:S01]  /*d220*/  FMUL.FTZ R50, R2.reuse, R50 ;  /* 0x0000003202327220 */ /* 0x040fe20000410000 */
[C---:B------:R-:W-:Y:S01]  /*d230*/  FMUL.FTZ R51, R2.reuse, R51 ;  /* 0x0000003302337220 */ /* 0x040fe20000410000 */
[C---:B------:R-:W-:Y:S01]  /*d240*/  FMUL.FTZ R54, R2.reuse, R54 ;  /* 0x0000003602367220 */ /* 0x040fe20000410000 */
[C---:B-1----:R-:W-:Y:S03]  /*d250*/  HMMA.16816.F32.BF16 R36, R136.reuse, R144, R36 ;  /* 0x000000908824723c */ /* 0x042fe60000041824 */
[----:B------:R-:W-:Y:S01]  /*d260*/  MUFU.EX2 R190, R190 ;  /* 0x000000be00be7308 */ /* 0x000fe20000000800 */
[----:B------:R-:W1:Y:S01]  /*d270*/  LDSM.16.MT88.4 R140, [R161+0xe000] ;  /* 0x00e00000a18c783b */ /* 0x000e620000004200 */
[C---:B------:R-:W-:Y:S01]  /*d280*/  FMUL.FTZ R55, R2.reuse, R55 ;  /* 0x0000003702377220 */ /* 0x040fe20000410000 */
[C---:B------:R-:W-:Y:S01]  /*d290*/  FMUL.FTZ R57, R3.reuse, R57 ;  /* 0x0000003903397220 */ /* 0x040fe20000410000 */
[C---:B------:R-:W-:Y:S01]  /*d2a0*/  FMUL.FTZ R58, R2.reuse, R58 ;  /* 0x0000003a023a7220 */ /* 0x040fe20000410000 */
[C---:B------:R-:W-:Y:S01]  /*d2b0*/  FMUL.FTZ R59, R2.reuse, R59 ;  /* 0x0000003b023b7220 */ /* 0x040fe20000410000 */
[C---:B------:R-:W-:Y:S01]  /*d2c0*/  FMUL.FTZ R60, R3.reuse, R60 ;  /* 0x0000003c033c7220 */ /* 0x040fe20000410000 */
[C---:B------:R-:W-:Y:S03]  /*d2d0*/  HMMA.16816.F32.BF16 R40, R136.reuse, R146, R40 ;  /* 0x000000928828723c */ /* 0x040fe60000041828 */
[----:B------:R-:W-:Y:S01]  /*d2e0*/  MUFU.EX2 R189, R189 ;  /* 0x000000bd00bd7308 */ /* 0x000fe20000000800 */
        /* <DEDUP_REMOVED lines=15> */
[C---:B--2---:R-:W-:Y:S01]  /*d3e0*/  HMMA.16816.F32.BF16 R44, R136.reuse, R128, R44 ;  /* 0x00000080882c723c */ /* 0x044fe2000004182c */
[----:B------:R-:W-:Y:S02]  /*d3f0*/  MUFU.EX2 R175, R175 ;  /* 0x000000af00af7308 */ /* 0x000fe40000000800 */
[C---:B------:R-:W-:Y:S01]  /*d400*/  FMUL.FTZ R76, R3.reuse, R76 ;  /* 0x0000004c034c7220 */ /* 0x040fe20000410000 */
[C---:B------:R-:W-:Y:S01]  /*d410*/  FMUL.FTZ R77, R3.reuse, R77 ;  /* 0x0000004d034d7220 */ /* 0x040fe20000410000 */
[C---:B------:R-:W-:Y:S01]  /*d420*/  FMUL.FTZ R78, R2.reuse, R78 ;  /* 0x0000004e024e7220 */ /* 0x040fe20000410000 */
[C---:B------:R-:W-:Y:S01]  /*d430*/  FMUL.FTZ R79, R2.reuse, R79 ;  /* 0x0000004f024f7220 */ /* 0x040fe20000410000 */
[C---:B------:R-:W-:Y:S01]  /*d440*/  FMUL.FTZ R80, R3.reuse, R80 ;  /* 0x0000005003507220 */ /* 0x040fe20000410000 */
[C---:B------:R-:W-:Y:S01]  /*d450*/  HMMA.16816.F32.BF16 R48, R136.reuse, R130, R48 ;  /* 0x000000828830723c */ /* 0x040fe20000041830 */
[----:B------:R-:W2:Y:S02]  /*d460*/  LDSM.16.MT88.4 R128, [R134+0xe000] ;  /* 0x00e000008680783b */ /* 0x000ea40000004200 */
[----:B------:R-:W-:Y:S01]  /*d470*/  MUFU.EX2 R174, R174 ;  /* 0x000000ae00ae7308 */ /* 0x000fe20000000800 */
[C---:B------:R-:W-:Y:S01]  /*d480*/  FMUL.FTZ R81, R3.reuse, R81 ;  /* 0x0000005103517220 */ /* 0x040fe20000410000 */
[C---:B------:R-:W-:Y:S01]  /*d490*/  FMUL.FTZ R82, R2.reuse, R82 ;  /* 0x0000005202527220 */ /* 0x040fe20000410000 */
[C---:B------:R-:W-:Y:S01]  /*d4a0*/  FMUL.FTZ R83, R2.reuse, R83 ;  /* 0x0000005302537220 */ /* 0x040fe20000410000 */
[C---:B------:R-:W-:Y:S01]  /*d4b0*/  FMUL.FTZ R84, R3.reuse, R84 ;  /* 0x0000005403547220 */ /* 0x040fe20000410000 */
[C---:B------:R-:W-:Y:S01]  /*d4c0*/  FMUL.FTZ R85, R3.reuse, R85 ;  /* 0x0000005503557220 */ /* 0x040fe20000410000 */
[C---:B---3--:R-:W-:Y:S04]  /*d4d0*/  HMMA.16816.F32.BF16 R52, R136.reuse, R124, R52 ;  /* 0x0000007c8834723c */ /* 0x048fe80000041834 */
[----:B------:R-:W-:Y:S01]  /*d4e0*/  MUFU.EX2 R176, R176 ;  /* 0x000000b000b07308 */ /* 0x000fe20000000800 */
[C---:B------:R-:W-:Y:S01]  /*d4f0*/  FMUL.FTZ R86, R2.reuse, R86 ;  /* 0x0000005602567220 */ /* 0x040fe20000410000 */
[C---:B------:R-:W-:Y:S01]  /*d500*/  FMUL.FTZ R87, R2.reuse, R87 ;  /* 0x0000005702577220 */ /* 0x040fe20000410000 */
[C---:B------:R-:W-:Y:S01]  /*d510*/  FMUL.FTZ R88, R3.reuse, R88 ;  /* 0x0000005803587220 */ /* 0x040fe20000410000 */
[C---:B------:R-:W-:Y:S01]  /*d520*/  FMUL.FTZ R89, R3.reuse, R89 ;  /* 0x0000005903597220 */ /* 0x040fe20000410000 */
[C---:B------:R-:W-:Y:S01]  /*d530*/  FMUL.FTZ R90, R2.reuse, R90 ;  /* 0x0000005a025a7220 */ /* 0x040fe20000410000 */
[C---:B------:R-:W-:Y:S01]  /*d540*/  HMMA.16816.F32.BF16 R56, R136.reuse, R126, R56 ;  /* 0x0000007e8838723c */ /* 0x040fe20000041838 */
[----:B------:R-:W3:Y:S03]  /*d550*/  LDSM.16.MT88.4 R124, [R135+0x2000] ;  /* 0x00200000877c783b */ /* 0x000ee60000004200 */
[----:B------:R-:W4:Y:S01]  /*d560*/  MUFU.EX2 R177, R177 ;  /* 0x000000b100b17308 */ /* 0x000f220000000800 */
[C---:B------:R-:W-:Y:S01]  /*d570*/  FMUL.FTZ R91, R2.reuse, R91 ;  /* 0x0000005b025b7220 */ /* 0x040fe20000410000 */
[C---:B------:R-:W-:Y:S01]  /*d580*/  FMUL.FTZ R96, R3.reuse, R96 ;  /* 0x0000006003607220 */ /* 0x040fe20000410000 */
[C---:B------:R-:W-:Y:S01]  /*d590*/  FMUL.FTZ R97, R3.reuse, R97 ;  /* 0x0000006103617220 */ /* 0x040fe20000410000 */
[C---:B------:R-:W-:Y:S01]  /*d5a0*/  FMUL.FTZ R98, R2.reuse, R98 ;  /* 0x0000006202627220 */ /* 0x040fe20000410000 */
[C---:B------:R-:W-:Y:S01]  /*d5b0*/  FMUL.FTZ R99, R2.reuse, R99 ;  /* 0x0000006302637220 */ /* 0x040fe20000410000 */
[C---:B-1----:R-:W-:Y:S03]  /*d5c0*/  HMMA.16816.F32.BF16 R60, R136.reuse, R140, R60 ;  /* 0x0000008c883c723c */ /* 0x042fe6000004183c */
[C---:B------:R-:W-:Y:S01]  /*d5d0*/  FMUL.FTZ R104, R3.reuse, R104 ;  /* 0x0000006803687220 */ /* 0x040fe20000410000 */
[C---:B------:R-:W-:Y:S01]  /*d5e0*/  FMUL.FTZ R105, R3.reuse, R105 ;  /* 0x0000006903697220 */ /* 0x040fe20000410000 */
[C---:B------:R-:W-:Y:S01]  /*d5f0*/  FMUL.FTZ R106, R2.reuse, R106 ;  /* 0x0000006a026a7220 */ /* 0x040fe20000410000 */
[C---:B------:R-:W-:Y:S01]  /*d600*/  FMUL.FTZ R107, R2.reuse, R107 ;  /* 0x0000006b026b7220 */ /* 0x040fe20000410000 */
[C---:B------:R-:W-:Y:S01]  /*d610*/  FMUL.FTZ R108, R3.reuse, R108 ;  /* 0x0000006c036c7220 */ /* 0x040fe20000410000 */
[C---:B------:R-:W-:Y:S01]  /*d620*/  HMMA.16816.F32.BF16 R64, R136.reuse, R142, R64 ;  /* 0x0000008e8840723c */ /* 0x040fe20000041840 */
[----:B------:R-:W1:Y:S02]  /*d630*/  LDSM.16.MT88.4 R140, [R160+0x2000] ;  /* 0x00200000a08c783b */ /* 0x000e640000004200 */
[C---:B------:R-:W-:Y:S01]  /*d640*/  FMUL.FTZ R109, R3.reuse, R109 ;  /* 0x0000006d036d7220 */ /* 0x040fe20000410000 */
[C---:B------:R-:W-:Y:S01]  /*d650*/  FMUL.FTZ R110, R2.reuse, R110 ;  /* 0x0000006e026e7220 */ /* 0x040fe20000410000 */
[C---:B------:R-:W-:Y:S01]  /*d660*/  FMUL.FTZ R111, R2.reuse, R111 ;  /* 0x0000006f026f7220 */ /* 0x040fe20000410000 */
[C---:B------:R-:W-:Y:S01]  /*d670*/  FMUL.FTZ R12, R3.reuse, R116 ;  /* 0x00000074030c7220 */ /* 0x040fe20000410000 */
[C---:B------:R-:W-:Y:S01]  /*d680*/  FMUL.FTZ R14, R2.reuse, R118 ;  /* 0x00000076020e7220 */ /* 0x040fe20000410000 */
[C---:B------:R-:W-:Y:S01]  /*d690*/  FMUL.FTZ R112, R3.reuse, R112 ;  /* 0x0000007003707220 */ /* 0x040fe20000410000 */
[C---:B--2---:R-:W-:Y:S03]  /*d6a0*/  HMMA.16816.F32.BF16 R68, R136.reuse, R128, R68 ;  /* 0x000000808844723c */ /* 0x044fe60000041844 */
[----:B------:R-:W-:Y:S01]  /*d6b0*/  FMUL.FTZ R113, R3, R113 ;  /* 0x0000007103717220 */ /* 0x000fe20000410000 */
[C---:B------:R-:W-:Y:S01]  /*d6c0*/  FMUL.FTZ R114, R2.reuse, R114 ;  /* 0x0000007202727220 */ /* 0x040fe20000410000 */
[C---:B------:R-:W-:Y:S01]  /*d6d0*/  FMUL.FTZ R115, R2.reuse, R115 ;  /* 0x0000007302737220 */ /* 0x040fe20000410000 */
[----:B----4-:R-:W-:Y:S01]  /*d6e0*/  F2FP.BF16.F32.PACK_AB R162, R177, R176 ;  /* 0x000000b0b1a2723e */ /* 0x010fe200000010ff */
[C---:B------:R-:W-:Y:S01]  /*d6f0*/  FMUL.FTZ R92, R3.reuse, R92 ;  /* 0x0000005c035c7220 */ /* 0x040fe20000410000 */
[C---:B------:R-:W-:Y:S01]  /*d700*/  HMMA.16816.F32.BF16 R72, R136.reuse, R130, R72 ;  /* 0x000000828848723c */ /* 0x040fe20000041848 */
[----:B------:R-:W2:Y:S02]  /*d710*/  LDSM.16.MT88.4 R128, [R161+0x10000] ;  /* 0x01000000a180783b */ /* 0x000ea40000004200 */
[C---:B------:R-:W-:Y:S01]  /*d720*/  FMUL.FTZ R93, R3.reuse, R93 ;  /* 0x0000005d035d7220 */ /* 0x040fe20000410000 */
[C---:B------:R-:W-:Y:S01]  /*d730*/  FMUL.FTZ R94, R2.reuse, R94 ;  /* 0x0000005e025e7220 */ /* 0x040fe20000410000 */
[C---:B------:R-:W-:Y:S01]  /*d740*/  FMUL.FTZ R95, R2.reuse, R95 ;  /* 0x0000005f025f7220 */ /* 0x040fe20000410000 */
[C---:B------:R-:W-:Y:S01]  /*d750*/  FMUL.FTZ R100, R3.reuse, R100 ;  /* 0x0000006403647220 */ /* 0x040fe20000410000 */
[C---:B------:R-:W-:Y:S01]  /*d760*/  FMUL.FTZ R101, R3.reuse, R101 ;  /* 0x0000006503657220 */ /* 0x040fe20000410000 */
[C---:B---3--:R-:W-:Y:S03]  /*d770*/  HMMA.16816.F32.BF16 R76, R136.reuse, R124, R76 ;  /* 0x0000007c884c723c */ /* 0x048fe6000004184c */
[C---:B------:R-:W-:Y:S01]  /*d780*/  FMUL.FTZ R102, R2.reuse, R102 ;  /* 0x0000006602667220 */ /* 0x040fe20000410000 */
[----:B------:R-:W-:Y:S01]  /*d790*/  FMUL.FTZ R103, R2, R103 ;  /* 0x0000006702677220 */ /* 0x000fe20000410000 */
[C---:B------:R-:W-:Y:S01]  /*d7a0*/  FMUL.FTZ R13, R3.reuse, R117 ;  /* 0x00000075030d7220 */ /* 0x040fe20000410000 */
[----:B------:R-:W-:Y:S01]  /*d7b0*/  F2FP.BF16.F32.PACK_AB R117, R174, R175 ;  /* 0x000000afae75723e */ /* 0x000fe200000010ff */
[----:B------:R-:W-:Y:S01]  /*d7c0*/  FMUL.FTZ R15, R2, R119 ;  /* 0x00000077020f7220 */ /* 0x000fe20000410000 */
[C---:B------:R-:W-:Y:S01]  /*d7d0*/  HMMA.16816.F32.BF16 R80, R136.reuse, R126, R80 ;  /* 0x0000007e8850723c */ /* 0x040fe20000041850 */
[----:B------:R-:W3:Y:S02]  /*d7e0*/  LDSM.16.MT88.4 R124, [R134+0x10000] ;  /* 0x01000000867c783b */ /* 0x000ee40000004200 */
[----:B------:R-:W-:Y:S01]  /*d7f0*/  FFMA.FTZ R170, R3, R218, R170 ;  /* 0x000000da03aa7223 */ /* 0x000fe200000100aa */
[----:B------:R-:W-:Y:S01]  /*d800*/  IADD3 R210, PT, PT, R210, -0x1, RZ ;  /* 0xffffffffd2d27810 */ /* 0x000fe20007ffe0ff */
[----:B------:R-:W-:Y:S03]  /*d810*/  FFMA.FTZ R169, R2, R219, R169 ;  /* 0x000000db02a97223 */ /* 0x000fe600000100a9 */
[C---:B-1----:R-:W-:Y:S03]  /*d820*/  HMMA.16816.F32.BF16 R84, R136.reuse, R140, R84 ;  /* 0x0000008c8854723c */ /* 0x042fe60000041854 */
[----:B------:R-:W-:Y:S04]  /*d830*/  FADD.FTZ R169, R167, R169 ;  /* 0x000000a9a7a97221 */ /* 0x000fe80000010000 */
[----:B------:R-:W-:Y:S01]  /*d840*/  FADD.FTZ R164, R164, R169 ;  /* 0x000000a9a4a47221 */ /* 0x000fe20000010000 */
[C---:B------:R-:W-:Y:S01]  /*d850*/  HMMA.16816.F32.BF16 R88, R136.reuse, R142, R88 ;  /* 0x0000008e8858723c */ /* 0x040fe20000041858 */
[----:B------:R-:W1:Y:S02]  /*d860*/  LDSM.16.MT88.4 R140, [R135+0x4000] ;  /* 0x00400000878c783b */ /* 0x000e640000004200 */
[----:B------:R-:W-:Y:S05]  /*d870*/  FADD.FTZ R163, R163, R164 ;  /* 0x000000a4a3a37221 */ /* 0x000fea0000010000 */
[C---:B--2---:R-:W-:Y:S08]  /*d880*/  HMMA.16816.F32.BF16 R92, R136.reuse, R128, R92 ;  /* 0x00000080885c723c */ /* 0x044ff0000004185c */
[C---:B------:R-:W-:Y:S08]  /*d890*/  HMMA.16816.F32.BF16 R96, R136.reuse, R130, R96 ;  /* 0x000000828860723c */ /* 0x040ff00000041860 */
[C---:B---3--:R-:W-:Y:S03]  /*d8a0*/  HMMA.16816.F32.BF16 R100, R136.reuse, R124, R100 ;  /* 0x0000007c8864723c */ /* 0x048fe60000041864 */
[----:B------:R-:W-:Y:S05]  /*d8b0*/  IMAD.WIDE.U32 R124, R150, -0x2daee0ad, RZ ;  /* 0xd2511f53967c7825 */ /* 0x000fea00078e00ff */
[C---:B------:R-:W-:Y:S03]  /*d8c0*/  HMMA.16816.F32.BF16 R104, R136.reuse, R126, R104 ;  /* 0x0000007e8868723c */ /* 0x040fe60000041868 */
[----:B------:R-:W-:Y:S02]  /*d8d0*/  LOP3.LUT R148, R230, R148, R125, 0x96, !PT ;  /* 0x00000094e6947212 */ /* 0x000fe400078e967d */
[C---:B------:R-:W-:Y:S02]  /*d8e0*/  PRMT R144, R124.reuse, 0x7773, RZ ;  /* 0x000077737c907816 */ /* 0x040fe400000000ff */
[C---:B------:R-:W-:Y:S01]  /*d8f0*/  PRMT R17, R124.reuse, 0x7772, RZ ;  /* 0x000077727c117816 */ /* 0x040fe200000000ff */
[C---:B-1----:R-:W-:Y:S03]  /*d900*/  HMMA.16816.F32.BF16 R108, R136.reuse, R140, R108 ;  /* 0x0000008c886c723c */ /* 0x042fe6000004186c */
[----:B------:R-:W-:Y:S02]  /*d910*/  MOV R16, R124 ;  /* 0x0000007c00107202 */ /* 0x000fe40000000f00 */
[----:B------:R-:W-:Y:S02]  /*d920*/  PRMT R128, R124, 0x7771, RZ ;  /* 0x000077717c807816 */ /* 0x000fe400000000ff */
[----:B------:R-:W1:Y:S01]  /*d930*/  LDSM.16.MT88.4 R124, [R160+0x4000] ;  /* 0x00400000a07c783b */ /* 0x000e620000004200 */
[----:B------:R-:W-:Y:S01]  /*d940*/  PRMT R144, R17, 0x5410, R144 ;  /* 0x0000541011907816 */ /* 0x000fe20000000090 */
[C---:B------:R-:W-:Y:S01]  /*d950*/  FMUL.FTZ R17, R3.reuse, R121 ;  /* 0x0000007903117220 */ /* 0x040fe20000410000 */
[----:B------:R-:W-:Y:S01]  /*d960*/  LOP3.LUT R131, R16, 0xff, RZ, 0xc0, !PT ;  /* 0x000000ff10837812 */ /* 0x000fe200078ec0ff */
[----:B------:R-:W-:Y:S01]  /*d970*/  FMUL.FTZ R16, R3, R120 ;  /* 0x0000007803107220 */ /* 0x000fe20000410000 */
[----:B------:R-:W-:Y:S01]  /*d980*/  PRMT R129, R148, 0x7632, R129 ;  /* 0x0000763294817816 */ /* 0x000fe20000000081 */
[----:B------:R-:W-:Y:S01]  /*d990*/  FADD.FTZ R3, R168, R170 ;  /* 0x000000aaa8037221 */ /* 0x000fe20000010000 */
[----:B------:R-:W-:Y:S01]  /*d9a0*/  PRMT R128, R131, 0x5410, R128 ;  /* 0x0000541083807816 */ /* 0x000fe20000000080 */
[----:B------:R-:W2:Y:S01]  /*d9b0*/  LDSM.16.MT88.4 R120, [R161+0xc800] ;  /* 0x00c80000a178783b */ /* 0x000ea20000004200 */
[----:B------:R-:W-:Y:S01]  /*d9c0*/  LOP3.LUT R129, R129, 0xff, RZ, 0xc0, !PT ;  /* 0x000000ff81817812 */ /* 0x000fe200078ec0ff */
[----:B------:R-:W-:Y:S01]  /*d9d0*/  FADD.FTZ R166, R166, R3 ;  /* 0x00000003a6a67221 */ /* 0x000fe20000010000 */
[C---:B------:R-:W-:Y:S03]  /*d9e0*/  HMMA.16816.F32.BF16 R16, R136.reuse, R142, R16 ;  /* 0x0000008e8810723c */ /* 0x040fe60000041810 */
[----:B------:R-:W-:Y:S01]  /*d9f0*/  SHF.R.U32.HI R156, RZ, 0x18, R148 ;  /* 0x00000018ff9c7819 */ /* 0x000fe20000011694 */
[----:B------:R-:W-:Y:S01]  /*da00*/  FADD.FTZ R165, R165, R166 ;  /* 0x000000a6a5a57221 */ /* 0x000fe20000010000 */
[C---:B------:R-:W-:Y:S02]  /*da10*/  LOP3.LUT R141, R148.reuse, 0xffff, RZ, 0xc0, !PT ;  /* 0x0000ffff948d7812 */ /* 0x040fe400078ec0ff */
[----:B------:R-:W-:Y:S01]  /*da20*/  LOP3.LUT R158, R148, 0xff, RZ, 0xc0, !PT ;  /* 0x000000ff949e7812 */ /* 0x000fe200078ec0ff */
[----:B------:R-:W-:Y:S01]  /*da30*/  FADD.FTZ R2, R178, R165 ;  /* 0x000000a5b2027221 */ /* 0x000fe20000010000 */
[----:B------:R-:W-:Y:S02]  /*da40*/  PRMT R156, R129, 0x5410, R156 ;  /* 0x00005410819c7816 */ /* 0x000fe4000000009c */
[--C-:B------:R-:W-:Y:S01]  /*da50*/  HSET2.LE.AND R148, R128, R171.reuse, PT ;  /* 0x000000ab80947233 */ /* 0x100fe20003803000 */
[----:B------:R-:W-:Y:S01]  /*da60*/  FADD.FTZ R2, R179, R2 ;  /* 0x00000002b3027221 */ /* 0x000fe20000010000 */
[----:B------:R-:W3:Y:S01]  /*da70*/  LDSM.16.MT88.4 R128, [R134+0xc800] ;  /* 0x00c800008680783b */ /* 0x000ee20000004200 */
[----:B------:R-:W-:Y:S02]  /*da80*/  SHF.R.U32.HI R141, RZ, 0x8, R141 ;  /* 0x00000008ff8d7819 */ /* 0x000fe4000001168d */
[----:B------:R-:W-:Y:S01]  /*da90*/  LOP3.LUT R116, R144, 0xff00ff, RZ, 0xc0, !PT ;  /* 0x00ff00ff90747812 */ /* 0x000fe200078ec0ff */
[----:B------:R-:W-:Y:S01]  /*daa0*/  FADD.FTZ R175, R175, R2 ;  /* 0x00000002afaf7221 */ /* 0x000fe20000010000 */
[----:B------:R-:W-:Y:S02]  /*dab0*/  PRMT R158, R158, 0x5410, R141 ;  /* 0x000054109e9e7816 */ /* 0x000fe4000000008d */
[----:B------:R-:W-:Y:S01]  /*dac0*/  LOP3.LUT R118, R117, R148, RZ, 0xc0, !PT ;  /* 0x0000009475767212 */ /* 0x000fe200078ec0ff */
[----:B------:R-:W4:Y:S01]  /*dad0*/  LDSM.16.MT88.4 R140, [R135+0x800] ;  /* 0x00080000878c783b */ /* 0x000f220000004200 */
[--C-:B------:R-:W-:Y:S01]  /*dae0*/  HSET2.LE.AND R117, R156, R171.reuse, PT ;  /* 0x000000ab9c757233 */ /* 0x100fe20003803000 */
[----:B------:R-:W-:Y:S01]  /*daf0*/  FADD.FTZ R174, R174, R175 ;  /* 0x000000afaeae7221 */ /* 0x000fe20000010000 */
[--C-:B------:R-:W-:Y:S02]  /*db00*/  HSET2.LE.AND R119, R116, R171.reuse, PT ;  /* 0x000000ab74777233 */ /* 0x100fe40003803000 */
[--C-:B------:R-:W-:Y:S02]  /*db10*/  HSET2.LE.AND R116, R158, R171.reuse, PT ;  /* 0x000000ab9e747233 */ /* 0x100fe40003803000 */
[----:B------:R-:W-:Y:S01]  /*db20*/  MOV R2, R133 ;  /* 0x0000008500027202 */ /* 0x000fe20000000f00 */
[C---:B-1----:R-:W-:Y:S01]  /*db30*/  HMMA.16816.F32.BF16 R12, R136.reuse, R124, R12 ;  /* 0x0000007c880c723c */ /* 0x042fe2000004180c */
[----:B------:R-:W1:Y:S02]  /*db40*/  LDSM.16.MT88.4 R144, [R160+0x800] ;  /* 0x00080000a090783b */ /* 0x000e640000004200 */
[----:B------:R-:W-:Y:S02]  /*db50*/  F2FP.BF16.F32.PACK_AB R125, R179, R178 ;  /* 0x000000b2b37d723e */ /* 0x000fe400000010ff */
[----:B------:R-:W-:Y:S01]  /*db60*/  F2FP.BF16.F32.PACK_AB R124, R189, R190 ;  /* 0x000000bebd7c723e */ /* 0x000fe200000010ff */
[----:B------:R-:W-:Y:S01]  /*db70*/  FADD.FTZ R190, R190, R163 ;  /* 0x000000a3bebe7221 */ /* 0x000fe20000010000 */
[----:B------:R-:W-:Y:S01]  /*db80*/  LOP3.LUT R119, R162, R119, RZ, 0xc0, !PT ;  /* 0x00000077a2777212 */ /* 0x000fe200078ec0ff */
[----:B------:R-:W-:Y:S01]  /*db90*/  HMMA.16816.F32.BF16 R112, R136, R126, R112 ;  /* 0x0000007e8870723c */ /* 0x000fe20000041870 */
[----:B------:R-:W5:Y:S02]  /*dba0*/  LDSM.16.MT88.4 R148, [R161+0xe800] ;  /* 0x00e80000a194783b */ /* 0x000f640000004200 */
[----:B------:R-:W-:Y:S01]  /*dbb0*/  LOP3.LUT R116, R125, R116, RZ, 0xc0, !PT ;  /* 0x000000747d747212 */ /* 0x000fe200078ec0ff */
[----:B------:R-:W-:Y:S01]  /*dbc0*/  FFMA.FTZ R162, R23, UR4, -R173 ;  /* 0x0000000417a27c23 */ /* 0x000fe200080108ad */
[----:B------:R-:W-:Y:S01]  /*dbd0*/  LOP3.LUT R117, R124, R117, RZ, 0xc0, !PT ;  /* 0x000000757c757212 */ /* 0x000fe200078ec0ff */
[----:B------:R-:W-:Y:S03]  /*dbe0*/  FADD.FTZ R189, R189, R190 ;  /* 0x000000bebdbd7221 */ /* 0x000fe60000010000 */
[----:B------:R-:W5:Y:S01]  /*dbf0*/  LDSM.16.MT88.4 R156, [R135+0x2800] ;  /* 0x00280000879c783b */ /* 0x000f620000004200 */
[----:B------:R-:W-:Y:S01]  /*dc00*/  MUFU.EX2 R162, R162 ;  /* 0x000000a200a27308 */ /* 0x000fe20000000800 */
[----:B------:R-:W-:Y:S01]  /*dc10*/  FADD.FTZ R176, R176, R189 ;  /* 0x000000bdb0b07221 */ /* 0x000fe20000010000 */
[C---:B--2---:R-:W-:Y:S05]  /*dc20*/  HMMA.16816.F32.BF16 R4, R116.reuse, R120, R4 ;  /* 0x000000787404723c */ /* 0x044fea0000041804 */
[----:B------:R-:W2:Y:S01]  /*dc30*/  LDSM.16.MT88.4 R124, [R160+0x2800] ;  /* 0x00280000a07c783b */ /* 0x000ea20000004200 */
[----:B------:R-:W-:Y:S02]  /*dc40*/  FADD.FTZ R176, R177, R176 ;  /* 0x000000b0b1b07221 */ /* 0x000fe40000010000 */
[C---:B------:R-:W-:Y:S05]  /*dc50*/  HMMA.16816.F32.BF16 R8, R116.reuse, R122, R8 ;  /* 0x0000007a7408723c */ /* 0x040fea0000041808 */
[----:B------:R-:W2:Y:S03]  /*dc60*/  LDSM.16.MT88.4 R120, [R161+0x10800] ;  /* 0x01080000a178783b */ /* 0x000ea60000004200 */
[C---:B---3--:R-:W-:Y:S03]  /*dc70*/  HMMA.16816.F32.BF16 R36, R116.reuse, R128, R36 ;  /* 0x000000807424723c */ /* 0x048fe60000041824 */
[----:B------:R-:W-:Y:S05]  /*dc80*/  LOP3.LUT R128, R217, R223, R233, 0x96, !PT ;  /* 0x000000dfd9807212 */ /* 0x000fea00078e96e9 */
[C---:B------:R-:W-:Y:S03]  /*dc90*/  HMMA.16816.F32.BF16 R40, R116.reuse, R130, R40 ;  /* 0x000000827428723c */ /* 0x040fe60000041828 */
[----:B------:R-:W-:Y:S05]  /*dca0*/  IMAD.WIDE.U32 R128, R128, -0x326172a9, RZ ;  /* 0xcd9e8d5780807825 */ /* 0x000fea00078e00ff */
[C---:B----4-:R-:W-:Y:S03]  /*dcb0*/  HMMA.16816.F32.BF16 R44, R116.reuse, R140, R44 ;  /* 0x0000008c742c723c */ /* 0x050fe6000004182c */
[----:B------:R-:W-:Y:S02]  /*dcc0*/  LOP3.LUT R138, R220, R231, R129, 0x96, !PT ;  /* 0x000000e7dc8a7212 */ /* 0x000fe400078e9681 */
[----:B------:R-:W-:Y:S02]  /*dcd0*/  LOP3.LUT R136, R213, R229, R128, 0x96, !PT ;  /* 0x000000e5d5887212 */ /* 0x000fe400078e9680 */
[----:B------:R-:W3:Y:S01]  /*dce0*/  LDSM.16.MT88.4 R128, [R134+0x10800] ;  /* 0x010800008680783b */ /* 0x000ee20000004200 */
[C---:B------:R-:W-:Y:S03]  /*dcf0*/  HMMA.16816.F32.BF16 R48, R116.reuse, R142, R48 ;  /* 0x0000008e7430723c */ /* 0x040fe60000041830 */
[----:B------:R-:W-:Y:S04]  /*dd00*/  IMAD.WIDE.U32 R138, R138, -0x2daee0ad, RZ ;  /* 0xd2511f538a8a7825 */ /* 0x000fe800078e00ff */
[----:B------:R-:W-:Y:S01]  /*dd10*/  LDSM.16.MT88.4 R140, [R160+0x1000] ;  /* 0x00100000a08c783b */ /* 0x000fe20000004200 */
[C---:B-1----:R-:W-:Y:S03]  /*dd20*/  HMMA.16816.F32.BF16 R52, R116.reuse, R144, R52 ;  /* 0x000000907434723c */ /* 0x042fe60000041834 */
[----:B------:R-:W-:Y:S01]  /*dd30*/  IMAD.WIDE.U32 R136, R136, -0x2daee0ad, RZ ;  /* 0xd2511f5388887825 */ /* 0x000fe200078e00ff */
[----:B------:R-:W-:Y:S04]  /*dd40*/  LOP3.LUT R227, R214, R227, R139, 0x96, !PT ;  /* 0x000000e3d6e37212 */ /* 0x000fe800078e968b */
[C---:B------:R-:W-:Y:S03]  /*dd50*/  HMMA.16816.F32.BF16 R56, R116.reuse, R146, R56 ;  /* 0x000000927438723c */ /* 0x040fe60000041838 */
[----:B------:R-:W-:Y:S01]  /*dd60*/  LOP3.LUT R226, R226, R138, R137, 0x96, !PT ;  /* 0x0000008ae2e27212 */ /* 0x000fe200078e9689 */
[----:B------:R-:W-:Y:S04]  /*dd70*/  IMAD.WIDE.U32 R232, R227, -0x326172a9, RZ ;  /* 0xcd9e8d57e3e87825 */ /* 0x000fe800078e00ff */
[C---:B-----5:R-:W-:Y:S03]  /*dd80*/  HMMA.16816.F32.BF16 R60, R116.reuse, R148, R60 ;  /* 0x00000094743c723c */ /* 0x060fe6000004183c */
[----:B------:R-:W-:Y:S01]  /*dd90*/  IMAD.WIDE.U32 R226, R226, -0x326172a9, RZ ;  /* 0xcd9e8d57e2e27825 */ /* 0x000fe200078e00ff */
[----:B------:R-:W-:Y:S04]  /*dda0*/  LOP3.LUT R195, R212, R195, R233, 0x96, !PT ;  /* 0x000000c3d4c37212 */ /* 0x000fe800078e96e9 */
[C---:B------:R-:W-:Y:S03]  /*ddb0*/  HMMA.16816.F32.BF16 R64, R116.reuse, R150, R64 ;  /* 0x000000967440723c */ /* 0x040fe60000041840 */
[----:B------:R-:W-:Y:S05]  /*ddc0*/  LOP3.LUT R232, R194, R232, R227, 0x96, !PT ;  /* 0x000000e8c2e87212 */ /* 0x000fea00078e96e3 */
[C---:B------:R-:W-:Y:S03]  /*ddd0*/  HMMA.16816.F32.BF16 R68, R116.reuse, R152, R68 ;  /* 0x000000987444723c */ /* 0x040fe60000041844 */
[----:B------:R-:W-:Y:S05]  /*dde0*/  IMAD.WIDE.U32 R232, R232, -0x2daee0ad, RZ ;  /* 0xd2511f53e8e87825 */ /* 0x000fea00078e00ff */
[C---:B------:R-:W-:Y:S01]  /*ddf0*/  HMMA.16816.F32.BF16 R72, R116.reuse, R154, R72 ;  /* 0x0000009a7448723c */ /* 0x040fe20000041848 */
[----:B------:R-:W-:Y:S07]  /*de00*/  LDSM.16.MT88.4 R152, [R160+0x3000] ;  /* 0x00300000a098783b */ /* 0x000fee0000004200 */
[C---:B------:R-:W-:Y:S03]  /*de10*/  HMMA.16816.F32.BF16 R76, R116.reuse, R156, R76 ;  /* 0x0000009c744c723c */ /* 0x040fe6000004184c */
[--C-:B------:R-:W-:Y:S05]  /*de20*/  FFMA.FTZ R157, R20, UR4, -R172.reuse ;  /* 0x00000004149d7c23 */ /* 0x100fea00080108ac */
[C---:B------:R-:W-:Y:S01]  /*de30*/  HMMA.16816.F32.BF16 R80, R116.reuse, R158, R80 ;  /* 0x0000009e7450723c */ /* 0x040fe20000041850 */
[----:B------:R-:W-:Y:S02]  /*de40*/  MUFU.EX2 R157, R157 ;  /* 0x0000009d009d7308 */ /* 0x000fe40000000800 */
[----:B------:R-:W-:Y:S01]  /*de50*/  FFMA.FTZ R159, R22, UR4, -R173 ;  /* 0x00000004169f7c23 */ /* 0x000fe200080108ad */
[--C-:B------:R-:W-:Y:S01]  /*de60*/  FFMA.FTZ R158, R21, UR4, -R172.reuse ;  /* 0x00000004159e7c23 */ /* 0x100fe200080108ac */
[----:B------:R-:W-:Y:S03]  /*de70*/  IMAD.WIDE.U32 R20, R195, -0x2daee0ad, RZ ;  /* 0xd2511f53c3147825 */ /* 0x000fe600078e00ff */
[C---:B--2---:R-:W-:Y:S03]  /*de80*/  HMMA.16816.F32.BF16 R84, R116.reuse, R124, R84 ;  /* 0x0000007c7454723c */ /* 0x044fe60000041854 */
[----:B------:R-:W-:Y:S01]  /*de90*/  MUFU.EX2 R159, R159 ;  /* 0x0000009f009f7308 */ /* 0x000fe20000000800 */
[----:B------:R-:W-:Y:S02]  /*dea0*/  LOP3.LUT R194, R193, R136, R21, 0x96, !PT ;  /* 0x00000088c1c27212 */ /* 0x000fe400078e9615 */
[----:B------:R-:W-:Y:S02]  /*deb0*/  LOP3.LUT R192, R192, R20, R233, 0x96, !PT ;  /* 0x00000014c0c07212 */ /* 0x000fe400078e96e9 */
[----:B------:R-:W-:Y:S01]  /*dec0*/  LDSM.16.MT88.4 R20, [R160+0x4800] ;  /* 0x00480000a014783b */ /* 0x000fe20000004200 */
[C---:B------:R-:W-:Y:S04]  /*ded0*/  HMMA.16816.F32.BF16 R88, R116.reuse, R126, R88 ;  /* 0x0000007e7458723c */ /* 0x040fe80000041858 */
[----:B------:R-:W-:Y:S01]  /*dee0*/  MUFU.EX2 R158, R158 ;  /* 0x0000009e009e7308 */ /* 0x000fe20000000800 */
[----:B------:R-:W-:Y:S02]  /*def0*/  IMAD.WIDE.U32 R192, R192, -0x326172a9, RZ ;  /* 0xcd9e8d57c0c07825 */ /* 0x000fe400078e00ff */
[----:B------:R-:W1:Y:S01]  /*df00*/  LDSM.16.MT88.4 R124, [R135+0x4800] ;  /* 0x00480000877c783b */ /* 0x000e620000004200 */
[C---:B------:R-:W-:Y:S03]  /*df10*/  HMMA.16816.F32.BF16 R92, R116.reuse, R120, R92 ;  /* 0x00000078745c723c */ /* 0x040fe6000004185c */
[----:B------:R-:W-:Y:S01]  /*df20*/  MOV R120, R192 ;  /* 0x000000c000787202 */ /* 0x000fe20000000f00 */
[----:B------:R-:W-:Y:S01]  /*df30*/  IMAD.WIDE.U32 R194, R194, -0x326172a9, RZ ;  /* 0xcd9e8d57c2c27825 */ /* 0x000fe200078e00ff */
[----:B------:R-:W-:Y:S02]  /*df40*/  PRMT R145, R192, 0x7772, RZ ;  /* 0x00007772c0917816 */ /* 0x000fe400000000ff */
[----:B------:R-:W-:Y:S01]  /*df50*/  LOP3.LUT R137, R120, 0xff, RZ, 0xc0, !PT ;  /* 0x000000ff78897812 */ /* 0x000fe200078ec0ff */
[C---:B------:R-:W-:Y:S03]  /*df60*/  HMMA.16816.F32.BF16 R96, R116.reuse, R122, R96 ;  /* 0x0000007a7460723c */ /* 0x040fe60000041860 */
[----:B------:R-:W-:Y:S02]  /*df70*/  PRMT R122, R192, 0x7773, RZ ;  /* 0x00007773c07a7816 */ /* 0x000fe400000000ff */
[----:B------:R-:W-:Y:S01]  /*df80*/  LOP3.LUT R144, R191, R194, R193, 0x96, !PT ;  /* 0x000000c2bf907212 */ /* 0x000fe200078e96c1 */
[----:B------:R-:W-:Y:S01]  /*df90*/  FFMA.FTZ R191, R24, UR4, -R172 ;  /* 0x0000000418bf7c23 */ /* 0x000fe200080108ac */
[----:B------:R-:W-:Y:S01]  /*dfa0*/  PRMT R145, R145, 0x5410, R122 ;  /* 0x0000541091917816 */ /* 0x000fe2000000007a */
[C---:B---3--:R-:W-:Y:S01]  /*dfb0*/  HMMA.16816.F32.BF16 R100, R116.reuse, R128, R100 ;  /* 0x000000807464723c */ /* 0x048fe20000041864 */
[----:B------:R-:W2:Y:S02]  /*dfc0*/  LDSM.16.MT88.4 R120, [R161+0xd000] ;  /* 0x00d00000a178783b */ /* 0x000ea40000004200 */
[----:B------:R-:W-:Y:S01]  /*dfd0*/  PRMT R24, R192, 0x7771, RZ ;  /* 0x00007771c0187816 */ /* 0x000fe200000000ff */
[----:B------:R-:W-:Y:S01]  /*dfe0*/  FFMA.FTZ R192, R25, UR4, -R172 ;  /* 0x0000000419c07c23 */ /* 0x000fe200080108ac */
[----:B------:R-:W-:Y:S01]  /*dff0*/  LOP3.LUT R136, R144, 0xff, RZ, 0xc0, !PT ;  /* 0x000000ff90887812 */ /* 0x000fe200078ec0ff */
[--C-:B------:R-:W-:Y:S01]  /*e000*/  FFMA.FTZ R193, R26, UR4, -R173.reuse ;  /* 0x000000041ac17c23 */ /* 0x100fe200080108ad */
[----:B------:R-:W-:Y:S01]  /*e010*/  PRMT R26, R137, 0x5410, R24 ;  /* 0x00005410891a7816 */ /* 0x000fe20000000018 */
[C---:B------:R-:W-:Y:S01]  /*e020*/  HMMA.16816.F32.BF16 R104, R116.reuse, R130, R104 ;  /* 0x000000827468723c */ /* 0x040fe20000041868 */
[----:B------:R-:W-:Y:S01]  /*e030*/  MUFU.EX2 R191, R191 ;  /* 0x000000bf00bf7308 */ /* 0x000fe20000000800 */
[----:B------:R-:W3:Y:S01]  /*e040*/  LDSM.16.MT88.4 R128, [R134+0xd000] ;  /* 0x00d000008680783b */ /* 0x000ee20000004200 */
[----:B------:R-:W-:Y:S01]  /*e050*/  FFMA.FTZ R194, R27, UR4, -R173 ;  /* 0x000000041bc27c23 */ /* 0x000fe200080108ad */
[----:B------:R-:W-:Y:S02]  /*e060*/  LOP3.LUT R148, R145, 0xff00ff, RZ, 0xc0, !PT ;  /* 0x00ff00ff91947812 */ /* 0x000fe400078ec0ff */
[----:B------:R-:W-:Y:S02]  /*e070*/  LOP3.LUT R139, R144, 0xffff, RZ, 0xc0, !PT ;  /* 0x0000ffff908b7812 */ /* 0x000fe400078ec0ff */
[----:B------:R-:W-:Y:S03]  /*e080*/  LOP3.LUT R195, R228, R226, R195, 0x96, !PT ;  /* 0x000000e2e4c37212 */ /* 0x000fe600078e96c3 */
[----:B------:R-:W4:Y:S01]  /*e090*/  MUFU.EX2 R192, R192 ;  /* 0x000000c000c07308 */ /* 0x000f220000000800 */
[----:B------:R-:W-:Y:S01]  /*e0a0*/  SHF.R.U32.HI R139, RZ, 0x8, R139 ;  /* 0x00000008ff8b7819 */ /* 0x000fe2000001168b */
[----:B------:R-:W-:Y:S01]  /*e0b0*/  FFMA.FTZ R226, R34, UR4, -R173 ;  /* 0x0000000422e27c23 */ /* 0x000fe200080108ad */
[--C-:B------:R-:W-:Y:S02]  /*e0c0*/  HSET2.LE.AND R26, R26, R171.reuse, PT ;  /* 0x000000ab1a1a7233 */ /* 0x100fe40003803000 */
[----:B------:R-:W-:Y:S01]  /*e0d0*/  PRMT R24, R136, 0x5410, R139 ;  /* 0x0000541088187816 */ /* 0x000fe2000000008b */
[C---:B-1----:R-:W-:Y:S01]  /*e0e0*/  HMMA.16816.F32.BF16 R108, R116.reuse, R124, R108 ;  /* 0x0000007c746c723c */ /* 0x042fe2000004186c */
[----:B------:R-:W1:Y:S03]  /*e0f0*/  LDSM.16.MT88.4 R136, [R135+0x1000] ;  /* 0x001000008788783b */ /* 0x000e660000004200 */
[----:B------:R-:W-:Y:S01]  /*e100*/  MUFU.EX2 R193, R193 ;  /* 0x000000c100c17308 */ /* 0x000fe20000000800 */
[----:B------:R-:W-:Y:S02]  /*e110*/  PRMT R25, R144, 0x7632, R25 ;  /* 0x0000763290197816 */ /* 0x000fe40000000019 */
[----:B------:R-:W-:Y:S02]  /*e120*/  SHF.R.U32.HI R144, RZ, 0x18, R144 ;  /* 0x00000018ff907819 */ /* 0x000fe40000011690 */
[----:B------:R-:W-:Y:S01]  /*e130*/  LOP3.LUT R25, R25, 0xff, RZ, 0xc0, !PT ;  /* 0x000000ff19197812 */ /* 0x000fe200078ec0ff */
[C---:B------:R-:W-:Y:S01]  /*e140*/  HMMA.16816.F32.BF16 R16, R116.reuse, R126, R16 ;  /* 0x0000007e7410723c */ /* 0x040fe20000041810 */
[----:B------:R-:W5:Y:S03]  /*e150*/  LDSM.16.MT88.4 R124, [R161+0xf000] ;  /* 0x00f00000a17c783b */ /* 0x000f660000004200 */
[----:B------:R-:W2:Y:S01]  /*e160*/  MUFU.EX2 R194, R194 ;  /* 0x000000c200c27308 */ /* 0x000ea20000000800 */
[----:B------:R-:W-:Y:S02]  /*e170*/  PRMT R144, R25, 0x5410, R144 ;  /* 0x0000541019907816 */ /* 0x000fe40000000090 */
[--C-:B------:R-:W-:Y:S02]  /*e180*/  HSET2.LE.AND R24, R24, R171.reuse, PT ;  /* 0x000000ab18187233 */ /* 0x100fe40003803000 */
[----:B----4-:R-:W-:Y:S01]  /*e190*/  F2FP.BF16.F32.PACK_AB R27, R192, R191 ;  /* 0x000000bfc01b723e */ /* 0x010fe200000010ff */
[C---:B------:R-:W-:Y:S04]  /*e1a0*/  HMMA.16816.F32.BF16 R12, R116.reuse, R20, R12 ;  /* 0x00000014740c723c */ /* 0x040fe8000004180c */
[----:B------:R-:W-:Y:S01]  /*e1b0*/  MUFU.EX2 R226, R226 ;  /* 0x000000e200e27308 */ /* 0x000fe20000000800 */
[C---:B------:R-:W-:Y:S01]  /*e1c0*/  F2FP.BF16.F32.PACK_AB R25, R158.reuse, R157 ;  /* 0x0000009d9e19723e */ /* 0x040fe200000010ff */
[----:B------:R-:W-:Y:S01]  /*e1d0*/  FADD.FTZ R157, R157, R174 ;  /* 0x000000ae9d9d7221 */ /* 0x000fe20000010000 */
[----:B------:R-:W-:Y:S02]  /*e1e0*/  LOP3.LUT R26, R27, R26, RZ, 0xc0, !PT ;  /* 0x0000001a1b1a7212 */ /* 0x000fe400078ec0ff */
[----:B------:R-:W-:Y:S01]  /*e1f0*/  LOP3.LUT R24, R25, R24, RZ, 0xc0, !PT ;  /* 0x0000001819187212 */ /* 0x000fe200078ec0ff */
[----:B------:R-:W-:Y:S01]  /*e200*/  HMMA.16816.F32.BF16 R112, R116, R22, R112 ;  /* 0x000000167470723c */ /* 0x000fe20000041870 */
[----:B------:R-:W-:Y:S02]  /*e210*/  LDSM.16.MT88.4 R20, [R161+0x11000] ;  /* 0x01100000a114783b */ /* 0x000fe40000004200 */
[--C-:B------:R-:W-:Y:S01]  /*e220*/  HSET2.LE.AND R27, R148, R171.reuse, PT ;  /* 0x000000ab941b7233 */ /* 0x100fe20003803000 */
[----:B------:R-:W-:Y:S01]  /*e230*/  FADD.FTZ R158, R158, R157 ;  /* 0x0000009d9e9e7221 */ /* 0x000fe20000010000 */
[--C-:B------:R-:W-:Y:S02]  /*e240*/  HSET2.LE.AND R25, R144, R171.reuse, PT ;  /* 0x000000ab90197233 */ /* 0x100fe40003803000 */
[----:B------:R-:W-:Y:S01]  /*e250*/  F2FP.BF16.F32.PACK_AB R144, R162, R159 ;  /* 0x0000009fa290723e */ /* 0x000fe200000010ff */
[----:B------:R-:W-:Y:S01]  /*e260*/  FADD.FTZ R159, R159, R176 ;  /* 0x000000b09f9f7221 */ /* 0x000fe20000010000 */
[----:B--2---:R-:W-:Y:S01]  /*e270*/  F2FP.BF16.F32.PACK_AB R156, R194, R193 ;  /* 0x000000c1c29c723e */ /* 0x004fe200000010ff */
[----:B------:R-:W-:Y:S01]  /*e280*/  LDSM.16.MT88.4 R148, [R135+0x3000] ;  /* 0x003000008794783b */ /* 0x000fe20000004200 */
[----:B------:R-:W-:Y:S01]  /*e290*/  LOP3.LUT R25, R144, R25, RZ, 0xc0, !PT ;  /* 0x0000001990197212 */ /* 0x000fe200078ec0ff */
[----:B------:R-:W-:Y:S01]  /*e2a0*/  FADD.FTZ R162, R162, R159 ;  /* 0x0000009fa2a27221 */ /* 0x000fe20000010000 */
[----:B------:R-:W-:Y:S01]  /*e2b0*/  LOP3.LUT R27, R156, R27, RZ, 0xc0, !PT ;  /* 0x0000001b9c1b7212 */ /* 0x000fe200078ec0ff */
[----:B------:R-:W-:Y:S01]  /*e2c0*/  FFMA.FTZ R156, R32, UR4, -R172 ;  /* 0x00000004209c7c23 */ /* 0x000fe200080108ac */
[----:B------:R-:W-:Y:S01]  /*e2d0*/  FADD.FTZ R3, R191, R158 ;  /* 0x0000009ebf037221 */ /* 0x000fe20000010000 */
[----:B------:R-:W-:Y:S02]  /*e2e0*/  FADD.FTZ R193, R193, R162 ;  /* 0x000000a2c1c17221 */ /* 0x000fe40000010000 */
[----:B------:R-:W2:Y:S01]  /*e2f0*/  LDSM.16.MT88.4 R144, [R134+0xf000] ;  /* 0x00f000008690783b */ /* 0x000ea20000004200 */
[----:B------:R-:W-:Y:S01]  /*e300*/  FADD.FTZ R3, R192, R3 ;  /* 0x00000003c0037221 */ /* 0x000fe20000010000 */
[C---:B------:R-:W-:Y:S01]  /*e310*/  HMMA.16816.F32.BF16 R4, R24.reuse, R120, R4 ;  /* 0x000000781804723c */ /* 0x040fe20000041804 */
[----:B------:R-:W-:Y:S04]  /*e320*/  MUFU.EX2 R156, R156 ;  /* 0x0000009c009c7308 */ /* 0x000fe80000000800 */
[----:B------:R-:W-:Y:S01]  /*e330*/  FADD.FTZ R193, R194, R193 ;  /* 0x000000c1c2c17221 */ /* 0x000fe20000010000 */
[----:B------:R-:W4:Y:S02]  /*e340*/  LDSM.16.MT88.4 R116, [R134+0x11000] ;  /* 0x011000008674783b */ /* 0x000f240000004200 */
[C---:B------:R-:W-:Y:S06]  /*e350*/  HMMA.16816.F32.BF16 R8, R24.reuse, R122, R8 ;  /* 0x0000007a1808723c */ /* 0x040fec0000041808 */
[----:B------:R-:W4:Y:S02]  /*e360*/  LDSM.16.MT88.4 R120, [R135+0x5000] ;  /* 0x005000008778783b */ /* 0x000f240000004200 */
[C---:B---3--:R-:W-:Y:S08]  /*e370*/  HMMA.16816.F32.BF16 R36, R24.reuse, R128, R36 ;  /* 0x000000801824723c */ /* 0x048ff00000041824 */
[C---:B------:R-:W-:Y:S08]  /*e380*/  HMMA.16816.F32.BF16 R40, R24.reuse, R130, R40 ;  /* 0x000000821828723c */ /* 0x040ff00000041828 */
[C---:B-1----:R-:W-:Y:S08]  /*e390*/  HMMA.16816.F32.BF16 R44, R24.reuse, R136, R44 ;  /* 0x00000088182c723c */ /* 0x042ff0000004182c */
        /* <DEDUP_REMOVED lines=30> */
[----:B------:R-:W1:Y:S03]  /*e580*/  LDSM.16.MT88.4 R20, [R160+0x5000] ;  /* 0x00500000a014783b */ /* 0x000e660000004200 */
[----:B------:R-:W2:Y:S01]  /*e590*/  MUFU.EX2 R155, R155 ;  /* 0x0000009b009b7308 */ /* 0x000ea20000000800 */
[----:B------:R-:W-:Y:S02]  /*e5a0*/  LOP3.LUT R129, R230, 0xff, RZ, 0xc0, !PT ;  /* 0x000000ffe6817812 */ /* 0x000fe400078ec0ff */
[----:B------:R-:W-:Y:S02]  /*e5b0*/  SHF.R.U32.HI R130, RZ, 0x18, R230 ;  /* 0x00000018ff827819 */ /* 0x000fe400000116e6 */
[C---:B------:R-:W-:Y:S01]  /*e5c0*/  PRMT R29, R30.reuse, 0x7773, RZ ;  /* 0x000077731e1d7816 */ /* 0x040fe200000000ff */
[C---:B----4-:R-:W-:Y:S01]  /*e5d0*/  HMMA.16816.F32.BF16 R100, R24.reuse, R116, R100 ;  /* 0x000000741864723c */ /* 0x050fe20000041864 */
[----:B------:R-:W3:Y:S03]  /*e5e0*/  LDSM.16.MT88.4 R32, [R134+0xd800] ;  /* 0x00d800008620783b */ /* 0x000ee60000004200 */
[----:B------:R-:W4:Y:S01]  /*e5f0*/  MUFU.EX2 R195, R172 ;  /* 0x000000ac00c37308 */ /* 0x000f220000000800 */
[C---:B------:R-:W-:Y:S02]  /*e600*/  PRMT R28, R30.reuse, 0x7772, RZ ;  /* 0x000077721e1c7816 */ /* 0x040fe400000000ff */
[----:B------:R-:W-:Y:S02]  /*e610*/  PRMT R30, R30, 0x7771, RZ ;  /* 0x000077711e1e7816 */ /* 0x000fe400000000ff */
[----:B------:R-:W-:Y:S01]  /*e620*/  PRMT R29, R28, 0x5410, R29 ;  /* 0x000054101c1d7816 */ /* 0x000fe2000000001d */
[C---:B------:R-:W-:Y:S01]  /*e630*/  HMMA.16816.F32.BF16 R104, R24.reuse, R118, R104 ;  /* 0x000000761868723c */ /* 0x040fe20000041868 */
[----:B------:R-:W5:Y:S03]  /*e640*/  LDSM.16.MT88.4 R116, [R135+0x1800] ;  /* 0x001800008774783b */ /* 0x000f660000004200 */
[----:B------:R-:W4:Y:S01]  /*e650*/  MUFU.EX2 R153, R153 ;  /* 0x0000009900997308 */ /* 0x000f220000000800 */
[----:B------:R-:W-:Y:S02]  /*e660*/  PRMT R30, R131, 0x5410, R30 ;  /* 0x00005410831e7816 */ /* 0x000fe4000000001e */
[C---:B------:R-:W-:Y:S02]  /*e670*/  PRMT R31, R230.reuse, 0x7632, R31 ;  /* 0x00007632e61f7816 */ /* 0x040fe4000000001f */
[----:B------:R-:W-:Y:S01]  /*e680*/  LOP3.LUT R128, R230, 0xffff, RZ, 0xc0, !PT ;  /* 0x0000ffffe6807812 */ /* 0x000fe200078ec0ff */
[C---:B------:R-:W-:Y:S04]  /*e690*/  HMMA.16816.F32.BF16 R108, R24.reuse, R120, R108 ;  /* 0x00000078186c723c */ /* 0x040fe8000004186c */
[----:B------:R-:W3:Y:S01]  /*e6a0*/  MUFU.EX2 R173, R173 ;  /* 0x000000ad00ad7308 */ /* 0x000ee20000000800 */
[--C-:B------:R-:W-:Y:S02]  /*e6b0*/  HSET2.LE.AND R30, R30, R171.reuse, PT ;  /* 0x000000ab1e1e7233 */ /* 0x100fe40003803000 */
[----:B------:R-:W-:Y:S02]  /*e6c0*/  LOP3.LUT R31, R31, 0xff, RZ, 0xc0, !PT ;  /* 0x000000ff1f1f7812 */ /* 0x000fe400078ec0ff */
[----:B------:R-:W-:Y:S01]  /*e6d0*/  SHF.R.U32.HI R128, RZ, 0x8, R128 ;  /* 0x00000008ff807819 */ /* 0x000fe20000011680 */
[C---:B------:R-:W-:Y:S01]  /*e6e0*/  HMMA.16816.F32.BF16 R16, R24.reuse, R122, R16 ;  /* 0x0000007a1810723c */ /* 0x040fe20000041810 */
[----:B------:R-:W5:Y:S02]  /*e6f0*/  LDSM.16.MT88.4 R120, [R160+0x1800] ;  /* 0x00180000a078783b */ /* 0x000f640000004200 */
[----:B------:R-:W-:Y:S02]  /*e700*/  PRMT R28, R129, 0x5410, R128 ;  /* 0x00005410811c7816 */ /* 0x000fe40000000080 */
[----:B------:R-:W-:Y:S02]  /*e710*/  PRMT R130, R31, 0x5410, R130 ;  /* 0x000054101f827816 */ /* 0x000fe40000000082 */
[----:B------:R-:W-:Y:S01]  /*e720*/  LOP3.LUT R128, R29, 0xff00ff, RZ, 0xc0, !PT ;  /* 0x00ff00ff1d807812 */ /* 0x000fe200078ec0ff */
[C---:B-1----:R-:W-:Y:S03]  /*e730*/  HMMA.16816.F32.BF16 R12, R24.reuse, R20, R12 ;  /* 0x00000014180c723c */ /* 0x042fe6000004180c */
[--C-:B------:R-:W-:Y:S02]  /*e740*/  HSET2.LE.AND R29, R130, R171.reuse, PT ;  /* 0x000000ab821d7233 */ /* 0x100fe40003803000 */
[--C-:B------:R-:W-:Y:S02]  /*e750*/  HSET2.LE.AND R28, R28, R171.reuse, PT ;  /* 0x000000ab1c1c7233 */ /* 0x100fe40003803000 */
[----:B------:R-:W-:Y:S01]  /*e760*/  HSET2.LE.AND R31, R128, R171, PT ;  /* 0x000000ab801f7233 */ /* 0x000fe20003803000 */
[----:B------:R-:W-:Y:S03]  /*e770*/  HMMA.16816.F32.BF16 R112, R24, R22, R112 ;  /* 0x000000161870723c */ /* 0x000fe60000041870 */
[----:B--2---:R-:W-:Y:S01]  /*e780*/  F2FP.BF16.F32.PACK_AB R20, R155, R154 ;  /* 0x0000009a9b14723e */ /* 0x004fe200000010ff */
[----:B------:R-:W-:Y:S01]  /*e790*/  FADD.FTZ R154, R154, R193 ;  /* 0x000000c19a9a7221 */ /* 0x000fe20000010000 */
[----:B----4-:R-:W-:Y:S02]  /*e7a0*/  F2FP.BF16.F32.PACK_AB R21, R195, R156 ;  /* 0x0000009cc315723e */ /* 0x010fe400000010ff */
[----:B------:R-:W-:Y:S01]  /*e7b0*/  F2FP.BF16.F32.PACK_AB R129, R153, R152 ;  /* 0x000000989981723e */ /* 0x000fe200000010ff */
[----:B------:R-:W-:Y:S01]  /*e7c0*/  FADD.FTZ R152, R152, R3 ;  /* 0x0000000398987221 */ /* 0x000fe20000010000 */
[----:B---3--:R-:W-:Y:S01]  /*e7d0*/  F2FP.BF16.F32.PACK_AB R128, R173, R226 ;  /* 0x000000e2ad80723e */ /* 0x008fe200000010ff */
        /* <DEDUP_REMOVED lines=9> */
[----:B------:R-:W-:Y:S01]  /*e870*/  MOV R3, R132 ;  /* 0x0000008400037202 */ /* 0x000fe20000000f00 */
[----:B------:R-:W-:Y:S02]  /*e880*/  FADD.FTZ R219, R173, R226 ;  /* 0x000000e2addb7221 */ /* 0x000fe40000010000 */
[----:B------:R-:W-:Y:S02]  /*e890*/  FADD.FTZ R218, R195, R156 ;  /* 0x0000009cc3da7221 */ /* 0x000fe40000010000 */
[C---:B------:R-:W-:Y:S01]  /*e8a0*/  HMMA.16816.F32.BF16 R128, R28.reuse, R124, R4 ;  /* 0x0000007c1c80723c */ /* 0x040fe20000041804 */
[----:B------:R-:W2:Y:S07]  /*e8b0*/  LDSM.16.MT88.4 R4, [R134+0x11800] ;  /* 0x011800008604783b */ /* 0x000eae0000004200 */
[C---:B------:R-:W-:Y:S01]  /*e8c0*/  HMMA.16816.F32.BF16 R124, R28.reuse, R126, R8 ;  /* 0x0000007e1c7c723c */ /* 0x040fe20000041808 */
[----:B------:R-:W-:Y:S07]  /*e8d0*/  LDSM.16.MT88.4 R8, [R160+0x5800] ;  /* 0x00580000a008783b */ /* 0x000fee0000004200 */
[C---:B------:R-:W-:Y:S08]  /*e8e0*/  HMMA.16816.F32.BF16 R36, R28.reuse, R32, R36 ;  /* 0x000000201c24723c */ /* 0x040ff00000041824 */
[C---:B------:R-:W-:Y:S08]  /*e8f0*/  HMMA.16816.F32.BF16 R40, R28.reuse, R34, R40 ;  /* 0x000000221c28723c */ /* 0x040ff00000041828 */
[C---:B-----5:R-:W-:Y:S08]  /*e900*/  HMMA.16816.F32.BF16 R44, R28.reuse, R116, R44 ;  /* 0x000000741c2c723c */ /* 0x060ff0000004182c */
[C---:B------:R-:W-:Y:S08]  /*e910*/  HMMA.16816.F32.BF16 R48, R28.reuse, R118, R48 ;  /* 0x000000761c30723c */ /* 0x040ff00000041830 */
[C---:B------:R-:W-:Y:S08]  /*e920*/  HMMA.16816.F32.BF16 R52, R28.reuse, R120, R52 ;  /* 0x000000781c34723c */ /* 0x040ff00000041834 */
        /* <DEDUP_REMOVED lines=15> */
[C---:B------:R-:W-:Y:S08]  /*ea20*/  HMMA.16816.F32.BF16 R120, R28.reuse, R122, R16 ;  /* 0x0000007a1c78723c */ /* 0x040ff00000041810 */
[C---:B------:R-:W-:Y:S08]  /*ea30*/  HMMA.16816.F32.BF16 R116, R28.reuse, R8, R12 ;  /* 0x000000081c74723c */ /* 0x040ff0000004180c */
[----:B------:R-:W-:Y:S01]  /*ea40*/  HMMA.16816.F32.BF16 R112, R28, R10, R112 ;  /* 0x0000000a1c70723c */ /* 0x000fe20000041870 */
[----:B------:R-:W-:Y:S08]  /*ea50*/  @!UPT UIADD3 URZ, UPT, UPT, URZ, URZ, URZ ;  /* 0x000000fffffff290 */ /* 0x000ff0000fffe0ff */
[----:B------:R-:W-:Y:S11]  /*ea60*/  @P2 BRA `(.L_x_595) ;  /* 0xffffffc800202947 */ /* 0x000ff6000383ffff */
.L_x_594:
[----:B------:R-:W1:Y:S01]  /*ea70*/  SHFL.BFLY PT, R3, R218, 0x2, 0x1f ;  /* 0x0c401f00da037f89 */ /* 0x000e6200000e0000 */
[----:B------:R-:W2:Y:S01]  /*ea80*/  LDCU UR4, c[0x0][0x4fc] ;  /* 0x00009f80ff0477ac */ /* 0x000ea20008000800 */
[C---:B------:R-:W-:Y:S01]  /*ea90*/  SHF.L.U32 R4, R186.reuse, 0x4, RZ ;  /* 0x00000004ba047819 */ /* 0x040fe200000006ff */
[----:B------:R-:W3:Y:S01]  /*eaa0*/  LDC R12, c[0x0][0x434] ;  /* 0x00010d00ff0c7b82 */ /* 0x000ee20000000800 */
[----:B------:R-:W4:Y:S01]  /*eab0*/  SHFL.BFLY PT, R0, R219, 0x2, 0x1f ;  /* 0x0c401f00db007f89 */ /* 0x000f2200000e0000 */
[----:B------:R-:W-:Y:S02]  /*eac0*/  LOP3.LUT P3, RZ, R186, 0x10, RZ, 0xc0, !PT ;  /* 0x00000010baff7812 */ /* 0x000fe4000786c0ff */
[----:B------:R-:W-:Y:S01]  /*ead0*/  LOP3.LUT R4, R4, 0x1c0, RZ, 0xc0, !PT ;  /* 0x000001c004047812 */ /* 0x000fe200078ec0ff */
[----:B------:R-:W2:Y:S01]  /*eae0*/  S2R R21, SR_CTAID.Z ;  /* 0x0000000000157919 */ /* 0x000ea20000002700 */
[----:B------:R-:W-:Y:S02]  /*eaf0*/  LOP3.LUT P4, RZ, R186, 0x8, RZ, 0xc0, !PT ;  /* 0x00000008baff7812 */ /* 0x000fe4000788c0ff */
[----:B------:R-:W-:Y:S01]  /*eb00*/  LOP3.LUT R4, R4, 0x38, R225, 0xf8, !PT ;  /* 0x0000003804047812 */ /* 0x000fe200078ef8e1 */
[----:B------:R-:W3:Y:S01]  /*eb10*/  LDC R14, c[0x0][0x434] ;  /* 0x00010d00ff0e7b82 */ /* 0x000ee20000000800 */
[----:B------:R-:W-:-:S02]  /*eb20*/  SEL R184, R184, 0xffffffe0, !P4 ;  /* 0xffffffe0b8b87807 */ /* 0x000fc40006000000 */
[----:B------:R-:W-:-:S05]  /*eb30*/  LOP3.LUT R4, R4, R224, R187, 0xfe, !PT ;  /* 0x000000e004047212 */ /* 0x000fca00078efebb */
[----:B------:R-:W2:Y:S01]  /*eb40*/  LDC.U8 R20, c[0x0][0x548] ;  /* 0x00015200ff147b82 */ /* 0x000ea20000000000 */
[----:B-1----:R-:W-:Y:S01]  /*eb50*/  FADD.FTZ R6, R3, R218 ;  /* 0x000000da03067221 */ /* 0x002fe20000010000 */
[----:B----4-:R-:W-:-:S04]  /*eb60*/  FADD.FTZ R7, R0, R219 ;  /* 0x000000db00077221 */ /* 0x010fc80000010000 */
[----:B------:R-:W1:Y:S04]  /*eb70*/  SHFL.BFLY PT, R3, R6, 0x1, 0x1f ;  /* 0x0c201f0006037f89 */ /* 0x000e6800000e0000 */
[----:B------:R-:W4:Y:S01]  /*eb80*/  SHFL.BFLY PT, R2, R7, 0x1, 0x1f ;  /* 0x0c201f0007027f89 */ /* 0x000f2200000e0000 */
[----:B-1----:R-:W-:Y:S01]  /*eb90*/  FADD.FTZ R3, R6, R3 ;  /* 0x0000000306037221 */ /* 0x002fe20000010000 */
[----:B----4-:R-:W-:-:S03]  /*eba0*/  FADD.FTZ R2, R7, R2 ;  /* 0x0000000207027221 */ /* 0x010fc60000010000 */
[----:B------:R-:W1:Y:S01]  /*ebb0*/  MUFU.RCP R0, R3 ;  /* 0x0000000300007308 */ /* 0x000e620000001000 */
[----:B------:R-:W-:Y:S02]  /*ebc0*/  FSETP.NE.FTZ.AND P2, PT, R3, RZ, PT ;  /* 0x000000ff0300720b */ /* 0x000fe40003f55000 */
[----:B------:R-:W-:Y:S02]  /*ebd0*/  LEA R7, R4, UR5, 0x1 ;  /* 0x0000000504077c11 */ /* 0x000fe4000f8e08ff */
[----:B------:R-:W-:Y:S02]  /*ebe0*/  FSETP.NE.FTZ.AND P1, PT, R2, RZ, PT ;  /* 0x000000ff0200720b */ /* 0x000fe40003f35000 */
[C---:B------:R-:W-:Y:S01]  /*ebf0*/  IADD3 R11, PT, PT, R7.reuse, 0x40, RZ ;  /* 0x00000040070b7810 */ /* 0x040fe20007ffe0ff */
[----:B------:R-:W4:Y:S01]  /*ec00*/  MUFU.RCP R5, R2 ;  /* 0x0000000200057308 */ /* 0x000f220000001000 */
[C---:B------:R-:W-:Y:S02]  /*ec10*/  @P3 IADD3 R11, PT, PT, R7.reuse, -0x40, RZ ;  /* 0xffffffc0070b3810 */ /* 0x040fe40007ffe0ff */
[----:B------:R-:W-:-:S02]  /*ec20*/  IADD3 R9, PT, PT, R7, R184, RZ ;  /* 0x000000b807097210 */ /* 0x000fc40007ffe0ff */
[----:B------:R-:W-:Y:S02]  /*ec30*/  IADD3 R17, PT, PT, R184, R11, RZ ;  /* 0x0000000bb8117210 */ /* 0x000fe40007ffe0ff */
[----:B-1----:R-:W-:-:S05]  /*ec40*/  FSEL R0, R0, 1, P2 ;  /* 0x3f80000000007808 */ /* 0x002fca0001000000 */
[----:B--2---:R-:W-:Y:S01]  /*ec50*/  FMUL.FTZ R0, R0, UR4 ;  /* 0x0000000400007c20 */ /* 0x004fe20008410000 */
[----:B----4-:R-:W-:-:S03]  /*ec60*/  FSEL R5, R5, 1, P1 ;  /* 0x3f80000005057808 */ /* 0x010fc60000800000 */
        /* <DEDUP_REMOVED lines=99> */
[----:B------:R-:W-:Y:S02]  /*f2a0*/  F2FP.BF16.F32.PACK_AB R128, R129, R128 ;  /* 0x000000808180723e */ /* 0x000fe400000010ff */
[----:B------:R-:W-:Y:S02]  /*f2b0*/  F2FP.BF16.F32.PACK_AB R114, R5, R114 ;  /* 0x000000720572723e */ /* 0x000fe400000010ff */
[----:B------:R-:W-:Y:S01]  /*f2c0*/  IADD3 R5, PT, PT, R7, R0, RZ ;  /* 0x0000000007057210 */ /* 0x000fe20007ffe0ff */
[----:B------:R-:W-:Y:S01]  /*f2d0*/  STS [R7], R128 ;  /* 0x0000008007007388 */ /* 0x000fe20000000800 */
[C---:B------:R-:W-:Y:S02]  /*f2e0*/  IADD3 R13, PT, PT, R0.reuse, R9, RZ ;  /* 0x00000009000d7210 */ /* 0x040fe40007ffe0ff */
[C---:B------:R-:W-:Y:S02]  /*f2f0*/  IADD3 R15, PT, PT, R0.reuse, R11, RZ ;  /* 0x0000000b000f7210 */ /* 0x040fe40007ffe0ff */
[----:B------:R-:W-:-:S02]  /*f300*/  IADD3 R19, PT, PT, R0, R17, RZ ;  /* 0x0000001100137210 */ /* 0x000fc40007ffe0ff */
[----:B------:R-:W1:Y:S01]  /*f310*/  LDC.U8 R0, c[0x0][0x549] ;  /* 0x00015240ff007b82 */ /* 0x000e620000000000 */
[----:B------:R-:W-:Y:S02]  /*f320*/  F2FP.BF16.F32.PACK_AB R130, R131, R130 ;  /* 0x000000828382723e */ /* 0x000fe400000010ff */
        /* <DEDUP_REMOVED lines=33> */
[----:B-1----:R-:W-:-:S02]  /*f540*/  ISETP.NE.AND P3, PT, R0, RZ, PT ;  /* 0x000000ff0000720c */ /* 0x002fc40003f65270 */
        /* <DEDUP_REMOVED lines=12> */
[----:B------:R-:W-:-:S02]  /*f610*/  F2FP.BF16.F32.PACK_AB R90, R91, R90 ;  /* 0x0000005a5b5a723e */ /* 0x000fc400000010ff */
[----:B------:R-:W-:Y:S01]  /*f620*/  ISETP.NE.AND P0, PT, R209, -0x1, PT ;  /* 0xffffffffd100780c */ /* 0x000fe20003f05270 */
        /* <DEDUP_REMOVED lines=13> */
[----:B------:R-:W-:Y:S01]  /*f700*/  F2FP.BF16.F32.PACK_AB R108, R109, R108 ;  /* 0x0000006c6d6c723e */ /* 0x000fe200000010ff */
[----:B---3--:R-:W-:Y:S01]  /*f710*/  @P3 IMAD R14, R23, R12, RZ ;  /* 0x0000000c170e3224 */ /* 0x008fe200078e02ff */
        /* <DEDUP_REMOVED lines=9> */
[----:B------:R-:W-:Y:S01]  /*f7b0*/  @P3 MOV R16, 0x1 ;  /* 0x0000000100103802 */ /* 0x000fe20000000f00 */
        /* <DEDUP_REMOVED lines=16> */
[----:B-1----:R-:W1:Y:S03]  /*f8c0*/  @!P0 LDC.64 R6, c[0x0][0x400] ;  /* 0x00010000ff068b82 */ /* 0x002e660000000a00 */
[----:B------:R-:W-:Y:S04]  /*f8d0*/  STS [R11+0x4000], R108 ;  /* 0x0040006c0b007388 */ /* 0x000fe80000000800 */
[----:B------:R-:W-:Y:S01]  /*f8e0*/  STS [R11+0x4400], R110 ;  /* 0x0044006e0b007388 */ /* 0x000fe20000000800 */
[----:B--2---:R-:W2:Y:S03]  /*f8f0*/  @P0 LDC.64 R4, c[0x0][0x408] ;  /* 0x00010200ff040b82 */ /* 0x004ea60000000a00 */
[----:B------:R-:W-:Y:S04]  /*f900*/  STS [R15+0x4000], R120 ;  /* 0x004000780f007388 */ /* 0x000fe80000000800 */
[----:B------:R5:W-:Y:S01]  /*f910*/  STS [R15+0x4400], R122 ;  /* 0x0044007a0f007388 */ /* 0x000be20000000800 */
[----:B---3--:R-:W-:-:S03]  /*f920*/  LOP3.LUT R9, R204, 0x1f8, RZ, 0xc0, !PT ;  /* 0x000001f8cc097812 */ /* 0x008fc600078ec0ff */
[----:B------:R-:W-:Y:S04]  /*f930*/  STS [R17+0x4000], R116 ;  /* 0x0040007411007388 */ /* 0x000fe80000000800 */
[----:B------:R3:W-:Y:S01]  /*f940*/  STS [R17+0x4400], R118 ;  /* 0x0044007611007388 */ /* 0x0007e20000000800 */
[----:B------:R-:W1:Y:S01]  /*f950*/  S2R R0, SR_CTAID.X ;  /* 0x0000000000007919 */ /* 0x000e620000002500 */
[----:B----4-:R-:W4:Y:S02]  /*f960*/  S2R R13, SR_CTAID.Y ;  /* 0x00000000000d7919 */ /* 0x010f240000002600 */
[----:B------:R1:W-:Y:S04]  /*f970*/  STS [R19+0x4000], R112 ;  /* 0x0040007013007388 */ /* 0x0003e80000000800 */
[----:B------:R1:W-:Y:S01]  /*f980*/  STS [R19+0x4400], R114 ;  /* 0x0044007213007388 */ /* 0x0003e20000000800 */
[----:B-----5:R-:W-:-:S04]  /*f990*/  LOP3.LUT R15, R9, 0x38, R186, 0x78, !PT ;  /* 0x00000038090f7812 */ /* 0x020fc800078e78ba */
[----:B------:R-:W-:Y:S01]  /*f9a0*/  LOP3.LUT R15, R15, 0x1e00, R204, 0xf8, !PT ;  /* 0x00001e000f0f7812 */ /* 0x000fe200078ef8cc */
[----:B---3--:R-:W3:Y:S03]  /*f9b0*/  @P3 LDC R17, c[0x0][0x430] ;  /* 0x00010c00ff113b82 */ /* 0x008ee60000000800 */
[----:B------:R-:W-:Y:S01]  /*f9c0*/  LEA R15, R15, UR5, 0x1 ;  /* 0x000000050f0f7c11 */ /* 0x000fe2000f8e08ff */
[----:B------:R-:W-:Y:S06]  /*f9d0*/  @P3 BRA `(.L_x_598) ;  /* 0x0000000000203947 */ /* 0x000fec0003800000 */
[----:B------:R-:W-:Y:S01]  /*f9e0*/  ISETP.NE.AND P4, PT, R20, RZ, PT ;  /* 0x000000ff1400720c */ /* 0x000fe20003f85270 */
[----:B------:R-:W5:-:S12]  /*f9f0*/  LDC R9, c[0x0][0x3e0] ;  /* 0x0000f800ff097b82 */ /* 0x000f580000000800 */
[----:B------:R-:W5:Y:S01]  /*fa00*/  @P4 LDC R16, c[0x0][0x454] ;  /* 0x00011500ff104b82 */ /* 0x000f620000000800 */
[----:B---3--:R-:W-:Y:S02]  /*fa10*/  @P4 MOV R17, 0x1 ;  /* 0x0000000100114802 */ /* 0x008fe40000000f00 */
[----:B------:R-:W-:-:S05]  /*fa20*/  @!P4 MOV R17, 0x1 ;  /* 0x000000010011c802 */ /* 0x000fca0000000f00 */
[----:B------:R-:W3:Y:S01]  /*fa30*/  @P4 LDC R14, c[0x0][0x454] ;  /* 0x00011500ff0e4b82 */ /* 0x000ee20000000800 */
[-C--:B-----5:R-:W-:Y:S02]  /*fa40*/  @P4 IMAD R16, R16, R9.reuse, RZ ;  /* 0x0000000910104224 */ /* 0x0a0fe400078e02ff */
[----:B------:R-:W-:-:S07]  /*fa50*/  @!P4 IMAD R16, R12, R9, RZ ;  /* 0x000000090c10c224 */ /* 0x000fce00078e02ff */
.L_x_598:
[----:B------:R-:W-:Y:S01]  /*fa60*/  BAR.SYNC.DEFER_BLOCKING 0x0 ;  /* 0x0000000000007b1d */ /* 0x000fe20000010000 */
[----:B-1--4-:R-:W-:Y:S01]  /*fa70*/  @!P0 IMAD.WIDE.U32 R18, R13, R6, RZ ;  /* 0x000000060d128225 */ /* 0x012fe200078e00ff */
[----:B------:R-:W-:Y:S02]  /*fa80*/  ISETP.NE.AND P4, PT, R209, -0x1, PT ;  /* 0xffffffffd100780c */ /* 0x000fe40003f85270 */
[----:B------:R-:W-:Y:S01]  /*fa90*/  ISETP.NE.AND P3, PT, R20, RZ, !P3 ;  /* 0x000000ff1400720c */ /* 0x000fe20005f65270 */
[----:B------:R-:W-:-:S03]  /*faa0*/  @!P0 IMAD R7, R13, R7, R19 ;  /* 0x000000070d078224 */ /* 0x000fc600078e0213 */
[----:B------:R-:W1:Y:S01]  /*fab0*/  @P2 LDC R20, c[0x0][0x458] ;  /* 0x00011600ff142b82 */ /* 0x000e620000000800 */
[----:B------:R-:W4:Y:S01]  /*fac0*/  @P2 MUFU.LG2 R3, R3 ;  /* 0x0000000300032308 */ /* 0x000f220000000c00 */
[C---:B--2---:R-:W-:Y:S01]  /*fad0*/  @P0 IMAD.WIDE.U32 R24, R209.reuse, R4, RZ ;  /* 0x00000004d1180225 */ /* 0x044fe200078e00ff */
[----:B------:R-:W-:Y:S01]  /*fae0*/  LOP3.LUT P5, RZ, R186, 0x3, RZ, 0xc0, !PT ;  /* 0x00000003baff7812 */ /* 0x000fe200078ac0ff */
[----:B------:R-:W-:Y:S01]  /*faf0*/  BSSY.RECONVERGENT B0, `(.L_x_599) ;  /* 0x000002c000007945 */ /* 0x000fe20003800200 */
[----:B------:R-:W-:Y:S01]  /*fb00*/  LOP3.LUT R6, R188, 0x30, RZ, 0xc0, !PT ;  /* 0x00000030bc067812 */ /* 0x000fe200078ec0ff */
[----:B------:R-:W-:Y:S01]  /*fb10*/  @P0 IMAD R7, R209, R5, R25 ;  /* 0x00000005d1070224 */ /* 0x000fe200078e0219 */
[----:B------:R-:W-:Y:S01]  /*fb20*/  SHF.R.U32.HI R23, RZ, 0x2, R186 ;  /* 0x00000002ff177819 */ /* 0x000fe200000116ba */
[----:B------:R-:W2:Y:S01]  /*fb30*/  @P1 LDC R19, c[0x0][0x458] ;  /* 0x00011600ff131b82 */ /* 0x000ea20000000800 */
[----:B------:R-:W5:Y:S01]  /*fb40*/  @P1 MUFU.LG2 R2, R2 ;  /* 0x0000000200021308 */ /* 0x000f620000000c00 */
[----:B------:R-:W-:Y:S01]  /*fb50*/  @!P4 IMAD R209, R13, R12, RZ ;  /* 0x0000000c0dd1c224 */ /* 0x000fe200078e02ff */
[----:B------:R-:W-:Y:S01]  /*fb60*/  LOP3.LUT R6, R6, 0x7, R23, 0xf8, !PT ;  /* 0x0000000706067812 */ /* 0x000fe200078ef817 */
[----:B---3--:R-:W-:Y:S01]  /*fb70*/  IMAD R14, R21, R14, RZ ;  /* 0x0000000e150e7224 */ /* 0x008fe200078e02ff */
[----:B------:R-:W-:Y:S01]  /*fb80*/  MOV R12, 0x7f800000 ;  /* 0x7f800000000c7802 */ /* 0x000fe20000000f00 */
[----:B------:R-:W-:Y:S01]  /*fb90*/  IMAD R5, R0, R17, RZ ;  /* 0x0000001100057224 */ /* 0x000fe200078e02ff */
[----:B------:R-:W-:Y:S01]  /*fba0*/  SHF.R.S32.HI R4, RZ, 0x1f, R209 ;  /* 0x0000001fff047819 */ /* 0x000fe200000114d1 */
[----:B------:R-:W-:Y:S01]  /*fbb0*/  @!P3 IMAD R14, R13, R16, R14 ;  /* 0x000000100d0eb224 */ /* 0x000fe200078e020e */
[----:B------:R-:W-:Y:S01]  /*fbc0*/  SEL R16, R209, RZ, P3 ;  /* 0x000000ffd1107207 */ /* 0x000fe20001800000 */
[----:B------:R3:W3:Y:S01]  /*fbd0*/  LDS.128 R8, [R15+0x1800] ;  /* 0x001800000f087984 */ /* 0x0006e20000000c00 */
[----:B------:R-:W-:Y:S01]  /*fbe0*/  IMAD.SHL.U32 R5, R5, 0x40, RZ ;  /* 0x0000004005057824 */ /* 0x000fe200078e00ff */
[----:B------:R-:W-:Y:S01]  /*fbf0*/  SEL R4, R4, RZ, P3 ;  /* 0x000000ff04047207 */ /* 0x000fe20001800000 */
[----:B----4-:R-:W-:Y:S01]  /*fc00*/  @P2 FMUL.FTZ R22, R3, 0.69314718246459960938 ;  /* 0x3f31721803162820 */ /* 0x010fe20000410000 */
[--C-:B------:R-:W-:Y:S01]  /*fc10*/  SHF.R.S32.HI R23, RZ, 0x1f, R14.reuse ;  /* 0x0000001fff177819 */ /* 0x100fe2000001140e */
[----:B------:R-:W-:Y:S01]  /*fc20*/  IMAD.MOV.U32 R13, RZ, RZ, 0x7f800000 ;  /* 0x7f800000ff0d7424 */ /* 0x000fe200078e00ff */
[----:B------:R-:W-:Y:S01]  /*fc30*/  IADD3 R16, P4, P3, R5, R16, R14 ;  /* 0x0000001005107210 */ /* 0x000fe20007b9e00e */
[----:B-1----:R-:W-:Y:S01]  /*fc40*/  @P2 FFMA.FTZ R13, R133, R20, R22 ;  /* 0x00000014850d2223 */ /* 0x002fe20000010016 */
[----:B-----5:R-:W-:Y:S01]  /*fc50*/  @P1 FMUL.FTZ R3, R2, 0.69314718246459960938 ;  /* 0x3f31721802031820 */ /* 0x020fe20000410000 */
[----:B------:R-:W-:-:S04]  /*fc60*/  SHF.R.S32.HI R5, RZ, 0x1f, R5 ;  /* 0x0000001fff057819 */ /* 0x000fc80000011405 */
[----:B------:R-:W-:Y:S01]  /*fc70*/  IADD3.X R23, PT, PT, R5, R4, R23, P4, P3 ;  /* 0x0000000405177210 */ /* 0x000fe200027e6417 */
[----:B--2---:R-:W-:Y:S01]  /*fc80*/  @P1 FFMA.FTZ R12, R132, R19, R3 ;  /* 0x00000013840c1223 */ /* 0x004fe20000010003 */
[----:B------:R-:W-:Y:S06]  /*fc90*/  @P5 BRA `(.L_x_600) ;  /* 0x0000000000445947 */ /* 0x000fec0003800000 */
        /* <DEDUP_REMOVED lines=17> */
.L_x_600:
[----:B------:R-:W-:Y:S05]  /*fdb0*/  BSYNC.RECONVERGENT B0 ;  /* 0x0000000000007941 */ /* 0x000fea0003800200 */
.L_x_599:
[----:B------:R-:W2:Y:S01]  /*fdc0*/  LDCU.64 UR4, c[0x0][0x410] ;  /* 0x00008200ff0477ac */ /* 0x000ea20008000a00 */
[----:B------:R-:W-:Y:S01]  /*fdd0*/  @P0 IMAD.MOV.U32 R18, RZ, RZ, R24 ;  /* 0x000000ffff120224 */ /* 0x000fe200078e0018 */
[----:B-1----:R-:W-:Y:S01]  /*fde0*/  SHF.R.U32.HI R12, RZ, 0x3, R186 ;  /* 0x00000003ff0c7819 */ /* 0x002fe200000116ba */
[----:B------:R-:W-:Y:S01]  /*fdf0*/  IMAD.MOV.U32 R13, RZ, RZ, RZ ;  /* 0x000000ffff0d7224 */ /* 0x000fe200078e00ff */
[----:B------:R-:W-:Y:S02]  /*fe00*/  BSSY.RECONVERGENT B0, `(.L_x_601) ;  /* 0x0000021000007945 */ /* 0x000fe40003800200 */
[----:B------:R-:W-:Y:S01]  /*fe10*/  IADD3 R18, P0, PT, R185, R18, RZ ;  /* 0x00000012b9127210 */ /* 0x000fe20007f1e0ff */
[C---:B------:R-:W-:Y:S01]  /*fe20*/  VIADD R2, R12.reuse, 0x30 ;  /* 0x000000300c027836 */ /* 0x040fe20000000000 */
        /* <DEDUP_REMOVED lines=10> */
[----:B------:R1:W4:Y:S01]  /*fed0*/  LDS.128 R16, [R15+0x2000] ;  /* 0x002000000f107984 */ /* 0x0003220000000c00 */
[----:B------:R-:W-:-:S03]  /*fee0*/  IMAD.WIDE.U32 R12, R0, 0x40, R12 ;  /* 0x00000040000c7825 */ /* 0x000fc600078e000c */
[----:B------:R1:W1:Y:S06]  /*fef0*/  LDS.128 R20, [R15] ;  /* 0x000000000f147984 */ /* 0x00026c0000000c00 */
[----:B------:R-:W-:Y:S05]  /*ff00*/  @P3 BRA `(.L_x_602) ;  /* 0x0000000000403947 */ /* 0x000fea0003800000 */
[----:B------:R-:W5:Y:S01]  /*ff10*/  LDCU.64 UR6, c[0x0][0x408] ;  /* 0x00008100ff0677ac */ /* 0x000f620008000a00 */
[----:B------:R-:W-:Y:S01]  /*ff20*/  IMAD.MOV.U32 R24, RZ, RZ, R2 ;  /* 0x000000ffff187224 */ /* 0x000fe200078e0002 */
[----:B------:R-:W3:Y:S01]  /*ff30*/  LDCU UR8, c[0x0][0x440] ;  /* 0x00008800ff0877ac */ /* 0x000ee20008000800 */
[----:B------:R-:W2:Y:S01]  /*ff40*/  LDCU.64 UR4, c[0x0][0x3f0] ;  /* 0x00007e00ff0477ac */ /* 0x000ea20008000a00 */
[----:B-----5:R-:W-:Y:S02]  /*ff50*/  IMAD R27, R13, UR6, RZ ;  /* 0x000000060d1b7c24 */ /* 0x020fe4000f8e02ff */
[----:B------:R-:W-:Y:S01]  /*ff60*/  IMAD.WIDE.U32 R28, R12, UR6, R24 ;  /* 0x000000060c1c7c25 */ /* 0x000fe2000f8e0018 */
[----:B---3--:R-:W-:-:S03]  /*ff70*/  ISETP.GE.AND P5, PT, R185, UR8, PT ;  /* 0x00000008b9007c0c */ /* 0x008fc6000bfa6270 */
[----:B------:R-:W-:Y:S01]  /*ff80*/  IMAD R0, R12, UR7, R27 ;  /* 0x000000070c007c24 */ /* 0x000fe2000f8e021b */
[----:B------:R-:W-:Y:S02]  /*ff90*/  ISETP.GE.AND P4, PT, R203, UR8, PT ;  /* 0x00000008cb007c0c */ /* 0x000fe4000bf86270 */
[----:B------:R-:W-:Y:S01]  /*ffa0*/  ISETP.GE.AND P3, PT, R202, UR8, PT ;  /* 0x00000008ca007c0c */ /* 0x000fe2000bf66270 */
[----:B------:R-:W-:Y:S01]  /*ffb0*/  IMAD.IADD R0, R0, 0x1, R29 ;  /* 0x0000000100007824 */ /* 0x000fe200078e021d */
[----:B--2---:R-:W-:-:S04]  /*ffc0*/  LEA R26, P6, R28, UR4, 0x1 ;  /* 0x000000041c1a7c11 */ /* 0x004fc8000f8c08ff */
[----:B------:R-:W-:-:S05]  /*ffd0*/  LEA.HI.X R27, R28, UR5, R0, 0x1, P6 ;  /* 0x000000051c1b7c11 */ /* 0x000fca000b0f0c00 */
[----:B-1----:R1:W-:Y:S04]  /*ffe0*/  @!P5 STG.E.128 desc[UR14][R26.64], R20 ;  /* 0x000000141a00d986 */ /* 0x0023e8000c101d0e */
[----:B----4-:R1:W-:Y:S04]  /*fff0*/  @!P4 STG.E.128 desc[UR14][R26.64+0x80], R16 ;  /* 0x000080101a00c986 */ /* 0x0103e8000c101d0e */
[----:B------:R1:W-:Y:S02]  /*10000*/  @!P3 STG.E.128 desc[UR14][R26.64+0x100], R4 ;  /* 0x000100041a00b986 */ /* 0x0003e4000c101d0e */
.L_x_602:
[----:B------:R-:W-:Y:S05]  /*10010*/  BSYNC.RECONVERGENT B0 ;  /* 0x0000000000007941 */ /* 0x000fea0003800200 */
.L_x_601:
[----:B-1----:R1:W1:Y:S01]  /*10020*/  LDS.128 R20, [R15+0x800] ;  /* 0x000800000f147984 */ /* 0x0022620000000c00 */
[----:B------:R-:W-:Y:S03]  /*10030*/  BSSY.RECONVERGENT B0, `(.L_x_603) ;  /* 0x0000017000007945 */ /* 0x000fe60003800200 */
[----:B----4-:R4:W1:Y:S04]  /*10040*/  LDS.128 R16, [R15+0x2800] ;  /* 0x002800000f107984 */ /* 0x0108680000000c00 */
[----:B--2---:R4:W2:Y:S01]  /*10050*/  LDS.128 R4, [R15+0x4800] ;  /* 0x004800000f047984 */ /* 0x0048a20000000c00 */
[----:B------:R-:W-:Y:S05]  /*10060*/  @P2 BRA `(.L_x_604) ;  /* 0x00000000004c2947 */ /* 0x000fea0003800000 */
[----:B------:R-:W5:Y:S01]  /*10070*/  LDCU.64 UR6, c[0x0][0x408] ;  /* 0x00008100ff0677ac */ /* 0x000f620008000a00 */
[----:B------:R-:W-:Y:S01]  /*10080*/  IADD3 R27, P2, PT, R12, 0x10, RZ ;  /* 0x000000100c1b7810 */ /* 0x000fe20007f5e0ff */
[----:B------:R-:W-:Y:S01]  /*10090*/  IMAD.MOV.U32 R28, RZ, RZ, R2 ;  /* 0x000000ffff1c7224 */ /* 0x000fe200078e0002 */
[----:B------:R-:W-:Y:S01]  /*100a0*/  MOV R29, R25 ;  /* 0x00000019001d7202 */ /* 0x000fe20000000f00 */
[----:B------:R-:W3:Y:S02]  /*100b0*/  LDCU UR8, c[0x0][0x440] ;  /* 0x00008800ff0877ac */ /* 0x000ee40008000800 */
[----:B------:R-:W-:Y:S01]  /*100c0*/  IMAD.X R0, RZ, RZ, R13, P2 ;  /* 0x000000ffff007224 */ /* 0x000fe200010e060d */
[----:B------:R-:W4:Y:S03]  /*100d0*/  LDCU.64 UR4, c[0x0][0x3f0] ;  /* 0x00007e00ff0477ac */ /* 0x000f260008000a00 */
        /* <DEDUP_REMOVED lines=9> */
[----:B-1----:R1:W-:Y:S04]  /*10170*/  @!P4 STG.E.128 desc[UR14][R26.64], R20 ;  /* 0x000000141a00c986 */ /* 0x0023e8000c101d0e */
[----:B------:R1:W-:Y:S04]  /*10180*/  @!P3 STG.E.128 desc[UR14][R26.64+0x80], R16 ;  /* 0x000080101a00b986 */ /* 0x0003e8000c101d0e */
[----:B--2---:R1:W-:Y:S02]  /*10190*/  @!P2 STG.E.128 desc[UR14][R26.64+0x100], R4 ;  /* 0x000100041a00a986 */ /* 0x0043e4000c101d0e */
.L_x_604:
[----:B------:R-:W-:Y:S05]  /*101a0*/  BSYNC.RECONVERGENT B0 ;  /* 0x0000000000007941 */ /* 0x000fea0003800200 */
.L_x_603:
[----:B-1----:R1:W1:Y:S01]  /*101b0*/  LDS.128 R20, [R15+0x1000] ;  /* 0x001000000f147984 */ /* 0x0022620000000c00 */
[----:B------:R-:W-:Y:S03]  /*101c0*/  BSSY.RECONVERGENT B0, `(.L_x_605) ;  /* 0x0000017000007945 */ /* 0x000fe60003800200 */
[----:B------:R1:W1:Y:S04]  /*101d0*/  LDS.128 R16, [R15+0x3000] ;  /* 0x003000000f107984 */ /* 0x0002680000000c00 */
[----:B--2---:R2:W1:Y:S01]  /*101e0*/  LDS.128 R4, [R15+0x5000] ;  /* 0x005000000f047984 */ /* 0x0044620000000c00 */
        /* <DEDUP_REMOVED lines=19> */
[----:B------:R1:W-:Y:S02]  /*10320*/  @!P1 STG.E.128 desc[UR14][R26.64+0x100], R4 ;  /* 0x000100041a009986 */ /* 0x0003e4000c101d0e */
.L_x_606:
[----:B------:R-:W-:Y:S05]  /*10330*/  BSYNC.RECONVERGENT B0 ;  /* 0x0000000000007941 */ /* 0x000fea0003800200 */
.L_x_605:
[----:B-1----:R1:W1:Y:S01]  /*10340*/  LDS.128 R4, [R15+0x3800] ;  /* 0x003800000f047984 */ /* 0x0022620000000c00 */
[----:B------:R-:W-:Y:S05]  /*10350*/  @P0 EXIT ;  /* 0x000000000000094d */ /* 0x000fea0003800000 */
[----:B------:R-:W5:Y:S01]  /*10360*/  LDCU.64 UR6, c[0x0][0x408] ;  /* 0x00008100ff0677ac */ /* 0x000f620008000a00 */
[----:B------:R1:W1:Y:S01]  /*10370*/  LDS.128 R16, [R15+0x5800] ;  /* 0x005800000f107984 */ /* 0x0002620000000c00 */
        /* <DEDUP_REMOVED lines=16> */
[----:B-1----:R3:W-:Y:S01]  /*10480*/  @!P1 STG.E.128 desc[UR14][R2.64+0x80], R4 ;  /* 0x0000800402009986 */ /* 0x0027e2000c101d0e */
[----:B------:R-:W-:Y:S05]  /*10490*/  @P0 EXIT ;  /* 0x000000000000094d */ /* 0x000fea0003800000 */
[----:B------:R-:W-:Y:S01]  /*104a0*/  STG.E.128 desc[UR14][R2.64+0x100], R16 ;  /* 0x0001001002007986 */ /* 0x000fe2000c101d0e */
[----:B------:R-:W-:Y:S05]  /*104b0*/  EXIT ;  /* 0x000000000000794d */ /* 0x000fea0003800000 */
.L_x_607:
        /* <DEDUP_REMOVED lines=12> */
.L_x_941:


//--------------------- .text._ZN5flash16flash_fwd_kernelI23Flash_fwd_kernel_traitsILi192ELi64ELi64ELi4ELb0ELb0EN7cutlass10bfloat16_tE19Flash_kernel_traitsILi192ELi64ELi64ELi4ES3_EELb1ELb1ELb0ELb0ELb0ELb0ELb0ELb1EEEvNS_16Flash_fwd_paramsE --------------------------
	.section	.text._ZN5flash16flash_fwd_kernelI23Flash_fwd_kernel_traitsILi192ELi64ELi64ELi4ELb0ELb0EN7cutlass10bfloat16_tE19Flash_kernel_traitsILi192ELi64ELi64ELi4ES3_EELb1ELb1ELb0ELb0ELb0ELb0ELb0ELb1EEEvNS_16Flash_fwd_paramsE,"ax",@progbits
	.align	128
        .global         _ZN5flash16flash_fwd_kernelI23Flash_fwd_kernel_traitsILi192ELi64ELi64ELi4ELb0ELb0EN7cutlass10bfloat16_tE19Flash_kernel_traitsILi192ELi64ELi64ELi4ES3_EELb1ELb1ELb0ELb0ELb0ELb0ELb0ELb1EEEvNS_16Flash_fwd_paramsE
        .type           _ZN5flash16flash_fwd_kernelI23Flash_fwd_kernel_traitsILi192ELi64ELi64ELi4ELb0ELb0EN7cutlass10bfloat16_tE19Flash_kernel_traitsILi192ELi64ELi64ELi4ES3_EELb1ELb1ELb0ELb0ELb0ELb0ELb0ELb1EEEvNS_16Flash_fwd_paramsE,@function
        .size           _ZN5flash16flash_fwd_kernelI23Flash_fwd_kernel_traitsILi192ELi64ELi64ELi4ELb0ELb0EN7cutlass10bfloat16_tE19Flash_kernel_traitsILi192ELi64ELi64ELi4ES3_EELb1ELb1ELb0ELb0ELb0ELb0ELb0ELb1EEEvNS_16Flash_fwd_paramsE,(.L_x_942 - _ZN5flash16flash_fwd_kernelI23Flash_fwd_kernel_traitsILi192ELi64ELi64ELi4ELb0ELb0EN7cutlass10bfloat16_tE19Flash_kernel_traitsILi192ELi64ELi64ELi4ES3_EELb1ELb1ELb0ELb0ELb0ELb0ELb0ELb1EEEvNS_16Flash_fwd_paramsE)
        .other          _ZN5flash16flash_fwd_kernelI23Flash_fwd_kernel_traitsILi192ELi64ELi64ELi4ELb0ELb0EN7cutlass10bfloat16_tE19Flash_kernel_traitsILi192ELi64ELi64ELi4ES3_EELb1ELb1ELb0ELb0ELb0ELb0ELb0ELb1EEEvNS_16Flash_fwd_paramsE,@"STO_CUDA_ENTRY STV_DEFAULT"
_ZN5flash16flash_fwd_kernelI23Flash_fwd_kernel_traitsILi192ELi64ELi64ELi4ELb0ELb0EN7cutlass10bfloat16_tE19Flash_kernel_traitsILi192ELi64ELi64ELi4ES3_EELb1ELb1ELb0ELb0ELb0ELb0ELb0ELb1EEEvNS_16Flash_fwd_paramsE:
.text._ZN5flash16flash_fwd_kernelI23Flash_fwd_kernel_traitsILi192ELi64ELi64ELi4ELb0ELb0EN7cutlass10bfloat16_tE19Flash_kernel_traitsILi192ELi64ELi64ELi4ES3_EELb1ELb1ELb0ELb0ELb0ELb0ELb0ELb1EEEvNS_16Flash_fwd_paramsE:
[----:B------:R-:W1:Y:S01]  /*0000*/  LDC R1, c[0x0][0x37c] ;  /* 0x0000df00ff017b82 */ /* 0x000e620000000800 */
[----:B------:R-:W2:Y:S07]  /*0010*/  LDCU.U8 UR4, c[0x0][0x524] ;  /* 0x0000a480ff0477ac */ /* 0x000eae0008000000 */
[----:B------:R-:W3:Y:S01]  /*0020*/  LDC R18, c[0x0][0x518] ;  /* 0x00014600ff127b82 */ /* 0x000ee20000000800 */
[----:B-1----:R-:W-:Y:S01]  /*0030*/  VIADD R1, R1, 0xffffff40 ;  /* 0xffffff4001017836 */ /* 0x002fe20000000000 */
[----:B------:R-:W1:Y:S06]  /*0040*/  LDCU.64 UR18, c[0x0][0x358] ;  /* 0x00006b00ff1277ac */ /* 0x000e6c0008000a00 */
[----:B------:R-:W4:Y:S01]  /*0050*/  LDC R19, c[0x0][0x51c] ;  /* 0x00014700ff137b82 */ /* 0x000f220000000800 */
[----:B------:R-:W1:Y:S01]  /*0060*/  S2R R108, SR_CTAID.X ;  /* 0x00000000006c7919 */ /* 0x000e620000002500 */
[----:B------:R-:W1:Y:S01]  /*0070*/  LDCU.64 UR6, c[0x0][0x470] ;  /* 0x00008e00ff0677ac */ /* 0x000e620008000a00 */
[----:B------:R-:W1:Y:S05]  /*0080*/  S2R R22, SR_CTAID.Y ;  /* 0x0000000000167919 */ /* 0x000e6a0000002600 */
[----:B------:R-:W1:Y:S01]  /*0090*/  LDC.64 R4, c[0x0][0x460] ;  /* 0x00011800ff047b82 */ /* 0x000e620000000a00 */
[----:B--2---:R-:W-:Y:S01]  /*00a0*/  ISETP.NE.AND P4, PT, RZ, UR4, PT ;  /* 0x00000004ff007c0c */ /* 0x004fe2000bf85270 */
[----:B------:R-:W2:Y:S01]  /*00b0*/  LDCU.64 UR4, c[0x0][0x510] ;  /* 0x0000a200ff0477ac */ /* 0x000ea20008000a00 */
[----:B------:R-:W2:Y:S01]  /*00c0*/  S2R R23, SR_CTAID.Z ;  /* 0x0000000000177919 */ /* 0x000ea20000002700 */
[----:B------:R-:W2:Y:S04]  /*00d0*/  S2R R186, SR_TID.X ;  /* 0x0000000000ba7919 */ /* 0x000ea80000002100 */
[----:B------:R-:W2:Y:S06]  /*00e0*/  LDC.64 R8, c[0x0][0x460] ;  /* 0x00011800ff087b82 */ /* 0x000eac0000000a00 */
[----:B---3--:R-:W-:-:S02]  /*00f0*/  @P4 IMAD.MOV.U32 R2, RZ, RZ, R18 ;  /* 0x000000ffff024224 */ /* 0x008fc400078e0012 */
[----:B----4-:R-:W-:-:S06]  /*0100*/  @P4 IMAD.MOV.U32 R3, RZ, RZ, R19 ;  /* 0x000000ffff034224 */ /* 0x010fcc00078e0013 */
[----:B-1----:R-:W3:Y:S01]  /*0110*/  @P4 LDG.E.64 R2, desc[UR18][R2.64] ;  /* 0x0000001202024981 */ /* 0x002ee2000c1e1b00 */
[----:B--2---:R-:W-:Y:S02]  /*0120*/  IMAD.U32 R198, RZ, RZ, UR4 ;  /* 0x00000004ffc67e24 */ /* 0x004fe4000f8e00ff */
[----:B------:R-:W-:Y:S01]  /*0130*/  IMAD.U32 R199, RZ, RZ, UR5 ;  /* 0x00000005ffc77e24 */ /* 0x000fe2000f8e00ff */
[C---:B------:R-:W-:Y:S01]  /*0140*/  ISETP.NE.U32.AND P3, PT, R4.reuse, RZ, PT ;  /* 0x000000ff0400720c */ /* 0x040fe20003f65070 */
[----:B------:R-:W-:Y:S01]  /*0150*/  IMAD.MOV.U32 R25, RZ, RZ, -0x1 ;  /* 0xffffffffff197424 */ /* 0x000fe200078e00ff */
[----:B------:R-:W-:Y:S01]  /*0160*/  ISETP.NE.U32.AND P2, PT, R4, RZ, PT ;  /* 0x000000ff0400720c */ /* 0x000fe20003f45070 */
[----:B------:R-:W1:Y:S02]  /*0170*/  LDCU.64 UR4, c[0x0][0x478] ;  /* 0x00008f00ff0477ac */ /* 0x000e640008000a00 */
[----:B------:R-:W2:Y:S01]  /*0180*/  @P4 LDG.E.64 R198, desc[UR18][R198.64] ;  /* 0x00000012c6c64981 */ /* 0x000ea2000c1e1b00 */
[----:B------:R-:W-:-:S02]  /*0190*/  ISETP.NE.AND.EX P3, PT, R5, RZ, PT, P3 ;  /* 0x000000ff0500720c */ /* 0x000fc40003f65330 */
[----:B------:R-:W-:Y:S01]  /*01a0*/  ISETP.NE.AND.EX P2, PT, R5, RZ, PT, P2 ;  /* 0x000000ff0500720c */ /* 0x000fe20003f45320 */
[----:B------:R-:W-:Y:S01]  /*01b0*/  IMAD.WIDE.U32 R4, R22, 0x4, R8 ;  /* 0x0000000416047825 */ /* 0x000fe200078e0008 */
[----:B------:R-:W-:Y:S02]  /*01c0*/  LOP3.LUT R0, R23, R108, R22, 0xfe, !PT ;  /* 0x0000006c17007212 */ /* 0x000fe400078efe16 */
[----:B------:R-:W-:Y:S02]  /*01d0*/  ISETP.NE.U32.AND P0, PT, RZ, UR6, PT ;  /* 0x00000006ff007c0c */ /* 0x000fe4000bf05070 */
[----:B------:R-:W-:Y:S02]  /*01e0*/  LOP3.LUT P5, RZ, R0, R186, RZ, 0xfc, !PT ;  /* 0x000000ba00ff7212 */ /* 0x000fe400078afcff */
[----:B------:R-:W3:Y:S01]  /*01f0*/  @P4 LDC R0, c[0x0][0x520] ;  /* 0x00014800ff004b82 */ /* 0x000ee20000000800 */
[----:B------:R-:W-:-:S10]  /*0200*/  ISETP.NE.AND.EX P0, PT, RZ, UR7, PT, P0 ;  /* 0x00000007ff007c0c */ /* 0x000fd4000bf05300 */
[----:B------:R-:W2:Y:S01]  /*0210*/  @!P5 LDC.64 R6, c[0x0][0x528] ;  /* 0x00014a00ff06db82 */ /* 0x000ea20000000a00 */
[----:B------:R-:W-:Y:S01]  /*0220*/  IMAD.MOV.U32 R10, RZ, RZ, RZ ;  /* 0x000000ffff0a7224 */ /* 0x000fe200078e00ff */
[----:B---3--:R-:W-:-:S05]  /*0230*/  @P4 IADD3 R18, P1, PT, R2, R0, RZ ;  /* 0x0000000002124210 */ /* 0x008fca0007f3e0ff */
[----:B------:R-:W-:Y:S01]  /*0240*/  @P4 IMAD.X R19, RZ, RZ, R3, P1 ;  /* 0x000000ffff134224 */ /* 0x000fe200008e0603 */
[----:B-1----:R-:W-:Y:S01]  /*0250*/  ISETP.NE.U32.AND P1, PT, RZ, UR4, PT ;  /* 0x00000004ff007c0c */ /* 0x002fe2000bf25070 */
[----:B------:R-:W-:Y:S02]  /*0260*/  @!P5 IMAD.MOV.U32 R2, RZ, RZ, R18 ;  /* 0x000000ffff02d224 */ /* 0x000fe400078e0012 */
[----:B------:R-:W-:Y:S01]  /*0270*/  @!P5 IMAD.MOV.U32 R3, RZ, RZ, R19 ;  /* 0x000000ffff03d224 */ /* 0x000fe200078e0013 */
[----:B--2---:R-:W-:Y:S01]  /*0280*/  @!P5 STG.E.64 desc[UR18][R6.64], R198 ;  /* 0x000000c60600d986 */ /* 0x004fe2000c101b12 */
[----:B------:R-:W-:-:S03]  /*0290*/  ISETP.NE.AND.EX P1, PT, RZ, UR5, PT, P1 ;  /* 0x00000005ff007c0c */ /* 0x000fc6000bf25310 */
[----:B------:R1:W-:Y:S04]  /*02a0*/  @!P5 STG.E.64 desc[UR18][R6.64+0x8], R2 ;  /* 0x000008020600d986 */ /* 0x0003e8000c101b12 */
[----:B------:R-:W2:Y:S04]  /*02b0*/  @P3 LDG.E R25, desc[UR18][R4.64] ;  /* 0x0000001204193981 */ /* 0x000ea8000c1e1900 */
[----:B------:R3:W4:Y:S01]  /*02c0*/  @P2 LDG.E R0, desc[UR18][R4.64+0x4] ;  /* 0x0000041204002981 */ /* 0x000722000c1e1900 */
[----:B------:R-:W4:Y:S08]  /*02d0*/  @!P2 LDC R17, c[0x0][0x434] ;  /* 0x00010d00ff11ab82 */ /* 0x000f300000000800 */
[----:B------:R-:W2:Y:S01]  /*02e0*/  @!P1 LDC R9, c[0x0][0x43c] ;  /* 0x00010f00ff099b82 */ /* 0x000ea20000000800 */
[----:B-1----:R-:W-:Y:S01]  /*02f0*/  IMAD.SHL.U32 R6, R22, 0x4, RZ ;  /* 0x0000000416067824 */ /* 0x002fe200078e00ff */
[----:B------:R-:W-:-:S04]  /*0300*/  SHF.R.U32.HI R7, RZ, 0x1e, R22 ;  /* 0x0000001eff077819 */ /* 0x000fc80000011616 */
[C---:B---3--:R-:W-:Y:S02]  /*0310*/  @P0 IADD3 R4, P4, PT, R6.reuse, UR6, RZ ;  /* 0x0000000606040c10 */ /* 0x048fe4000ff9e0ff */
[----:B------:R-:W-:Y:S02]  /*0320*/  @P1 IADD3 R2, P3, PT, R6, UR4, RZ ;  /* 0x0000000406021c10 */ /* 0x000fe4000ff7e0ff */
[C---:B------:R-:W-:Y:S02]  /*0330*/  @P0 IADD3.X R5, PT, PT, R7.reuse, UR7, RZ, P4, !PT ;  /* 0x0000000707050c10 */ /* 0x040fe4000a7fe4ff */
[----:B------:R-:W-:-:S03]  /*0340*/  @P1 IADD3.X R3, PT, PT, R7, UR5, RZ, P3, !PT ;  /* 0x0000000507031c10 */ /* 0x000fc60009ffe4ff */
[----:B------:R1:W5:Y:S04]  /*0350*/  @P0 LDG.E R10, desc[UR18][R4.64] ;  /* 0x00000012040a0981 */ /* 0x000368000c1e1900 */
[----:B------:R3:W5:Y:S01]  /*0360*/  @P1 LDG.E R8, desc[UR18][R2.64] ;  /* 0x0000001202081981 */ /* 0x000762000c1e1900 */
[----:B------:R-:W1:Y:S01]  /*0370*/  LDCU.U8 UR4, c[0x0][0x532] ;  /* 0x0000a640ff0477ac */ /* 0x000e620008000000 */
[----:B------:R-:W-:Y:S02]  /*0380*/  IMAD.MOV.U32 R11, RZ, RZ, -0x1 ;  /* 0xffffffffff0b7424 */ /* 0x000fe400078e00ff */
[----:B------:R-:W-:Y:S01]  /*0390*/  IMAD.SHL.U32 R24, R108, 0x40, RZ ;  /* 0x000000406c187824 */ /* 0x000fe200078e00ff */
[----:B-1----:R-:W-:Y:S01]  /*03a0*/  ISETP.NE.AND P3, PT, RZ, UR4, PT ;  /* 0x00000004ff007c0c */ /* 0x002fe2000bf65270 */
[----:B------:R-:W3:Y:S02]  /*03b0*/  LDC.64 R4, c[0x0][0x468] ;  /* 0x00011a00ff047b82 */ /* 0x000ee40000000a00 */
[----:B---3--:R-:W-:-:S02]  /*03c0*/  IADD3 R2, P0, PT, R6, R4, RZ ;  /* 0x0000000406027210 */ /* 0x008fc40007f1e0ff */
[----:B------:R-:W-:-:S03]  /*03d0*/  ISETP.EQ.U32.AND P4, PT, R4, RZ, PT ;  /* 0x000000ff0400720c */ /* 0x000fc60003f82070 */
[----:B------:R-:W-:Y:S01]  /*03e0*/  IMAD.X R3, R7, 0x1, R5, P0 ;  /* 0x0000000107037824 */ /* 0x000fe200000e0605 */
[----:B------:R-:W-:Y:S01]  /*03f0*/  ISETP.NE.U32.AND P0, PT, R4, RZ, PT ;  /* 0x000000ff0400720c */ /* 0x000fe20003f05070 */
[----:B------:R-:W1:Y:S01]  /*0400*/  @!P1 LDC.64 R6, c[0x0][0x488] ;  /* 0x00012200ff069b82 */ /* 0x000e620000000a00 */
[C---:B------:R-:W-:Y:S02]  /*0410*/  ISETP.EQ.OR.EX P4, PT, R5.reuse, RZ, !P3, P4 ;  /* 0x000000ff0500720c */ /* 0x040fe40005f82740 */
[----:B------:R-:W-:-:S11]  /*0420*/  ISETP.NE.AND.EX P0, PT, R5, RZ, PT, P0 ;  /* 0x000000ff0500720c */ /* 0x000fd60003f05300 */
[----:B------:R3:W5:Y:S04]  /*0430*/  @!P4 LDG.E R11, desc[UR18][R2.64] ;  /* 0x00000012020bc981 */ /* 0x000768000c1e1900 */
[----:B--2---:R3:W-:Y:S01]  /*0440*/  STL [R1+0x60], R25 ;  /* 0x0000601901007387 */ /* 0x0047e20000100800 */
[----:B----4-:R-:W-:Y:S01]  /*0450*/  @P2 IMAD.IADD R17, R0, 0x1, -R25 ;  /* 0x0000000100112824 */ /* 0x010fe200078e0a19 */
[----:B-1----:R-:W-:Y:S01]  /*0460*/  @!P1 ISETP.NE.U32.AND P2, PT, R6, RZ, PT ;  /* 0x000000ff0600920c */ /* 0x002fe20003f45070 */
[----:B------:R-:W1:Y:S03]  /*0470*/  @!P0 LDC R0, c[0x0][0x438] ;  /* 0x00010e00ff008b82 */ /* 0x000e660000000800 */
[----:B------:R-:W-:Y:S01]  /*0480*/  ISETP.GT.AND P4, PT, R17, R24, PT ;  /* 0x000000181100720c */ /* 0x000fe20003f84270 */
[----:B------:R-:W-:-:S12]  /*0490*/  @!P0 BRA `(.L_x_608) ;  /* 0x00000000000c8947 */ /* 0x000fd80003800000 */
[----:B-1----:R-:W2:Y:S02]  /*04a0*/  @P3 LDG.E R0, desc[UR18][R2.64+0x4] ;  /* 0x0000041202003981 */ /* 0x002ea4000c1e1900 */
[----:B--2--5:R-:W-:-:S06]  /*04b0*/  @P3 IADD3 R0, PT, PT, R0, -R11, RZ ;  /* 0x8000000b00003210 */ /* 0x024fcc0007ffe0ff */
[----:B------:R2:W5:Y:S02]  /*04c0*/  @!P3 LDG.E R0, desc[UR18][R2.64] ;  /* 0x000000120200b981 */ /* 0x000564000c1e1900 */
.L_x_608:
[----:B------:R-:W-:Y:S01]  /*04d0*/  @!P1 ISETP.NE.AND.EX P2, PT, R7, RZ, PT, P2 ;  /* 0x000000ff0700920c */ /* 0x000fe20003f45320 */
[----:B------:R-:W-:-:S12]  /*04e0*/  @!P4 EXIT ;  /* 0x000000000000c94d */ /* 0x000fd80003800000 */
[----:B------:R-:W4:Y:S01]  /*04f0*/  LDCU UR16, c[0x0][0x508] ;  /* 0x0000a100ff1077ac */ /* 0x000f220008000800 */
[----:B--23--:R-:W-:Y:S01]  /*0500*/  @!P1 SEL R2, R9, RZ, P2 ;  /* 0x000000ff09029207 */ /* 0x00cfe20001000000 */
[--C-:B-----5:R-:W-:Y:S01]  /*0510*/  @P1 IMAD.IADD R100, R8, 0x1, -R10.reuse ;  /* 0x0000000108641824 */ /* 0x120fe200078e0a0a */
[----:B------:R-:W2:Y:S02]  /*0520*/  LDC R15, c[0x0][0x3e0] ;  /* 0x0000f800ff0f7b82 */ /* 0x000ea40000000800 */
[----:B-1----:R-:W-:Y:S01]  /*0530*/  @!P1 IADD3 R100, PT, PT, R2, R0, -R10 ;  /* 0x0000000002649210 */ /* 0x002fe20007ffe80a */
[----:B------:R-:W-:-:S04]  /*0540*/  VIADD R0, R108, 0x1 ;  /* 0x000000016c007836 */ /* 0x000fc80000000000 */
[----:B------:R-:W-:Y:S02]  /*0550*/  VIADD R2, R100, 0x3f ;  /* 0x0000003f64027836 */ /* 0x000fe40000000000 */
[----:B------:R-:W-:-:S03]  /*0560*/  IMAD R0, R0, 0x40, -R17 ;  /* 0x0000004000007824 */ /* 0x000fc600078e0a11 */
[----:B------:R-:W-:Y:S02]  /*0570*/  SHF.R.S32.HI R4, RZ, 0x1f, R2 ;  /* 0x0000001fff047819 */ /* 0x000fe40000011402 */
[----:B----4-:R-:W-:Y:S02]  /*0580*/  IADD3 R0, PT, PT, R2, UR16, R0 ;  /* 0x0000001002007c10 */ /* 0x010fe4000fffe000 */
[----:B------:R-:W-:Y:S02]  /*0590*/  LEA.HI R2, R4, R2, RZ, 0x6 ;  /* 0x0000000204027211 */ /* 0x000fe400078f30ff */
[----:B------:R-:W-:Y:S02]  /*05a0*/  SHF.R.S32.HI R3, RZ, 0x1f, R0 ;  /* 0x0000001fff037819 */ /* 0x000fe40000011400 */
[----:B------:R-:W-:Y:S02]  /*05b0*/  SHF.R.S32.HI R2, RZ, 0x6, R2 ;  /* 0x00000006ff027819 */ /* 0x000fe40000011402 */
[----:B------:R-:W-:Y:S01]  /*05c0*/  LEA.HI R0, R3, R0, RZ, 0x6 ;  /* 0x0000000003007211 */ /* 0x000fe200078f30ff */
[----:B--2---:R-:W-:-:S03]  /*05d0*/  IMAD R20, R22, R15, R23 ;  /* 0x0000000f16147224 */ /* 0x004fc600078e0217 */
[----:B------:R-:W-:-:S04]  /*05e0*/  SHF.R.S32.HI R0, RZ, 0x6, R0 ;  /* 0x00000006ff007819 */ /* 0x000fc80000011400 */
[----:B------:R-:W-:-:S04]  /*05f0*/  VIMNMX R121, PT, PT, R2, R0, PT ;  /* 0x0000000002797248 */ /* 0x000fc80003fe0100 */
[----:B------:R-:W-:Y:S01]  /*0600*/  ISETP.GT.AND P0, PT, R121, RZ, PT ;  /* 0x000000ff7900720c */ /* 0x000fe20003f04270 */
[----:B------:R1:W-:-:S12]  /*0610*/  STL [R1+0x58], R121 ;  /* 0x0000587901007387 */ /* 0x0003d80000100800 */
        /* <DEDUP_REMOVED lines=8> */
[----:B------:R-:W-:Y:S01]  /*06a0*/  @P6 MOV R13, 0x1 ;  /* 0x00000001000d6802 */ /* 0x000fe20000000f00 */
[----:B----4-:R-:W-:-:S06]  /*06b0*/  @!P1 IMAD.WIDE.U32 R4, R22, R6, RZ ;  /* 0x0000000616049225 */ /* 0x010fcc00078e00ff */
[----:B------:R-:W4:Y:S01]  /*06c0*/  @P6 LDC R12, c[0x0][0x430] ;  /* 0x00010c00ff0c6b82 */ /* 0x000f220000000800 */
[----:B-----5:R-:W-:Y:S01]  /*06d0*/  @P6 IMAD R14, R2, R3, RZ ;  /* 0x00000003020e6224 */ /* 0x020fe200078e02ff */
[----:B--23--:R-:W-:Y:S06]  /*06e0*/  @P6 BRA `(.L_x_610) ;  /* 0x0000000000246947 */ /* 0x00cfec0003800000 */
[----:B------:R-:W-:-:S13]  /*06f0*/  ISETP.NE.AND P0, PT, R10, RZ, PT ;  /* 0x000000ff0a00720c */ /* 0x000fda0003f05270 */
[----:B------:R-:W2:Y:S01]  /*0700*/  @P0 LDC R14, c[0x0][0x454] ;  /* 0x00011500ff0e0b82 */ /* 0x000ea20000000800 */
[----:B----4-:R-:W-:Y:S02]  /*0710*/  @P0 MOV R12, 0x1 ;  /* 0x00000001000c0802 */ /* 0x010fe40000000f00 */
[----:B------:R-:W-:-:S05]  /*0720*/  @!P0 MOV R12, 0x1 ;  /* 0x00000001000c8802 */ /* 0x000fca0000000f00 */
[----:B------:R-:W3:Y:S08]  /*0730*/  @P0 LDC R2, c[0x0][0x454] ;  /* 0x00011500ff020b82 */ /* 0x000ef00000000800 */
[----:B------:R-:W4:Y:S08]  /*0740*/  @!P0 LDC R0, c[0x0][0x434] ;  /* 0x00010d00ff008b82 */ /* 0x000f300000000800 */
[----:B------:R-:W1:Y:S01]  /*0750*/  @!P0 LDC R14, c[0x0][0x434] ;  /* 0x00010d00ff0e8b82 */ /* 0x000e620000000800 */
[----:B---3--:R-:W-:-:S02]  /*0760*/  @P0 IMAD R13, R15, R2, RZ ;  /* 0x000000020f0d0224 */ /* 0x008fc400078e02ff */
[----:B--2-4-:R-:W-:-:S07]  /*0770*/  @!P0 IMAD R13, R15, R0, RZ ;  /* 0x000000000f0d8224 */ /* 0x014fce00078e02ff */
.L_x_610:
[----:B------:R-:W-:Y:S01]  /*0780*/  IMAD.SHL.U32 R18, R186, 0x8, RZ ;  /* 0x00000008ba127824 */ /* 0x000fe200078e00ff */
[----:B------:R-:W2:Y:S01]  /*0790*/  LDCU.64 UR4, c[0x0][0x410] ;  /* 0x00008200ff0477ac */ /* 0x000ea20008000a00 */
[C---:B------:R-:W-:Y:S01]  /*07a0*/  @P1 IMAD.WIDE.U32 R2, R25.reuse, R8, RZ ;  /* 0x0000000819021225 */ /* 0x040fe200078e00ff */
[----:B------:R-:W3:Y:S01]  /*07b0*/  LDC R19, c[0x0][0x434] ;  /* 0x00010d00ff137b82 */ /* 0x000ee20000000800 */
[----:B------:R-:W-:Y:S01]  /*07c0*/  SHF.R.U32.HI R186, RZ, 0x3, R186 ;  /* 0x00000003ffba7819 */ /* 0x000fe200000116ba */
[----:B------:R-:W-:Y:S01]  /*07d0*/  BSSY.RECONVERGENT B0, `(.L_x_611) ;  /* 0x0000026000007945 */ /* 0x000fe20003800200 */
[----:B------:R-:W-:Y:S01]  /*07e0*/  @!P1 IMAD.MOV.U32 R0, RZ, RZ, R4 ;  /* 0x000000ffff009224 */ /* 0x000fe200078e0004 */
[----:B------:R-:W-:Y:S01]  /*07f0*/  LOP3.LUT R18, R18, 0x38, RZ, 0xc0, !PT ;  /* 0x0000003812127812 */ /* 0x000fe200078ec0ff */
[----:B------:R-:W-:Y:S01]  /*0800*/  @!P1 IMAD R4, R22, R7, R5 ;  /* 0x0000000716049224 */ /* 0x000fe200078e0205 */
[----:B------:R-:W-:Y:S01]  /*0810*/  @P1 MOV R0, R2 ;  /* 0x0000000200001202 */ /* 0x000fe20000000f00 */
[----:B------:R-:W-:Y:S01]  /*0820*/  @P1 IMAD R4, R25, R9, R3 ;  /* 0x0000000919041224 */ /* 0x000fe200078e0203 */
[----:B------:R-:W-:-:S02]  /*0830*/  ISETP.NE.AND P6, PT, R10, RZ, !P6 ;  /* 0x000000ff0a00720c */ /* 0x000fc400077c5270 */
[----:B------:R-:W-:Y:S01]  /*0840*/  IADD3 R2, P0, PT, R18, R0, RZ ;  /* 0x0000000012027210 */ /* 0x000fe20007f1e0ff */
[----:B------:R-:W-:Y:S01]  /*0850*/  IMAD.IADD R0, R17, 0x1, -R24 ;  /* 0x0000000111007824 */ /* 0x000fe200078e0a18 */
[----:B------:R-:W-:Y:S01]  /*0860*/  MOV R187, RZ ;  /* 0x000000ff00bb7202 */ /* 0x000fe20000000f00 */
[C---:B------:R-:W-:Y:S01]  /*0870*/  VIADD R17, R186.reuse, 0x20 ;  /* 0x00000020ba117836 */ /* 0x040fe20000000000 */
[C---:B------:R-:W-:Y:S01]  /*0880*/  IADD3 R16, PT, PT, R186.reuse, 0x10, RZ ;  /* 0x00000010ba107810 */ /* 0x040fe20007ffe0ff */
[----:B------:R-:W-:Y:S01]  /*0890*/  IMAD.X R3, RZ, RZ, R4, P0 ;  /* 0x000000ffff037224 */ /* 0x000fe200000e0604 */
[-C--:B------:R-:W-:Y:S01]  /*08a0*/  ISETP.GE.AND P0, PT, R186, R0.reuse, PT ;  /* 0x00000000ba00720c */ /* 0x080fe20003f06270 */
[----:B------:R-:W-:Y:S01]  /*08b0*/  IMAD.WIDE.U32 R4, R108, 0x40, R186 ;  /* 0x000000406c047825 */ /* 0x000fe200078e00ba */
[----:B------:R-:W-:Y:S02]  /*08c0*/  ISETP.NE.AND P1, PT, R25, -0x1, PT ;  /* 0xffffffff1900780c */ /* 0x000fe40003f25270 */
[----:B------:R-:W-:Y:S01]  /*08d0*/  ISETP.GE.AND P2, PT, R16, R0, PT ;  /* 0x000000001000720c */ /* 0x000fe20003f46270 */
[----:B--2---:R-:W-:Y:S01]  /*08e0*/  IMAD.WIDE.U32 R10, R23, UR4, R2 ;  /* 0x00000004170a7c25 */ /* 0x004fe2000f8e0002 */
[----:B------:R-:W-:-:S02]  /*08f0*/  LOP3.LUT R21, R18, 0x40, RZ, 0xfc, !PT ;  /* 0x0000004012157812 */ /* 0x000fc400078efcff */
[----:B------:R-:W-:Y:S01]  /*0900*/  LOP3.LUT R20, R18, 0x80, RZ, 0xfc, !PT ;  /* 0x0000008012147812 */ /* 0x000fe200078efcff */
[----:B------:R-:W-:-:S04]  /*0910*/  IMAD R9, R23, UR5, R11 ;  /* 0x0000000517097c24 */ /* 0x000fc8000f8e020b */
[----:B------:R-:W-:Y:S05]  /*0920*/  @P0 BRA `(.L_x_612) ;  /* 0x0000000000400947 */ /* 0x000fea0003800000 */
        /* <DEDUP_REMOVED lines=16> */
.L_x_612:
[----:B------:R-:W-:Y:S05]  /*0a30*/  BSYNC.RECONVERGENT B0 ;  /* 0x0000000000007941 */ /* 0x000fea0003800200 */
.L_x_611:
        /* <DEDUP_REMOVED lines=22> */
.L_x_614:
[----:B------:R-:W-:Y:S05]  /*0ba0*/  BSYNC.RECONVERGENT B0 ;  /* 0x0000000000007941 */ /* 0x000fea0003800200 */
.L_x_613:
[----:B------:R-:W-:Y:S01]  /*0bb0*/  BSSY.RECONVERGENT B0, `(.L_x_615) ;  /* 0x0000018000007945 */ /* 0x000fe20003800200 */
[----:B------:R-:W-:Y:S01]  /*0bc0*/  ISETP.NE.AND P2, PT, R18, RZ, PT ;  /* 0x000000ff1200720c */ /* 0x000fe20003f45270 */
[----:B---3--:R-:W-:Y:S01]  /*0bd0*/  IMAD R19, R22, R19, RZ ;  /* 0x0000001316137224 */ /* 0x008fe200078e02ff */
[----:B------:R-:W-:Y:S01]  /*0be0*/  IADD3 R15, PT, PT, R186, 0x30, RZ ;  /* 0x00000030ba0f7810 */ /* 0x000fe20007ffe0ff */
[----:B------:R-:W-:Y:S05]  /*0bf0*/  @P0 BRA `(.L_x_616) ;  /* 0x00000000004c0947 */ /* 0x000fea0003800000 */
[----:B------:R-:W3:Y:S01]  /*0c00*/  LDCU.64 UR6, c[0x0][0x408] ;  /* 0x00008100ff0677ac */ /* 0x000ee20008000a00 */
[----:B-12---:R-:W-:Y:S01]  /*0c10*/  IADD3 R2, P0, PT, R4, 0x20, RZ ;  /* 0x0000002004027810 */ /* 0x006fe20007f1e0ff */
[----:B------:R-:W-:Y:S01]  /*0c20*/  IMAD.MOV.U32 R6, RZ, RZ, R10 ;  /* 0x000000ffff067224 */ /* 0x000fe200078e000a */
[----:B------:R-:W-:Y:S01]  /*0c30*/  MOV R7, R9 ;  /* 0x0000000900077202 */ /* 0x000fe20000000f00 */
[----:B------:R-:W1:Y:S02]  /*0c40*/  LDCU UR8, c[0x0][0x440] ;  /* 0x00008800ff0877ac */ /* 0x000e640008000800 */
[----:B------:R-:W-:Y:S01]  /*0c50*/  IMAD.X R3, RZ, RZ, R5, P0 ;  /* 0x000000ffff037224 */ /* 0x000fe200000e0605 */
[----:B------:R-:W2:Y:S03]  /*0c60*/  LDCU.64 UR4, c[0x0][0x3f0] ;  /* 0x00007e00ff0477ac */ /* 0x000ea60008000a00 */
[----:B---3--:R-:W-:-:S02]  /*0c70*/  IMAD R3, R3, UR6, RZ ;  /* 0x0000000603037c24 */ /* 0x008fc4000f8e02ff */
        /* <DEDUP_REMOVED lines=8> */
[----:B------:R3:W-:Y:S04]  /*0d00*/  @!P4 STG.E.128 desc[UR18][R2.64], RZ ;  /* 0x000000ff0200c986 */ /* 0x0007e8000c101d12 */
[----:B------:R3:W-:Y:S04]  /*0d10*/  @!P3 STG.E.128 desc[UR18][R2.64+0x80], RZ ;  /* 0x000080ff0200b986 */ /* 0x0007e8000c101d12 */
[----:B------:R3:W-:Y:S02]  /*0d20*/  @!P0 STG.E.128 desc[UR18][R2.64+0x100], RZ ;  /* 0x000100ff02008986 */ /* 0x0007e4000c101d12 */
.L_x_616:
[----:B------:R-:W-:Y:S05]  /*0d30*/  BSYNC.RECONVERGENT B0 ;  /* 0x0000000000007941 */ /* 0x000fea0003800200 */
.L_x_615:
[----:B------:R-:W-:Y:S01]  /*0d40*/  ISETP.GE.AND P0, PT, R15, R0, PT ;  /* 0x000000000f00720c */ /* 0x000fe20003f06270 */
[----:B-1----:R-:W-:Y:S01]  /*0d50*/  IMAD R6, R23, R14, RZ ;  /* 0x0000000e17067224 */ /* 0x002fe200078e02ff */
[-C--:B------:R-:W-:Y:S01]  /*0d60*/  ISETP.GE.OR P5, PT, R186, R0.reuse, P2 ;  /* 0x00000000ba00720c */ /* 0x080fe200017a6670 */
[----:B------:R-:W-:Y:S01]  /*0d70*/  BSSY.RECONVERGENT B0, `(.L_x_617) ;  /* 0x000001d000007945 */ /* 0x000fe20003800200 */
[-C--:B------:R-:W-:Y:S01]  /*0d80*/  ISETP.GE.OR P4, PT, R16, R0.reuse, P2 ;  /* 0x000000001000720c */ /* 0x080fe20001786670 */
[----:B------:R-:W-:Y:S01]  /*0d90*/  @!P6 IMAD R6, R22, R13, R6 ;  /* 0x0000000d1606e224 */ /* 0x000fe200078e0206 */
[----:B------:R-:W-:Y:S01]  /*0da0*/  ISETP.GE.OR P3, PT, R17, R0, P2 ;  /* 0x000000001100720c */ /* 0x000fe20001766670 */
[----:B----4-:R-:W-:Y:S01]  /*0db0*/  IMAD R7, R24, R12, RZ ;  /* 0x0000000c18077224 */ /* 0x010fe200078e02ff */
[----:B------:R-:W-:Y:S02]  /*0dc0*/  ISETP.GE.OR P2, PT, R15, R0, P2 ;  /* 0x000000000f00720c */ /* 0x000fe40001746670 */
[----:B------:R-:W-:-:S04]  /*0dd0*/  SEL R0, R19, R25, !P1 ;  /* 0x0000001913007207 */ /* 0x000fc80004800000 */
[----:B------:R-:W-:Y:S02]  /*0de0*/  SHF.R.S32.HI R14, RZ, 0x1f, R0 ;  /* 0x0000001fff0e7819 */ /* 0x000fe40000011400 */
[----:B------:R-:W-:Y:S01]  /*0df0*/  SEL R13, R0, RZ, P6 ;  /* 0x000000ff000d7207 */ /* 0x000fe20003000000 */
[----:B------:R-:W-:Y:S06]  /*0e00*/  @P0 BRA `(.L_x_618) ;  /* 0x00000000004c0947 */ /* 0x000fec0003800000 */
[----:B------:R-:W1:Y:S01]  /*0e10*/  LDCU.64 UR6, c[0x0][0x408] ;  /* 0x00008100ff0677ac */ /* 0x000e620008000a00 */
[----:B------:R-:W-:Y:S01]  /*0e20*/  IADD3 R0, P0, PT, R4, 0x30, RZ ;  /* 0x0000003004007810 */ /* 0x000fe20007f1e0ff */
[----:B--23--:R-:W-:Y:S01]  /*0e30*/  IMAD.MOV.U32 R2, RZ, RZ, R10 ;  /* 0x000000ffff027224 */ /* 0x00cfe200078e000a */
        /* <DEDUP_REMOVED lines=8> */
[----:B---3--:R-:W-:-:S03]  /*0ec0*/  LEA R2, P1, R4, UR4, 0x1 ;  /* 0x0000000404027c11 */ /* 0x008fc6000f8208ff */
[----:B------:R-:W-:-:S05]  /*0ed0*/  IMAD.IADD R0, R5, 0x1, R0 ;  /* 0x0000000105007824 */ /* 0x000fca00078e0200 */
[----:B------:R-:W-:Y:S02]  /*0ee0*/  LEA.HI.X R3, R4, UR5, R0, 0x1, P1 ;  /* 0x0000000504037c11 */ /* 0x000fe400088f0c00 */
[----:B------:R-:W-:-:S03]  /*0ef0*/  ISETP.GE.AND P1, PT, R21, UR8, PT ;  /* 0x0000000815007c0c */ /* 0x000fc6000bf26270 */
[----:B------:R1:W-:Y:S01]  /*0f00*/  @!P0 STG.E.128 desc[UR18][R2.64], RZ ;  /* 0x000000ff02008986 */ /* 0x0003e2000c101d12 */
[----:B------:R-:W-:-:S09]  /*0f10*/  ISETP.GE.AND P0, PT, R20, UR8, PT ;  /* 0x0000000814007c0c */ /* 0x000fd2000bf06270 */
[----:B------:R1:W-:Y:S04]  /*0f20*/  @!P1 STG.E.128 desc[UR18][R2.64+0x80], RZ ;  /* 0x000080ff02009986 */ /* 0x0003e8000c101d12 */
[----:B------:R1:W-:Y:S02]  /*0f30*/  @!P0 STG.E.128 desc[UR18][R2.64+0x100], RZ ;  /* 0x000100ff02008986 */ /* 0x0003e4000c101d12 */
.L_x_618:
[----:B------:R-:W-:Y:S05]  /*0f40*/  BSYNC.RECONVERGENT B0 ;  /* 0x0000000000007941 */ /* 0x000fea0003800200 */
.L_x_617:
[----:B------:R-:W-:Y:S01]  /*0f50*/  SEL R0, R14, RZ, P6 ;  /* 0x000000ff0e007207 */ /* 0x000fe20003000000 */
[----:B------:R-:W-:Y:S01]  /*0f60*/  BSSY.RECONVERGENT B0, `(.L_x_619) ;  /* 0x000000e000007945 */ /* 0x000fe20003800200 */
[--C-:B------:R-:W-:Y:S02]  /*0f70*/  IADD3 R5, P1, P0, R7, R13, R6.reuse ;  /* 0x0000000d07057210 */ /* 0x100fe4000783e006 */
[----:B-123--:R-:W-:Y:S02]  /*0f80*/  SHF.R.S32.HI R2, RZ, 0x1f, R7 ;  /* 0x0000001fff027819 */ /* 0x00efe40000011407 */
[----:B------:R-:W-:-:S04]  /*0f90*/  SHF.R.S32.HI R3, RZ, 0x1f, R6 ;  /* 0x0000001fff037819 */ /* 0x000fc80000011406 */
[----:B------:R-:W-:Y:S01]  /*0fa0*/  IADD3.X R4, PT, PT, R2, R0, R3, P1, P0 ;  /* 0x0000000002047210 */ /* 0x000fe20000fe0403 */
[----:B------:R-:W-:Y:S06]  /*0fb0*/  @P5 BRA `(.L_x_620) ;  /* 0x0000000000205947 */ /* 0x000fec0003800000 */
[----:B------:R-:W1:Y:S01]  /*0fc0*/  LDCU.64 UR4, c[0x0][0x420] ;  /* 0x00008400ff0477ac */ /* 0x000e620008000a00 */
[----:B------:R-:W-:-:S05]  /*0fd0*/  IMAD R0, R186, R12, RZ ;  /* 0x0000000cba007224 */ /* 0x000fca00078e02ff */
[----:B------:R-:W-:-:S04]  /*0fe0*/  IADD3 R3, P0, PT, R0, R5, RZ ;  /* 0x0000000500037210 */ /* 0x000fc80007f1e0ff */
[----:B------:R-:W-:Y:S02]  /*0ff0*/  LEA.HI.X.SX32 R0, R0, R4, 0x1, P0 ;  /* 0x0000000400007211 */ /* 0x000fe400000f0eff */
[----:B-1----:R-:W-:-:S04]  /*1000*/  LEA R2, P0, R3, UR4, 0x2 ;  /* 0x0000000403027c11 */ /* 0x002fc8000f8010ff */
[----:B------:R-:W-:Y:S01]  /*1010*/  LEA.HI.X R3, R3, UR5, R0, 0x2, P0 ;  /* 0x0000000503037c11 */ /* 0x000fe200080f1400 */
[----:B------:R-:W-:-:S05]  /*1020*/  IMAD.MOV.U32 R0, RZ, RZ, 0x7f800000 ;  /* 0x7f800000ff007424 */ /* 0x000fca00078e00ff */
[----:B------:R1:W-:Y:S03]  /*1030*/  STG.E desc[UR18][R2.64], R0 ;  /* 0x0000000002007986 */ /* 0x0003e6000c101912 */
.L_x_620:
[----:B------:R-:W-:Y:S05]  /*1040*/  BSYNC.RECONVERGENT B0 ;  /* 0x0000000000007941 */ /* 0x000fea0003800200 */
.L_x_619:
[----:B------:R-:W-:Y:S04]  /*1050*/  BSSY.RECONVERGENT B0, `(.L_x_621) ;  /* 0x000000a000007945 */ /* 0x000fe80003800200 */
[----:B------:R-:W-:Y:S05]  /*1060*/  @P4 BRA `(.L_x_622) ;  /* 0x0000000000204947 */ /* 0x000fea0003800000 */
[----:B------:R-:W2:Y:S01]  /*1070*/  LDCU.64 UR4, c[0x0][0x420] ;  /* 0x00008400ff0477ac */ /* 0x000ea20008000a00 */
[----:B-1----:R-:W-:-:S05]  /*1080*/  IMAD R0, R16, R12, RZ ;  /* 0x0000000c10007224 */ /* 0x002fca00078e02ff */
[----:B------:R-:W-:-:S04]  /*1090*/  IADD3 R3, P0, PT, R0, R5, RZ ;  /* 0x0000000500037210 */ /* 0x000fc80007f1e0ff */
[----:B------:R-:W-:Y:S02]  /*10a0*/  LEA.HI.X.SX32 R0, R0, R4, 0x1, P0 ;  /* 0x0000000400007211 */ /* 0x000fe400000f0eff */
[----:B--2---:R-:W-:-:S04]  /*10b0*/  LEA R2, P0, R3, UR4, 0x2 ;  /* 0x0000000403027c11 */ /* 0x004fc8000f8010ff */
[----:B------:R-:W-:Y:S01]  /*10c0*/  LEA.HI.X R3, R3, UR5, R0, 0x2, P0 ;  /* 0x0000000503037c11 */ /* 0x000fe200080f1400 */
[----:B------:R-:W-:-:S05]  /*10d0*/  IMAD.MOV.U32 R0, RZ, RZ, 0x7f800000 ;  /* 0x7f800000ff007424 */ /* 0x000fca00078e00ff */
[----:B------:R2:W-:Y:S03]  /*10e0*/  STG.E desc[UR18][R2.64], R0 ;  /* 0x0000000002007986 */ /* 0x0005e6000c101912 */
.L_x_622:
[----:B------:R-:W-:Y:S05]  /*10f0*/  BSYNC.RECONVERGENT B0 ;  /* 0x0000000000007941 */ /* 0x000fea0003800200 */
.L_x_621:
[----:B------:R-:W-:Y:S04]  /*1100*/  BSSY.RECONVERGENT B0, `(.L_x_623) ;  /* 0x000000a000007945 */ /* 0x000fe80003800200 */
[----:B------:R-:W-:Y:S05]  /*1110*/  @P3 BRA `(.L_x_624) ;  /* 0x0000000000203947 */ /* 0x000fea0003800000 */
[----:B------:R-:W3:Y:S01]  /*1120*/  LDCU.64 UR4, c[0x0][0x420] ;  /* 0x00008400ff0477ac */ /* 0x000ee20008000a00 */
[----:B-12---:R-:W-:-:S05]  /*1130*/  IMAD R0, R17, R12, RZ ;  /* 0x0000000c11007224 */ /* 0x006fca00078e02ff */
[----:B------:R-:W-:-:S04]  /*1140*/  IADD3 R3, P0, PT, R0, R5, RZ ;  /* 0x0000000500037210 */ /* 0x000fc80007f1e0ff */
[----:B------:R-:W-:Y:S02]  /*1150*/  LEA.HI.X.SX32 R0, R0, R4, 0x1, P0 ;  /* 0x0000000400007211 */ /* 0x000fe400000f0eff */
[----:B---3--:R-:W-:-:S04]  /*1160*/  LEA R2, P0, R3, UR4, 0x2 ;  /* 0x0000000403027c11 */ /* 0x008fc8000f8010ff */
[----:B------:R-:W-:Y:S01]  /*1170*/  LEA.HI.X R3, R3, UR5, R0, 0x2, P0 ;  /* 0x0000000503037c11 */ /* 0x000fe200080f1400 */
[----:B------:R-:W-:-:S05]  /*1180*/  IMAD.MOV.U32 R0, RZ, RZ, 0x7f800000 ;  /* 0x7f800000ff007424 */ /* 0x000fca00078e00ff */
[----:B------:R3:W-:Y:S03]  /*1190*/  STG.E desc[UR18][R2.64], R0 ;  /* 0x0000000002007986 */ /* 0x0007e6000c101912 */
.L_x_624:
[----:B------:R-:W-:Y:S05]  /*11a0*/  BSYNC.RECONVERGENT B0 ;  /* 0x0000000000007941 */ /* 0x000fea0003800200 */
.L_x_623:
[----:B------:R-:W-:Y:S05]  /*11b0*/  @P2 EXIT ;  /* 0x000000000000294d */ /* 0x000fea0003800000 */
[----:B------:R-:W4:Y:S01]  /*11c0*/  LDCU.64 UR4, c[0x0][0x420] ;  /* 0x00008400ff0477ac */ /* 0x000f220008000a00 */
[----:B-123--:R-:W-:-:S05]  /*11d0*/  IMAD R0, R15, R12, RZ ;  /* 0x0000000c0f007224 */ /* 0x00efca00078e02ff */
[----:B------:R-:W-:-:S04]  /*11e0*/  IADD3 R3, P0, PT, R0, R5, RZ ;  /* 0x0000000500037210 */ /* 0x000fc80007f1e0ff */
[----:B------:R-:W-:Y:S02]  /*11f0*/  LEA.HI.X.SX32 R0, R0, R4, 0x1, P0 ;  /* 0x0000000400007211 */ /* 0x000fe400000f0eff */
[----:B----4-:R-:W-:-:S04]  /*1200*/  LEA R2, P0, R3, UR4, 0x2 ;  /* 0x0000000403027c11 */ /* 0x010fc8000f8010ff */
[----:B------:R-:W-:Y:S01]  /*1210*/  LEA.HI.X R3, R3, UR5, R0, 0x2, P0 ;  /* 0x0000000503037c11 */ /* 0x000fe200080f1400 */
[----:B------:R-:W-:-:S05]  /*1220*/  IMAD.MOV.U32 R0, RZ, RZ, 0x7f800000 ;  /* 0x7f800000ff007424 */ /* 0x000fca00078e00ff */
[----:B------:R-:W-:Y:S01]  /*1230*/  STG.E desc[UR18][R2.64], R0 ;  /* 0x0000000002007986 */ /* 0x000fe2000c101912 */
[----:B------:R-:W-:Y:S05]  /*1240*/  EXIT ;  /* 0x000000000000794d */ /* 0x000fea0003800000 */
.L_x_609:
[----:B------:R-:W-:Y:S02]  /*1250*/  ISETP.NE.AND P0, PT, R25, -0x1, PT ;  /* 0xffffffff1900780c */ /* 0x000fe40003f05270 */
[----:B------:R-:W-:Y:S02]  /*1260*/  ISETP.NE.AND P2, PT, R11, -0x1, PT ;  /* 0xffffffff0b00780c */ /* 0x000fe40003f45270 */
[----:B------:R-:W-:-:S04]  /*1270*/  IADD3 R101, PT, PT, R121, -0x1, RZ ;  /* 0xffffffff79657810 */ /* 0x000fc80007ffe0ff */
[----:B------:R-:W-:-:S05]  /*1280*/  SHF.L.U32 R104, R101, 0x6, RZ ;  /* 0x0000000665687819 */ /* 0x000fca00000006ff */
[----:B------:R-:W2:Y:S08]  /*1290*/  @!P0 LDC.64 R6, c[0x0][0x398] ;  /* 0x0000e600ff068b82 */ /* 0x000eb00000000a00 */
[----:B------:R-:W3:Y:S01]  /*12a0*/  @P0 LDC.64 R8, c[0x0][0x3b0] ;  /* 0x0000ec00ff080b82 */ /* 0x000ee20000000a00 */
[----:B--2---:R-:W-:-:S04]  /*12b0*/  @!P0 IMAD.WIDE.U32 R4, R22, R6, RZ ;  /* 0x0000000616048225 */ /* 0x004fc800078e00ff */
[----:B------:R-:W-:Y:S01]  /*12c0*/  @!P0 IMAD R13, R22, R7, R5 ;  /* 0x00000007160d8224 */ /* 0x000fe200078e0205 */
[----:B------:R-:W-:Y:S01]  /*12d0*/  @!P0 MOV R12, R4 ;  /* 0x00000004000c8202 */ /* 0x000fe20000000f00 */
        /* <DEDUP_REMOVED lines=15> */
[----:B------:R-:W-:Y:S01]  /*13d0*/  MOV R6, R2 ;  /* 0x0000000200067202 */ /* 0x000fe20000000f00 */
[----:B------:R-:W-:Y:S06]  /*13e0*/  BRA `(.L_x_626) ;  /* 0x0000000000187947 */ /* 0x000fec0003800000 */
.L_x_625:
[----:B------:R-:W2:Y:S01]  /*13f0*/  LDC.64 R188, c[0x0][0x3b8] ;  /* 0x0000ee00ffbc7b82 */ /* 0x000ea20000000a00 */
[----:B------:R-:W-:-:S05]  /*1400*/  IADD3 R2, PT, PT, R10, R11, RZ ;  /* 0x0000000b0a027210 */ /* 0x000fca0007ffe0ff */
[C---:B--2---:R-:W-:Y:S02]  /*1410*/  IMAD R0, R2.reuse, R189, RZ ;  /* 0x000000bd02007224 */ /* 0x044fe400078e02ff */
[----:B------:R-:W-:-:S05]  /*1420*/  IMAD.WIDE.U32 R2, R2, R188, RZ ;  /* 0x000000bc02027225 */ /* 0x000fca00078e00ff */
[----:B------:R-:W-:Y:S02]  /*1430*/  IADD3 R5, PT, PT, R3, R0, RZ ;  /* 0x0000000003057210 */ /* 0x000fe40007ffe0ff */
[----:B------:R-:W-:-:S07]  /*1440*/  MOV R6, R2 ;  /* 0x0000000200067202 */ /* 0x000fce0000000f00 */
.L_x_626:
[----:B------:R-:W2:Y:S01]  /*1450*/  LDC R7, c[0x0][0x3e8] ;  /* 0x0000fa00ff077b82 */ /* 0x000ea20000000800 */
[----:B------:R-:W-:Y:S02]  /*1460*/  IABS R8, R23 ;  /* 0x0000001700087213 */ /* 0x000fe40000000000 */
[----:B------:R-:W-:-:S05]  /*1470*/  LOP3.LUT R111, R186, 0x1f, RZ, 0xc0, !PT ;  /* 0x0000001fba6f7812 */ /* 0x000fca00078ec0ff */
[----:B------:R-:W3:Y:S01]  /*1480*/  LDC R15, c[0x0][0x448] ;  /* 0x00011200ff0f7b82 */ /* 0x000ee20000000800 */
[----:B--2---:R-:W-:-:S04]  /*1490*/  IABS R4, R7 ;  /* 0x0000000700047213 */ /* 0x004fc80000000000 */
[----:B------:R-:W2:Y:S08]  /*14a0*/  I2F.RP R2, R4 ;  /* 0x0000000400027306 */ /* 0x000eb00000209400 */
[----:B--2---:R-:W2:Y:S02]  /*14b0*/  MUFU.RCP R2, R2 ;  /* 0x0000000200027308 */ /* 0x004ea40000001000 */
[----:B--2---:R-:W-:-:S06]  /*14c0*/  VIADD R2, R2, 0xffffffe ;  /* 0x0ffffffe02027836 */ /* 0x004fcc0000000000 */
[----:B------:R-:W2:Y:S02]  /*14d0*/  F2I.FTZ.U32.TRUNC.NTZ R3, R2 ;  /* 0x0000000200037305 */ /* 0x000ea4000021f000 */
[----:B--2---:R-:W-:Y:S01]  /*14e0*/  IMAD.MOV R0, RZ, RZ, -R3 ;  /* 0x000000ffff007224 */ /* 0x004fe200078e0a03 */
[----:B------:R-:W-:-:S03]  /*14f0*/  MOV R2, RZ ;  /* 0x000000ff00027202 */ /* 0x000fc60000000f00 */
[----:B------:R-:W-:-:S04]  /*1500*/  IMAD R0, R0, R4, RZ ;  /* 0x0000000400007224 */ /* 0x000fc800078e02ff */
[----:B------:R-:W-:-:S04]  /*1510*/  IMAD.HI.U32 R0, R3, R0, R2 ;  /* 0x0000000003007227 */ /* 0x000fc800078e0002 */
[----:B------:R-:W-:-:S04]  /*1520*/  IMAD.MOV.U32 R3, RZ, RZ, R8 ;  /* 0x000000ffff037224 */ /* 0x000fc800078e0008 */
[----:B------:R-:W-:-:S05]  /*1530*/  IMAD.HI.U32 R0, R0, R3, RZ ;  /* 0x0000000300007227 */ /* 0x000fca00078e00ff */
[----:B------:R-:W-:-:S05]  /*1540*/  IADD3 R2, PT, PT, -R0, RZ, RZ ;  /* 0x000000ff00027210 */ /* 0x000fca0007ffe1ff */
[C---:B------:R-:W-:Y:S02]  /*1550*/  IMAD R2, R4.reuse, R2, R3 ;  /* 0x0000000204027224 */ /* 0x040fe400078e0203 */
[----:B------:R-:W2:Y:S03]  /*1560*/  LDC R3, c[0x0][0x444] ;  /* 0x00011100ff037b82 */ /* 0x000ea60000000800 */
[----:B------:R-:W-:-:S13]  /*1570*/  ISETP.GT.U32.AND P1, PT, R4, R2, PT ;  /* 0x000000020400720c */ /* 0x000fda0003f24070 */
[----:B------:R-:W-:Y:S01]  /*1580*/  @!P1 IMAD.IADD R2, R2, 0x1, -R4 ;  /* 0x0000000102029824 */ /* 0x000fe200078e0a04 */
[----:B------:R-:W-:Y:S02]  /*1590*/  @!P1 IADD3 R0, PT, PT, R0, 0x1, RZ ;  /* 0x0000000100009810 */ /* 0x000fe40007ffe0ff */
[----:B------:R-:W-:Y:S02]  /*15a0*/  ISETP.NE.AND P1, PT, R7, RZ, PT ;  /* 0x000000ff0700720c */ /* 0x000fe40003f25270 */
[----:B------:R-:W-:Y:S02]  /*15b0*/  ISETP.GE.U32.AND P3, PT, R2, R4, PT ;  /* 0x000000040200720c */ /* 0x000fe40003f66070 */
[----:B------:R-:W-:-:S04]  /*15c0*/  LOP3.LUT R2, R23, R7, RZ, 0x3c, !PT ;  /* 0x0000000717027212 */ /* 0x000fc800078e3cff */
[----:B------:R-:W-:-:S07]  /*15d0*/  ISETP.GE.AND P0, PT, R2, RZ, PT ;  /* 0x000000ff0200720c */ /* 0x000fce0003f06270 */
[----:B------:R-:W-:-:S05]  /*15e0*/  @P3 VIADD R0, R0, 0x1 ;  /* 0x0000000100003836 */ /* 0x000fca0000000000 */
[----:B------:R-:W-:Y:S01]  /*15f0*/  MOV R8, R0 ;  /* 0x0000000000087202 */ /* 0x000fe20000000f00 */
[----:B--2---:R-:W-:-:S04]  /*1600*/  IMAD R0, R20, R3, R24 ;  /* 0x0000000314007224 */ /* 0x004fc800078e0218 */
[----:B------:R-:W-:Y:S01]  /*1610*/  @!P0 IMAD.MOV R8, RZ, RZ, -R8 ;  /* 0x000000ffff088224 */ /* 0x000fe200078e0a08 */
[----:B------:R-:W-:Y:S01]  /*1620*/  @!P1 LOP3.LUT R8, RZ, R7, RZ, 0x33, !PT ;  /* 0x00000007ff089212 */ /* 0x000fe200078e33ff */
[----:B---3--:R-:W-:Y:S01]  /*1630*/  IMAD R14, R0, R15, R104 ;  /* 0x0000000f000e7224 */ /* 0x008fe200078e0268 */
        /* <DEDUP_REMOVED lines=13> */
.L_x_627:
[----:B------:R-:W2:Y:S01]  /*1710*/  LDC.64 R138, c[0x0][0x3c0] ;  /* 0x0000f000ff8a7b82 */ /* 0x000ea20000000a00 */
[----:B------:R-:W-:-:S05]  /*1720*/  IADD3 R0, PT, PT, R10, R11, RZ ;  /* 0x0000000b0a007210 */ /* 0x000fca0007ffe0ff */
[C---:B--2---:R-:W-:Y:S02]  /*1730*/  IMAD R4, R0.reuse, R139, RZ ;  /* 0x0000008b00047224 */ /* 0x044fe400078e02ff */
[----:B------:R-:W-:-:S05]  /*1740*/  IMAD.WIDE.U32 R2, R0, R138, RZ ;  /* 0x0000008a00027225 */ /* 0x000fca00078e00ff */
[----:B------:R-:W-:-:S07]  /*1750*/  IADD3 R0, PT, PT, R3, R4, RZ ;  /* 0x0000000403007210 */ /* 0x000fce0007ffe0ff */
.L_x_628:
[C---:B------:R-:W-:Y:S01]  /*1760*/  IMAD.SHL.U32 R191, R186.reuse, 0x8, RZ ;  /* 0x00000008babf7824 */ /* 0x040fe200078e00ff */
[----:B------:R-:W2:Y:S01]  /*1770*/  LDCU.128 UR4, c[0x0][0x3d0] ;  /* 0x00007a00ff0477ac */ /* 0x000ea20008000c00 */
[----:B------:R-:W-:Y:S01]  /*1780*/  SHF.R.U32.HI R182, RZ, 0x1, R186 ;  /* 0x00000001ffb67819 */ /* 0x000fe200000116ba */
[C---:B------:R-:W-:Y:S01]  /*1790*/  IMAD.SHL.U32 R9, R186.reuse, 0x2, RZ ;  /* 0x00000002ba097824 */ /* 0x040fe200078e00ff */
[----:B------:R-:W-:Y:S01]  /*17a0*/  SHF.R.S32.HI R11, RZ, 0x1f, R14 ;  /* 0x0000001fff0b7819 */ /* 0x000fe2000001140e */
[----:B------:R-:W3:Y:S01]  /*17b0*/  LDCU.64 UR14, c[0x0][0x388] ;  /* 0x00007100ff0e77ac */ /* 0x000ee20008000a00 */
[----:B------:R-:W-:Y:S01]  /*17c0*/  LOP3.LUT R181, R191, 0x38, RZ, 0xc0, !PT ;  /* 0x00000038bfb57812 */ /* 0x000fe200078ec0ff */
[----:B------:R-:W-:Y:S01]  /*17d0*/  IMAD.SHL.U32 R120, R186, 0x40, RZ ;  /* 0x00000040ba787824 */ /* 0x000fe200078e00ff */
[----:B------:R-:W-:Y:S01]  /*17e0*/  LOP3.LUT R3, R182, 0x30, RZ, 0xc0, !PT ;  /* 0x00000030b6037812 */ /* 0x000fe200078ec0ff */
[----:B------:R-:W4:Y:S01]  /*17f0*/  LDCU.64 UR12, c[0x0][0x390] ;  /* 0x00007200ff0c77ac */ /* 0x000f220008000a00 */
[C---:B------:R-:W-:Y:S01]  /*1800*/  IADD3 R6, P1, PT, R181.reuse, R6, RZ ;  /* 0x00000006b5067210 */ /* 0x040fe20007f3e0ff */
[----:B------:R-:W5:Y:S01]  /*1810*/  S2UR UR17, SR_CgaCtaId ;  /* 0x00000000001179c3 */ /* 0x000f620000008800 */
[----:B------:R-:W-:Y:S01]  /*1820*/  IADD3 R4, P0, PT, R181, R2, RZ ;  /* 0x00000002b5047210 */ /* 0x000fe20007f1e0ff */
[----:B------:R-:W1:Y:S01]  /*1830*/  LDCU.64 UR10, c[0x0][0x418] ;  /* 0x00008300ff0a77ac */ /* 0x000e620008000a00 */
[----:B------:R-:W-:Y:S01]  /*1840*/  SHF.R.U32.HI R2, RZ, 0x3, R186 ;  /* 0x00000003ff027819 */ /* 0x000fe200000116ba */
[----:B------:R-:W-:Y:S01]  /*1850*/  IMAD.X R7, RZ, RZ, R5, P1 ;  /* 0x000000ffff077224 */ /* 0x000fe200008e0605 */
[----:B------:R-:W-:Y:S01]  /*1860*/  LOP3.LUT R112, R9, 0x6, RZ, 0xc0, !PT ;  /* 0x0000000609707812 */ /* 0x000fe200078ec0ff */
[----:B------:R-:W-:Y:S01]  /*1870*/  IMAD.X R5, RZ, RZ, R0, P0 ;  /* 0x000000ffff057224 */ /* 0x000fe200000e0600 */
[----:B------:R-:W-:Y:S01]  /*1880*/  LOP3.LUT R0, R191, 0x1f8, RZ, 0xc0, !PT ;  /* 0x000001f8bf007812 */ /* 0x000fe200078ec0ff */
[----:B------:R-:W-:Y:S01]  /*1890*/  IMAD.WIDE.U32 R6, R2, R188, R6 ;  /* 0x000000bc02067225 */ /* 0x000fe200078e0006 */
[----:B------:R-:W-:Y:S01]  /*18a0*/  LEA.HI R3, R111, R3, RZ, 0x1e ;  /* 0x000000036f037211 */ /* 0x000fe200078ff0ff */
[----:B------:R-:W5:Y:S01]  /*18b0*/  LDCU.64 UR8, c[0x0][0x3c8] ;  /* 0x00007900ff0877ac */ /* 0x000f620008000a00 */
[----:B------:R-:W-:Y:S01]  /*18c0*/  LOP3.LUT R0, R0, 0x38, R186, 0x78, !PT ;  /* 0x0000003800007812 */ /* 0x000fe200078e78ba */
[----:B------:R-:W-:Y:S01]  /*18d0*/  IMAD.WIDE.U32 R4, R2, R138, R4 ;  /* 0x0000008a02047225 */ /* 0x000fe200078e0004 */
[----:B------:R-:W-:Y:S01]  /*18e0*/  IADD3 R12, P0, PT, R181, R12, RZ ;  /* 0x0000000cb50c7210 */ /* 0x000fe20007f1e0ff */
[----:B------:R-:W-:Y:S01]  /*18f0*/  BSSY.RECONVERGENT B0, `(.L_x_629) ;  /* 0x000004c000007945 */ /* 0x000fe20003800200 */
[----:B------:R-:W-:Y:S01]  /*1900*/  LOP3.LUT R191, R0, 0x1e00, R191, 0xf8, !PT ;  /* 0x00001e0000bf7812 */ /* 0x000fe200078ef8bf */
[----:B------:R-:W-:Y:S01]  /*1910*/  IMAD R3, R3, R15, R112 ;  /* 0x0000000f03037224 */ /* 0x000fe200078e0270 */
[----:B------:R-:W-:Y:S01]  /*1920*/  SHF.R.S32.HI R0, RZ, 0x1f, R8 ;  /* 0x0000001fff007819 */ /* 0x000fe20000011408 */
[C---:B------:R-:W-:Y:S01]  /*1930*/  IMAD R7, R2.reuse, R189, R7 ;  /* 0x000000bd02077224 */ /* 0x040fe200078e0207 */
[C---:B------:R-:W-:Y:S01]  /*1940*/  LOP3.LUT R21, R181.reuse, 0x1c0, R120, 0xf8, !PT ;  /* 0x000001c0b5157812 */ /* 0x040fe200078ef878 */
[----:B------:R-:W-:Y:S01]  /*1950*/  IMAD R5, R2, R139, R5 ;  /* 0x0000008b02057224 */ /* 0x000fe200078e0205 */
[C---:B------:R-:W-:Y:S01]  /*1960*/  LOP3.LUT R116, R181.reuse, 0x40, RZ, 0xfc, !PT ;  /* 0x00000040b5747812 */ /* 0x040fe200078efcff */
[C---:B--2---:R-:W-:Y:S01]  /*1970*/  IMAD R10, R0.reuse, UR4, RZ ;  /* 0x00000004000a7c24 */ /* 0x044fe2000f8e02ff */
[----:B------:R-:W-:Y:S01]  /*1980*/  LOP3.LUT R115, R181, 0x80, RZ, 0xfc, !PT ;  /* 0x00000080b5737812 */ /* 0x000fe200078efcff */
[----:B------:R-:W-:-:S02]  /*1990*/  IMAD R9, R0, UR6, RZ ;  /* 0x0000000600097c24 */ /* 0x000fc4000f8e02ff */
[----:B------:R-:W-:Y:S01]  /*19a0*/  IMAD.X R13, RZ, RZ, R13, P0 ;  /* 0x000000ffff0d7224 */ /* 0x000fe200000e060d */
[----:B------:R-:W-:Y:S01]  /*19b0*/  IADD3 R0, P0, PT, R3, R14, RZ ;  /* 0x0000000e03007210 */ /* 0x000fe20007f1e0ff */
[C---:B------:R-:W-:Y:S02]  /*19c0*/  IMAD R10, R8.reuse, UR5, R10 ;  /* 0x00000005080a7c24 */ /* 0x040fe4000f8e020a */
[----:B------:R-:W-:-:S04]  /*19d0*/  IMAD.WIDE.U32 R6, R8, UR4, R6 ;  /* 0x0000000408067c25 */ /* 0x000fc8000f8e0006 */
[----:B------:R-:W-:Y:S01]  /*19e0*/  IMAD R9, R8, UR7, R9 ;  /* 0x0000000708097c24 */ /* 0x000fe2000f8e0209 */
[----:B---3--:R-:W-:Y:S01]  /*19f0*/  LEA R114, P2, R6, UR14, 0x1 ;  /* 0x0000000e06727c11 */ /* 0x008fe2000f8408ff */
[----:B------:R-:W-:Y:S01]  /*1a00*/  IMAD.WIDE.U32 R4, R8, UR6, R4 ;  /* 0x0000000608047c25 */ /* 0x000fe2000f8e0004 */
[----:B------:R-:W-:Y:S02]  /*1a10*/  LEA.HI.X.SX32 R8, R3, R11, 0x1, P0 ;  /* 0x0000000b03087211 */ /* 0x000fe400000f0eff */
[----:B-1----:R-:W-:Y:S01]  /*1a20*/  LEA R178, P0, R0, UR10, 0x1 ;  /* 0x0000000a00b27c11 */ /* 0x002fe2000f8008ff */
[----:B------:R-:W-:Y:S01]  /*1a30*/  IMAD.IADD R3, R7, 0x1, R10 ;  /* 0x0000000107037824 */ /* 0x000fe200078e020a */
[----:B----4-:R-:W-:Y:S01]  /*1a40*/  LEA R25, P1, R4, UR12, 0x1 ;  /* 0x0000000c04197c11 */ /* 0x010fe2000f8208ff */
[----:B------:R-:W-:Y:S01]  /*1a50*/  IMAD.IADD R5, R5, 0x1, R9 ;  /* 0x0000000105057824 */ /* 0x000fe200078e0209 */
[----:B------:R1:W-:Y:S01]  /*1a60*/  STL [R1+0x1c], R114 ;  /* 0x00001c7201007387 */ /* 0x0003e20000100800 */
[----:B------:R-:W-:Y:S01]  /*1a70*/  IMAD.IADD R26, R17, 0x1, -R24 ;  /* 0x00000001111a7824 */ /* 0x000fe200078e0a18 */
[----:B------:R-:W-:Y:S01]  /*1a80*/  LEA.HI.X R113, R6, UR15, R3, 0x1, P2 ;  /* 0x0000000f06717c11 */ /* 0x000fe200090f0c03 */
[C---:B-----5:R-:W-:Y:S01]  /*1a90*/  IMAD.WIDE.U32 R12, R23.reuse, UR8, R12 ;  /* 0x00000008170c7c25 */ /* 0x060fe2000f8e000c */
[----:B------:R-:W-:Y:S01]  /*1aa0*/  LEA.HI.X R22, R4, UR13, R5, 0x1, P1 ;  /* 0x0000000d04167c11 */ /* 0x000fe200088f0c05 */
[----:B------:R1:W-:Y:S01]  /*1ab0*/  STL [R1+0x24], R25 ;  /* 0x0000241901007387 */ /* 0x0003e20000100800 */
[----:B------:R-:W-:Y:S01]  /*1ac0*/  LEA.HI.X R179, R0, UR11, R8, 0x1, P0 ;  /* 0x0000000b00b37c11 */ /* 0x000fe200080f0c08 */
[----:B------:R-:W-:Y:S01]  /*1ad0*/  IMAD R7, R23, UR9, R13 ;  /* 0x0000000917077c24 */ /* 0x000fe2000f8e020d */
[----:B------:R-:W-:Y:S01]  /*1ae0*/  ISETP.GE.AND P0, PT, R2, R26, PT ;  /* 0x0000001a0200720c */ /* 0x000fe20003f06270 */
[----:B------:R1:W-:Y:S01]  /*1af0*/  STL [R1+0x18], R113 ;  /* 0x0000187101007387 */ /* 0x0003e20000100800 */
[----:B------:R-:W-:Y:S01]  /*1b00*/  UMOV UR9, 0x400 ;  /* 0x0000040000097882 */ /* 0x000fe20000000000 */
[----:B------:R-:W-:Y:S01]  /*1b10*/  LOP3.LUT R0, R182, 0x8, RZ, 0xc0, !PT ;  /* 0x00000008b6007812 */ /* 0x000fe200078ec0ff */
[----:B------:R-:W-:Y:S01]  /*1b20*/  ULEA UR8, UR17, UR9, 0x18 ;  /* 0x0000000911087291 */ /* 0x000fe2000f8ec0ff */
[----:B------:R1:W-:Y:S01]  /*1b30*/  STL [R1+0x20], R22 ;  /* 0x0000201601007387 */ /* 0x0003e20000100800 */
[----:B------:R-:W-:Y:S01]  /*1b40*/  IMAD.MOV.U32 R3, RZ, RZ, RZ ;  /* 0x000000ffff037224 */ /* 0x000fe200078e00ff */
[----:B------:R-:W-:-:S02]  /*1b50*/  LOP3.LUT R109, R21, R0, RZ, 0x3c, !PT ;  /* 0x00000000156d7212 */ /* 0x000fc400078e3cff */
[----:B------:R1:W-:Y:S01]  /*1b60*/  STL [R1+0xbc], R26 ;  /* 0x0000bc1a01007387 */ /* 0x0003e20000100800 */
[----:B------:R-:W-:Y:S01]  /*1b70*/  IMAD.WIDE.U32 R4, R108, 0x40, R2 ;  /* 0x000000406c047825 */ /* 0x000fe200078e0002 */
[----:B------:R-:W-:Y:S02]  /*1b80*/  LEA R191, R191, UR8, 0x1 ;  /* 0x00000008bfbf7c11 */ /* 0x000fe4000f8e08ff */
[----:B------:R1:W-:Y:S04]  /*1b90*/  STL [R1+0xb8], R21 ;  /* 0x0000b81501007387 */ /* 0x0003e80000100800 */
[----:B------:R1:W-:Y:S04]  /*1ba0*/  STL [R1+0x2c], R116 ;  /* 0x00002c7401007387 */ /* 0x0003e80000100800 */
[----:B------:R1:W-:Y:S01]  /*1bb0*/  STL [R1+0x30], R115 ;  /* 0x0000307301007387 */ /* 0x0003e20000100800 */
[----:B------:R-:W-:Y:S05]  /*1bc0*/  @P0 BRA `(.L_x_630) ;  /* 0x0000000000780947 */ /* 0x000fea0003800000 */
[----:B------:R-:W2:Y:S01]  /*1bd0*/  LDCU.64 UR4, c[0x0][0x3b0] ;  /* 0x00007600ff0477ac */ /* 0x000ea20008000a00 */
[----:B------:R-:W-:Y:S01]  /*1be0*/  IMAD.MOV.U32 R6, RZ, RZ, R12 ;  /* 0x000000ffff067224 */ /* 0x000fe200078e000c */
[----:B------:R-:W3:Y:S01]  /*1bf0*/  LDCU UR10, c[0x0][0x440] ;  /* 0x00008800ff0a77ac */ /* 0x000ee20008000800 */
[----:B------:R-:W4:Y:S01]  /*1c00*/  LDCU.64 UR6, c[0x0][0x380] ;  /* 0x00007000ff0677ac */ /* 0x000f220008000a00 */
[----:B--2---:R-:W-:Y:S02]  /*1c10*/  IMAD R0, R5, UR4, RZ ;  /* 0x0000000405007c24 */ /* 0x004fe4000f8e02ff */
        /* <DEDUP_REMOVED lines=24> */
.L_x_631:
[----:B------:R3:W-:Y:S02]  /*1da0*/  STS.128 [R191+0x4000], RZ ;  /* 0x004000ffbf007388 */ /* 0x0007e40000000c00 */
.L_x_630:
[----:B------:R-:W-:Y:S05]  /*1db0*/  BSYNC.RECONVERGENT B0 ;  /* 0x0000000000007941 */ /* 0x000fea0003800200 */
.L_x_629:
        /* <DEDUP_REMOVED lines=9> */
[----:B--2-4-:R-:W-:Y:S01]  /*1e50*/  IMAD.X R8, RZ, RZ, R5, P0 ;  /* 0x000000ffff087224 */ /* 0x014fe200000e0605 */
        /* <DEDUP_REMOVED lines=26> */
.L_x_634:
[----:B------:R2:W-:Y:S02]  /*2000*/  STS.128 [R191+0x4800], RZ ;  /* 0x004800ffbf007388 */ /* 0x0005e40000000c00 */
.L_x_633:
[----:B------:R-:W-:Y:S05]  /*2010*/  BSYNC.RECONVERGENT B0 ;  /* 0x0000000000007941 */ /* 0x000fea0003800200 */
.L_x_632:
        /* <DEDUP_REMOVED lines=8> */
[----:B------:R-:W3:Y:S02]  /*20a0*/  LDCU UR10, c[0x0][0x440] ;  /* 0x00008800ff0a77ac */ /* 0x000ee40008000800 */
[----:B-12-4-:R-:W-:Y:S01]  /*20b0*/  IMAD.X R8, RZ, RZ, R5, P0 ;  /* 0x000000ffff087224 */ /* 0x016fe200000e0605 */
[----:B------:R-:W1:Y:S03]  /*20c0*/  LDCU.64 UR4, c[0x0][0x380] ;  /* 0x00007000ff0477ac */ /* 0x000e660008000a00 */
[----:B-----5:R-:W-:-:S02]  /*20d0*/  IMAD R8, R8, UR6, RZ ;  /* 0x0000000608087c24 */ /* 0x020fc4000f8e02ff */
[----:B------:R-:W-:Y:S01]  /*20e0*/  IMAD.WIDE.U32 R10, R0, UR6, R10 ;  /* 0x00000006000a7c25 */ /* 0x000fe2000f8e000a */
[----:B---3--:R-:W-:-:S03]  /*20f0*/  ISETP.GE.AND P1, PT, R181, UR10, PT ;  /* 0x0000000ab5007c0c */ /* 0x008fc6000bf26270 */
[----:B------:R-:W-:Y:S01]  /*2100*/  IMAD R0, R0, UR7, R8 ;  /* 0x0000000700007c24 */ /* 0x000fe2000f8e0208 */
[----:B------:R-:W-:Y:S02]  /*2110*/  ISETP.GE.AND P0, PT, R116, UR10, PT ;  /* 0x0000000a74007c0c */ /* 0x000fe4000bf06270 */
[----:B-1----:R-:W-:Y:S01]  /*2120*/  LEA R8, P2, R10, UR4, 0x1 ;  /* 0x000000040a087c11 */ /* 0x002fe2000f8408ff */
        /* <DEDUP_REMOVED lines=19> */
.L_x_637:
[----:B------:R2:W-:Y:S02]  /*2260*/  STS.128 [R191+0x5000], RZ ;  /* 0x005000ffbf007388 */ /* 0x0005e40000000c00 */
.L_x_636:
[----:B------:R-:W-:Y:S05]  /*2270*/  BSYNC.RECONVERGENT B0 ;  /* 0x0000000000007941 */ /* 0x000fea0003800200 */
.L_x_635:
        /* <DEDUP_REMOVED lines=37> */
.L_x_640:
[----:B------:R2:W-:Y:S02]  /*24d0*/  STS.128 [R191+0x5800], RZ ;  /* 0x005800ffbf007388 */ /* 0x0005e40000000c00 */
.L_x_639:
[----:B------:R-:W-:Y:S05]  /*24e0*/  BSYNC.RECONVERGENT B0 ;  /* 0x0000000000007941 */ /* 0x000fea0003800200 */
.L_x_638:
[----:B-12-4-:R-:W-:Y:S01]  /*24f0*/  IADD3 R8, PT, PT, -R104, R100, RZ ;  /* 0x0000006468087210 */ /* 0x016fe20007ffe1ff */
[-C--:B------:R-:W-:Y:S01]  /*2500*/  IMAD R6, R106, R101.reuse, RZ ;  /* 0x000000656a067224 */ /* 0x080fe200078e02ff */
[----:B------:R-:W-:Y:S01]  /*2510*/  BSSY.RECONVERGENT B0, `(.L_x_641) ;  /* 0x000001c000007945 */ /* 0x000fe20003800200 */
[----:B------:R-:W-:Y:S01]  /*2520*/  IMAD.WIDE.U32 R4, R107, R101, RZ ;  /* 0x000000656b047225 */ /* 0x000fe200078e00ff */
[----:B------:R-:W-:-:S04]  /*2530*/  ISETP.GE.AND P3, PT, R2, R8, PT ;  /* 0x000000080200720c */ /* 0x000fc80003f66270 */
[----:B------:R-:W-:-:S09]  /*2540*/  IADD3 R7, PT, PT, R5, R6, RZ ;  /* 0x0000000605077210 */ /* 0x000fd20007ffe0ff */
[----:B------:R-:W-:Y:S05]  /*2550*/  @P3 BRA `(.L_x_642) ;  /* 0x00000000005c3947 */ /* 0x000fea0003800000 */
        /* <DEDUP_REMOVED lines=22> */
.L_x_643:
[----:B------:R2:W-:Y:S02]  /*26c0*/  STS.128 [R191+0xa000], RZ ;  /* 0x00a000ffbf007388 */ /* 0x0005e40000000c00 */
.L_x_642:
[----:B------:R-:W-:Y:S05]  /*26d0*/  BSYNC.RECONVERGENT B0 ;  /* 0x0000000000007941 */ /* 0x000fea0003800200 */
.L_x_641:
[C---:B------:R-:W-:Y:S01]  /*26e0*/  SHF.L.U64.HI R118, R188.reuse, 0x4, R189 ;  /* 0x00000004bc767819 */ /* 0x040fe200000102bd */
[----:B------:R-:W-:Y:S01]  /*26f0*/  IMAD.SHL.U32 R119, R188, 0x10, RZ ;  /* 0x00000010bc777824 */ /* 0x000fe200078e00ff */
[----:B------:R-:W-:Y:S01]  /*2700*/  ISETP.GE.AND P0, PT, R16, R8, PT ;  /* 0x000000081000720c */ /* 0x000fe20003f06270 */
[----:B------:R-:W-:Y:S02]  /*2710*/  BSSY.RECONVERGENT B0, `(.L_x_644) ;  /* 0x000001d000007945 */ /* 0x000fe40003800200 */
[----:B------:R1:W-:Y:S04]  /*2720*/  STL [R1+0xb4], R118 ;  /* 0x0000b47601007387 */ /* 0x0003e80000100800 */
[----:B------:R1:W-:Y:S06]  /*2730*/  STL [R1+0xb0], R119 ;  /* 0x0000b07701007387 */ /* 0x0003ec0000100800 */
[----:B------:R-:W-:Y:S05]  /*2740*/  @P0 BRA `(.L_x_645) ;  /* 0x0000000000640947 */ /* 0x000fea0003800000 */
[----:B------:R-:W5:Y:S01]  /*2750*/  LDCU UR4, c[0x0][0x440] ;  /* 0x00008800ff0477ac */ /* 0x000f620008000800 */
[----:B------:R-:W-:-:S05]  /*2760*/  IADD3 R0, P2, PT, R119, R4, RZ ;  /* 0x0000000477007210 */ /* 0x000fca0007f5e0ff */
[----:B-1--4-:R-:W-:Y:S01]  /*2770*/  IMAD.X R3, R118, 0x1, R7, P2 ;  /* 0x0000000176037824 */ /* 0x012fe200010e0607 */
        /* <DEDUP_REMOVED lines=21> */
.L_x_646:
[----:B------:R4:W-:Y:S02]  /*28d0*/  STS.128 [R191+0xa800], RZ ;  /* 0x00a800ffbf007388 */ /* 0x0009e40000000c00 */
.L_x_645:
[----:B------:R-:W-:Y:S05]  /*28e0*/  BSYNC.RECONVERGENT B0 ;  /* 0x0000000000007941 */ /* 0x000fea0003800200 */
.L_x_644:
[----:B------:R-:W-:Y:S01]  /*28f0*/  ISETP.GE.AND P0, PT, R15, R8, PT ;  /* 0x000000080f00720c */ /* 0x000fe20003f06270 */
[----:B------:R-:W-:-:S12]  /*2900*/  BSSY.RECONVERGENT B0, `(.L_x_647) ;  /* 0x000001d000007945 */ /* 0x000fd80003800200 */
[----:B------:R-:W-:Y:S05]  /*2910*/  @P0 BRA `(.L_x_648) ;  /* 0x00000000006c0947 */ /* 0x000fea0003800000 */
[----:B------:R-:W5:Y:S01]  /*2920*/  LDCU UR4, c[0x0][0x440] ;  /* 0x00008800ff0477ac */ /* 0x000f620008000800 */
[----:B-1--4-:R-:W-:-:S04]  /*2930*/  IMAD.WIDE.U32 R2, R188, 0x20, RZ ;  /* 0x00000020bc027825 */ /* 0x012fc800078e00ff */
        /* <DEDUP_REMOVED lines=24> */
.L_x_649:
[----:B------:R4:W-:Y:S02]  /*2ac0*/  STS.128 [R191+0xb000], RZ ;  /* 0x00b000ffbf007388 */ /* 0x0009e40000000c00 */
.L_x_648:
[----:B------:R-:W-:Y:S05]  /*2ad0*/  BSYNC.RECONVERGENT B0 ;  /* 0x0000000000007941 */ /* 0x000fea0003800200 */
.L_x_647:
[----:B------:R-:W-:Y:S01]  /*2ae0*/  ISETP.GE.AND P0, PT, R14, R8, PT ;  /* 0x000000080e00720c */ /* 0x000fe20003f06270 */
[----:B------:R-:W-:Y:S01]  /*2af0*/  IMAD.SHL.U32 R183, R186, 0x20, RZ ;  /* 0x00000020bab77824 */ /* 0x000fe200078e00ff */
[----:B------:R-:W-:Y:S01]  /*2b00*/  BSSY.RECONVERGENT B0, `(.L_x_650) ;  /* 0x0000022000007945 */ /* 0x000fe20003800200 */
[C---:B------:R-:W-:Y:S01]  /*2b10*/  SHF.L.U64.HI R9, R138.reuse, 0x6, R139 ;  /* 0x000000068a097819 */ /* 0x040fe2000001028b */
[----:B------:R-:W-:Y:S01]  /*2b20*/  IMAD.SHL.U32 R10, R138, 0x40, RZ ;  /* 0x000000408a0a7824 */ /* 0x000fe200078e00ff */
[----:B------:R-:W-:Y:S02]  /*2b30*/  SHF.R.U32.HI R12, RZ, 0x5, R186 ;  /* 0x00000005ff0c7819 */ /* 0x000fe400000116ba */
[----:B------:R-:W-:-:S04]  /*2b40*/  LOP3.LUT R183, R183, 0x7c00, RZ, 0xc0, !PT ;  /* 0x00007c00b7b77812 */ /* 0x000fc800078ec0ff */
[----:B------:R-:W-:Y:S02]  /*2b50*/  LOP3.LUT R11, R183, 0x200, R120, 0xf8, !PT ;  /* 0x00000200b70b7812 */ /* 0x000fe400078ef878 */
[----:B------:R-:W-:Y:S05]  /*2b60*/  @P0 BRA `(.L_x_651) ;  /* 0x00000000006c0947 */ /* 0x000fea0003800000 */
[----:B------:R-:W5:Y:S01]  /*2b70*/  LDCU UR4, c[0x0][0x440] ;  /* 0x00008800ff0477ac */ /* 0x000f620008000800 */
[----:B------:R-:W-:Y:S02]  /*2b80*/  IMAD.MOV.U32 R6, RZ, RZ, R4 ;  /* 0x000000ffff067224 */ /* 0x000fe400078e0004 */
[----:B------:R-:W-:Y:S02]  /*2b90*/  IMAD R0, R189, 0x30, RZ ;  /* 0x00000030bd007824 */ /* 0x000fe400078e02ff */
[----:B------:R-:W-:-:S04]  /*2ba0*/  IMAD.WIDE.U32 R6, R188, 0x30, R6 ;  /* 0x00000030bc067825 */ /* 0x000fc800078e0006 */
[----:B------:R-:W-:Y:S01]  /*2bb0*/  IMAD.IADD R0, R7, 0x1, R0 ;  /* 0x0000000107007824 */ /* 0x000fe200078e0200 */
[----:B-1--4-:R-:W-:-:S04]  /*2bc0*/  LEA R2, P2, R6, R114, 0x1 ;  /* 0x0000007206027211 */ /* 0x012fc800078408ff */
        /* <DEDUP_REMOVED lines=20> */
.L_x_652:
[----:B------:R4:W-:Y:S02]  /*2d10*/  STS.128 [R191+0xb800], RZ ;  /* 0x00b800ffbf007388 */ /* 0x0009e40000000c00 */
.L_x_651:
[----:B------:R-:W-:Y:S05]  /*2d20*/  BSYNC.RECONVERGENT B0 ;  /* 0x0000000000007941 */ /* 0x000fea0003800200 */
.L_x_650:
[----:B------:R-:W0:Y:S01]  /*2d30*/  LDGDEPBAR ;  /* 0x00000000000079af */ /* 0x000e220000000000 */
[----:B------:R-:W-:Y:S01]  /*2d40*/  LOP3.LUT R0, R182, 0x1f0, RZ, 0xc0, !PT ;  /* 0x000001f0b6007812 */ /* 0x000fe200078ec0ff */
[----:B-1--4-:R-:W-:Y:S01]  /*2d50*/  IMAD.SHL.U32 R2, R20, 0x20, RZ ;  /* 0x0000002014027824 */ /* 0x012fe200078e00ff */
[----:B------:R-:W-:Y:S01]  /*2d60*/  SHF.R.U32.HI R6, RZ, 0x2, R186 ;  /* 0x00000002ff067819 */ /* 0x000fe200000116ba */
[-C--:B------:R-:W-:Y:S01]  /*2d70*/  IMAD R4, R9, R101.reuse, RZ ;  /* 0x0000006509047224 */ /* 0x080fe200078e02ff */
[----:B------:R-:W-:Y:S01]  /*2d80*/  IADD3 R5, PT, PT, R0, 0x1, R24 ;  /* 0x0000000100057810 */ /* 0x000fe20007ffe018 */
[----:B------:R-:W-:Y:S01]  /*2d90*/  BSSY.RECONVERGENT B0, `(.L_x_653) ;  /* 0x0000029000007945 */ /* 0x000fe20003800200 */
[----:B------:R-:W-:Y:S01]  /*2da0*/  LOP3.LUT R6, R6, 0x7, RZ, 0xc0, !PT ;  /* 0x0000000706067812 */ /* 0x000fe200078ec0ff */
[----:B------:R-:W-:Y:S01]  /*2db0*/  IMAD R108, R108, 0x4, R12 ;  /* 0x000000046c6c7824 */ /* 0x000fe200078e020c */
[----:B------:R-:W-:Y:S01]  /*2dc0*/  IADD3 R111, P1, P0, R2, R18, R111 ;  /* 0x00000012026f7210 */ /* 0x000fe2000783e06f */
[----:B------:R-:W-:Y:S01]  /*2dd0*/  IMAD.IADD R11, R109, 0x1, R11 ;  /* 0x000000016d0b7824 */ /* 0x000fe200078e020b */
[----:B------:R-:W-:Y:S01]  /*2de0*/  SHF.R.S32.HI R0, RZ, 0x1f, R2 ;  /* 0x0000001fff007819 */ /* 0x000fe20000011402 */
[----:B------:R-:W-:Y:S01]  /*2df0*/  IMAD.WIDE.U32 R2, R10, R101, RZ ;  /* 0x000000650a027225 */ /* 0x000fe200078e00ff */
[----:B------:R-:W-:-:S02]  /*2e00*/  IADD3 R6, PT, PT, -R17, R5, R6 ;  /* 0x0000000511067210 */ /* 0x000fc40007ffe106 */
[----:B------:R-:W-:Y:S01]  /*2e10*/  IADD3.X R110, PT, PT, R0, R19, RZ, P1, P0 ;  /* 0x00000013006e7210 */ /* 0x000fe20000fe04ff */
[----:B------:R-:W-:Y:S01]  /*2e20*/  IMAD.IADD R5, R3, 0x1, R4 ;  /* 0x0000000103057824 */ /* 0x000fe200078e0204 */
[----:B------:R-:W-:Y:S01]  /*2e30*/  IADD3 R105, PT, PT, R6, UR16, R100 ;  /* 0x0000001006697c10 */ /* 0x000fe2000fffe064 */
[----:B------:R-:W-:-:S04]  /*2e40*/  DEPBAR.LE SB0, 0x0 ;  /* 0x000080000000791a */ /* 0x000fc80000000000 */
[----:B------:R-:W-:Y:S06]  /*2e50*/  BAR.SYNC.DEFER_BLOCKING 0x0 ;  /* 0x0000000000007b1d */ /* 0x000fec0000010000 */
        /* <DEDUP_REMOVED lines=23> */
.L_x_655:
[----:B------:R4:W-:Y:S01]  /*2fd0*/  STS.128 [R191+0x10000], RZ ;  /* 0x010000ffbf007388 */ /* 0x0009e20000000c00 */
[----:B------:R-:W-:Y:S05]  /*2fe0*/  BRA `(.L_x_656) ;  /* 0x00000000000c7947 */ /* 0x000fea0003800000 */
.L_x_654:
[----:B------:R1:W-:Y:S04]  /*2ff0*/  STS.128 [R191+0xc000], RZ ;  /* 0x00c000ffbf007388 */ /* 0x0003e80000000c00 */
[----:B------:R1:W-:Y:S04]  /*3000*/  STS.128 [R191+0xe000], RZ ;  /* 0x00e000ffbf007388 */ /* 0x0003e80000000c00 */
[----:B------:R1:W-:Y:S02]  /*3010*/  STS.128 [R191+0x10000], RZ ;  /* 0x010000ffbf007388 */ /* 0x0003e40000000c00 */
.L_x_656:
[----:B------:R-:W-:Y:S05]  /*3020*/  BSYNC.RECONVERGENT B0 ;  /* 0x0000000000007941 */ /* 0x000fea0003800200 */
.L_x_653:
        /* <DEDUP_REMOVED lines=8> */
[----:B-1--4-:R-:W-:Y:S02]  /*30b0*/  LEA.HI.X R7, R138, R5, R139, 0x4, P2 ;  /* 0x000000058a077211 */ /* 0x012fe400010f248b */
        /* <DEDUP_REMOVED lines=21> */
.L_x_659:
[----:B------:R4:W-:Y:S02]  /*3210*/  STS.128 [R191+0x10800], RZ ;  /* 0x010800ffbf007388 */ /* 0x0009e40000000c00 */
.L_x_658:
[----:B------:R-:W-:Y:S05]  /*3220*/  BSYNC.RECONVERGENT B0 ;  /* 0x0000000000007941 */ /* 0x000fea0003800200 */
.L_x_657:
[----:B------:R-:W-:Y:S01]  /*3230*/  ISETP.GE.AND P0, PT, R15, R8, PT ;  /* 0x000000080f00720c */ /* 0x000fe20003f06270 */
[----:B------:R-:W-:-:S12]  /*3240*/  BSSY.RECONVERGENT B0, `(.L_x_660) ;  /* 0x0000020000007945 */ /* 0x000fd80003800200 */
[----:B------:R1:W-:Y:S04]  /*3250*/  @P0 STS.128 [R191+0xd000], RZ ;  /* 0x00d000ffbf000388 */ /* 0x0003e80000000c00 */
[----:B------:R1:W-:Y:S04]  /*3260*/  @P0 STS.128 [R191+0xf000], RZ ;  /* 0x00f000ffbf000388 */ /* 0x0003e80000000c00 */
[----:B------:R1:W-:Y:S01]  /*3270*/  @P0 STS.128 [R191+0x11000], RZ ;  /* 0x011000ffbf000388 */ /* 0x0003e20000000c00 */
        /* <DEDUP_REMOVED lines=27> */
.L_x_662:
[----:B------:R4:W-:Y:S02]  /*3430*/  STS.128 [R191+0x11000], RZ ;  /* 0x011000ffbf007388 */ /* 0x0009e40000000c00 */
.L_x_661:
[----:B------:R-:W-:Y:S05]  /*3440*/  BSYNC.RECONVERGENT B0 ;  /* 0x0000000000007941 */ /* 0x000fea0003800200 */
.L_x_660:
[----:B------:R-:W-:Y:S01]  /*3450*/  ISETP.GE.AND P0, PT, R14, R8, PT ;  /* 0x000000080e00720c */ /* 0x000fe20003f06270 */
[----:B------:R-:W-:Y:S01]  /*3460*/  BSSY.RECONVERGENT B0, `(.L_x_663) ;  /* 0x0000021000007945 */ /* 0x000fe20003800200 */
[----:B-1--4-:R-:W-:-:S11]  /*3470*/  LOP3.LUT R6, R186, 0x8, RZ, 0xc0, !PT ;  /* 0x00000008ba067812 */ /* 0x012fd600078ec0ff */
[----:B------:R1:W-:Y:S04]  /*3480*/  @P0 STS.128 [R191+0xd800], RZ ;  /* 0x00d800ffbf000388 */ /* 0x0003e80000000c00 */
[----:B------:R1:W-:Y:S04]  /*3490*/  @P0 STS.128 [R191+0xf800], RZ ;  /* 0x00f800ffbf000388 */ /* 0x0003e80000000c00 */
[----:B------:R1:W-:Y:S01]  /*34a0*/  @P0 STS.128 [R191+0x11800], RZ ;  /* 0x011800ffbf000388 */ /* 0x0003e20000000c00 */
[----:B------:R-:W-:Y:S05]  /*34b0*/  @P0 BRA `(.L_x_664) ;  /* 0x00000000006c0947 */ /* 0x000fea0003800000 */
[----:B------:R-:W4:Y:S01]  /*34c0*/  LDCU UR4, c[0x0][0x440] ;  /* 0x00008800ff0477ac */ /* 0x000f220008000800 */
[----:B------:R-:W-:Y:S02]  /*34d0*/  IMAD.MOV.U32 R4, RZ, RZ, R2 ;  /* 0x000000ffff047224 */ /* 0x000fe400078e0002 */
[----:B------:R-:W-:Y:S02]  /*34e0*/  IMAD R0, R139, 0x30, RZ ;  /* 0x000000308b007824 */ /* 0x000fe400078e02ff */
[----:B------:R-:W-:-:S04]  /*34f0*/  IMAD.WIDE.U32 R4, R138, 0x30, R4 ;  /* 0x000000308a047825 */ /* 0x000fc800078e0004 */
[----:B------:R-:W-:Y:S01]  /*3500*/  IMAD.IADD R0, R5, 0x1, R0 ;  /* 0x0000000105007824 */ /* 0x000fe200078e0200 */
[----:B------:R-:W-:-:S04]  /*3510*/  LEA R2, P2, R4, R25, 0x1 ;  /* 0x0000001904027211 */ /* 0x000fc800078408ff */
[----:B------:R-:W-:Y:S02]  /*3520*/  LEA.HI.X R3, R4, R22, R0, 0x1, P2 ;  /* 0x0000001604037211 */ /* 0x000fe400010f0c00 */
[----:B----4-:R-:W-:Y:S02]  /*3530*/  ISETP.GE.AND P1, PT, R181, UR4, PT ;  /* 0x00000004b5007c0c */ /* 0x010fe4000bf26270 */
        /* <DEDUP_REMOVED lines=18> */
.L_x_665:
[----:B------:R1:W-:Y:S02]  /*3660*/  STS.128 [R191+0x11800], RZ ;  /* 0x011800ffbf007388 */ /* 0x0003e40000000c00 */
.L_x_664:
[----:B------:R-:W-:Y:S05]  /*3670*/  BSYNC.RECONVERGENT B0 ;  /* 0x0000000000007941 */ /* 0x000fea0003800200 */
.L_x_663:
[----:B------:R-:W-:Y:S01]  /*3680*/  LOP3.LUT R0, R21, R6, RZ, 0x3c, !PT ;  /* 0x0000000615007212 */ /* 0x000fe200078e3cff */
[----:B-1--4-:R-:W-:Y:S01]  /*3690*/  IMAD.MOV.U32 R3, RZ, RZ, 0x20 ;  /* 0x00000020ff037424 */ /* 0x012fe200078e00ff */
[----:B------:R-:W-:Y:S01]  /*36a0*/  LOP3.LUT R117, R120, 0x400, RZ, 0xc0, !PT ;  /* 0x0000040078757812 */ /* 0x000fe200078ec0ff */
[----:B------:R-:W0:Y:S01]  /*36b0*/  LDGDEPBAR ;  /* 0x00000000000079af */ /* 0x000e220000000000 */
[----:B------:R-:W-:Y:S01]  /*36c0*/  LEA R60, R11, UR8, 0x1 ;  /* 0x000000080b3c7c11 */ /* 0x000fe2000f8e08ff */
[----:B------:R-:W1:Y:S01]  /*36d0*/  LDCU.U8 UR6, c[0x0][0x4f8] ;  /* 0x00009f00ff0677ac */ /* 0x000e620008000000 */
[----:B------:R-:W-:Y:S01]  /*36e0*/  LOP3.LUT P2, RZ, R186, 0x2, RZ, 0xc0, !PT ;  /* 0x00000002baff7812 */ /* 0x000fe2000784c0ff */
[----:B------:R-:W-:Y:S01]  /*36f0*/  IMAD R117, R0, 0x2, R117 ;  /* 0x0000000200757824 */ /* 0x000fe200078e0275 */
[----:B------:R-:W-:Y:S01]  /*3700*/  LOP3.LUT P0, RZ, R186, 0x4, RZ, 0xc0, !PT ;  /* 0x00000004baff7812 */ /* 0x000fe2000780c0ff */
[----:B------:R-:W-:Y:S01]  /*3710*/  LDSM.16.M88.4 R4, [R60] ;  /* 0x000000003c04783b */ /* 0x000fe20000000200 */
[----:B------:R-:W-:Y:S01]  /*3720*/  SEL R3, R3, 0xffffffe0, !P2 ;  /* 0xffffffe003037807 */ /* 0x000fe20005000000 */
[----:B------:R-:W-:Y:S01]  /*3730*/  VIADD R0, R117, UR8 ;  /* 0x0000000875007c36 */ /* 0x000fe20008000000 */
[----:B------:R-:W-:Y:S01]  /*3740*/  ISETP.NE.AND P6, PT, R121, 0x1, PT ;  /* 0x000000017900780c */ /* 0x000fe20003fc5270 */
[----:B------:R-:W4:Y:S02]  /*3750*/  LDSM.16.M88.4 R12, [R117+UR8+0x6000] ;  /* 0x00600008750c783b */ /* 0x000f240008000200 */
[----:B------:R-:W-:-:S02]  /*3760*/  IMAD.IADD R61, R60, 0x1, R3 ;  /* 0x000000013c3d7824 */ /* 0x000fc400078e0203 */
[----:B------:R-:W5:Y:S01]  /*3770*/  LDSM.16.M88.4 R20, [R117+UR8+0x6800] ;  /* 0x006800087514783b */ /* 0x000f620008000200 */
[----:B------:R-:W-:-:S03]  /*3780*/  IMAD.IADD R2, R0, 0x1, R3 ;  /* 0x0000000100027824 */ /* 0x000fc600078e0203 */
[----:B------:R-:W2:Y:S04]  /*3790*/  LDSM.16.M88.4 R36, [R117+UR8+0x7000] ;  /* 0x007000087524783b */ /* 0x000ea80008000200 */
[----:B------:R-:W3:Y:S04]  /*37a0*/  LDSM.16.M88.4 R32, [R117+UR8+0x7800] ;  /* 0x007800087520783b */ /* 0x000ee80008000200 */
[----:B------:R-:W-:Y:S04]  /*37b0*/  LDSM.16.M88.4 R8, [R61] ;  /* 0x000000003d08783b */ /* 0x000fe80000000200 */
[----:B------:R-:W1:Y:S04]  /*37c0*/  LDSM.16.M88.4 R40, [R2+0x6800] ;  /* 0x006800000228783b */ /* 0x000e680000000200 */
[----:B------:R-:W1:Y:S04]  /*37d0*/  LDSM.16.M88.4 R28, [R2+0x6000] ;  /* 0x00600000021c783b */ /* 0x000e680000000200 */
[----:B------:R-:W1:Y:S04]  /*37e0*/  LDSM.16.M88.4 R56, [R2+0x7800] ;  /* 0x007800000238783b */ /* 0x000e680000000200 */
[----:B------:R-:W1:Y:S04]  /*37f0*/  LDSM.16.M88.4 R48, [R2+0x7000] ;  /* 0x007000000230783b */ /* 0x000e680000000200 */
[----:B------:R-:W-:Y:S01]  /*3800*/  LDSM.16.M88.4 R96, [R117+UR8+0xa000] ;  /* 0x00a000087560783b */ /* 0x000fe20008000200 */
[C---:B----4-:R-:W-:Y:S08]  /*3810*/  HMMA.16816.F32.BF16 R24, R4.reuse, R12, RZ ;  /* 0x0000000c0418723c */ /* 0x050ff000000418ff */
[C---:B------:R-:W-:Y:S08]  /*3820*/  HMMA.16816.F32.BF16 R16, R4.reuse, R14, RZ ;  /* 0x0000000e0410723c */ /* 0x040ff000000418ff */
[C---:B-----5:R-:W-:Y:S08]  /*3830*/  HMMA.16816.F32.BF16 R12, R4.reuse, R20, RZ ;  /* 0x00000014040c723c */ /* 0x060ff000000418ff */
[C---:B------:R-:W-:Y:S08]  /*3840*/  HMMA.16816.F32.BF16 R20, R4.reuse, R22, RZ ;  /* 0x000000160414723c */ /* 0x040ff000000418ff */
[C---:B--2---:R-:W-:Y:S08]  /*3850*/  HMMA.16816.F32.BF16 R52, R4.reuse, R36, RZ ;  /* 0x000000240434723c */ /* 0x044ff000000418ff */
[C---:B------:R-:W-:Y:S08]  /*3860*/  HMMA.16816.F32.BF16 R64, R4.reuse, R38, RZ ;  /* 0x000000260440723c */ /* 0x040ff000000418ff */
[C---:B---3--:R-:W-:Y:S08]  /*3870*/  HMMA.16816.F32.BF16 R84, R4.reuse, R32, RZ ;  /* 0x000000200454723c */ /* 0x048ff000000418ff */
[----:B------:R-:W-:Y:S01]  /*3880*/  HMMA.16816.F32.BF16 R88, R4, R34, RZ ;  /* 0x000000220458723c */ /* 0x000fe200000418ff */
[----:B------:R-:W-:-:S04]  /*3890*/  MOV R4, 0x40 ;  /* 0x0000004000047802 */ /* 0x000fc80000000f00 */
[----:B------:R-:W-:-:S03]  /*38a0*/  SEL R44, R4, 0xffffffc0, !P0 ;  /* 0xffffffc0042c7807 */ /* 0x000fc60004000000 */
[C---:B-1----:R-:W-:Y:S02]  /*38b0*/  HMMA.16816.F32.BF16 R68, R8.reuse, R40, R12 ;  /* 0x000000280844723c */ /* 0x042fe4000004180c */
[--C-:B------:R-:W-:Y:S01]  /*38c0*/  IMAD.IADD R103, R60, 0x1, R44.reuse ;  /* 0x000000013c677824 */ /* 0x100fe200078e022c */
[----:B------:R-:W-:Y:S01]  /*38d0*/  STL [R1+0x64], R44 ;  /* 0x0000642c01007387 */ /* 0x000fe20000100800 */
[----:B------:R-:W-:Y:S02]  /*38e0*/  IMAD.IADD R0, R0, 0x1, R44 ;  /* 0x0000000100007824 */ /* 0x000fe400078e022c */
[C---:B------:R-:W-:Y:S01]  /*38f0*/  IMAD.IADD R102, R3.reuse, 0x1, R103 ;  /* 0x0000000103667824 */ /* 0x040fe200078e0267 */
[----:B------:R-:W-:Y:S01]  /*3900*/  LDSM.16.M88.4 R4, [R103] ;  /* 0x000000006704783b */ /* 0x000fe20000000200 */
[C---:B------:R-:W-:Y:S01]  /*3910*/  HMMA.16816.F32.BF16 R76, R8.reuse, R30, R16 ;  /* 0x0000001e084c723c */ /* 0x040fe20000041810 */
[----:B------:R-:W-:Y:S02]  /*3920*/  IADD3 R3, PT, PT, R3, R0, RZ ;  /* 0x0000000003037210 */ /* 0x000fe40007ffe0ff */
[----:B------:R-:W1:Y:S04]  /*3930*/  LDSM.16.M88.4 R44, [R0+0x6000] ;  /* 0x00600000002c783b */ /* 0x000e680000000200 */
[----:B------:R-:W2:Y:S01]  /*3940*/  LDSM.16.M88.4 R36, [R0+0x7000] ;  /* 0x007000000024783b */ /* 0x000ea20000000200 */
[C---:B------:R-:W-:Y:S03]  /*3950*/  HMMA.16816.F32.BF16 R12, R8.reuse, R56, R84 ;  /* 0x00000038080c723c */ /* 0x040fe60000041854 */
[----:B------:R-:W3:Y:S04]  /*3960*/  LDSM.16.M88.4 R72, [R0+0x6800] ;  /* 0x006800000048783b */ /* 0x000ee80000000200 */
[----:B------:R-:W4:Y:S01]  /*3970*/  LDSM.16.M88.4 R32, [R0+0x7800] ;  /* 0x007800000020783b */ /* 0x000f220000000200 */
[C---:B------:R-:W-:Y:S03]  /*3980*/  HMMA.16816.F32.BF16 R80, R8.reuse, R28, R24 ;  /* 0x0000001c0850723c */ /* 0x040fe60000041818 */
[----:B------:R-:W-:Y:S04]  /*3990*/  LDSM.16.M88.4 R16, [R102] ;  /* 0x000000006610783b */ /* 0x000fe80000000200 */
[----:B------:R-:W5:Y:S01]  /*39a0*/  LDSM.16.M88.4 R84, [R3+0x6000] ;  /* 0x006000000354783b */ /* 0x000f620000000200 */
[C---:B------:R-:W-:Y:S03]  /*39b0*/  HMMA.16816.F32.BF16 R28, R8.reuse, R42, R20 ;  /* 0x0000002a081c723c */ /* 0x040fe60000041814 */
[----:B------:R-:W-:Y:S05]  /*39c0*/  LDSM.16.M88.4 R92, [R3+0x9800] ;  /* 0x00980000035c783b */ /* 0x000fea0000000200 */
[C---:B------:R-:W-:Y:S08]  /*39d0*/  HMMA.16816.F32.BF16 R24, R8.reuse, R48, R52 ;  /* 0x000000300818723c */ /* 0x040ff00000041834 */
[C---:B------:R-:W-:Y:S08]  /*39e0*/  HMMA.16816.F32.BF16 R20, R8.reuse, R50, R64 ;  /* 0x000000320814723c */ /* 0x040ff00000041840 */
[----:B------:R-:W-:Y:S01]  /*39f0*/  HMMA.16816.F32.BF16 R8, R8, R58, R88 ;  /* 0x0000003a0808723c */ /* 0x000fe20000041858 */
[----:B------:R-:W5:Y:S07]  /*3a00*/  LDSM.16.M88.4 R88, [R3+0x6800] ;  /* 0x006800000358783b */ /* 0x000f6e0000000200 */
[C---:B-1----:R-:W-:Y:S01]  /*3a10*/  HMMA.16816.F32.BF16 R40, R4.reuse, R44, R80 ;  /* 0x0000002c0428723c */ /* 0x042fe20000041850 */
[----:B------:R-:W-:Y:S07]  /*3a20*/  LDSM.16.M88.4 R80, [R117+UR8+0x9800] ;  /* 0x009800087550783b */ /* 0x000fee0008000200 */
[C---:B------:R-:W-:Y:S01]  /*3a30*/  HMMA.16816.F32.BF16 R44, R4.reuse, R46, R76 ;  /* 0x0000002e042c723c */ /* 0x040fe2000004184c */
[----:B------:R-:W1:Y:S07]  /*3a40*/  LDSM.16.M88.4 R76, [R3+0x7000] ;  /* 0x00700000034c783b */ /* 0x000e6e0000000200 */
[C---:B--2---:R-:W-:Y:S01]  /*3a50*/  HMMA.16816.F32.BF16 R64, R4.reuse, R38, R20 ;  /* 0x000000260440723c */ /* 0x044fe20000041814 */
[----:B------:R-:W2:Y:S07]  /*3a60*/  LDSM.16.M88.4 R20, [R3+0x7800] ;  /* 0x007800000314783b */ /* 0x000eae0000000200 */
[C---:B---3--:R-:W-:Y:S01]  /*3a70*/  HMMA.16816.F32.BF16 R48, R4.reuse, R72, R68 ;  /* 0x000000480430723c */ /* 0x048fe20000041844 */
[----:B------:R-:W-:Y:S07]  /*3a80*/  LDSM.16.M88.4 R68, [R117+UR8+0x9000] ;  /* 0x009000087544783b */ /* 0x000fee0008000200 */
[C---:B------:R-:W-:Y:S08]  /*3a90*/  HMMA.16816.F32.BF16 R72, R4.reuse, R74, R28 ;  /* 0x0000004a0448723c */ /* 0x040ff0000004181c */
[C---:B------:R-:W-:Y:S01]  /*3aa0*/  HMMA.16816.F32.BF16 R56, R4.reuse, R36, R24 ;  /* 0x000000240438723c */ /* 0x040fe20000041818 */
[----:B------:R-:W-:Y:S07]  /*3ab0*/  LDSM.16.M88.4 R36, [R117+UR8+0x8000] ;  /* 0x008000087524783b */ /* 0x000fee0008000200 */
[C---:B----4-:R-:W-:Y:S01]  /*3ac0*/  HMMA.16816.F32.BF16 R52, R4.reuse, R32, R12 ;  /* 0x000000200434723c */ /* 0x050fe2000004180c */
[----:B------:R-:W-:Y:S07]  /*3ad0*/  LDSM.16.M88.4 R12, [R61+0x2000] ;  /* 0x002000003d0c783b */ /* 0x000fee0000000200 */
[----:B------:R-:W-:Y:S01]  /*3ae0*/  HMMA.16816.F32.BF16 R8, R4, R34, R8 ;  /* 0x000000220408723c */ /* 0x000fe20000041808 */
[----:B------:R-:W3:Y:S07]  /*3af0*/  LDSM.16.M88.4 R4, [R60+0x2000] ;  /* 0x002000003c04783b */ /* 0x000eee0000000200 */
[C---:B-----5:R-:W-:Y:S01]  /*3b00*/  HMMA.16816.F32.BF16 R32, R16.reuse, R84, R40 ;  /* 0x000000541020723c */ /* 0x060fe20000041828 */
[----:B------:R-:W4:Y:S07]  /*3b10*/  LDSM.16.M88.4 R40, [R117+UR8+0x8800] ;  /* 0x008800087528783b */ /* 0x000f2e0008000200 */
[C---:B------:R-:W-:Y:S08]  /*3b20*/  HMMA.16816.F32.BF16 R24, R16.reuse, R88, R48 ;  /* 0x000000581018723c */ /* 0x040ff00000041830 */
[C---:B------:R-:W-:Y:S01]  /*3b30*/  HMMA.16816.F32.BF16 R28, R16.reuse, R86, R44 ;  /* 0x00000056101c723c */ /* 0x040fe2000004182c */
[----:B------:R-:W5:Y:S07]  /*3b40*/  LDSM.16.M88.4 R84, [R2+0x8000] ;  /* 0x008000000254783b */ /* 0x000f6e0000000200 */
[C---:B------:R-:W-:Y:S01]  /*3b50*/  HMMA.16816.F32.BF16 R48, R16.reuse, R90, R72 ;  /* 0x0000005a1030723c */ /* 0x040fe20000041848 */
[----:B------:R-:W5:Y:S04]  /*3b60*/  LDSM.16.M88.4 R72, [R2+0x8800] ;  /* 0x008800000248783b */ /* 0x000f680000000200 */
[----:B------:R-:W-:Y:S03]  /*3b70*/  LDSM.16.M88.4 R88, [R3+0x8000] ;  /* 0x008000000358783b */ /* 0x000fe60000000200 */
[C---:B-1----:R-:W-:Y:S08]  /*3b80*/  HMMA.16816.F32.BF16 R56, R16.reuse, R76, R56 ;  /* 0x0000004c1038723c */ /* 0x042ff00000041838 */
[C---:B------:R-:W-:Y:S01]  /*3b90*/  HMMA.16816.F32.BF16 R64, R16.reuse, R78, R64 ;  /* 0x0000004e1040723c */ /* 0x040fe20000041840 */
[----:B------:R-:W1:Y:S07]  /*3ba0*/  LDSM.16.M88.4 R76, [R2+0x9000] ;  /* 0x00900000024c783b */ /* 0x000e6e0000000200 */
[C---:B--2---:R-:W-:Y:S08]  /*3bb0*/  HMMA.16816.F32.BF16 R52, R16.reuse, R20, R52 ;  /* 0x000000141034723c */ /* 0x044ff00000041834 */
[----:B------:R-:W-:Y:S01]  /*3bc0*/  HMMA.16816.F32.BF16 R16, R16, R22, R8 ;  /* 0x000000161010723c */ /* 0x000fe20000041808 */
[----:B------:R-:W2:Y:S07]  /*3bd0*/  LDSM.16.M88.4 R20, [R2+0x9800] ;  /* 0x009800000214783b */ /* 0x000eae0000000200 */
[C---:B---3--:R-:W-:Y:S08]  /*3be0*/  HMMA.16816.F32.BF16 R8, R4.reuse, R36, R32 ;  /* 0x000000240408723c */ /* 0x048ff00000041820 */
[C---:B------:R-:W-:Y:S08]  /*3bf0*/  HMMA.16816.F32.BF16 R44, R4.reuse, R38, R28 ;  /* 0x00000026042c723c */ /* 0x040ff0000004181c */
[C---:B----4-:R-:W-:Y:S08]  /*3c00*/  HMMA.16816.F32.BF16 R36, R4.reuse, R40, R24 ;  /* 0x000000280424723c */ /* 0x050ff00000041818 */
[----:B------:R-:W-:Y:S08]  /*3c10*/  HMMA.16816.F32.BF16 R32, R4, R42, R48 ;  /* 0x0000002a0420723c */ /* 0x000ff00000041830 */
[C---:B-----5:R-:W-:Y:S01]  /*3c20*/  HMMA.16816.F32.BF16 R24, R12.reuse, R84, R8 ;  /* 0x000000540c18723c */ /* 0x060fe20000041808 */
[----:B------:R-:W-:Y:S07]  /*3c30*/  LDSM.16.M88.4 R8, [R103+0x2000] ;  /* 0x002000006708783b */ /* 0x000fee0000000200 */
[C---:B------:R-:W-:Y:S01]  /*3c40*/  HMMA.16816.F32.BF16 R48, R12.reuse, R72, R36 ;  /* 0x000000480c30723c */ /* 0x040fe20000041824 */
[----:B------:R-:W3:Y:S07]  /*3c50*/  LDSM.16.M88.4 R36, [R0+0x8800] ;  /* 0x008800000024783b */ /* 0x000eee0000000200 */
[----:B------:R-:W-:Y:S01]  /*3c60*/  HMMA.16816.F32.BF16 R40, R12, R74, R32 ;  /* 0x0000004a0c28723c */ /* 0x000fe20000041820 */
[----:B------:R-:W4:Y:S07]  /*3c70*/  LDSM.16.M88.4 R72, [R0+0x9000] ;  /* 0x009000000048783b */ /* 0x000f2e0000000200 */
[C---:B------:R-:W-:Y:S01]  /*3c80*/  HMMA.16816.F32.BF16 R28, R4.reuse, R68, R56 ;  /* 0x00000044041c723c */ /* 0x040fe20000041838 */
[----:B------:R-:W5:Y:S07]  /*3c90*/  LDSM.16.M88.4 R56, [R0+0x8000] ;  /* 0x008000000038783b */ /* 0x000f6e0000000200 */
[C---:B------:R-:W-:Y:S08]  /*3ca0*/  HMMA.16816.F32.BF16 R64, R4.reuse, R70, R64 ;  /* 0x000000460440723c */ /* 0x040ff00000041840 */
[C---:B------:R-:W-:Y:S08]  /*3cb0*/  HMMA.16816.F32.BF16 R68, R4.reuse, R80, R52 ;  /* 0x000000500444723c */ /* 0x040ff00000041834 */
[----:B------:R-:W-:Y:S01]  /*3cc0*/  HMMA.16816.F32.BF16 R16, R4, R82, R16 ;  /* 0x000000520410723c */ /* 0x000fe20000041810 */
[----:B------:R-:W5:Y:S04]  /*3cd0*/  LDSM.16.M88.4 R80, [R0+0x9800] ;  /* 0x009800000050783b */ /* 0x000f680000000200 */
[----:B------:R-:W5:Y:S03]  /*3ce0*/  LDSM.16.M88.4 R4, [R102+0x2000] ;  /* 0x002000006604783b */ /* 0x000f660000000200 */
[C---:B------:R-:W-:Y:S01]  /*3cf0*/  HMMA.16816.F32.BF16 R52, R12.reuse, R86, R44 ;  /* 0x000000560c34723c */ /* 0x040fe2000004182c */
[----:B------:R-:W5:Y:S07]  /*3d00*/  LDSM.16.M88.4 R84, [R3+0x9000] ;  /* 0x009000000354783b */ /* 0x000f6e0000000200 */
[C---:B-1----:R-:W-:Y:S08]  /*3d10*/  HMMA.16816.F32.BF16 R44, R12.reuse, R76, R28 ;  /* 0x0000004c0c2c723c */ /* 0x042ff0000004181c */
[C---:B------:R-:W-:Y:S01]  /*3d20*/  HMMA.16816.F32.BF16 R64, R12.reuse, R78, R64 ;  /* 0x0000004e0c40723c */ /* 0x040fe20000041840 */
[----:B------:R-:W1:Y:S07]  /*3d30*/  LDSM.16.M88.4 R76, [R3+0x8800] ;  /* 0x00880000034c783b */ /* 0x000e6e0000000200 */
[C---:B--2---:R-:W-:Y:S08]  /*3d40*/  HMMA.16816.F32.BF16 R68, R12.reuse, R20, R68 ;  /* 0x000000140c44723c */ /* 0x044ff00000041844 */
[----:B------:R-:W-:Y:S01]  /*3d50*/  HMMA.16816.F32.BF16 R12, R12, R22, R16 ;  /* 0x000000160c0c723c */ /* 0x000fe20000041810 */
[----:B------:R-:W2:Y:S07]  /*3d60*/  LDSM.16.M88.4 R16, [R60+0x4000] ;  /* 0x004000003c10783b */ /* 0x000eae0000000200 */
[C---:B---3--:R-:W-:Y:S08]  /*3d70*/  HMMA.16816.F32.BF16 R32, R8.reuse, R36, R48 ;  /* 0x000000240820723c */ /* 0x048ff00000041830 */
[C---:B----4-:R-:W-:Y:S08]  /*3d80*/  HMMA.16816.F32.BF16 R44, R8.reuse, R72, R44 ;  /* 0x00000048082c723c */ /* 0x050ff0000004182c */
[C---:B------:R-:W-:Y:S01]  /*3d90*/  HMMA.16816.F32.BF16 R48, R8.reuse, R74, R64 ;  /* 0x0000004a0830723c */ /* 0x040fe20000041840 */
[----:B------:R-:W3:Y:S04]  /*3da0*/  LDSM.16.M88.4 R72, [R117+UR8+0xb000] ;  /* 0x00b000087548783b */ /* 0x000ee80008000200 */
[----:B------:R-:W4:Y:S03]  /*3db0*/  LDSM.16.M88.4 R64, [R117+UR8+0xa800] ;  /* 0x00a800087540783b */ /* 0x000f260008000200 */
[C---:B-----5:R-:W-:Y:S08]  /*3dc0*/  HMMA.16816.F32.BF16 R20, R8.reuse, R56, R24 ;  /* 0x000000380814723c */ /* 0x060ff00000041818 */
[C---:B------:R-:W-:Y:S01]  /*3dd0*/  HMMA.16816.F32.BF16 R28, R8.reuse, R58, R52 ;  /* 0x0000003a081c723c */ /* 0x040fe20000041834 */
[----:B------:R-:W-:Y:S07]  /*3de0*/  LDSM.16.M88.4 R56, [R2+0xa000] ;  /* 0x00a000000238783b */ /* 0x000fee0000000200 */
[C---:B------:R-:W-:Y:S08]  /*3df0*/  HMMA.16816.F32.BF16 R40, R8.reuse, R38, R40 ;  /* 0x000000260828723c */ /* 0x040ff00000041828 */
[C---:B------:R-:W-:Y:S01]  /*3e00*/  HMMA.16816.F32.BF16 R52, R8.reuse, R80, R68 ;  /* 0x000000500834723c */ /* 0x040fe20000041844 */
[----:B------:R-:W-:Y:S07]  /*3e10*/  LDSM.16.M88.4 R68, [R2+0xb000] ;  /* 0x00b000000244783b */ /* 0x000fee0000000200 */
[----:B------:R-:W-:Y:S01]  /*3e20*/  HMMA.16816.F32.BF16 R8, R8, R82, R12 ;  /* 0x000000520808723c */ /* 0x000fe2000004180c */
[----:B------:R-:W5:Y:S04]  /*3e30*/  LDSM.16.M88.4 R80, [R117+UR8+0xb800] ;  /* 0x00b800087550783b */ /* 0x000f680008000200 */
[----:B------:R-:W5:Y:S03]  /*3e40*/  LDSM.16.M88.4 R12, [R61+0x4000] ;  /* 0x004000003d0c783b */ /* 0x000f660000000200 */
[C---:B------:R-:W-:Y:S01]  /*3e50*/  HMMA.16816.F32.BF16 R20, R4.reuse, R88, R20 ;  /* 0x000000580414723c */ /* 0x040fe20000041814 */
[----:B------:R-:W5:Y:S07]  /*3e60*/  LDSM.16.M88.4 R60, [R2+0xa800] ;  /* 0x00a80000023c783b */ /* 0x000f6e0000000200 */
[C---:B------:R-:W-:Y:S08]  /*3e70*/  HMMA.16816.F32.BF16 R44, R4.reuse, R84, R44 ;  /* 0x00000054042c723c */ /* 0x040ff0000004182c */
[C---:B------:R-:W-:Y:S01]  /*3e80*/  HMMA.16816.F32.BF16 R48, R4.reuse, R86, R48 ;  /* 0x000000560430723c */ /* 0x040fe20000041830 */
[----:B------:R-:W-:Y:S07]  /*3e90*/  LDSM.16.M88.4 R84, [R0+0xb000] ;  /* 0x00b000000054783b */ /* 0x000fee0000000200 */
[C---:B------:R-:W-:Y:S01]  /*3ea0*/  HMMA.16816.F32.BF16 R28, R4.reuse, R90, R28 ;  /* 0x0000005a041c723c */ /* 0x040fe2000004181c */
[----:B------:R-:W5:Y:S07]  /*3eb0*/  LDSM.16.M88.4 R88, [R2+0xb800] ;  /* 0x00b800000258783b */ /* 0x000f6e0000000200 */
[C---:B-1----:R-:W-:Y:S08]  /*3ec0*/  HMMA.16816.F32.BF16 R32, R4.reuse, R76, R32 ;  /* 0x0000004c0420723c */ /* 0x042ff00000041820 */
[C---:B------:R-:W-:Y:S01]  /*3ed0*/  HMMA.16816.F32.BF16 R40, R4.reuse, R78, R40 ;  /* 0x0000004e0428723c */ /* 0x040fe20000041828 */
[----:B------:R-:W-:Y:S07]  /*3ee0*/  LDSM.16.M88.4 R76, [R0+0xa800] ;  /* 0x00a80000004c783b */ /* 0x000fee0000000200 */
[C---:B------:R-:W-:Y:S08]  /*3ef0*/  HMMA.16816.F32.BF16 R52, R4.reuse, R92, R52 ;  /* 0x0000005c0434723c */ /* 0x040ff00000041834 */
[----:B------:R-:W-:Y:S01]  /*3f00*/  HMMA.16816.F32.BF16 R36, R4, R94, R8 ;  /* 0x0000005e0424723c */ /* 0x000fe20000041808 */
[----:B------:R-:W-:Y:S07]  /*3f10*/  LDSM.16.M88.4 R8, [R103+0x4000] ;  /* 0x004000006708783b */ /* 0x000fee0000000200 */
[C---:B--2---:R-:W-:Y:S08]  /*3f20*/  HMMA.16816.F32.BF16 R24, R16.reuse, R96, R20 ;  /* 0x000000601018723c */ /* 0x044ff00000041814 */
[C---:B---3--:R-:W-:Y:S08]  /*3f30*/  HMMA.16816.F32.BF16 R44, R16.reuse, R72, R44 ;  /* 0x00000048102c723c */ /* 0x048ff0000004182c */
[C---:B------:R-:W-:Y:S01]  /*3f40*/  HMMA.16816.F32.BF16 R48, R16.reuse, R74, R48 ;  /* 0x0000004a1030723c */ /* 0x040fe20000041830 */
[----:B------:R-:W1:Y:S07]  /*3f50*/  LDSM.16.M88.4 R72, [R0+0xa000] ;  /* 0x00a000000048783b */ /* 0x000e6e0000000200 */
[C---:B------:R-:W-:Y:S08]  /*3f60*/  HMMA.16816.F32.BF16 R20, R16.reuse, R98, R28 ;  /* 0x000000621014723c */ /* 0x040ff0000004181c */
[C---:B----4-:R-:W-:Y:S08]  /*3f70*/  HMMA.16816.F32.BF16 R4, R16.reuse, R64, R32 ;  /* 0x000000401004723c */ /* 0x050ff00000041820 */
[C---:B------:R-:W-:Y:S01]  /*3f80*/  HMMA.16816.F32.BF16 R32, R16.reuse, R66, R40 ;  /* 0x000000421020723c */ /* 0x040fe20000041828 */
[----:B------:R-:W-:Y:S07]  /*3f90*/  LDSM.16.M88.4 R64, [R3+0xb000] ;  /* 0x00b000000340783b */ /* 0x000fee0000000200 */
[C---:B-----5:R-:W-:Y:S08]  /*3fa0*/  HMMA.16816.F32.BF16 R52, R16.reuse, R80, R52 ;  /* 0x000000501034723c */ /* 0x060ff00000041834 */
[----:B------:R-:W-:Y:S01]  /*3fb0*/  HMMA.16816.F32.BF16 R40, R16, R82, R36 ;  /* 0x000000521028723c */ /* 0x000fe20000041824 */
[----:B------:R2:W3:Y:S07]  /*3fc0*/  LDSM.16.M88.4 R80, [R0+0xb800] ;  /* 0x00b800000050783b */ /* 0x0004ee0000000200 */
[C---:B------:R-:W-:Y:S08]  /*3fd0*/  HMMA.16816.F32.BF16 R36, R12.reuse, R56, R24 ;  /* 0x000000380c24723c */ /* 0x040ff00000041818 */
[C---:B------:R-:W-:Y:S01]  /*3fe0*/  HMMA.16816.F32.BF16 R28, R12.reuse, R58, R20 ;  /* 0x0000003a0c1c723c */ /* 0x040fe20000041814 */
[----:B------:R-:W-:Y:S07]  /*3ff0*/  LDSM.16.M88.4 R56, [R3+0xa800] ;  /* 0x00a800000338783b */ /* 0x000fee0000000200 */
[----:B------:R-:W-:Y:S01]  /*4000*/  HMMA.16816.F32.BF16 R24, R12, R60, R4 ;  /* 0x0000003c0c18723c */ /* 0x000fe20000041804 */
[----:B------:R-:W-:Y:S01]  /*4010*/  LDSM.16.M88.4 R4, [R102+0x4000] ;  /* 0x004000006604783b */ /* 0x000fe20000000200 */
[----:B--2---:R-:W-:-:S06]  /*4020*/  IMAD.IADD R0, R104, 0x1, R112 ;  /* 0x0000000168007824 */ /* 0x004fcc00078e0270 */
[C---:B------:R-:W-:Y:S01]  /*4030*/  HMMA.16816.F32.BF16 R20, R12.reuse, R62, R32 ;  /* 0x0000003e0c14723c */ /* 0x040fe20000041820 */
[----:B------:R-:W2:Y:S07]  /*4040*/  LDSM.16.M88.4 R60, [R3+0xa000] ;  /* 0x00a00000033c783b */ /* 0x000eae0000000200 */
[C---:B------:R-:W-:Y:S08]  /*4050*/  HMMA.16816.F32.BF16 R16, R12.reuse, R68, R44 ;  /* 0x000000440c10723c */ /* 0x040ff0000004182c */
[C---:B------:R-:W-:Y:S08]  /*4060*/  HMMA.16816.F32.BF16 R44, R12.reuse, R70, R48 ;  /* 0x000000460c2c723c */ /* 0x040ff00000041830 */
[----:B------:R-:W-:Y:S01]  /*4070*/  HMMA.16816.F32.BF16 R48, R12, R88, R52 ;  /* 0x000000580c30723c */ /* 0x000fe20000041834 */
[----:B------:R-:W4:Y:S01]  /*4080*/  LDSM.16.M88.4 R52, [R3+0xb800] ;  /* 0x00b800000334783b */ /* 0x000f220000000200 */
[----:B------:R-:W-:-:S06]  /*4090*/  DEPBAR.LE SB0, 0x0 ;  /* 0x000080000000791a */ /* 0x000fcc0000000000 */
[----:B------:R-:W-:Y:S08]  /*40a0*/  HMMA.16816.F32.BF16 R40, R12, R90, R40 ;  /* 0x0000005a0c28723c */ /* 0x000ff00000041828 */
[C---:B-1----:R-:W-:Y:S08]  /*40b0*/  HMMA.16816.F32.BF16 R32, R8.reuse, R74, R28 ;  /* 0x0000004a0820723c */ /* 0x042ff0000004181c */
[C---:B------:R-:W-:Y:S08]  /*40c0*/  HMMA.16816.F32.BF16 R28, R8.reuse, R76, R24 ;  /* 0x0000004c081c723c */ /* 0x040ff00000041818 */
[C---:B------:R-:W-:Y:S08]  /*40d0*/  HMMA.16816.F32.BF16 R24, R8.reuse, R78, R20 ;  /* 0x0000004e0818723c */ /* 0x040ff00000041814 */
[C---:B------:R-:W-:Y:S08]  /*40e0*/  HMMA.16816.F32.BF16 R36, R8.reuse, R72, R36 ;  /* 0x000000480824723c */ /* 0x040ff00000041824 */
[C---:B------:R-:W-:Y:S08]  /*40f0*/  HMMA.16816.F32.BF16 R20, R8.reuse, R84, R16 ;  /* 0x000000540814723c */ /* 0x040ff00000041810 */
[C---:B------:R-:W-:Y:S08]  /*4100*/  HMMA.16816.F32.BF16 R16, R8.reuse, R86, R44 ;  /* 0x000000560810723c */ /* 0x040ff0000004182c */
[C---:B---3--:R-:W-:Y:S08]  /*4110*/  HMMA.16816.F32.BF16 R12, R8.reuse, R80, R48 ;  /* 0x00000050080c723c */ /* 0x048ff00000041830 */
[----:B------:R-:W-:Y:S08]  /*4120*/  HMMA.16816.F32.BF16 R8, R8, R82, R40 ;  /* 0x000000520808723c */ /* 0x000ff00000041828 */
[C---:B--2---:R-:W-:Y:S08]  /*4130*/  HMMA.16816.F32.BF16 R44, R4.reuse, R60, R36 ;  /* 0x0000003c042c723c */ /* 0x044ff00000041824 */
[C---:B------:R-:W-:Y:S08]  /*4140*/  HMMA.16816.F32.BF16 R60, R4.reuse, R62, R32 ;  /* 0x0000003e043c723c */ /* 0x040ff00000041820 */
[C---:B------:R-:W-:Y:S08]  /*4150*/  HMMA.16816.F32.BF16 R28, R4.reuse, R56, R28 ;  /* 0x00000038041c723c */ /* 0x040ff0000004181c */
[C---:B------:R-:W-:Y:S08]  /*4160*/  HMMA.16816.F32.BF16 R56, R4.reuse, R58, R24 ;  /* 0x0000003a0438723c */ /* 0x040ff00000041818 */
[C---:B------:R-:W-:Y:S08]  /*4170*/  HMMA.16816.F32.BF16 R48, R4.reuse, R64, R20 ;  /* 0x000000400430723c */ /* 0x040ff00000041814 */
[----:B------:R-:W-:Y:S01]  /*4180*/  HMMA.16816.F32.BF16 R40, R4, R66, R16 ;  /* 0x000000420428723c */ /* 0x000fe20000041810 */
[----:B------:R-:W-:-:S02]  /*4190*/  VIMNMX R18, PT, PT, R105, R100, PT ;  /* 0x0000006469127248 */ /* 0x000fc40003fe0100 */
[----:B------:R-:W-:-:S05]  /*41a0*/  VIADDMNMX R19, R105, 0x8, R100, PT ;  /* 0x0000000869137846 */ /* 0x000fca0003800164 */
        /* <DEDUP_REMOVED lines=88> */
.L_x_668:
[----:B------:R3:W-:Y:S02]  /*4730*/  STS.128 [R191+0xb800], RZ ;  /* 0x00b800ffbf007388 */ /* 0x0007e40000000c00 */
.L_x_669:
[----:B------:R-:W-:Y:S05]  /*4740*/  BSYNC.RECONVERGENT B0 ;  /* 0x0000000000007941 */ /* 0x000fea0003800200 */
.L_x_667:
[----:B------:R-:W0:Y:S02]  /*4750*/  LDGDEPBAR ;  /* 0x00000000000079af */ /* 0x000e240000000000 */
.L_x_666:
[C---:B------:R-:W-:Y:S01]  /*4760*/  VIADD R11, R0.reuse, 0x1 ;  /* 0x00000001000b7836 */ /* 0x040fe20000000000 */
[CC--:B------:R-:W-:Y:S01]  /*4770*/  ISETP.GE.AND P1, PT, R0.reuse, R18.reuse, PT ;  /* 0x000000120000720c */ /* 0x0c0fe20003f26270 */
[C---:B------:R-:W-:Y:S01]  /*4780*/  VIADD R10, R0.reuse, 0x8 ;  /* 0x00000008000a7836 */ /* 0x040fe20000000000 */
[----:B------:R-:W4:Y:S01]  /*4790*/  LDCU UR4, c[0x0][0x45c] ;  /* 0x00008b80ff0477ac */ /* 0x000f220008000800 */
[C---:B-1----:R-:W-:Y:S01]  /*47a0*/  VIADD R9, R0.reuse, 0x9 ;  /* 0x0000000900097836 */ /* 0x042fe20000000000 */
[-C--:B------:R-:W-:Y:S01]  /*47b0*/  ISETP.GE.AND P4, PT, R11, R18.reuse, PT ;  /* 0x000000120b00720c */ /* 0x080fe20003f86270 */
[----:B------:R-:W-:Y:S01]  /*47c0*/  VIADD R8, R0, 0x10 ;  /* 0x0000001000087836 */ /* 0x000fe20000000000 */
[-C--:B------:R-:W-:Y:S01]  /*47d0*/  ISETP.GE.AND P3, PT, R10, R18.reuse, PT ;  /* 0x000000120a00720c */ /* 0x080fe20003f66270 */
[----:B------:R-:W-:Y:S01]  /*47e0*/  VIADD R7, R0, 0x11 ;  /* 0x0000001100077836 */ /* 0x000fe20000000000 */
[----:B------:R-:W-:Y:S01]  /*47f0*/  FSEL R20, R44, -INF , !P1 ;  /* 0xff8000002c147808 */ /* 0x000fe20004800000 */
[C---:B------:R-:W-:Y:S01]  /*4800*/  VIADD R6, R0.reuse, 0x18 ;  /* 0x0000001800067836 */ /* 0x040fe20000000000 */
[-C--:B------:R-:W-:Y:S01]  /*4810*/  ISETP.GE.AND P1, PT, R9, R18.reuse, PT ;  /* 0x000000120900720c */ /* 0x080fe20003f26270 */
[C---:B------:R-:W-:Y:S01]  /*4820*/  VIADD R5, R0.reuse, 0x19 ;  /* 0x0000001900057836 */ /* 0x040fe20000000000 */
[----:B------:R-:W-:Y:S01]  /*4830*/  FSEL R21, R45, -INF , !P4 ;  /* 0xff8000002d157808 */ /* 0x000fe20006000000 */
[----:B------:R-:W-:Y:S01]  /*4840*/  VIADD R4, R0, 0x20 ;  /* 0x0000002000047836 */ /* 0x000fe20000000000 */
[-C--:B------:R-:W-:Y:S01]  /*4850*/  ISETP.GE.AND P4, PT, R8, R18.reuse, PT ;  /* 0x000000120800720c */ /* 0x080fe20003f86270 */
[----:B--2---:R-:W-:Y:S01]  /*4860*/  VIADD R3, R0, 0x21 ;  /* 0x0000002100037836 */ /* 0x004fe20000000000 */
[----:B------:R-:W-:Y:S01]  /*4870*/  FSEL R22, R60, -INF , !P3 ;  /* 0xff8000003c167808 */ /* 0x000fe20005800000 */
[C---:B------:R-:W-:Y:S01]  /*4880*/  VIADD R2, R0.reuse, 0x28 ;  /* 0x0000002800027836 */ /* 0x040fe20000000000 */
[----:B------:R-:W-:Y:S01]  /*4890*/  FSEL R23, R61, -INF , !P1 ;  /* 0xff8000003d177808 */ /* 0x000fe20004800000 */
[C---:B------:R-:W-:Y:S01]  /*48a0*/  VIADD R12, R0.reuse, 0x29 ;  /* 0x00000029000c7836 */ /* 0x040fe20000000000 */
[-C--:B------:R-:W-:Y:S01]  /*48b0*/  ISETP.GE.AND P3, PT, R7, R18.reuse, PT ;  /* 0x000000120700720c */ /* 0x080fe20003f66270 */
[----:B------:R-:W-:Y:S01]  /*48c0*/  VIADD R13, R0, 0x30 ;  /* 0x00000030000d7836 */ /* 0x000fe20000000000 */
[-C--:B------:R-:W-:Y:S01]  /*48d0*/  ISETP.GE.AND P1, PT, R6, R18.reuse, PT ;  /* 0x000000120600720c */ /* 0x080fe20003f26270 */
[----:B------:R-:W-:Y:S01]  /*48e0*/  VIADD R15, R0, 0x31 ;  /* 0x00000031000f7836 */ /* 0x000fe20000000000 */
[----:B------:R-:W-:Y:S01]  /*48f0*/  FSEL R24, R28, -INF , !P4 ;  /* 0xff8000001c187808 */ /* 0x000fe20006000000 */
[----:B------:R-:W-:Y:S01]  /*4900*/  VIADD R16, R0, 0x38 ;  /* 0x0000003800107836 */ /* 0x000fe20000000000 */
[----:B------:R-:W-:Y:S01]  /*4910*/  FMNMX3.FTZ R14, R20, R21, R22, !PT ;  /* 0x00000015140e7276 */ /* 0x000fe20007810016 */
[----:B------:R-:W-:Y:S01]  /*4920*/  VIADD R17, R0, 0x39 ;  /* 0x0000003900117836 */ /* 0x000fe20000000000 */
[-C--:B------:R-:W-:Y:S01]  /*4930*/  ISETP.GE.AND P5, PT, R5, R18.reuse, PT ;  /* 0x000000120500720c */ /* 0x080fe20003fa6270 */
[----:B------:R-:W-:Y:S01]  /*4940*/  IMAD.WIDE.U32 R124, R111, -0x2daee0ad, RZ ;  /* 0xd2511f536f7c7825 */ /* 0x000fe200078e00ff */
[----:B------:R-:W-:Y:S01]  /*4950*/  FSEL R25, R29, -INF , !P3 ;  /* 0xff8000001d197808 */ /* 0x000fe20005800000 */
[----:B------:R-:W-:Y:S01]  /*4960*/  ULEA UR5, UR17, UR9, 0x18 ;  /* 0x0000000911057291 */ /* 0x000fe2000f8ec0ff */
[-C--:B------:R-:W-:Y:S01]  /*4970*/  ISETP.GE.AND P4, PT, R4, R18.reuse, PT ;  /* 0x000000120400720c */ /* 0x080fe20003f86270 */
[----:B------:R-:W-:Y:S01]  /*4980*/  IMAD.WIDE.U32 R192, R108, -0x326172a9, RZ ;  /* 0xcd9e8d576cc07825 */ /* 0x000fe200078e00ff */
[----:B------:R-:W-:Y:S01]  /*4990*/  FSEL R26, R56, -INF , !P1 ;  /* 0xff800000381a7808 */ /* 0x000fe20004800000 */
[----:B------:R-:W-:Y:S01]  /*49a0*/  STL.64 [R1+0x48], R124 ;  /* 0x0000487c01007387 */ /* 0x000fe20000100a00 */
[----:B------:R-:W-:Y:S01]  /*49b0*/  FMNMX3.FTZ R14, R14, R23, R24, !PT ;  /* 0x000000170e0e7276 */ /* 0x000fe20007810018 */
[----:B------:R-:W-:Y:S01]  /*49c0*/  VIADD R75, R198, 0x9e3779b9 ;  /* 0x9e3779b9c64b7836 */ /* 0x000fe20000000000 */
[-C--:B------:R-:W-:Y:S01]  /*49d0*/  ISETP.GE.AND P3, PT, R3, R18.reuse, PT ;  /* 0x000000120300720c */ /* 0x080fe20003f66270 */
[----:B------:R-:W-:Y:S01]  /*49e0*/  VIADD R76, R199, 0x76cf5d0a ;  /* 0x76cf5d0ac74c7836 */ /* 0x000fe20000000000 */
[-C--:B------:R-:W-:Y:S01]  /*49f0*/  ISETP.GE.AND P1, PT, R2, R18.reuse, PT ;  /* 0x000000120200720c */ /* 0x080fe20003f26270 */
[C---:B------:R-:W-:Y:S01]  /*4a00*/  VIADD R74, R198.reuse, 0x3c6ef372 ;  /* 0x3c6ef372c64a7836 */ /* 0x040fe20000000000 */
[----:B------:R-:W-:Y:S01]  /*4a10*/  FSEL R44, R57, -INF , !P5 ;  /* 0xff800000392c7808 */ /* 0x000fe20006800000 */
[----:B------:R-:W-:Y:S01]  /*4a20*/  VIADD R77, R198, 0xdaa66d2b ;  /* 0xdaa66d2bc64d7836 */ /* 0x000fe20000000000 */
[----:B------:R-:W-:Y:S01]  /*4a30*/  FSEL R81, R48, -INF , !P4 ;  /* 0xff80000030517808 */ /* 0x000fe20006000000 */
[C---:B------:R-:W-:Y:S01]  /*4a40*/  VIADD R73, R199.reuse, 0x32370b8f ;  /* 0x32370b8fc7497836 */ /* 0x040fe20000000000 */
[----:B------:R-:W-:Y:S01]  /*4a50*/  FMNMX3.FTZ R14, R14, R25, R26, !PT ;  /* 0x000000190e0e7276 */ /* 0x000fe2000781001a */
[----:B------:R-:W-:Y:S01]  /*4a60*/  VIADD R78, R199, 0xed9eba14 ;  /* 0xed9eba14c74e7836 */ /* 0x000fe20000000000 */
[-C--:B------:R-:W-:Y:S01]  /*4a70*/  ISETP.GE.AND P5, PT, R12, R18.reuse, PT ;  /* 0x000000120c00720c */ /* 0x080fe20003fa6270 */
[----:B------:R-:W-:Y:S01]  /*4a80*/  VIADD R100, R198, 0x1715609d ;  /* 0x1715609dc6647836 */ /* 0x000fe20000000000 */
[----:B------:R-:W-:Y:S01]  /*4a90*/  ISETP.GE.AND P4, PT, R13, R18, PT ;  /* 0x000000120d00720c */ /* 0x000fe20003f86270 */
[----:B------:R-:W-:Y:S01]  /*4aa0*/  VIADD R72, R199, 0xa9066899 ;  /* 0xa9066899c7487836 */ /* 0x000fe20000000000 */
[----:B------:R-:W-:Y:S01]  /*4ab0*/  FSEL R82, R49, -INF , !P3 ;  /* 0xff80000031527808 */ /* 0x000fe20005800000 */
[----:B------:R-:W-:Y:S01]  /*4ac0*/  VIADD R106, R199, 0x646e171e ;  /* 0x646e171ec76a7836 */ /* 0x000fe20000000000 */
[----:B------:R-:W-:Y:S01]  /*4ad0*/  FSEL R85, R40, -INF , !P1 ;  /* 0xff80000028557808 */ /* 0x000fe20004800000 */
[----:B------:R-:W-:Y:S01]  /*4ae0*/  IMAD.MOV.U32 R184, RZ, RZ, 0x20 ;  /* 0x00000020ffb87424 */ /* 0x000fe200078e00ff */
[----:B------:R-:W-:-:S02]  /*4af0*/  FMNMX3.FTZ R14, R14, R44, R81, !PT ;  /* 0x0000002c0e0e7276 */ /* 0x000fc40007810051 */
[-C--:B------:R-:W-:Y:S02]  /*4b00*/  ISETP.GE.AND P3, PT, R15, R18.reuse, PT ;  /* 0x000000120f00720c */ /* 0x080fe40003f66270 */
[----:B------:R-:W-:Y:S02]  /*4b10*/  ISETP.GE.AND P1, PT, R16, R18, PT ;  /* 0x000000121000720c */ /* 0x000fe40003f26270 */
[----:B------:R-:W-:Y:S02]  /*4b20*/  FSEL R86, R41, -INF , !P5 ;  /* 0xff80000029567808 */ /* 0x000fe40006800000 */
[----:B------:R-:W-:Y:S02]  /*4b30*/  FSEL R127, R36, -INF , !P4 ;  /* 0xff800000247f7808 */ /* 0x000fe40006000000 */
[----:B------:R-:W-:Y:S02]  /*4b40*/  FMNMX3.FTZ R14, R14, R82, R85, !PT ;  /* 0x000000520e0e7276 */ /* 0x000fe40007810055 */
[----:B------:R-:W-:-:S02]  /*4b50*/  ISETP.GE.AND P4, PT, R17, R18, PT ;  /* 0x000000121100720c */ /* 0x000fc40003f86270 */
[----:B------:R-:W-:Y:S02]  /*4b60*/  FSEL R126, R37, -INF , !P3 ;  /* 0xff800000257e7808 */ /* 0x000fe40005800000 */
[----:B------:R-:W-:Y:S02]  /*4b70*/  FSEL R141, R32, -INF , !P1 ;  /* 0xff800000208d7808 */ /* 0x000fe40004800000 */
[----:B------:R-:W-:Y:S02]  /*4b80*/  FMNMX3.FTZ R116, R14, R86, R127, !PT ;  /* 0x000000560e747276 */ /* 0x000fe4000781007f */
[----:B------:R-:W-:Y:S02]  /*4b90*/  FSEL R140, R33, -INF , !P4 ;  /* 0xff800000218c7808 */ /* 0x000fe40006000000 */
[----:B------:R-:W-:Y:S02]  /*4ba0*/  FMNMX3.FTZ R116, R116, R126, R141, !PT ;  /* 0x0000007e74747276 */ /* 0x000fe4000781008d */
[----:B------:R-:W-:-:S02]  /*4bb0*/  ISETP.GE.AND P5, PT, R11, R19, PT ;  /* 0x000000130b00720c */ /* 0x000fc40003fa6270 */
[----:B------:R-:W-:Y:S02]  /*4bc0*/  FMNMX.FTZ R116, R140, R116, !PT ;  /* 0x000000748c747209 */ /* 0x000fe40007810000 */
[-C--:B------:R-:W-:Y:S02]  /*4bd0*/  ISETP.GE.AND P3, PT, R0, R19.reuse, PT ;  /* 0x000000130000720c */ /* 0x080fe40003f66270 */
[-C--:B------:R-:W-:Y:S01]  /*4be0*/  ISETP.GE.AND P4, PT, R10, R19.reuse, PT ;  /* 0x000000130a00720c */ /* 0x080fe20003f86270 */
[----:B------:R-:W1:Y:S01]  /*4bf0*/  SHFL.BFLY PT, R11, R116, 0x2, 0x1f ;  /* 0x0c401f00740b7f89 */ /* 0x000e6200000e0000 */
[-C--:B------:R-:W-:Y:S02]  /*4c00*/  ISETP.GE.AND P1, PT, R9, R19.reuse, PT ;  /* 0x000000130900720c */ /* 0x080fe40003f26270 */
[----:B------:R-:W-:Y:S02]  /*4c10*/  FSEL R14, R47, -INF , !P5 ;  /* 0xff8000002f0e7808 */ /* 0x000fe40006800000 */
[----:B------:R-:W-:-:S02]  /*4c20*/  ISETP.GE.AND P5, PT, R8, R19, PT ;  /* 0x000000130800720c */ /* 0x000fc40003fa6270 */
[----:B------:R-:W-:Y:S02]  /*4c30*/  FSEL R27, R62, -INF , !P4 ;  /* 0xff8000003e1b7808 */ /* 0x000fe40006000000 */
[----:B------:R-:W-:Y:S02]  /*4c40*/  FSEL R10, R46, -INF , !P3 ;  /* 0xff8000002e0a7808 */ /* 0x000fe40005800000 */
[-C--:B------:R-:W-:Y:S02]  /*4c50*/  ISETP.GE.AND P4, PT, R7, R19.reuse, PT ;  /* 0x000000130700720c */ /* 0x080fe40003f86270 */
[----:B------:R-:W-:Y:S02]  /*4c60*/  FSEL R28, R63, -INF , !P1 ;  /* 0xff8000003f1c7808 */ /* 0x000fe40004800000 */
[----:B------:R-:W-:Y:S02]  /*4c70*/  ISETP.GE.AND P1, PT, R6, R19, PT ;  /* 0x000000130600720c */ /* 0x000fe40003f26270 */
[----:B------:R-:W-:-:S02]  /*4c80*/  FSEL R29, R30, -INF , !P5 ;  /* 0xff8000001e1d7808 */ /* 0x000fc40006800000 */
[----:B------:R-:W-:Y:S02]  /*4c90*/  FMNMX3.FTZ R0, R10, R14, R27, !PT ;  /* 0x0000000e0a007276 */ /* 0x000fe4000781001b */
[----:B------:R-:W-:Y:S02]  /*4ca0*/  FSEL R30, R31, -INF , !P4 ;  /* 0xff8000001f1e7808 */ /* 0x000fe40006000000 */
[-C--:B------:R-:W-:Y:S02]  /*4cb0*/  ISETP.GE.AND P5, PT, R5, R19.reuse, PT ;  /* 0x000000130500720c */ /* 0x080fe40003fa6270 */
[----:B------:R-:W-:Y:S02]  /*4cc0*/  ISETP.GE.AND P4, PT, R4, R19, PT ;  /* 0x000000130400720c */ /* 0x000fe40003f86270 */
[----:B------:R-:W-:Y:S02]  /*4cd0*/  FSEL R31, R58, -INF , !P1 ;  /* 0xff8000003a1f7808 */ /* 0x000fe40004800000 */
[----:B------:R-:W-:-:S02]  /*4ce0*/  FMNMX3.FTZ R0, R0, R28, R29, !PT ;  /* 0x0000001c00007276 */ /* 0x000fc4000781001d */
[-C--:B------:R-:W-:Y:S02]  /*4cf0*/  ISETP.GE.AND P3, PT, R3, R19.reuse, PT ;  /* 0x000000130300720c */ /* 0x080fe40003f66270 */
[----:B------:R-:W-:Y:S02]  /*4d00*/  ISETP.GE.AND P1, PT, R2, R19, PT ;  /* 0x000000130200720c */ /* 0x000fe40003f26270 */
[----:B------:R-:W-:Y:S02]  /*4d10*/  FSEL R32, R59, -INF , !P5 ;  /* 0xff8000003b207808 */ /* 0x000fe40006800000 */
[----:B------:R-:W-:Y:S02]  /*4d20*/  FSEL R79, R50, -INF , !P4 ;  /* 0xff800000324f7808 */ /* 0x000fe40006000000 */
[----:B-1----:R-:W-:Y:S02]  /*4d30*/  FMNMX.FTZ R116, R116, R11, !PT ;  /* 0x0000000b74747209 */ /* 0x002fe40007810000 */
[----:B------:R-:W-:-:S02]  /*4d40*/  FMNMX3.FTZ R0, R0, R30, R31, !PT ;  /* 0x0000001e00007276 */ /* 0x000fc4000781001f */
[-C--:B------:R-:W-:Y:S01]  /*4d50*/  ISETP.GE.AND P5, PT, R12, R19.reuse, PT ;  /* 0x000000130c00720c */ /* 0x080fe20003fa6270 */
[----:B------:R-:W1:Y:S01]  /*4d60*/  SHFL.BFLY PT, R2, R116, 0x1, 0x1f ;  /* 0x0c201f0074027f89 */ /* 0x000e6200000e0000 */
[-C--:B------:R-:W-:Y:S02]  /*4d70*/  ISETP.GE.AND P4, PT, R13, R19.reuse, PT ;  /* 0x000000130d00720c */ /* 0x080fe40003f86270 */
[----:B------:R-:W-:Y:S02]  /*4d80*/  FSEL R80, R51, -INF , !P3 ;  /* 0xff80000033507808 */ /* 0x000fe40005800000 */
[----:B------:R-:W-:Y:S01]  /*4d90*/  FSEL R84, R42, -INF , !P1 ;  /* 0xff8000002a547808 */ /* 0x000fe20004800000 */
[----:B------:R-:W-:Y:S01]  /*4da0*/  IMAD.SHL.U32 R42, R101, 0x2, RZ ;  /* 0x00000002652a7824 */ /* 0x000fe200078e00ff */
[----:B------:R-:W-:Y:S02]  /*4db0*/  FMNMX3.FTZ R0, R0, R32, R79, !PT ;  /* 0x0000002000007276 */ /* 0x000fe4000781004f */
[----:B------:R-:W-:-:S02]  /*4dc0*/  ISETP.GE.AND P3, PT, R15, R19, PT ;  /* 0x000000130f00720c */ /* 0x000fc40003f66270 */
[-C--:B------:R-:W-:Y:S02]  /*4dd0*/  ISETP.GE.AND P1, PT, R16, R19.reuse, PT ;  /* 0x000000131000720c */ /* 0x080fe40003f26270 */
[----:B------:R-:W-:Y:S01]  /*4de0*/  FSEL R83, R43, -INF , !P5 ;  /* 0xff8000002b537808 */ /* 0x000fe20006800000 */
[----:B------:R-:W-:Y:S01]  /*4df0*/  VIADD R43, R198, 0x78dde6e4 ;  /* 0x78dde6e4c62b7836 */ /* 0x000fe20000000000 */
        /* <DEDUP_REMOVED lines=8> */
[----:B-1----:R-:W-:Y:S02]  /*4e80*/  FMNMX.FTZ R116, R116, R2, !PT ;  /* 0x0000000274747209 */ /* 0x002fe40007810000 */
[----:B------:R-:W-:-:S02]  /*4e90*/  FMNMX.FTZ R0, R112, R0, !PT ;  /* 0x0000000070007209 */ /* 0x000fc40007810000 */
[C---:B------:R-:W-:Y:S01]  /*4ea0*/  FSETP.NEU.FTZ.AND P1, PT, R116.reuse, -INF , PT ;  /* 0xff8000007400780b */ /* 0x040fe20003f3d000 */
[----:B----4-:R-:W-:Y:S01]  /*4eb0*/  FMUL.FTZ R16, R116, UR4 ;  /* 0x0000000474107c20 */ /* 0x010fe20008410000 */
[----:B------:R-:W-:Y:S01]  /*4ec0*/  SEL R87, R184, 0xffffffe0, !P2 ;  /* 0xffffffe0b8577807 */ /* 0x000fe20005000000 */
[----:B------:R-:W1:Y:S03]  /*4ed0*/  SHFL.BFLY PT, R3, R0, 0x2, 0x1f ;  /* 0x0c401f0000037f89 */ /* 0x000e6600000e0000 */
[----:B------:R-:W-:-:S05]  /*4ee0*/  FSEL R16, R16, RZ, P1 ;  /* 0x000000ff10107208 */ /* 0x000fca0000800000 */
[--C-:B------:R-:W-:Y:S01]  /*4ef0*/  FFMA.FTZ R2, R20, UR4, -R16.reuse ;  /* 0x0000000414027c23 */ /* 0x100fe20008010810 */
[----:B------:R-:W-:-:S03]  /*4f00*/  FFMA.FTZ R4, R23, UR4, -R16 ;  /* 0x0000000417047c23 */ /* 0x000fc60008010810 */
[----:B------:R2:W-:Y:S08]  /*4f10*/  MUFU.EX2 R173, R2 ;  /* 0x0000000200ad7308 */ /* 0x0005f00000000800 */
[----:B------:R-:W-:Y:S01]  /*4f20*/  MUFU.EX2 R171, R4 ;  /* 0x0000000400ab7308 */ /* 0x000fe20000000800 */
[----:B-1----:R-:W-:Y:S02]  /*4f30*/  FMNMX.FTZ R5, R0, R3, !PT ;  /* 0x0000000300057209 */ /* 0x002fe40007810000 */
[----:B------:R-:W-:-:S02]  /*4f40*/  LOP3.LUT R3, R199, R42, R125, 0x96, !PT ;  /* 0x0000002ac7037212 */ /* 0x000fc400078e967d */
[----:B------:R-:W-:Y:S01]  /*4f50*/  LOP3.LUT R0, R198, R110, R193, 0x96, !PT ;  /* 0x0000006ec6007212 */ /* 0x000fe200078e96c1 */
[----:B--2---:R-:W-:Y:S01]  /*4f60*/  FFMA.FTZ R2, R21, UR4, -R16 ;  /* 0x0000000415027c23 */ /* 0x004fe20008010810 */
[----:B------:R-:W1:Y:S03]  /*4f70*/  SHFL.BFLY PT, R7, R5, 0x1, 0x1f ;  /* 0x0c201f0005077f89 */ /* 0x000e6600000e0000 */
[----:B------:R2:W4:Y:S01]  /*4f80*/  MUFU.EX2 R174, R2 ;  /* 0x0000000200ae7308 */ /* 0x0005220000000800 */
[----:B------:R-:W-:-:S04]  /*4f90*/  IMAD.WIDE.U32 R168, R0, -0x2daee0ad, RZ ;  /* 0xd2511f5300a87825 */ /* 0x000fc800078e00ff */
[----:B------:R-:W-:Y:S01]  /*4fa0*/  VIADD R0, R199, 0xbb67ae85 ;  /* 0xbb67ae85c7007836 */ /* 0x000fe20000000000 */
[----:B------:R-:W-:Y:S04]  /*4fb0*/  STL.64 [R1+0x50], R168 ;  /* 0x000050a801007387 */ /* 0x000fe80000100a00 */
[----:B------:R-:W-:-:S05]  /*4fc0*/  LOP3.LUT R0, R0, R124, R169, 0x96, !PT ;  /* 0x0000007c00007212 */ /* 0x000fca00078e96a9 */
[----:B------:R-:W-:-:S04]  /*4fd0*/  IMAD.WIDE.U32 R40, R0, -0x326172a9, RZ ;  /* 0xcd9e8d5700287825 */ /* 0x000fc800078e00ff */
[--C-:B------:R-:W-:Y:S01]  /*4fe0*/  FFMA.FTZ R0, R24, UR4, -R16.reuse ;  /* 0x0000000418007c23 */ /* 0x100fe20008010810 */
[----:B--2---:R-:W-:-:S03]  /*4ff0*/  FFMA.FTZ R2, R22, UR4, -R16 ;  /* 0x0000000416027c23 */ /* 0x004fc60008010810 */
[----:B------:R2:W-:Y:S08]  /*5000*/  MUFU.EX2 R129, R0 ;  /* 0x0000000000817308 */ /* 0x0005f00000000800 */
[----:B------:R5:W-:Y:S01]  /*5010*/  MUFU.EX2 R131, R2 ;  /* 0x0000000200837308 */ /* 0x000be20000000800 */
[----:B--2---:R-:W-:-:S07]  /*5020*/  FFMA.FTZ R0, R25, UR4, -R16 ;  /* 0x0000000419007c23 */ /* 0x004fce0008010810 */
[----:B------:R2:W-:Y:S01]  /*5030*/  MUFU.EX2 R170, R0 ;  /* 0x0000000000aa7308 */ /* 0x0005e20000000800 */
[----:B-----5:R-:W-:-:S05]  /*5040*/  IMAD.WIDE.U32 R2, R3, -0x326172a9, RZ ;  /* 0xcd9e8d5703027825 */ /* 0x020fca00078e00ff */
[----:B------:R-:W-:Y:S02]  /*5050*/  LOP3.LUT R8, R75, R192, R3, 0x96, !PT ;  /* 0x000000c04b087212 */ /* 0x000fe400078e9603 */
[----:B------:R-:W-:Y:S02]  /*5060*/  LOP3.LUT R4, R74, R2, R41, 0x96, !PT ;  /* 0x000000024a047212 */ /* 0x000fe400078e9629 */
[----:B-1----:R-:W-:Y:S01]  /*5070*/  FMNMX.FTZ R3, R5, R7, !PT ;  /* 0x0000000705037209 */ /* 0x002fe20007810000 */
[----:B------:R-:W-:-:S03]  /*5080*/  IMAD.WIDE.U32 R8, R8, -0x2daee0ad, RZ ;  /* 0xd2511f5308087825 */ /* 0x000fc600078e00ff */
[----:B------:R-:W-:Y:S01]  /*5090*/  FSETP.NEU.FTZ.AND P1, PT, R3, -INF , PT ;  /* 0xff8000000300780b */ /* 0x000fe20003f3d000 */
[----:B------:R-:W-:Y:S01]  /*50a0*/  IMAD.WIDE.U32 R4, R4, -0x2daee0ad, RZ ;  /* 0xd2511f5304047825 */ /* 0x000fe200078e00ff */
[----:B------:R-:W-:-:S03]  /*50b0*/  LOP3.LUT R6, R76, R168, R9, 0x96, !PT ;  /* 0x000000a84c067212 */ /* 0x000fc600078e9609 */
[----:B------:R-:W-:Y:S01]  /*50c0*/  FMUL.FTZ R2, R3, UR4 ;  /* 0x0000000403027c20 */ /* 0x000fe20008410000 */
[----:B--2---:R-:W-:Y:S01]  /*50d0*/  FFMA.FTZ R0, R26, UR4, -R16 ;  /* 0x000000041a007c23 */ /* 0x004fe20008010810 */
[----:B------:R-:W-:Y:S01]  /*50e0*/  LOP3.LUT R5, R73, R8, R5, 0x96, !PT ;  /* 0x0000000849057212 */ /* 0x000fe200078e9605 */
[----:B------:R-:W-:Y:S02]  /*50f0*/  IMAD.WIDE.U32 R6, R6, -0x326172a9, RZ ;  /* 0xcd9e8d5706067825 */ /* 0x000fe400078e00ff */
[----:B------:R-:W-:Y:S01]  /*5100*/  FSEL R2, R2, RZ, P1 ;  /* 0x000000ff02027208 */ /* 0x000fe20000800000 */
[----:B------:R1:W-:Y:S02]  /*5110*/  MUFU.EX2 R130, R0 ;  /* 0x0000000000827308 */ /* 0x0003e40000000800 */
[----:B------:R-:W-:-:S05]  /*5120*/  LOP3.LUT R9, R77, R40, R7, 0x96, !PT ;  /* 0x000000284d097212 */ /* 0x000fca00078e9607 */
[----:B------:R-:W-:-:S05]  /*5130*/  IMAD.WIDE.U32 R8, R9, -0x2daee0ad, RZ ;  /* 0xd2511f5309087825 */ /* 0x000fca00078e00ff */
[----:B------:R-:W-:Y:S01]  /*5140*/  LOP3.LUT R7, R78, R4, R9, 0x96, !PT ;  /* 0x000000044e077212 */ /* 0x000fe200078e9609 */
[----:B------:R-:W-:-:S04]  /*5150*/  IMAD.WIDE.U32 R4, R5, -0x326172a9, RZ ;  /* 0xcd9e8d5705047825 */ /* 0x000fc800078e00ff */
[----:B-1----:R-:W-:Y:S01]  /*5160*/  FFMA.FTZ R0, R10, UR4, -R2 ;  /* 0x000000040a007c23 */ /* 0x002fe20008010802 */
[----:B------:R-:W-:Y:S01]  /*5170*/  LOP3.LUT R5, R43, R6, R5, 0x96, !PT ;  /* 0x000000062b057212 */ /* 0x000fe200078e9605 */
[----:B------:R-:W-:Y:S02]  /*5180*/  IMAD.WIDE.U32 R6, R7, -0x326172a9, RZ ;  /* 0xcd9e8d5707067825 */ /* 0x000fe400078e00ff */
[----:B------:R1:W-:Y:S03]  /*5190*/  MUFU.EX2 R128, R0 ;  /* 0x0000000000807308 */ /* 0x0003e60000000800 */
[----:B------:R-:W-:Y:S01]  /*51a0*/  LOP3.LUT R7, R100, R4, R7, 0x96, !PT ;  /* 0x0000000464077212 */ /* 0x000fe200078e9607 */
[----:B------:R-:W-:-:S04]  /*51b0*/  IMAD.WIDE.U32 R4, R5, -0x2daee0ad, RZ ;  /* 0xd2511f5305047825 */ /* 0x000fc800078e00ff */
[----:B------:R-:W-:Y:S01]  /*51c0*/  IMAD.WIDE.U32 R50, R7, -0x2daee0ad, RZ ;  /* 0xd2511f5307327825 */ /* 0x000fe200078e00ff */
[----:B------:R-:W-:Y:S02]  /*51d0*/  LOP3.LUT R8, R72, R8, R5, 0x96, !PT ;  /* 0x0000000848087212 */ /* 0x000fe400078e9605 */
[----:B----4-:R-:W-:Y:S02]  /*51e0*/  F2FP.BF16.F32.PACK_AB R7, R174, R173 ;  /* 0x000000adae07723e */ /* 0x010fe400000010ff */
[----:B------:R-:W-:Y:S01]  /*51f0*/  LOP3.LUT R12, R106, R4, R51, 0x96, !PT ;  /* 0x000000046a0c7212 */ /* 0x000fe200078e9633 */
[----:B------:R-:W-:Y:S01]  /*5200*/  IMAD.WIDE.U32 R48, R8, -0x326172a9, RZ ;  /* 0xcd9e8d5708307825 */ /* 0x000fe200078e00ff */
[----:B------:R-:W-:-:S03]  /*5210*/  PRMT R154, R7, 0x7610, R154 ;  /* 0x00007610079a7816 */ /* 0x000fc6000000009a */
[--C-:B-1----:R-:W-:Y:S01]  /*5220*/  FFMA.FTZ R0, R14, UR4, -R2.reuse ;  /* 0x000000040e007c23 */ /* 0x102fe20008010802 */
[----:B------:R-:W1:Y:S01]  /*5230*/  LDC R8, c[0x0][0x4f8] ;  /* 0x00013e00ff087b82 */ /* 0x000e620000000800 */
[----:B------:R-:W-:Y:S01]  /*5240*/  VIADD R51, R198, 0xb54cda56 ;  /* 0xb54cda56c6337836 */ /* 0x000fe20000000000 */
[----:B------:R-:W-:Y:S01]  /*5250*/  PRMT R155, R7, 0x7632, R155 ;  /* 0x00007632079b7816 */ /* 0x000fe2000000009b */
[----:B------:R2:W4:Y:S01]  /*5260*/  MUFU.EX2 R102, R0 ;  /* 0x0000000000667308 */ /* 0x0005220000000800 */
[----:B------:R-:W-:Y:S01]  /*5270*/  FFMA.FTZ R7, R31, UR4, -R2 ;  /* 0x000000041f077c23 */ /* 0x000fe20008010802 */
[C---:B------:R-:W-:Y:S02]  /*5280*/  PRMT R108, R48.reuse, 0x7771, RZ ;  /* 0x00007771306c7816 */ /* 0x040fe400000000ff */
[----:B------:R-:W-:Y:S02]  /*5290*/  LOP3.LUT R4, R51, R6, R49, 0x96, !PT ;  /* 0x0000000633047212 */ /* 0x000fe400078e9631 */
[----:B------:R-:W-:-:S02]  /*52a0*/  PRMT R110, R48, 0x7772, RZ ;  /* 0x00007772306e7816 */ /* 0x000fc400000000ff */
[C---:B------:R-:W-:Y:S01]  /*52b0*/  LOP3.LUT R6, R4.reuse, 0xffff, RZ, 0xc0, !PT ;  /* 0x0000ffff04067812 */ /* 0x040fe200078ec0ff */
[----:B------:R5:W-:Y:S01]  /*52c0*/  MUFU.EX2 R244, R7 ;  /* 0x0000000700f47308 */ /* 0x000be20000000800 */
[----:B------:R-:W-:Y:S02]  /*52d0*/  LOP3.LUT R88, R4, 0xff, RZ, 0xc0, !PT ;  /* 0x000000ff04587812 */ /* 0x000fe400078ec0ff */
[----:B------:R-:W-:Y:S02]  /*52e0*/  SHF.R.U32.HI R104, RZ, 0x8, R6 ;  /* 0x00000008ff687819 */ /* 0x000fe40000011606 */
[----:B------:R-:W-:Y:S02]  /*52f0*/  SHF.R.U32.HI R90, RZ, 0x18, R4 ;  /* 0x00000018ff5a7819 */ /* 0x000fe40000011604 */
[----:B------:R-:W-:Y:S01]  /*5300*/  LOP3.LUT R107, R12, 0xff, RZ, 0xc0, !PT ;  /* 0x000000ff0c6b7812 */ /* 0x000fe200078ec0ff */
[----:B--2---:R-:W-:Y:S01]  /*5310*/  FFMA.FTZ R0, R27, UR4, -R2 ;  /* 0x000000041b007c23 */ /* 0x004fe20008010802 */
[----:B----4-:R-:W-:-:S02]  /*5320*/  F2FP.BF16.F32.PACK_AB R5, R102, R128 ;  /* 0x000000806605723e */ /* 0x010fc400000010ff */
[----:B------:R-:W-:Y:S01]  /*5330*/  PRMT R97, R50, 0x7772, RZ ;  /* 0x0000777232617816 */ /* 0x000fe200000000ff */
[----:B------:R2:W-:Y:S01]  /*5340*/  MUFU.EX2 R246, R0 ;  /* 0x0000000000f67308 */ /* 0x0005e20000000800 */
[C---:B------:R-:W-:Y:S02]  /*5350*/  PRMT R159, R5.reuse, 0x7610, R159 ;  /* 0x00007610059f7816 */ /* 0x040fe4000000009f */
[----:B------:R-:W-:Y:S01]  /*5360*/  PRMT R158, R5, 0x7632, R158 ;  /* 0x00007632059e7816 */ /* 0x000fe2000000009e */
[----:B------:R-:W-:Y:S01]  /*5370*/  FFMA.FTZ R5, R44, UR4, -R16 ;  /* 0x000000042c057c23 */ /* 0x000fe20008010810 */
[----:B-----5:R-:W-:Y:S01]  /*5380*/  FFMA.FTZ R7, R32, UR4, -R2 ;  /* 0x0000000420077c23 */ /* 0x020fe20008010802 */
[----:B------:R-:W-:Y:S02]  /*5390*/  PRMT R98, R50, 0x7773, RZ ;  /* 0x0000777332627816 */ /* 0x000fe400000000ff */
[----:B------:R4:W5:Y:S01]  /*53a0*/  MUFU.EX2 R103, R5 ;  /* 0x0000000500677308 */ /* 0x0009620000000800 */
[----:B------:R-:W-:-:S02]  /*53b0*/  SHF.R.U32.HI R96, RZ, 0x18, R12 ;  /* 0x00000018ff607819 */ /* 0x000fc4000001160c */
[----:B------:R-:W-:Y:S02]  /*53c0*/  PRMT R99, R50, 0x7771, RZ ;  /* 0x0000777132637816 */ /* 0x000fe400000000ff */
[----:B------:R-:W-:Y:S02]  /*53d0*/  ISETP.LE.U32.AND P3, PT, R88, UR6, PT ;  /* 0x0000000658007c0c */ /* 0x000fe4000bf63070 */
[----:B------:R-:W-:Y:S01]  /*53e0*/  ISETP.LE.U32.AND P5, PT, R90, UR6, PT ;  /* 0x000000065a007c0c */ /* 0x000fe2000bfa3070 */
[----:B------:R-:W-:Y:S01]  /*53f0*/  MUFU.EX2 R245, R7 ;  /* 0x0000000700f57308 */ /* 0x000fe20000000800 */
[----:B--2---:R-:W-:-:S07]  /*5400*/  FFMA.FTZ R0, R28, UR4, -R2 ;  /* 0x000000041c007c23 */ /* 0x004fce0008010802 */
[----:B------:R2:W-:Y:S01]  /*5410*/  MUFU.EX2 R247, R0 ;  /* 0x0000000000f77308 */ /* 0x0005e20000000800 */
[----:B----4-:R-:W-:Y:S01]  /*5420*/  F2FP.BF16.F32.PACK_AB R5, R170, R129 ;  /* 0x00000081aa05723e */ /* 0x010fe200000010ff */
[----:B------:R-:W-:Y:S01]  /*5430*/  @!P3 HFMA2.BF16_V2 R142, -RZ.H0_H0, RZ.H0_H0, -R154.H0_H0 ;  /* 0x200000ffff8eb231 */ /* 0x000fe2000034099a */
[----:B-----5:R-:W-:Y:S01]  /*5440*/  F2FP.BF16.F32.PACK_AB R6, R103, R130 ;  /* 0x000000826706723e */ /* 0x020fe200000010ff */
[----:B------:R-:W-:Y:S01]  /*5450*/  @!P5 HFMA2.BF16_V2 R146, -RZ.H0_H0, RZ.H0_H0, -R158.H0_H0 ;  /* 0x200000ffff92d231 */ /* 0x000fe2000034099e */
[C---:B------:R-:W-:Y:S02]  /*5460*/  PRMT R162, R5.reuse, 0x7610, R162 ;  /* 0x0000761005a27816 */ /* 0x040fe400000000a2 */
[----:B------:R-:W-:Y:S02]  /*5470*/  PRMT R160, R5, 0x7632, R160 ;  /* 0x0000763205a07816 */ /* 0x000fe400000000a0 */
[C---:B------:R-:W-:Y:S02]  /*5480*/  PRMT R164, R6.reuse, 0x7610, R164 ;  /* 0x0000761006a47816 */ /* 0x040fe400000000a4 */
[----:B------:R-:W-:-:S02]  /*5490*/  PRMT R167, R6, 0x7632, R167 ;  /* 0x0000763206a77816 */ /* 0x000fc400000000a7 */
[----:B------:R-:W-:Y:S02]  /*54a0*/  PRMT R6, R154, 0x5410, R155 ;  /* 0x000054109a067816 */ /* 0x000fe4000000009b */
[----:B------:R-:W-:Y:S01]  /*54b0*/  @!P3 PRMT R154, R142, 0x5410, RZ ;  /* 0x000054108e9ab816 */ /* 0x000fe200000000ff */
[----:B--2---:R-:W-:-:S04]  /*54c0*/  FFMA.FTZ R0, R29, UR4, -R2 ;  /* 0x000000041d007c23 */ /* 0x004fc80008010802 */
[----:B------:R2:W-:Y:S02]  /*54d0*/  MUFU.EX2 R252, R0 ;  /* 0x0000000000fc7308 */ /* 0x0005e40000000800 */
[----:B--2---:R-:W-:-:S06]  /*54e0*/  FFMA.FTZ R0, R30, UR4, -R2 ;  /* 0x000000041e007c23 */ /* 0x004fcc0008010802 */
[----:B------:R2:W4:Y:S02]  /*54f0*/  MUFU.EX2 R172, R0 ;  /* 0x0000000000ac7308 */ /* 0x0005240000000800 */
[----:B--2---:R-:W-:Y:S02]  /*5500*/  F2FP.BF16.F32.PACK_AB R0, R171, R131 ;  /* 0x00000083ab00723e */ /* 0x004fe400000010ff */
[----:B----4-:R-:W-:Y:S02]  /*5510*/  F2FP.BF16.F32.PACK_AB R5, R172, R252 ;  /* 0x000000fcac05723e */ /* 0x010fe400000010ff */
[C---:B------:R-:W-:Y:S02]  /*5520*/  PRMT R157, R0.reuse, 0x7610, R157 ;  /* 0x00007610009d7816 */ /* 0x040fe4000000009d */
[----:B------:R-:W-:Y:S02]  /*5530*/  PRMT R156, R0, 0x7632, R156 ;  /* 0x00007632009c7816 */ /* 0x000fe4000000009c */
[----:B------:R-:W-:-:S02]  /*5540*/  F2FP.BF16.F32.PACK_AB R0, R247, R246 ;  /* 0x000000f6f700723e */ /* 0x000fc400000010ff */
[----:B------:R-:W-:Y:S02]  /*5550*/  PRMT R166, R5, 0x7610, R166 ;  /* 0x0000761005a67816 */ /* 0x000fe400000000a6 */
[C---:B------:R-:W-:Y:S02]  /*5560*/  PRMT R163, R0.reuse, 0x7610, R163 ;  /* 0x0000761000a37816 */ /* 0x040fe400000000a3 */
[----:B------:R-:W-:Y:S02]  /*5570*/  PRMT R161, R0, 0x7632, R161 ;  /* 0x0000763200a17816 */ /* 0x000fe400000000a1 */
[----:B------:R-:W-:Y:S02]  /*5580*/  LOP3.LUT R0, R109, 0x200, R120, 0xf8, !PT ;  /* 0x000002006d007812 */ /* 0x000fe400078ef878 */
[----:B------:R-:W-:Y:S02]  /*5590*/  PRMT R165, R5, 0x7632, R165 ;  /* 0x0000763205a57816 */ /* 0x000fe400000000a5 */
[----:B------:R-:W-:-:S02]  /*55a0*/  LEA R176, R0, UR5, 0x1 ;  /* 0x0000000500b07c11 */ /* 0x000fc4000f8e08ff */
[----:B-1----:R-:W-:Y:S02]  /*55b0*/  LOP3.LUT R0, R8, 0xff, RZ, 0xc0, !PT ;  /* 0x000000ff08007812 */ /* 0x002fe400078ec0ff */
[----:B------:R-:W-:Y:S01]  /*55c0*/  PRMT R5, R88, 0x5410, R104 ;  /* 0x0000541058057816 */ /* 0x000fe20000000068 */
[----:B------:R-:W-:Y:S01]  /*55d0*/  IMAD.IADD R49, R87, 0x1, R176 ;  /* 0x0000000157317824 */ /* 0x000fe200078e02b0 */
[----:B------:R-:W-:Y:S01]  /*55e0*/  PRMT R109, R48, 0x7773, RZ ;  /* 0x00007773306d7816 */ /* 0x000fe200000000ff */
[----:B------:R-:W-:Y:S01]  /*55f0*/  IMAD R0, R0, 0x10000, R0 ;  /* 0x0001000000007824 */ /* 0x000fe200078e0200 */
[----:B------:R-:W-:Y:S01]  /*5600*/  LDSM.16.MT88.4 R60, [R176+0xc000] ;  /* 0x00c00000b03c783b */ /* 0x000fe20000004200 */
[----:B------:R-:W-:Y:S01]  /*5610*/  VIADD R13, R176, 0xc000 ;  /* 0x0000c000b00d7836 */ /* 0x000fe20000000000 */
[----:B------:R-:W-:Y:S01]  /*5620*/  PRMT R7, R110, 0x5410, R109 ;  /* 0x000054106e077816 */ /* 0x000fe2000000006d */
[----:B------:R-:W-:Y:S01]  /*5630*/  VIADD R17, R176, 0xc040 ;  /* 0x0000c040b0117836 */ /* 0x000fe20000000000 */
[----:B------:R-:W-:Y:S01]  /*5640*/  HSET2.LE.AND R5, R5, R0, PT ;  /* 0x0000000005057233 */ /* 0x000fe20003803000 */
[----:B------:R-:W1:Y:S01]  /*5650*/  LDSM.16.MT88.4 R20, [R49+0xc000] ;  /* 0x00c000003114783b */ /* 0x000e620000004200 */
[----:B------:R-:W-:-:S03]  /*5660*/  @P0 VIADD R17, R13, 0xffffffc0 ;  /* 0xffffffc00d110836 */ /* 0x000fc60000000000 */
[----:B------:R-:W-:Y:S01]  /*5670*/  LOP3.LUT R8, R6, R5, RZ, 0xc0, !PT ;  /* 0x0000000506087212 */ /* 0x000fe200078ec0ff */
[----:B------:R-:W-:Y:S01]  /*5680*/  IMAD.MOV.U32 R5, RZ, RZ, R48 ;  /* 0x000000ffff057224 */ /* 0x000fe200078e0030 */
[----:B------:R-:W-:Y:S01]  /*5690*/  PRMT R6, R4, 0x7632, R6 ;  /* 0x0000763204067816 */ /* 0x000fe20000000006 */
[----:B------:R-:W-:Y:S01]  /*56a0*/  LDSM.16.MT88.4 R56, [R49+0xc800] ;  /* 0x00c800003138783b */ /* 0x000fe20000004200 */
[----:B------:R-:W-:Y:S02]  /*56b0*/  IMAD.IADD R87, R87, 0x1, R17 ;  /* 0x0000000157577824 */ /* 0x000fe400078e0211 */
[----:B------:R-:W-:Y:S01]  /*56c0*/  LOP3.LUT R89, R6, 0xff, RZ, 0xc0, !PT ;  /* 0x000000ff06597812 */ /* 0x000fe200078ec0ff */
[----:B------:R-:W2:Y:S01]  /*56d0*/  LDSM.16.MT88.4 R24, [R49+0xe000] ;  /* 0x00e000003118783b */ /* 0x000ea20000004200 */
[----:B------:R-:W-:Y:S02]  /*56e0*/  LOP3.LUT R5, R5, 0xff, RZ, 0xc0, !PT ;  /* 0x000000ff05057812 */ /* 0x000fe400078ec0ff */
[----:B------:R-:W-:Y:S01]  /*56f0*/  PRMT R4, R89, 0x5410, R90 ;  /* 0x0000541059047816 */ /* 0x000fe2000000005a */
[----:B------:R-:W4:Y:S01]  /*5700*/  LDSM.16.MT88.4 R64, [R176+0xc800] ;  /* 0x00c80000b040783b */ /* 0x000f220000004200 */
[----:B------:R-:W-:-:S02]  /*5710*/  PRMT R5, R5, 0x5410, R108 ;  /* 0x0000541005057816 */ /* 0x000fc4000000006c */
[----:B------:R-:W-:Y:S01]  /*5720*/  PRMT R6, R159, 0x5410, R158 ;  /* 0x000054109f067816 */ /* 0x000fe2000000009e */
[----:B------:R-:W5:Y:S01]  /*5730*/  LDSM.16.MT88.4 R36, [R17] ;  /* 0x000000001124783b */ /* 0x000f620000004200 */
[--C-:B------:R-:W-:Y:S02]  /*5740*/  HSET2.LE.AND R4, R4, R0.reuse, PT ;  /* 0x0000000004047233 */ /* 0x100fe40003803000 */
[----:B------:R-:W-:Y:S01]  /*5750*/  HSET2.LE.AND R5, R5, R0, PT ;  /* 0x0000000005057233 */ /* 0x000fe20003803000 */
[----:B------:R-:W3:Y:S01]  /*5760*/  LDSM.16.MT88.4 R52, [R49+0xe800] ;  /* 0x00e800003134783b */ /* 0x000ee20000004200 */
[----:B------:R-:W-:Y:S02]  /*5770*/  ISETP.LE.U32.AND P4, PT, R89, UR6, PT ;  /* 0x0000000659007c0c */ /* 0x000fe4000bf83070 */
[----:B------:R-:W-:Y:S01]  /*5780*/  LOP3.LUT R9, R6, R4, RZ, 0xc0, !PT ;  /* 0x0000000406097212 */ /* 0x000fe200078ec0ff */
[----:B------:R4:W-:Y:S01]  /*5790*/  STL [R1+0x5c], R13 ;  /* 0x00005c0d01007387 */ /* 0x0009e20000100800 */
[----:B------:R-:W-:-:S02]  /*57a0*/  PRMT R4, R157, 0x5410, R156 ;  /* 0x000054109d047816 */ /* 0x000fc4000000009c */
[----:B------:R-:W-:Y:S01]  /*57b0*/  LOP3.LUT R6, R7, 0xff00ff, RZ, 0xc0, !PT ;  /* 0x00ff00ff07067812 */ /* 0x000fe200078ec0ff */
[----:B------:R-:W-:Y:S01]  /*57c0*/  LDSM.16.MT88.4 R68, [R87] ;  /* 0x000000005744783b */ /* 0x000fe20000004200 */
[----:B------:R-:W-:Y:S02]  /*57d0*/  LOP3.LUT R10, R4, R5, RZ, 0xc0, !PT ;  /* 0x00000005040a7212 */ /* 0x000fe400078ec0ff */
[----:B------:R-:W-:Y:S02]  /*57e0*/  LOP3.LUT R5, R12, 0xffff, RZ, 0xc0, !PT ;  /* 0x0000ffff0c057812 */ /* 0x000fe400078ec0ff */
[----:B------:R-:W-:Y:S01]  /*57f0*/  HSET2.LE.AND R4, R6, R0, PT ;  /* 0x0000000006047233 */ /* 0x000fe20003803000 */
[----:B------:R-:W-:Y:S01]  /*5800*/  @!P4 HFMA2.BF16_V2 R227, -RZ.H0_H0, RZ.H0_H0, -R159.H0_H0 ;  /* 0x200000ffffe3c231 */ /* 0x000fe2000034099f */
[----:B------:R-:W-:Y:S02]  /*5810*/  SHF.R.U32.HI R105, RZ, 0x8, R5 ;  /* 0x00000008ff697819 */ /* 0x000fe40000011605 */
[----:B------:R-:W-:-:S02]  /*5820*/  PRMT R5, R163, 0x5410, R161 ;  /* 0x00005410a3057816 */ /* 0x000fc400000000a1 */
[----:B------:R-:W-:Y:S02]  /*5830*/  F2FP.BF16.F32.PACK_AB R6, R245, R244 ;  /* 0x000000f4f506723e */ /* 0x000fe400000010ff */
[----:B------:R-:W-:Y:S02]  /*5840*/  LOP3.LUT R11, R5, R4, RZ, 0xc0, !PT ;  /* 0x00000004050b7212 */ /* 0x000fe400078ec0ff */
[----:B------:R-:W-:Y:S02]  /*5850*/  PRMT R4, R107, 0x5410, R105 ;  /* 0x000054106b047816 */ /* 0x000fe40000000069 */
[----:B------:R-:W-:Y:S02]  /*5860*/  PRMT R5, R162, 0x5410, R160 ;  /* 0x00005410a2057816 */ /* 0x000fe400000000a0 */
[----:B------:R-:W-:Y:S01]  /*5870*/  PRMT R7, R12, 0x7632, R7 ;  /* 0x000076320c077816 */ /* 0x000fe20000000007 */
[----:B-1----:R-:W-:Y:S01]  /*5880*/  HMMA.16816.F32.BF16 R32, R8, R20, RZ ;  /* 0x000000140820723c */ /* 0x002fe200000418ff */
[----:B------:R-:W-:-:S02]  /*5890*/  HSET2.LE.AND R4, R4, R0, PT ;  /* 0x0000000004047233 */ /* 0x000fc40003803000 */
[C---:B------:R-:W-:Y:S02]  /*58a0*/  PRMT R153, R6.reuse, 0x7610, R153 ;  /* 0x0000761006997816 */ /* 0x040fe40000000099 */
[----:B------:R-:W-:Y:S01]  /*58b0*/  PRMT R152, R6, 0x7632, R152 ;  /* 0x0000763206987816 */ /* 0x000fe20000000098 */
[----:B------:R-:W-:Y:S01]  /*58c0*/  IMAD.MOV.U32 R6, RZ, RZ, R50 ;  /* 0x000000ffff067224 */ /* 0x000fe200078e0032 */
[----:B------:R-:W-:Y:S01]  /*58d0*/  LOP3.LUT R4, R5, R4, RZ, 0xc0, !PT ;  /* 0x0000000405047212 */ /* 0x000fe200078ec0ff */
[----:B------:R-:W-:Y:S01]  /*58e0*/  HMMA.16816.F32.BF16 R44, R8, R22, RZ ;  /* 0x00000016082c723c */ /* 0x000fe200000418ff */
[----:B------:R-:W-:Y:S02]  /*58f0*/  PRMT R5, R97, 0x5410, R98 ;  /* 0x0000541061057816 */ /* 0x000fe40000000062 */
[----:B------:R-:W-:Y:S02]  /*5900*/  LOP3.LUT R91, R7, 0xff, RZ, 0xc0, !PT ;  /* 0x000000ff075b7812 */ /* 0x000fe400078ec0ff */
[----:B------:R-:W-:-:S02]  /*5910*/  LOP3.LUT R12, R5, 0xff00ff, RZ, 0xc0, !PT ;  /* 0x00ff00ff050c7812 */ /* 0x000fc400078ec0ff */
[----:B------:R-:W-:Y:S01]  /*5920*/  PRMT R5, R91, 0x5410, R96 ;  /* 0x000054105b057816 */ /* 0x000fe20000000060 */
[C---:B------:R-:W-:Y:S01]  /*5930*/  HMMA.16816.F32.BF16 R20, R8.reuse, R60, RZ ;  /* 0x0000003c0814723c */ /* 0x040fe200000418ff */
[----:B------:R-:W-:Y:S02]  /*5940*/  LOP3.LUT R6, R6, 0xff, RZ, 0xc0, !PT ;  /* 0x000000ff06067812 */ /* 0x000fe400078ec0ff */
[----:B------:R-:W-:Y:S02]  /*5950*/  PRMT R7, R166, 0x5410, R165 ;  /* 0x00005410a6077816 */ /* 0x000fe400000000a5 */
[----:B------:R-:W-:Y:S02]  /*5960*/  HSET2.LE.AND R5, R5, R0, PT ;  /* 0x0000000005057233 */ /* 0x000fe40003803000 */
[----:B------:R-:W-:Y:S01]  /*5970*/  PRMT R6, R6, 0x5410, R99 ;  /* 0x0000541006067816 */ /* 0x000fe20000000063 */
[----:B--2---:R-:W-:Y:S01]  /*5980*/  HMMA.16816.F32.BF16 R28, R8, R24, RZ ;  /* 0x00000018081c723c */ /* 0x004fe200000418ff */
[----:B------:R-:W-:-:S02]  /*5990*/  @!P5 PRMT R158, R146, 0x5410, RZ ;  /* 0x00005410929ed816 */ /* 0x000fc400000000ff */
[----:B------:R-:W-:Y:S02]  /*59a0*/  LOP3.LUT R5, R7, R5, RZ, 0xc0, !PT ;  /* 0x0000000507057212 */ /* 0x000fe400078ec0ff */
[--C-:B------:R-:W-:Y:S02]  /*59b0*/  HSET2.LE.AND R6, R6, R0.reuse, PT ;  /* 0x0000000006067233 */ /* 0x100fe40003803000 */
[----:B------:R-:W-:Y:S01]  /*59c0*/  HSET2.LE.AND R7, R12, R0, PT ;  /* 0x000000000c077233 */ /* 0x000fe20003803000 */
[----:B------:R-:W-:Y:S01]  /*59d0*/  HMMA.16816.F32.BF16 R24, R8, R26, RZ ;  /* 0x0000001a0818723c */ /* 0x000fe200000418ff */
[----:B------:R-:W-:Y:S02]  /*59e0*/  PRMT R12, R164, 0x5410, R167 ;  /* 0x00005410a40c7816 */ /* 0x000fe400000000a7 */
[----:B------:R-:W-:Y:S02]  /*59f0*/  @!P4 PRMT R159, R227, 0x5410, RZ ;  /* 0x00005410e39fc816 */ /* 0x000fe400000000ff */
[----:B------:R-:W-:-:S02]  /*5a00*/  LOP3.LUT R6, R12, R6, RZ, 0xc0, !PT ;  /* 0x000000060c067212 */ /* 0x000fc400078ec0ff */
[----:B------:R-:W-:Y:S02]  /*5a10*/  PRMT R12, R153, 0x5410, R152 ;  /* 0x00005410990c7816 */ /* 0x000fe40000000098 */
[----:B------:R-:W-:Y:S02]  /*5a20*/  ISETP.GT.U32.AND P5, PT, R109, UR6, PT ;  /* 0x000000066d007c0c */ /* 0x000fe4000bfa4070 */
[----:B------:R-:W-:Y:S02]  /*5a30*/  LOP3.LUT R7, R12, R7, RZ, 0xc0, !PT ;  /* 0x000000070c077212 */ /* 0x000fe400078ec0ff */
[----:B----4-:R-:W-:Y:S01]  /*5a40*/  HMMA.16816.F32.BF16 R12, R8, R62, RZ ;  /* 0x0000003e080c723c */ /* 0x010fe200000418ff */
[----:B------:R-:W-:-:S07]  /*5a50*/  ISETP.GT.U32.AND P4, PT, R110, UR6, PT ;  /* 0x000000066e007c0c */ /* 0x000fce000bf84070 */
[----:B------:R-:W-:Y:S01]  /*5a60*/  HMMA.16816.F32.BF16 R92, R4, R56, R32 ;  /* 0x00000038045c723c */ /* 0x000fe20000041820 */
[----:B------:R-:W1:Y:S01]  /*5a70*/  LDSM.16.MT88.4 R32, [R17+0x800] ;  /* 0x000800001120783b */ /* 0x000e620000004200 */
[----:B------:R-:W-:-:S04]  /*5a80*/  @P5 HFMA2.BF16_V2 R237, -RZ.H0_H0, RZ.H0_H0, -R161.H0_H0 ;  /* 0x200000ffffed5231 */ /* 0x000fc800003409a1 */
[----:B------:R-:W-:Y:S01]  /*5a90*/  @P4 HFMA2.BF16_V2 R239, -RZ.H0_H0, RZ.H0_H0, -R163.H0_H0 ;  /* 0x200000ffffef4231 */ /* 0x000fe200003409a3 */
[----:B------:R-:W-:Y:S01]  /*5aa0*/  @P5 PRMT R161, R237, 0x5410, RZ ;  /* 0x00005410eda15816 */ /* 0x000fe200000000ff */
[----:B------:R-:W-:Y:S03]  /*5ab0*/  HMMA.16816.F32.BF16 R200, R4, R64, R20 ;  /* 0x0000004004c8723c */ /* 0x000fe60000041814 */
[----:B------:R-:W-:Y:S02]  /*5ac0*/  @P4 PRMT R163, R239, 0x5410, RZ ;  /* 0x00005410efa34816 */ /* 0x000fe400000000ff */
[----:B------:R-:W-:-:S03]  /*5ad0*/  ISETP.LE.U32.AND P4, PT, R91, UR6, PT ;  /* 0x000000065b007c0c */ /* 0x000fc6000bf83070 */
[----:B------:R-:W-:Y:S01]  /*5ae0*/  HMMA.16816.F32.BF16 R248, R4, R66, R12 ;  /* 0x0000004204f8723c */ /* 0x000fe2000004180c */
[----:B------:R-:W-:Y:S02]  /*5af0*/  VIADD R12, R42, 0x1 ;  /* 0x000000012a0c7836 */ /* 0x000fe40000000000 */
[----:B------:R-:W-:-:S03]  /*5b00*/  FFMA.FTZ R13, R81, UR4, -R16 ;  /* 0x00000004510d7c23 */ /* 0x000fc60008010810 */
[----:B------:R-:W-:Y:S01]  /*5b10*/  LOP3.LUT R12, R199, R12, R125, 0x96, !PT ;  /* 0x0000000cc70c7212 */ /* 0x000fe200078e967d */
[----:B------:R2:W-:Y:S01]  /*5b20*/  MUFU.EX2 R224, R13 ;  /* 0x0000000d00e07308 */ /* 0x0005e20000000800 */
[----:B-----5:R-:W-:Y:S02]  /*5b30*/  HMMA.16816.F32.BF16 R20, R8, R36, RZ ;  /* 0x000000240814723c */ /* 0x020fe400000418ff */
[----:B------:R-:W-:Y:S02]  /*5b40*/  @!P4 HFMA2.BF16_V2 R147, -RZ.H0_H0, RZ.H0_H0, -R166.H0_H0 ;  /* 0x200000ffff93c231 */ /* 0x000fe400003409a6 */
[----:B------:R-:W-:-:S04]  /*5b50*/  IMAD.WIDE.U32 R14, R12, -0x326172a9, RZ ;  /* 0xcd9e8d570c0e7825 */ /* 0x000fc800078e00ff */
[----:B------:R-:W-:Y:S01]  /*5b60*/  IMAD.MOV.U32 R65, RZ, RZ, R202 ;  /* 0x000000ffff417224 */ /* 0x000fe200078e00ca */
[C---:B------:R-:W-:Y:S01]  /*5b70*/  HMMA.16816.F32.BF16 R60, R4.reuse, R58, R44 ;  /* 0x0000003a043c723c */ /* 0x040fe2000004182c */
[----:B------:R-:W-:Y:S01]  /*5b80*/  LDSM.16.MT88.4 R44, [R87+0x800] ;  /* 0x00080000572c783b */ /* 0x000fe20000004200 */
[----:B------:R-:W-:Y:S01]  /*5b90*/  LOP3.LUT R12, R75, R192, R15, 0x96, !PT ;  /* 0x000000c04b0c7212 */ /* 0x000fe200078e960f */
[----:B------:R-:W-:Y:S01]  /*5ba0*/  IMAD.MOV.U32 R81, RZ, RZ, R65 ;  /* 0x000000ffff517224 */ /* 0x000fe200078e0041 */
[----:B------:R-:W-:Y:S01]  /*5bb0*/  LOP3.LUT R14, R74, R14, R41, 0x96, !PT ;  /* 0x0000000e4a0e7212 */ /* 0x000fe200078e9629 */
[----:B------:R-:W-:Y:S01]  /*5bc0*/  IMAD.MOV.U32 R59, RZ, RZ, R200 ;  /* 0x000000ffff3b7224 */ /* 0x000fe200078e00c8 */
[----:B------:R-:W-:Y:S01]  /*5bd0*/  @!P4 PRMT R166, R147, 0x5410, RZ ;  /* 0x0000541093a6c816 */ /* 0x000fe200000000ff */
[----:B------:R-:W-:Y:S01]  /*5be0*/  IMAD.MOV.U32 R58, RZ, RZ, R201 ;  /* 0x000000ffff3a7224 */ /* 0x000fe200078e00c9 */
[----:B---3--:R-:W-:Y:S01]  /*5bf0*/  HMMA.16816.F32.BF16 R148, R4, R54, R24 ;  /* 0x000000360494723c */ /* 0x008fe20000041818 */
[----:B--2---:R-:W-:Y:S01]  /*5c00*/  IMAD.WIDE.U32 R12, R12, -0x2daee0ad, RZ ;  /* 0xd2511f530c0c7825 */ /* 0x004fe200078e00ff */
[----:B------:R-:W-:-:S03]  /*5c10*/  ISETP.GT.U32.AND P4, PT, R97, UR6, PT ;  /* 0x0000000661007c0c */ /* 0x000fc6000bf84070 */
[----:B------:R-:W-:Y:S01]  /*5c20*/  IMAD.WIDE.U32 R14, R14, -0x2daee0ad, RZ ;  /* 0xd2511f530e0e7825 */ /* 0x000fe200078e00ff */
[----:B------:R-:W-:Y:S02]  /*5c30*/  LOP3.LUT R13, R76, R168, R13, 0x96, !PT ;  /* 0x000000a84c0d7212 */ /* 0x000fe400078e960d */
[----:B------:R-:W-:Y:S01]  /*5c40*/  HMMA.16816.F32.BF16 R24, R8, R38, RZ ;  /* 0x000000260818723c */ /* 0x000fe200000418ff */
[----:B------:R-:W2:Y:S01]  /*5c50*/  LDSM.16.MT88.4 R36, [R176+0xe000] ;  /* 0x00e00000b024783b */ /* 0x000ea20000004200 */
[----:B------:R-:W-:Y:S01]  /*5c60*/  LOP3.LUT R15, R73, R12, R15, 0x96, !PT ;  /* 0x0000000c490f7212 */ /* 0x000fe200078e960f */
[----:B------:R-:W-:-:S04]  /*5c70*/  IMAD.WIDE.U32 R12, R13, -0x326172a9, RZ ;  /* 0xcd9e8d570d0c7825 */ /* 0x000fc800078e00ff */
[----:B------:R-:W-:Y:S01]  /*5c80*/  IMAD.WIDE.U32 R54, R15, -0x326172a9, RZ ;  /* 0xcd9e8d570f367825 */ /* 0x000fe200078e00ff */
[C---:B-1----:R-:W-:Y:S03]  /*5c90*/  HMMA.16816.F32.BF16 R240, R4.reuse, R32, R20 ;  /* 0x0000002004f0723c */ /* 0x042fe60000041814 */
[--C-:B------:R-:W-:Y:S01]  /*5ca0*/  FFMA.FTZ R20, R82, UR4, -R16.reuse ;  /* 0x0000000452147c23 */ /* 0x100fe20008010810 */
[----:B------:R-:W-:Y:S01]  /*5cb0*/  LOP3.LUT R13, R77, R40, R13, 0x96, !PT ;  /* 0x000000284d0d7212 */ /* 0x000fe200078e960d */
[----:B------:R-:W-:Y:S01]  /*5cc0*/  FFMA.FTZ R15, R86, UR4, -R16 ;  /* 0x00000004560f7c23 */ /* 0x000fe20008010810 */
[----:B------:R-:W-:Y:S01]  /*5cd0*/  IMAD.MOV.U32 R86, RZ, RZ, R171 ;  /* 0x000000ffff567224 */ /* 0x000fe200078e00ab */
[----:B------:R1:W-:Y:S01]  /*5ce0*/  MUFU.EX2 R197, R20 ;  /* 0x0000001400c57308 */ /* 0x0003e20000000800 */
[----:B------:R-:W-:Y:S01]  /*5cf0*/  IMAD.MOV.U32 R73, RZ, RZ, R125 ;  /* 0x000000ffff497224 */ /* 0x000fe200078e007d */
[----:B------:R-:W-:Y:S01]  /*5d00*/  HMMA.16816.F32.BF16 R120, R4, R52, R28 ;  /* 0x000000340478723c */ /* 0x000fe2000004181c */
[----:B------:R-:W-:-:S02]  /*5d10*/  IMAD.MOV.U32 R64, RZ, RZ, R203 ;  /* 0x000000ffff407224 */ /* 0x000fc400078e00cb */
[----:B------:R-:W-:-:S03]  /*5d20*/  IMAD.MOV.U32 R74, RZ, RZ, R59 ;  /* 0x000000ffff4a7224 */ /* 0x000fc600078e003b */
[----:B------:R3:W-:Y:S01]  /*5d30*/  MUFU.EX2 R190, R15 ;  /* 0x0000000f00be7308 */ /* 0x0007e20000000800 */
[----:B------:R-:W-:Y:S01]  /*5d40*/  IMAD.MOV.U32 R75, RZ, RZ, R58 ;  /* 0x000000ffff4b7224 */ /* 0x000fe200078e003a */
[----:B------:R-:W-:Y:S01]  /*5d50*/  HMMA.16816.F32.BF16 R28, R8, R68, RZ ;  /* 0x00000044081c723c */ /* 0x000fe200000418ff */
[----:B------:R-:W-:Y:S02]  /*5d60*/  IMAD.MOV.U32 R69, RZ, RZ, R174 ;  /* 0x000000ffff457224 */ /* 0x000fe400078e00ae */
[----:B------:R-:W-:Y:S02]  /*5d70*/  IMAD.MOV.U32 R68, RZ, RZ, R173 ;  /* 0x000000ffff447224 */ /* 0x000fe400078e00ad */
[----:B------:R-:W-:Y:S02]  /*5d80*/  IMAD.MOV.U32 R82, RZ, RZ, R130 ;  /* 0x000000ffff527224 */ /* 0x000fe400078e0082 */
[----:B-1----:R-:W-:Y:S01]  /*5d90*/  FFMA.FTZ R20, R85, UR4, -R16 ;  /* 0x0000000455147c23 */ /* 0x002fe20008010810 */
[----:B------:R-:W-:Y:S01]  /*5da0*/  IMAD.MOV.U32 R85, RZ, RZ, R172 ;  /* 0x000000ffff557224 */ /* 0x000fe200078e00ac */
[----:B------:R-:W-:Y:S01]  /*5db0*/  HMMA.16816.F32.BF16 R232, R4, R34, R24 ;  /* 0x0000002204e8723c */ /* 0x000fe20000041818 */
[----:B------:R-:W1:Y:S01]  /*5dc0*/  LDSM.16.MT88.4 R32, [R176+0xe800] ;  /* 0x00e80000b020783b */ /* 0x000e620000004200 */
[----:B------:R4:W5:Y:S01]  /*5dd0*/  MUFU.EX2 R196, R20 ;  /* 0x0000001400c47308 */ /* 0x0009620000000800 */
[----:B------:R-:W-:-:S02]  /*5de0*/  IMAD.MOV.U32 R89, RZ, RZ, R73 ;  /* 0x000000ffff597224 */ /* 0x000fc400078e0049 */
[----:B---3--:R-:W-:Y:S02]  /*5df0*/  FFMA.FTZ R15, R79, UR4, -R2 ;  /* 0x000000044f0f7c23 */ /* 0x008fe40008010802 */
[----:B------:R-:W-:Y:S01]  /*5e00*/  IMAD.MOV.U32 R227, RZ, RZ, R89 ;  /* 0x000000ffffe37224 */ /* 0x000fe200078e0059 */
[----:B--2---:R-:W-:Y:S02]  /*5e10*/  HMMA.16816.F32.BF16 R24, R8, R38, RZ ;  /* 0x000000260818723c */ /* 0x004fe400000418ff */
[----:B------:R5:W-:Y:S06]  /*5e20*/  MUFU.EX2 R187, R15 ;  /* 0x0000000f00bb7308 */ /* 0x000bec0000000800 */
[----:B------:R-:W-:Y:S01]  /*5e30*/  HMMA.16816.F32.BF16 R228, R4, R44, R28 ;  /* 0x0000002c04e4723c */ /* 0x000fe2000004181c */
[----:B----4-:R-:W-:Y:S01]  /*5e40*/  LOP3.LUT R20, R43, R12, R55, 0x96, !PT ;  /* 0x0000000c2b147212 */ /* 0x010fe200078e9637 */
[----:B------:R-:W-:Y:S01]  /*5e50*/  IMAD.WIDE.U32 R12, R13, -0x2daee0ad, RZ ;  /* 0xd2511f530d0c7825 */ /* 0x000fe200078e00ff */
[----:B------:R-:W-:Y:S03]  /*5e60*/  LDSM.16.MT88.4 R40, [R176+0x10800] ;  /* 0x01080000b028783b */ /* 0x000fe60000004200 */
[----:B------:R-:W-:Y:S01]  /*5e70*/  IMAD.WIDE.U32 R56, R20, -0x2daee0ad, RZ ;  /* 0xd2511f5314387825 */ /* 0x000fe200078e00ff */
[----:B------:R-:W-:-:S03]  /*5e80*/  LOP3.LUT R14, R78, R14, R13, 0x96, !PT ;  /* 0x0000000e4e0e7212 */ /* 0x000fc600078e960d */
[----:B------:R-:W-:Y:S01]  /*5e90*/  FFMA.FTZ R13, R80, UR4, -R2 ;  /* 0x00000004500d7c23 */ /* 0x000fe20008010802 */
[----:B------:R-:W-:Y:S01]  /*5ea0*/  HMMA.16816.F32.BF16 R28, R8, R70, RZ ;  /* 0x00000046081c723c */ /* 0x000fe200000418ff */
[----:B------:R-:W-:Y:S01]  /*5eb0*/  IMAD.MOV.U32 R71, RZ, RZ, R170 ;  /* 0x000000ffff477224 */ /* 0x000fe200078e00aa */
[----:B------:R-:W-:Y:S01]  /*5ec0*/  LOP3.LUT R12, R72, R12, R57, 0x96, !PT ;  /* 0x0000000c480c7212 */ /* 0x000fe200078e9639 */
[----:B------:R-:W-:Y:S01]  /*5ed0*/  IMAD.WIDE.U32 R44, R14, -0x326172a9, RZ ;  /* 0xcd9e8d570e2c7825 */ /* 0x000fe200078e00ff */
[----:B------:R2:W3:Y:S03]  /*5ee0*/  MUFU.EX2 R185, R13 ;  /* 0x0000000d00b97308 */ /* 0x0004e60000000800 */
[----:B------:R-:W-:Y:S01]  /*5ef0*/  FFMA.FTZ R14, R83, UR4, -R2 ;  /* 0x00000004530e7c23 */ /* 0x000fe20008010802 */
[----:B-----5:R-:W-:Y:S01]  /*5f00*/  F2FP.BF16.F32.PACK_AB R15, R190, R196 ;  /* 0x000000c4be0f723e */ /* 0x020fe200000010ff */
[----:B------:R-:W-:-:S04]  /*5f10*/  IMAD.WIDE.U32 R52, R12, -0x326172a9, RZ ;  /* 0xcd9e8d570c347825 */ /* 0x000fc800078e00ff */
[----:B------:R-:W-:Y:S01]  /*5f20*/  FFMA.FTZ R12, R84, UR4, -R2 ;  /* 0x00000004540c7c23 */ /* 0x000fe20008010802 */
[----:B------:R-:W-:Y:S01]  /*5f30*/  HMMA.16816.F32.BF16 R20, R8, R36, RZ ;  /* 0x000000240814723c */ /* 0x000fe200000418ff */
[C---:B------:R-:W-:Y:S01]  /*5f40*/  PRMT R118, R15.reuse, 0x7610, R118 ;  /* 0x000076100f767816 */ /* 0x040fe20000000076 */
[----:B------:R-:W-:Y:S01]  /*5f50*/  IMAD.MOV.U32 R72, RZ, RZ, R124 ;  /* 0x000000ffff487224 */ /* 0x000fe200078e007c */
[----:B------:R4:W-:Y:S01]  /*5f60*/  MUFU.EX2 R180, R12 ;  /* 0x0000000c00b47308 */ /* 0x0009e20000000800 */
[----:B------:R-:W-:Y:S01]  /*5f70*/  PRMT R135, R15, 0x7632, R135 ;  /* 0x000076320f877816 */ /* 0x000fe20000000087 */
[----:B------:R-:W-:Y:S01]  /*5f80*/  LDSM.16.MT88.4 R36, [R87+0x2000] ;  /* 0x002000005724783b */ /* 0x000fe20000004200 */
[C---:B------:R-:W-:Y:S01]  /*5f90*/  PRMT R124, R52.reuse, 0x7772, RZ ;  /* 0x00007772347c7816 */ /* 0x040fe200000000ff */
[----:B------:R-:W-:Y:S01]  /*5fa0*/  IMAD.MOV.U32 R80, RZ, RZ, R103 ;  /* 0x000000ffff507224 */ /* 0x000fe200078e0067 */
[C---:B------:R-:W-:Y:S01]  /*5fb0*/  PRMT R125, R52.reuse, 0x7773, RZ ;  /* 0x00007773347d7816 */ /* 0x040fe200000000ff */
[----:B------:R-:W-:Y:S01]  /*5fc0*/  IMAD.MOV.U32 R84, RZ, RZ, R102 ;  /* 0x000000ffff547224 */ /* 0x000fe200078e0066 */
[----:B------:R-:W-:Y:S01]  /*5fd0*/  PRMT R67, R52, 0x7771, RZ ;  /* 0x0000777134437816 */ /* 0x000fe200000000ff */
[----:B------:R5:W3:Y:S01]  /*5fe0*/  MUFU.EX2 R177, R14 ;  /* 0x0000000e00b17308 */ /* 0x000ae20000000800 */
[----:B--2---:R-:W-:Y:S01]  /*5ff0*/  LOP3.LUT R13, R51, R44, R53, 0x96, !PT ;  /* 0x0000002c330d7212 */ /* 0x004fe200078e9635 */
[C---:B------:R-:W-:Y:S01]  /*6000*/  HMMA.16816.F32.BF16 R220, R4.reuse, R46, R28 ;  /* 0x0000002e04dc723c */ /* 0x040fe2000004181c */
[----:B------:R-:W-:Y:S01]  /*6010*/  IMAD.MOV.U32 R46, RZ, RZ, R168 ;  /* 0x000000ffff2e7224 */ /* 0x000fe200078e00a8 */
[----:B------:R-:W2:Y:S01]  /*6020*/  LDSM.16.MT88.4 R28, [R17+0x2000] ;  /* 0x00200000111c783b */ /* 0x000ea20000004200 */
[C---:B------:R-:W-:Y:S01]  /*6030*/  LOP3.LUT R44, R13.reuse, 0xff, RZ, 0xc0, !PT ;  /* 0x000000ff0d2c7812 */ /* 0x040fe200078ec0ff */
[----:B------:R-:W-:Y:S01]  /*6040*/  IMAD.MOV.U32 R47, RZ, RZ, R169 ;  /* 0x000000ffff2f7224 */ /* 0x000fe200078e00a9 */
[C---:B------:R-:W-:Y:S01]  /*6050*/  PRMT R15, R13.reuse, 0x7632, R15 ;  /* 0x000076320d0f7816 */ /* 0x040fe2000000000f */
[----:B------:R-:W-:Y:S01]  /*6060*/  IMAD.MOV.U32 R70, RZ, RZ, R131 ;  /* 0x000000ffff467224 */ /* 0x000fe200078e0083 */
[----:B----4-:R-:W-:Y:S01]  /*6070*/  LOP3.LUT R12, R13, 0xffff, RZ, 0xc0, !PT ;  /* 0x0000ffff0d0c7812 */ /* 0x010fe200078ec0ff */
[C---:B-1----:R-:W-:Y:S01]  /*6080*/  HMMA.16816.F32.BF16 R168, R4.reuse, R34, R24 ;  /* 0x0000002204a8723c */ /* 0x042fe20000041818 */
[----:B------:R-:W1:Y:S01]  /*6090*/  LDSM.16.MT88.4 R24, [R49+0xd000] ;  /* 0x00d000003118783b */ /* 0x000e620000004200 */
[----:B------:R-:W-:Y:S01]  /*60a0*/  SHF.R.U32.HI R66, RZ, 0x18, R13 ;  /* 0x00000018ff427819 */ /* 0x000fe2000001160d */
[----:B------:R-:W-:Y:S01]  /*60b0*/  IMAD.MOV.U32 R53, RZ, RZ, R128 ;  /* 0x000000ffff357224 */ /* 0x000fe200078e0080 */
[----:B------:R-:W-:Y:S01]  /*60c0*/  SHF.R.U32.HI R111, RZ, 0x8, R12 ;  /* 0x00000008ff6f7819 */ /* 0x000fe2000001160c */
[----:B------:R-:W-:Y:S01]  /*60d0*/  IMAD.MOV.U32 R83, RZ, RZ, R80 ;  /* 0x000000ffff537224 */ /* 0x000fe200078e0050 */
[----:B------:R-:W-:Y:S01]  /*60e0*/  F2FP.BF16.F32.PACK_AB R12, R197, R224 ;  /* 0x000000e0c50c723e */ /* 0x000fe200000010ff */
[----:B------:R-:W-:Y:S01]  /*60f0*/  IMAD.MOV.U32 R80, RZ, RZ, R85 ;  /* 0x000000ffff507224 */ /* 0x000fe200078e0055 */
[----:B------:R-:W-:Y:S01]  /*6100*/  PRMT R13, R124, 0x5410, R125 ;  /* 0x000054107c0d7816 */ /* 0x000fe2000000007d */
[----:B------:R-:W-:Y:S01]  /*6110*/  HMMA.16816.F32.BF16 R216, R4, R32, R20 ;  /* 0x0000002004d8723c */ /* 0x000fe20000041814 */
[C---:B------:R-:W-:Y:S01]  /*6120*/  PRMT R137, R12.reuse, 0x7610, R137 ;  /* 0x000076100c897816 */ /* 0x040fe20000000089 */
[----:B------:R-:W4:Y:S01]  /*6130*/  LDSM.16.MT88.4 R32, [R17+0x2800] ;  /* 0x002800001120783b */ /* 0x000f220000004200 */
[----:B------:R-:W-:Y:S01]  /*6140*/  PRMT R136, R12, 0x7632, R136 ;  /* 0x000076320c887816 */ /* 0x000fe20000000088 */
[----:B------:R-:W-:Y:S01]  /*6150*/  IMAD.MOV.U32 R85, RZ, RZ, R69 ;  /* 0x000000ffff557224 */ /* 0x000fe200078e0045 */
[----:B------:R-:W-:Y:S01]  /*6160*/  PRMT R12, R44, 0x5410, R111 ;  /* 0x000054102c0c7816 */ /* 0x000fe2000000006f */
[----:B------:R-:W-:Y:S01]  /*6170*/  IMAD.MOV.U32 R88, RZ, RZ, R72 ;  /* 0x000000ffff587224 */ /* 0x000fe200078e0048 */
[----:B-----5:R-:W-:Y:S01]  /*6180*/  PRMT R14, R137, 0x5410, R136 ;  /* 0x00005410890e7816 */ /* 0x020fe20000000088 */
[----:B------:R-:W-:Y:S01]  /*6190*/  IMAD.MOV.U32 R110, RZ, RZ, R83 ;  /* 0x000000ffff6e7224 */ /* 0x000fe200078e0053 */
[----:B------:R-:W-:Y:S01]  /*61a0*/  LOP3.LUT R65, R15, 0xff, RZ, 0xc0, !PT ;  /* 0x000000ff0f417812 */ /* 0x000fe200078ec0ff */
[----:B------:R-:W-:Y:S01]  /*61b0*/  IMAD.MOV.U32 R239, RZ, RZ, R80 ;  /* 0x000000ffffef7224 */ /* 0x000fe200078e0050 */
[----:B------:R-:W-:-:S02]  /*61c0*/  HSET2.LE.AND R12, R12, R0, PT ;  /* 0x000000000c0c7233 */ /* 0x000fc40003803000 */
[----:B---3--:R-:W-:Y:S02]  /*61d0*/  F2FP.BF16.F32.PACK_AB R20, R185, R187 ;  /* 0x000000bbb914723e */ /* 0x008fe400000010ff */
[----:B------:R-:W-:Y:S02]  /*61e0*/  LOP3.LUT R15, R13, 0xff00ff, RZ, 0xc0, !PT ;  /* 0x00ff00ff0d0f7812 */ /* 0x000fe400078ec0ff */
[----:B------:R-:W-:Y:S02]  /*61f0*/  LOP3.LUT R12, R14, R12, RZ, 0xc0, !PT ;  /* 0x0000000c0e0c7212 */ /* 0x000fe400078ec0ff */
[----:B------:R-:W-:Y:S02]  /*6200*/  F2FP.BF16.F32.PACK_AB R14, R177, R180 ;  /* 0x000000b4b10e723e */ /* 0x000fe400000010ff */
[----:B------:R-:W-:Y:S02]  /*6210*/  PRMT R13, R65, 0x5410, R66 ;  /* 0x00005410410d7816 */ /* 0x000fe40000000042 */
[----:B------:R-:W-:-:S02]  /*6220*/  PRMT R133, R14, 0x7610, R133 ;  /* 0x000076100e857816 */ /* 0x000fc40000000085 */
[----:B------:R-:W-:Y:S01]  /*6230*/  PRMT R119, R14, 0x7632, R119 ;  /* 0x000076320e777816 */ /* 0x000fe20000000077 */
[----:B------:R-:W-:Y:S01]  /*6240*/  IMAD.MOV.U32 R14, RZ, RZ, R52 ;  /* 0x000000ffff0e7224 */ /* 0x000fe200078e0034 */
[C---:B------:R-:W-:Y:S02]  /*6250*/  PRMT R134, R20.reuse, 0x7610, R134 ;  /* 0x0000761014867816 */ /* 0x040fe40000000086 */
[----:B------:R-:W-:Y:S02]  /*6260*/  PRMT R132, R20, 0x7632, R132 ;  /* 0x0000763214847816 */ /* 0x000fe40000000084 */
[----:B------:R-:W-:Y:S02]  /*6270*/  LOP3.LUT R14, R14, 0xff, RZ, 0xc0, !PT ;  /* 0x000000ff0e0e7812 */ /* 0x000fe400078ec0ff */
[----:B------:R-:W-:Y:S02]  /*6280*/  HSET2.LE.AND R13, R13, R0, PT ;  /* 0x000000000d0d7233 */ /* 0x000fe40003803000 */
[----:B------:R-:W-:-:S02]  /*6290*/  PRMT R14, R14, 0x5410, R67 ;  /* 0x000054100e0e7816 */ /* 0x000fc40000000043 */
[----:B------:R-:W-:Y:S02]  /*62a0*/  PRMT R20, R134, 0x5410, R132 ;  /* 0x0000541086147816 */ /* 0x000fe40000000084 */
[--C-:B------:R-:W-:Y:S02]  /*62b0*/  HSET2.LE.AND R15, R15, R0.reuse, PT ;  /* 0x000000000f0f7233 */ /* 0x100fe40003803000 */
[----:B------:R-:W-:Y:S02]  /*62c0*/  HSET2.LE.AND R14, R14, R0, PT ;  /* 0x000000000e0e7233 */ /* 0x000fe40003803000 */
[----:B------:R-:W-:Y:S02]  /*62d0*/  LOP3.LUT R13, R20, R13, RZ, 0xc0, !PT ;  /* 0x0000000d140d7212 */ /* 0x000fe400078ec0ff */
[----:B------:R-:W-:-:S04]  /*62e0*/  PRMT R20, R118, 0x5410, R135 ;  /* 0x0000541076147816 */ /* 0x000fc80000000087 */
[----:B------:R-:W-:Y:S02]  /*62f0*/  LOP3.LUT R14, R20, R14, RZ, 0xc0, !PT ;  /* 0x0000000e140e7212 */ /* 0x000fe400078ec0ff */
[----:B------:R-:W-:-:S04]  /*6300*/  PRMT R20, R133, 0x5410, R119 ;  /* 0x0000541085147816 */ /* 0x000fc80000000077 */
[----:B------:R-:W-:Y:S02]  /*6310*/  LOP3.LUT R15, R20, R15, RZ, 0xc0, !PT ;  /* 0x0000000f140f7212 */ /* 0x000fe400078ec0ff */
[----:B--2---:R-:W-:Y:S08]  /*6320*/  HMMA.16816.F32.BF16 R20, R8, R30, RZ ;  /* 0x0000001e0814723c */ /* 0x004ff000000418ff */
[C---:B-1----:R-:W-:Y:S08]  /*6330*/  HMMA.16816.F32.BF16 R92, R12.reuse, R24, R92 ;  /* 0x000000180c5c723c */ /* 0x042ff0000004185c */
[----:B------:R-:W-:Y:S08]  /*6340*/  HMMA.16816.F32.BF16 R76, R12, R26, R60 ;  /* 0x0000001a0c4c723c */ /* 0x000ff0000004183c */
[----:B------:R-:W-:Y:S01]  /*6350*/  HMMA.16816.F32.BF16 R24, R8, R28, RZ ;  /* 0x0000001c0818723c */ /* 0x000fe200000418ff */
[----:B------:R-:W1:Y:S07]  /*6360*/  LDSM.16.MT88.4 R28, [R87+0x2800] ;  /* 0x00280000571c783b */ /* 0x000e6e0000004200 */
[----:B----4-:R-:W-:Y:S08]  /*6370*/  HMMA.16816.F32.BF16 R192, R4, R34, R20 ;  /* 0x0000002204c0723c */ /* 0x010ff00000041814 */
[----:B------:R-:W-:Y:S08]  /*6380*/  HMMA.16816.F32.BF16 R20, R8, R36, RZ ;  /* 0x000000240814723c */ /* 0x000ff000000418ff */
[C---:B------:R-:W-:Y:S01]  /*6390*/  HMMA.16816.F32.BF16 R212, R4.reuse, R32, R24 ;  /* 0x0000002004d4723c */ /* 0x040fe20000041818 */
[----:B------:R-:W2:Y:S04]  /*63a0*/  LDSM.16.MT88.4 R24, [R176+0x10000] ;  /* 0x01000000b018783b */ /* 0x000ea80000004200 */
[----:B------:R-:W3:Y:S07]  /*63b0*/  LDSM.16.MT88.4 R32, [R49+0x10000] ;  /* 0x010000003120783b */ /* 0x000eee0000004200 */
[----:B-1----:R-:W-:Y:S01]  /*63c0*/  HMMA.16816.F32.BF16 R172, R4, R28, R20 ;  /* 0x0000001c04ac723c */ /* 0x002fe20000041814 */
[----:B------:R-:W-:-:S07]  /*63d0*/  LOP3.LUT R28, R100, R54, R45, 0x96, !PT ;  /* 0x00000036641c7212 */ /* 0x000fce00078e962d */
[----:B------:R-:W-:Y:S01]  /*63e0*/  HMMA.16816.F32.BF16 R20, R8, R38, RZ ;  /* 0x000000260814723c */ /* 0x000fe200000418ff */
[----:B------:R-:W1:-:S15]  /*63f0*/  LDSM.16.MT88.4 R36, [R49+0x10800] ;  /* 0x010800003124783b */ /* 0x000e5e0000004200 */
[----:B------:R-:W-:-:S04]  /*6400*/  NOP ;  /* 0x0000000000007918 */ /* 0x000fc80000000000 */
[----:B------:R-:W-:Y:S08]  /*6410*/  HMMA.16816.F32.BF16 R200, R4, R30, R20 ;  /* 0x0000001e04c8723c */ /* 0x000ff00000041814 */
[C---:B--2---:R-:W-:Y:S08]  /*6420*/  HMMA.16816.F32.BF16 R20, R8.reuse, R24, RZ ;  /* 0x000000180814723c */ /* 0x044ff000000418ff */
[----:B------:R-:W-:-:S12]  /*6430*/  HMMA.16816.F32.BF16 R24, R8, R26, RZ ;  /* 0x0000001a0818723c */ /* 0x000fd800000418ff */
[----:B------:R-:W-:Y:S01]  /*6440*/  HMMA.16816.F32.BF16 R204, R4, R40, R20 ;  /* 0x0000002804cc723c */ /* 0x000fe20000041814 */
[----:B------:R-:W-:Y:S02]  /*6450*/  IMAD.MOV.U32 R41, RZ, RZ, R47 ;  /* 0x000000ffff297224 */ /* 0x000fe400078e002f */
[----:B------:R-:W-:Y:S02]  /*6460*/  IMAD.MOV.U32 R47, RZ, RZ, R71 ;  /* 0x000000ffff2f7224 */ /* 0x000fe400078e0047 */
[----:B------:R-:W-:Y:S02]  /*6470*/  IMAD.MOV.U32 R40, RZ, RZ, R46 ;  /* 0x000000ffff287224 */ /* 0x000fe400078e002e */
[----:B------:R-:W-:Y:S01]  /*6480*/  IMAD.MOV.U32 R46, RZ, RZ, R70 ;  /* 0x000000ffff2e7224 */ /* 0x000fe200078e0046 */
[----:B---3--:R-:W-:Y:S03]  /*6490*/  HMMA.16816.F32.BF16 R20, R8, R32, RZ ;  /* 0x000000200814723c */ /* 0x008fe600000418ff */
[----:B------:R-:W-:-:S02]  /*64a0*/  IMAD.MOV.U32 R109, RZ, RZ, R46 ;  /* 0x000000ffff6d7224 */ /* 0x000fc400078e002e */
[----:B------:R-:W-:-:S03]  /*64b0*/  IMAD.MOV.U32 R46, RZ, RZ, R82 ;  /* 0x000000ffff2e7224 */ /* 0x000fc600078e0052 */
[----:B------:R-:W-:Y:S08]  /*64c0*/  HMMA.16816.F32.BF16 R208, R4, R42, R24 ;  /* 0x0000002a04d0723c */ /* 0x000ff00000041818 */
[----:B------:R-:W-:Y:S01]  /*64d0*/  HMMA.16816.F32.BF16 R24, R8, R34, RZ ;  /* 0x000000220818723c */ /* 0x000fe200000418ff */
[----:B------:R-:W2:Y:S07]  /*64e0*/  LDSM.16.MT88.4 R32, [R17+0x4000] ;  /* 0x004000001120783b */ /* 0x000eae0000004200 */
[----:B-1----:R-:W-:Y:S01]  /*64f0*/  HMMA.16816.F32.BF16 R100, R4, R36, R20 ;  /* 0x000000240464723c */ /* 0x002fe20000041814 */
[----:B------:R-:W-:Y:S01]  /*6500*/  IMAD.WIDE.U32 R22, R28, -0x2daee0ad, RZ ;  /* 0xd2511f531c167825 */ /* 0x000fe200078e00ff */
[----:B------:R-:W-:Y:S01]  /*6510*/  PRMT R21, R48, 0x7770, RZ ;  /* 0x0000777030157816 */ /* 0x000fe200000000ff */
[----:B------:R-:W1:Y:S03]  /*6520*/  LDSM.16.MT88.4 R28, [R17+0x4800] ;  /* 0x00480000111c783b */ /* 0x000e660000004200 */
[----:B------:R-:W-:Y:S01]  /*6530*/  LOP3.LUT R20, R106, R56, R23, 0x96, !PT ;  /* 0x000000386a147212 */ /* 0x000fe200078e9617 */
[----:B------:R-:W-:Y:S01]  /*6540*/  IMAD.MOV.U32 R106, RZ, RZ, R129 ;  /* 0x000000ffff6a7224 */ /* 0x000fe200078e0081 */
[----:B------:R-:W-:-:S02]  /*6550*/  ISETP.LE.U32.AND P1, PT, R21, UR6, PT ;  /* 0x0000000615007c0c */ /* 0x000fc4000bf23070 */
[----:B------:R-:W-:Y:S01]  /*6560*/  LOP3.LUT R21, R104, 0xffff, RZ, 0xc0, !PT ;  /* 0x0000ffff68157812 */ /* 0x000fe200078ec0ff */
[----:B------:R-:W-:Y:S01]  /*6570*/  IMAD.MOV.U32 R104, RZ, RZ, R84 ;  /* 0x000000ffff687224 */ /* 0x000fe200078e0054 */
[----:B------:R-:W-:Y:S01]  /*6580*/  HMMA.16816.F32.BF16 R56, R4, R38, R24 ;  /* 0x000000260438723c */ /* 0x000fe20000041818 */
[----:B------:R-:W3:Y:S01]  /*6590*/  LDSM.16.MT88.4 R36, [R49+0xf000] ;  /* 0x00f000003124783b */ /* 0x000ee20000004200 */
[----:B------:R-:W-:Y:S01]  /*65a0*/  ISETP.LE.U32.AND P3, PT, R21, UR6, PT ;  /* 0x0000000615007c0c */ /* 0x000fe2000bf63070 */
[----:B------:R-:W-:Y:S01]  /*65b0*/  IMAD.MOV.U32 R84, RZ, RZ, R86 ;  /* 0x000000ffff547224 */ /* 0x000fe200078e0056 */
[----:B------:R-:W-:Y:S01]  /*65c0*/  LOP3.LUT R54, R20, 0xff, RZ, 0xc0, !PT ;  /* 0x000000ff14367812 */ /* 0x000fe200078ec0ff */
[----:B------:R-:W-:-:S04]  /*65d0*/  IMAD.MOV.U32 R86, RZ, RZ, R68 ;  /* 0x000000ffff567224 */ /* 0x000fc800078e0044 */
[----:B------:R-:W-:Y:S02]  /*65e0*/  @!P1 HFMA2.BF16_V2 R145, -RZ.H0_H0, RZ.H0_H0, -R157.H0_H0 ;  /* 0x200000ffff919231 */ /* 0x000fe4000034099d */
[----:B------:R-:W-:Y:S01]  /*65f0*/  IMAD.MOV.U32 R237, RZ, RZ, R86 ;  /* 0x000000ffffed7224 */ /* 0x000fe200078e0056 */
[----:B------:R-:W-:Y:S02]  /*6600*/  PRMT R86, R22, 0x7773, RZ ;  /* 0x0000777316567816 */ /* 0x000fe400000000ff */
[----:B------:R-:W-:Y:S01]  /*6610*/  @!P1 PRMT R157, R145, 0x5410, RZ ;  /* 0x00005410919d9816 */ /* 0x000fe200000000ff */
[----:B------:R-:W-:Y:S01]  /*6620*/  @!P3 HFMA2.BF16_V2 R143, -RZ.H0_H0, RZ.H0_H0, -R155.H0_H0 ;  /* 0x200000ffff8fb231 */ /* 0x000fe2000034099b */
[----:B------:R-:W-:Y:S01]  /*6630*/  ISETP.LE.U32.AND P1, PT, R107, UR6, PT ;  /* 0x000000066b007c0c */ /* 0x000fe2000bf23070 */
[----:B------:R-:W-:Y:S02]  /*6640*/  IMAD.MOV.U32 R107, RZ, RZ, R47 ;  /* 0x000000ffff6b7224 */ /* 0x000fe400078e002f */
[----:B------:R-:W-:Y:S01]  /*6650*/  IMAD.MOV.U32 R47, RZ, RZ, R85 ;  /* 0x000000ffff2f7224 */ /* 0x000fe200078e0055 */
[----:B------:R-:W-:Y:S01]  /*6660*/  @!P3 PRMT R155, R143, 0x5410, RZ ;  /* 0x000054108f9bb816 */ /* 0x000fe200000000ff */
[----:B--2---:R-:W-:Y:S01]  /*6670*/  HMMA.16816.F32.BF16 R24, R8, R32, RZ ;  /* 0x000000200818723c */ /* 0x004fe200000418ff */
[----:B------:R-:W-:Y:S01]  /*6680*/  ISETP.GT.U32.AND P3, PT, R108, UR6, PT ;  /* 0x000000066c007c0c */ /* 0x000fe2000bf64070 */
[----:B------:R-:W-:Y:S01]  /*6690*/  IMAD.MOV.U32 R108, RZ, RZ, R53 ;  /* 0x000000ffff6c7224 */ /* 0x000fe200078e0035 */
[----:B------:R-:W-:-:S05]  /*66a0*/  PRMT R85, R22, 0x7772, RZ ;  /* 0x0000777216557816 */ /* 0x000fca00000000ff */
[----:B------:R-:W-:-:S05]  /*66b0*/  @!P1 HFMA2.BF16_V2 R225, -RZ.H0_H0, RZ.H0_H0, -R162.H0_H0 ;  /* 0x200000ffffe19231 */ /* 0x000fca00003409a2 */
[----:B------:R-:W-:Y:S01]  /*66c0*/  @!P1 PRMT R162, R225, 0x5410, RZ ;  /* 0x00005410e1a29816 */ /* 0x000fe200000000ff */
[----:B------:R-:W-:Y:S02]  /*66d0*/  @P3 HFMA2.BF16_V2 R226, -RZ.H0_H0, RZ.H0_H0, -R156.H0_H0 ;  /* 0x200000ffffe23231 */ /* 0x000fe4000034099c */
[----:B------:R-:W-:Y:S01]  /*66e0*/  IMAD.MOV.U32 R225, RZ, RZ, R46 ;  /* 0x000000ffffe17224 */ /* 0x000fe200078e002e */
[----:B------:R-:W-:Y:S02]  /*66f0*/  ISETP.LE.U32.AND P1, PT, R96, UR6, PT ;  /* 0x0000000660007c0c */ /* 0x000fe4000bf23070 */
[----:B------:R-:W-:Y:S01]  /*6700*/  @P3 PRMT R156, R226, 0x5410, RZ ;  /* 0x00005410e29c3816 */ /* 0x000fe200000000ff */
[----:B-1----:R-:W-:Y:S01]  /*6710*/  HMMA.16816.F32.BF16 R128, R4, R28, R24 ;  /* 0x0000001c0480723c */ /* 0x002fe20000041818 */
[----:B------:R-:W-:-:S07]  /*6720*/  IMAD.MOV.U32 R226, RZ, RZ, R88 ;  /* 0x000000ffffe27224 */ /* 0x000fce00078e0058 */
[----:B------:R-:W-:Y:S02]  /*6730*/  HMMA.16816.F32.BF16 R24, R8, R34, RZ ;  /* 0x000000220818723c */ /* 0x000fe400000418ff */
[----:B------:R-:W-:-:S05]  /*6740*/  @!P1 HFMA2.BF16_V2 R238, -RZ.H0_H0, RZ.H0_H0, -R165.H0_H0 ;  /* 0x200000ffffee9231 */ /* 0x000fca00003409a5 */
[----:B------:R-:W-:Y:S01]  /*6750*/  @!P1 PRMT R165, R238, 0x5410, RZ ;  /* 0x00005410eea59816 */ /* 0x000fe200000000ff */
[C---:B---3--:R-:W-:Y:S01]  /*6760*/  HMMA.16816.F32.BF16 R68, R12.reuse, R36, R120 ;  /* 0x000000240c44723c */ /* 0x048fe20000041878 */
[----:B------:R-:W-:Y:S01]  /*6770*/  IMAD.MOV.U32 R123, RZ, RZ, R64 ;  /* 0x000000ffff7b7224 */ /* 0x000fe200078e0040 */
[----:B------:R-:W-:Y:S01]  /*6780*/  SHF.R.U32.HI R64, RZ, 0x18, R20 ;  /* 0x00000018ff407819 */ /* 0x000fe20000011614 */
[----:B------:R-:W-:Y:S01]  /*6790*/  IMAD.MOV.U32 R120, RZ, RZ, R74 ;  /* 0x000000ffff787224 */ /* 0x000fe200078e004a */
[----:B------:R-:W-:Y:S01]  /*67a0*/  ISETP.GT.U32.AND P1, PT, R98, UR6, PT ;  /* 0x0000000662007c0c */ /* 0x000fe2000bf24070 */
[----:B------:R-:W-:Y:S02]  /*67b0*/  IMAD.MOV.U32 R121, RZ, RZ, R75 ;  /* 0x000000ffff797224 */ /* 0x000fe400078e004b */
[----:B------:R-:W-:Y:S02]  /*67c0*/  IMAD.MOV.U32 R122, RZ, RZ, R81 ;  /* 0x000000ffff7a7224 */ /* 0x000fe400078e0051 */
[----:B------:R-:W-:Y:S08]  /*67d0*/  HMMA.16816.F32.BF16 R80, R12, R38, R148 ;  /* 0x000000260c50723c */ /* 0x000ff00000041894 */
[----:B------:R-:W-:Y:S01]  /*67e0*/  HMMA.16816.F32.BF16 R60, R4, R30, R24 ;  /* 0x0000001e043c723c */ /* 0x000fe20000041818 */
[----:B------:R-:W1:Y:S07]  /*67f0*/  LDSM.16.MT88.4 R24, [R87+0x4000] ;  /* 0x004000005718783b */ /* 0x000e6e0000004200 */
[C---:B-1----:R-:W-:Y:S08]  /*6800*/  HMMA.16816.F32.BF16 R32, R8.reuse, R24, RZ ;  /* 0x000000180820723c */ /* 0x042ff000000418ff */
[----:B------:R-:W-:Y:S01]  /*6810*/  HMMA.16816.F32.BF16 R24, R8, R26, RZ ;  /* 0x0000001a0818723c */ /* 0x000fe200000418ff */
[----:B------:R-:W-:Y:S01]  /*6820*/  LOP3.LUT R8, R105, 0xffff, RZ, 0xc0, !PT ;  /* 0x0000ffff69087812 */ /* 0x000fe200078ec0ff */
[--C-:B------:R-:W-:Y:S01]  /*6830*/  FFMA.FTZ R9, R114, UR4, -R2.reuse ;  /* 0x0000000472097c23 */ /* 0x100fe20008010802 */
[----:B------:R-:W-:Y:S01]  /*6840*/  FFMA.FTZ R11, R113, UR4, -R2 ;  /* 0x00000004710b7c23 */ /* 0x000fe20008010802 */
[----:B------:R-:W-:Y:S01]  /*6850*/  IMAD.MOV.U32 R105, RZ, RZ, R84 ;  /* 0x000000ffff697224 */ /* 0x000fe200078e0054 */
[----:B------:R-:W-:-:S02]  /*6860*/  ISETP.LE.U32.AND P3, PT, R8, UR6, PT ;  /* 0x0000000608007c0c */ /* 0x000fc4000bf63070 */
[----:B------:R-:W-:Y:S01]  /*6870*/  PRMT R8, R50, 0x7770, RZ ;  /* 0x0000777032087816 */ /* 0x000fe200000000ff */
[----:B------:R-:W-:Y:S01]  /*6880*/  MUFU.EX2 R142, R11 ;  /* 0x0000000b008e7308 */ /* 0x000fe20000000800 */
[----:B------:R-:W-:Y:S02]  /*6890*/  PRMT R84, R22, 0x7771, RZ ;  /* 0x0000777116547816 */ /* 0x000fe400000000ff */
[----:B------:R-:W-:Y:S01]  /*68a0*/  ISETP.LE.U32.AND P5, PT, R8, UR6, PT ;  /* 0x0000000608007c0c */ /* 0x000fe2000bfa3070 */
[----:B------:R-:W-:Y:S01]  /*68b0*/  FFMA.FTZ R8, R127, UR4, -R16 ;  /* 0x000000047f087c23 */ /* 0x000fe20008010810 */
[----:B------:R-:W-:Y:S01]  /*68c0*/  PRMT R10, R20, 0x7632, R10 ;  /* 0x00007632140a7816 */ /* 0x000fe2000000000a */
[----:B------:R-:W-:Y:S02]  /*68d0*/  IMAD.MOV.U32 R127, RZ, RZ, R41 ;  /* 0x000000ffff7f7224 */ /* 0x000fe400078e0029 */
[----:B------:R1:W-:Y:S01]  /*68e0*/  MUFU.EX2 R145, R8 ;  /* 0x0000000800917308 */ /* 0x0003e20000000800 */
[----:B------:R-:W-:Y:S01]  /*68f0*/  LOP3.LUT R55, R10, 0xff, RZ, 0xc0, !PT ;  /* 0x000000ff0a377812 */ /* 0x000fe200078ec0ff */
[----:B------:R-:W-:-:S05]  /*6900*/  @!P3 HFMA2.BF16_V2 R144, -RZ.H0_H0, RZ.H0_H0, -R160.H0_H0 ;  /* 0x200000ffff90b231 */ /* 0x000fca00003409a0 */
[----:B------:R-:W-:Y:S01]  /*6910*/  @!P3 PRMT R160, R144, 0x5410, RZ ;  /* 0x0000541090a0b816 */ /* 0x000fe200000000ff */
[----:B------:R-:W-:Y:S01]  /*6920*/  @!P5 HFMA2.BF16_V2 R236, -RZ.H0_H0, RZ.H0_H0, -R164.H0_H0 ;  /* 0x200000ffffecd231 */ /* 0x000fe200003409a4 */
[----:B------:R-:W-:-:S04]  /*6930*/  ISETP.GT.U32.AND P3, PT, R99, UR6, PT ;  /* 0x0000000663007c0c */ /* 0x000fc8000bf64070 */
[----:B------:R-:W-:Y:S02]  /*6940*/  @!P5 PRMT R164, R236, 0x5410, RZ ;  /* 0x00005410eca4d816 */ /* 0x000fe400000000ff */
[----:B------:R-:W-:Y:S01]  /*6950*/  ISETP.LE.U32.AND P5, PT, R44, UR6, PT ;  /* 0x000000062c007c0c */ /* 0x000fe2000bfa3070 */
[----:B-1----:R-:W-:Y:S01]  /*6960*/  FFMA.FTZ R8, R126, UR4, -R16 ;  /* 0x000000047e087c23 */ /* 0x002fe20008010810 */
[----:B------:R-:W-:-:S03]  /*6970*/  IMAD.MOV.U32 R126, RZ, RZ, R40 ;  /* 0x000000ffff7e7224 */ /* 0x000fc600078e0028 */
[----:B------:R1:W2:Y:S02]  /*6980*/  MUFU.EX2 R144, R8 ;  /* 0x0000000800907308 */ /* 0x0002a40000000800 */
[----:B-1----:R-:W-:Y:S01]  /*6990*/  FFMA.FTZ R8, R141, UR4, -R16 ;  /* 0x000000048d087c23 */ /* 0x002fe20008010810 */
[----:B--2---:R-:W-:-:S05]  /*69a0*/  F2FP.BF16.F32.PACK_AB R10, R144, R145 ;  /* 0x00000091900a723e */ /* 0x004fca00000010ff */
[----:B------:R1:W-:Y:S01]  /*69b0*/  MUFU.EX2 R146, R8 ;  /* 0x0000000800927308 */ /* 0x0003e20000000800 */
[C---:B------:R-:W-:Y:S02]  /*69c0*/  PRMT R31, R10.reuse, 0x7610, R31 ;  /* 0x000076100a1f7816 */ /* 0x040fe4000000001f */
[----:B------:R-:W-:Y:S01]  /*69d0*/  PRMT R30, R10, 0x7632, R30 ;  /* 0x000076320a1e7816 */ /* 0x000fe2000000001e */
[----:B-1----:R-:W-:Y:S01]  /*69e0*/  FFMA.FTZ R8, R140, UR4, -R16 ;  /* 0x000000048c087c23 */ /* 0x002fe20008010810 */
[----:B------:R-:W-:-:S03]  /*69f0*/  FFMA.FTZ R16, R112, UR4, -R2 ;  /* 0x0000000470107c23 */ /* 0x000fc60008010802 */
[----:B------:R-:W-:Y:S08]  /*6a00*/  MUFU.EX2 R140, R9 ;  /* 0x00000009008c7308 */ /* 0x000ff00000000800 */
[----:B------:R1:W-:Y:S08]  /*6a10*/  MUFU.EX2 R147, R8 ;  /* 0x0000000800937308 */ /* 0x0003f00000000800 */
[----:B------:R-:W-:Y:S01]  /*6a20*/  MUFU.EX2 R143, R16 ;  /* 0x00000010008f7308 */ /* 0x000fe20000000800 */
[----:B-1----:R-:W-:Y:S01]  /*6a30*/  FFMA.FTZ R8, R115, UR4, -R2 ;  /* 0x0000000473087c23 */ /* 0x002fe20008010802 */
[----:B------:R-:W-:-:S06]  /*6a40*/  LOP3.LUT R2, R20, 0xffff, RZ, 0xc0, !PT ;  /* 0x0000ffff14027812 */ /* 0x000fcc00078ec0ff */
[----:B------:R1:W2:Y:S01]  /*6a50*/  MUFU.EX2 R141, R8 ;  /* 0x00000008008d7308 */ /* 0x0002a20000000800 */
[----:B------:R-:W-:Y:S02]  /*6a60*/  SHF.R.U32.HI R53, RZ, 0x8, R2 ;  /* 0x00000008ff357819 */ /* 0x000fe40000011602 */
[----:B------:R-:W-:-:S04]  /*6a70*/  PRMT R2, R85, 0x5410, R86 ;  /* 0x0000541055027816 */ /* 0x000fc80000000056 */
[----:B------:R-:W-:-:S05]  /*6a80*/  LOP3.LUT R9, R2, 0xff00ff, RZ, 0xc0, !PT ;  /* 0x00ff00ff02097812 */ /* 0x000fca00078ec0ff */
[----:B------:R-:W-:Y:S02]  /*6a90*/  HSET2.LE.AND R11, R9, R0, PT ;  /* 0x00000000090b7233 */ /* 0x000fe40003803000 */
[----:B------:R-:W-:Y:S01]  /*6aa0*/  PRMT R9, R55, 0x5410, R64 ;  /* 0x0000541037097816 */ /* 0x000fe20000000040 */
[----:B-1----:R-:W-:-:S05]  /*6ab0*/  IMAD.MOV.U32 R8, RZ, RZ, R22 ;  /* 0x000000ffff087224 */ /* 0x002fca00078e0016 */
[----:B------:R-:W-:-:S04]  /*6ac0*/  LOP3.LUT R8, R8, 0xff, RZ, 0xc0, !PT ;  /* 0x000000ff08087812 */ /* 0x000fc800078ec0ff */
[----:B------:R-:W-:-:S05]  /*6ad0*/  PRMT R2, R8, 0x5410, R84 ;  /* 0x0000541008027816 */ /* 0x000fca0000000054 */
[----:B------:R-:W-:Y:S02]  /*6ae0*/  HSET2.LE.AND R8, R2, R0, PT ;  /* 0x0000000002087233 */ /* 0x000fe40003803000 */
[----:B------:R-:W-:-:S05]  /*6af0*/  PRMT R2, R54, 0x5410, R53 ;  /* 0x0000541036027816 */ /* 0x000fca0000000035 */
[--C-:B------:R-:W-:Y:S02]  /*6b00*/  HSET2.LE.AND R2, R2, R0.reuse, PT ;  /* 0x0000000002027233 */ /* 0x100fe40003803000 */
[----:B------:R-:W-:Y:S02]  /*6b10*/  HSET2.LE.AND R0, R9, R0, PT ;  /* 0x0000000009007233 */ /* 0x000fe40003803000 */
[----:B--2---:R-:W-:-:S04]  /*6b20*/  F2FP.BF16.F32.PACK_AB R9, R140, R141 ;  /* 0x0000008d8c09723e */ /* 0x004fc800000010ff */
[C---:B------:R-:W-:Y:S02]  /*6b30*/  PRMT R29, R9.reuse, 0x7610, R29 ;  /* 0x00007610091d7816 */ /* 0x040fe4000000001d */
[----:B------:R-:W-:Y:S02]  /*6b40*/  PRMT R28, R9, 0x7632, R28 ;  /* 0x00007632091c7816 */ /* 0x000fe4000000001c */
[----:B------:R-:W-:-:S04]  /*6b50*/  PRMT R9, R31, 0x5410, R30 ;  /* 0x000054101f097816 */ /* 0x000fc8000000001e */
[----:B------:R-:W-:Y:S02]  /*6b60*/  LOP3.LUT R112, R9, R2, RZ, 0xc0, !PT ;  /* 0x0000000209707212 */ /* 0x000fe400078ec0ff */
[----:B------:R-:W-:-:S04]  /*6b70*/  PRMT R2, R29, 0x5410, R28 ;  /* 0x000054101d027816 */ /* 0x000fc8000000001c */
[----:B------:R-:W-:Y:S02]  /*6b80*/  LOP3.LUT R113, R2, R0, RZ, 0xc0, !PT ;  /* 0x0000000002717212 */ /* 0x000fe400078ec0ff */
[----:B------:R-:W-:Y:S02]  /*6b90*/  F2FP.BF16.F32.PACK_AB R2, R147, R146 ;  /* 0x000000929302723e */ /* 0x000fe400000010ff */
[----:B------:R-:W-:Y:S02]  /*6ba0*/  F2FP.BF16.F32.PACK_AB R0, R143, R142 ;  /* 0x0000008e8f00723e */ /* 0x000fe400000010ff */
[C---:B------:R-:W-:Y:S02]  /*6bb0*/  PRMT R23, R2.reuse, 0x7610, R23 ;  /* 0x0000761002177816 */ /* 0x040fe40000000017 */
[----:B------:R-:W-:Y:S01]  /*6bc0*/  PRMT R21, R2, 0x7632, R21 ;  /* 0x0000763202157816 */ /* 0x000fe20000000015 */
[----:B------:R-:W-:Y:S01]  /*6bd0*/  IMAD.MOV.U32 R2, RZ, RZ, R47 ;  /* 0x000000ffff027224 */ /* 0x000fe200078e002f */
[----:B------:R-:W-:-:S02]  /*6be0*/  PRMT R20, R0, 0x7610, R20 ;  /* 0x0000761000147816 */ /* 0x000fc40000000014 */
[----:B------:R-:W-:Y:S02]  /*6bf0*/  PRMT R16, R0, 0x7632, R16 ;  /* 0x0000763200107816 */ /* 0x000fe40000000010 */
[----:B------:R-:W-:-:S04]  /*6c00*/  PRMT R0, R23, 0x5410, R21 ;  /* 0x0000541017007816 */ /* 0x000fc80000000015 */
[----:B------:R-:W-:Y:S02]  /*6c10*/  LOP3.LUT R114, R0, R8, RZ, 0xc0, !PT ;  /* 0x0000000800727212 */ /* 0x000fe400078ec0ff */
[----:B------:R-:W-:-:S04]  /*6c20*/  PRMT R0, R20, 0x5410, R16 ;  /* 0x0000541014007816 */ /* 0x000fc80000000010 */
[----:B------:R-:W-:Y:S02]  /*6c30*/  LOP3.LUT R115, R0, R11, RZ, 0xc0, !PT ;  /* 0x0000000b00737212 */ /* 0x000fe400078ec0ff */
[----:B------:R-:W1:Y:S01]  /*6c40*/  LDSM.16.MT88.4 R8, [R87+0x4800] ;  /* 0x004800005708783b */ /* 0x000e620000004200 */
[----:B------:R-:W-:-:S05]  /*6c50*/  SEL R0, R184, 0xffffffe0, !P2 ;  /* 0xffffffe0b8007807 */ /* 0x000fca0005000000 */
[----:B------:R-:W-:-:S05]  /*6c60*/  IMAD.IADD R0, R0, 0x1, R176 ;  /* 0x0000000100007824 */ /* 0x000fca00078e02b0 */
[----:B------:R-:W2:Y:S01]  /*6c70*/  LDSM.16.MT88.4 R40, [R0+0xd800] ;  /* 0x00d800000028783b */ /* 0x000ea20000004200 */
[----:B------:R-:W-:Y:S01]  /*6c80*/  IMAD.MOV.U32 R238, RZ, RZ, R126 ;  /* 0x000000ffffee7224 */ /* 0x000fe200078e007e */
[C---:B-1----:R-:W-:Y:S08]  /*6c90*/  HMMA.16816.F32.BF16 R48, R4.reuse, R8, R32 ;  /* 0x000000080430723c */ /* 0x042ff00000041820 */
[----:B------:R-:W-:Y:S01]  /*6ca0*/  HMMA.16816.F32.BF16 R24, R4, R10, R24 ;  /* 0x0000000a0418723c */ /* 0x000fe20000041818 */
[----:B------:R-:W1:Y:S01]  /*6cb0*/  LDSM.16.MT88.4 R4, [R0+0x11000] ;  /* 0x011000000004783b */ /* 0x000e620000004200 */
[----:B------:R-:W-:-:S03]  /*6cc0*/  IMAD.MOV.U32 R236, RZ, RZ, R239 ;  /* 0x000000ffffec7224 */ /* 0x000fc600078e00ef */
[----:B------:R-:W3:Y:S03]  /*6cd0*/  LDSM.16.MT88.4 R72, [R0+0xf800] ;  /* 0x00f800000048783b */ /* 0x000ee60000004200 */
[----:B--2---:R-:W-:Y:S01]  /*6ce0*/  HMMA.16816.F32.BF16 R36, R112, R40, R92 ;  /* 0x000000287024723c */ /* 0x004fe2000004185c */
[----:B------:R-:W-:-:S07]  /*6cf0*/  IMAD.MOV.U32 R126, RZ, RZ, R108 ;  /* 0x000000ffff7e7224 */ /* 0x000fce00078e006c */
[----:B------:R-:W-:Y:S08]  /*6d00*/  HMMA.16816.F32.BF16 R40, R112, R42, R76 ;  /* 0x0000002a7028723c */ /* 0x000ff0000004184c */
[C---:B-1----:R-:W-:Y:S08]  /*6d10*/  HMMA.16816.F32.BF16 R100, R12.reuse, R4, R100 ;  /* 0x000000040c64723c */ /* 0x042ff00000041864 */
[----:B------:R-:W-:Y:S01]  /*6d20*/  HMMA.16816.F32.BF16 R8, R12, R6, R56 ;  /* 0x000000060c08723c */ /* 0x000fe20000041838 */
[----:B------:R-:W1:Y:S01]  /*6d30*/  LDSM.16.MT88.4 R4, [R176+0xd000] ;  /* 0x00d00000b004783b */ /* 0x000e620000004200 */
[----:B------:R-:W-:-:S06]  /*6d40*/  IMAD.MOV.U32 R239, RZ, RZ, R127 ;  /* 0x000000ffffef7224 */ /* 0x000fcc00078e007f */
[----:B---3--:R-:W-:Y:S08]  /*6d50*/  HMMA.16816.F32.BF16 R68, R112, R72, R68 ;  /* 0x000000487044723c */ /* 0x008ff00000041844 */
[C---:B-1----:R-:W-:Y:S08]  /*6d60*/  HMMA.16816.F32.BF16 R120, R12.reuse, R4, R120 ;  /* 0x000000040c78723c */ /* 0x042ff00000041878 */
[----:B------:R-:W-:Y:S01]  /*6d70*/  HMMA.16816.F32.BF16 R88, R12, R6, R248 ;  /* 0x000000060c58723c */ /* 0x000fe200000418f8 */
[----:B------:R-:W1:Y:S01]  /*6d80*/  LDSM.16.MT88.4 R4, [R17+0x1000] ;  /* 0x001000001104783b */ /* 0x000e620000004200 */
[----:B------:R-:W-:-:S03]  /*6d90*/  IMAD.MOV.U32 R248, RZ, RZ, R109 ;  /* 0x000000fffff87224 */ /* 0x000fc600078e006d */
[----:B------:R2:W3:Y:S01]  /*6da0*/  LDL.LU.S16 R251, [R1+0x74] ;  /* 0x0000740001fb7983 */ /* 0x0004e20000300600 */
[----:B------:R-:W-:Y:S02]  /*6db0*/  IMAD.MOV.U32 R249, RZ, RZ, R105 ;  /* 0x000000fffff97224 */ /* 0x000fe400078e0069 */
[----:B------:R-:W-:Y:S01]  /*6dc0*/  IMAD.MOV.U32 R250, RZ, RZ, R107 ;  /* 0x000000fffffa7224 */ /* 0x000fe200078e006b */
[----:B------:R2:W4:Y:S01]  /*6dd0*/  LDL.LU.S16 R109, [R1+0x6c] ;  /* 0x00006c00016d7983 */ /* 0x0005220000300600 */
[----:B------:R-:W-:Y:S01]  /*6de0*/  IMAD.MOV.U32 R127, RZ, RZ, R104 ;  /* 0x000000ffff7f7224 */ /* 0x000fe200078e0068 */
[C---:B-1----:R-:W-:Y:S02]  /*6df0*/  HMMA.16816.F32.BF16 R44, R12.reuse, R4, R240 ;  /* 0x000000040c2c723c */ /* 0x042fe400000418f0 */
[----:B------:R2:W5:Y:S01]  /*6e00*/  LDL.LU.S16 R240, [R1+0x68] ;  /* 0x0000680001f07983 */ /* 0x0005620000300600 */
[----:B------:R-:W-:Y:S02]  /*6e10*/  IMAD.MOV.U32 R243, RZ, RZ, R237 ;  /* 0x000000fffff37224 */ /* 0x000fe400078e00ed */
[----:B------:R-:W-:Y:S01]  /*6e20*/  IMAD.MOV.U32 R237, RZ, RZ, R110 ;  /* 0x000000ffffed7224 */ /* 0x000fe200078e006e */
[----:B------:R2:W2:Y:S01]  /*6e30*/  LDL.LU.S16 R108, [R1+0x44] ;  /* 0x00004400016c7983 */ /* 0x0004a20000300600 */
[----:B------:R-:W-:Y:S01]  /*6e40*/  IMAD.MOV.U32 R110, RZ, RZ, R106 ;  /* 0x000000ffff6e7224 */ /* 0x000fe200078e006a */
[C---:B------:R-:W-:Y:S02]  /*6e50*/  HMMA.16816.F32.BF16 R32, R12.reuse, R6, R232 ;  /* 0x000000060c20723c */ /* 0x040fe400000418e8 */
[----:B------:R-:W1:Y:S04]  /*6e60*/  LDSM.16.MT88.4 R4, [R87+0x1000] ;  /* 0x001000005704783b */ /* 0x000e680000004200 */
[----:B------:R1:W3:Y:S04]  /*6e70*/  LDL.LU.S16 R242, [R1+0x7c] ;  /* 0x00007c0001f27983 */ /* 0x0002e80000300600 */
[----:B------:R-:W-:Y:S01]  /*6e80*/  LDSM.16.MT88.4 R104, [R0+0x11800] ;  /* 0x011800000068783b */ /* 0x000fe20000004200 */
[C---:B-1----:R-:W-:Y:S08]  /*6e90*/  HMMA.16816.F32.BF16 R92, R12.reuse, R4, R228 ;  /* 0x000000040c5c723c */ /* 0x042ff000000418e4 */
[C---:B------:R-:W-:Y:S01]  /*6ea0*/  HMMA.16816.F32.BF16 R96, R12.reuse, R6, R220 ;  /* 0x000000060c60723c */ /* 0x040fe200000418dc */
[----:B------:R-:W1:Y:S07]  /*6eb0*/  LDSM.16.MT88.4 R4, [R176+0xf000] ;  /* 0x00f00000b004783b */ /* 0x000e6e0000004200 */
        /* <DEDUP_REMOVED lines=13> */
[----:B------:R-:W-:Y:S01]  /*6f90*/  HMMA.16816.F32.BF16 R60, R12, R6, R60 ;  /* 0x000000060c3c723c */ /* 0x000fe2000004183c */
[----:B------:R-:W1:Y:S01]  /*6fa0*/  LDSM.16.MT88.4 R4, [R87+0x5000] ;  /* 0x005000005704783b */ /* 0x000e620000004200 */
[----:B----4-:R-:W-:-:S02]  /*6fb0*/  @P3 HFMA2.BF16_V2 R109, -RZ.H0_H0, RZ.H0_H0, -R167.H0_H0 ;  /* 0x200000ffff6d3231 */ /* 0x010fc400003409a7 */
[----:B--2---:R-:W-:-:S04]  /*6fc0*/  @P1 HFMA2.BF16_V2 R108, -RZ.H0_H0, RZ.H0_H0, -R152.H0_H0 ;  /* 0x200000ffff6c1231 */ /* 0x004fc80000340998 */
[----:B-1----:R-:W-:Y:S01]  /*6fd0*/  HMMA.16816.F32.BF16 R192, R12, R4, R48 ;  /* 0x000000040cc0723c */ /* 0x002fe20000041830 */
[----:B------:R-:W1:Y:S01]  /*6fe0*/  LDSM.16.MT88.4 R48, [R17+0x1800] ;  /* 0x001800001130783b */ /* 0x000e620000004200 */
[----:B------:R-:W-:-:S03]  /*6ff0*/  PRMT R0, R109, 0x7610, R0 ;  /* 0x000076106d007816 */ /* 0x000fc60000000000 */
[----:B------:R2:W4:Y:S01]  /*7000*/  LDL.LU.S16 R109, [R1+0x78] ;  /* 0x00007800016d7983 */ /* 0x0005220000300600 */
[----:B------:R-:W-:Y:S02]  /*7010*/  @P3 PRMT R167, R0, 0x5410, RZ ;  /* 0x0000541000a73816 */ /* 0x000fe400000000ff */
[----:B------:R-:W-:Y:S01]  /*7020*/  ISETP.LE.U32.AND P3, PT, R65, UR6, PT ;  /* 0x0000000641007c0c */ /* 0x000fe2000bf63070 */
[----:B-1----:R-:W-:Y:S01]  /*7030*/  HMMA.16816.F32.BF16 R44, R112, R48, R44 ;  /* 0x00000030702c723c */ /* 0x002fe2000004182c */
[----:B------:R-:W-:Y:S02]  /*7040*/  PRMT R48, R108, 0x7610, R48 ;  /* 0x000076106c307816 */ /* 0x000fe40000000030 */
[----:B------:R2:W2:Y:S04]  /*7050*/  LDL.LU.S16 R108, [R1+0x70] ;  /* 0x00007000016c7983 */ /* 0x0004a80000300600 */
[----:B------:R1:W2:Y:S01]  /*7060*/  LDL.LU.S16 R65, [R1+0x80] ;  /* 0x0000800001417983 */ /* 0x0002a20000300600 */
[----:B-----5:R-:W-:Y:S01]  /*7070*/  @P4 HFMA2.BF16_V2 R240, -RZ.H0_H0, RZ.H0_H0, -R153.H0_H0 ;  /* 0x200000fffff04231 */ /* 0x020fe20000340999 */
[----:B------:R-:W-:-:S04]  /*7080*/  LOP3.LUT R0, R111, 0xffff, RZ, 0xc0, !PT ;  /* 0x0000ffff6f007812 */ /* 0x000fc800078ec0ff */
[----:B------:R-:W-:-:S04]  /*7090*/  PRMT R49, R240, 0x7610, R49 ;  /* 0x00007610f0317816 */ /* 0x000fc80000000031 */
[----:B------:R-:W-:Y:S02]  /*70a0*/  @P4 PRMT R153, R49, 0x5410, RZ ;  /* 0x0000541031994816 */ /* 0x000fe400000000ff */
[----:B------:R-:W-:Y:S01]  /*70b0*/  ISETP.LE.U32.AND P4, PT, R0, UR6, PT ;  /* 0x0000000600007c0c */ /* 0x000fe2000bf83070 */
[----:B------:R-:W-:Y:S01]  /*70c0*/  HMMA.16816.F32.BF16 R24, R12, R6, R24 ;  /* 0x000000060c18723c */ /* 0x000fe20000041818 */
[----:B---3--:R-:W-:-:S11]  /*70d0*/  @!P5 HFMA2.BF16_V2 R242, -RZ.H0_H0, RZ.H0_H0, -R137.H0_H0 ;  /* 0x200000fffff2d231 */ /* 0x008fd60000340989 */
[----:B------:R-:W-:-:S05]  /*70e0*/  @!P4 HFMA2.BF16_V2 R251, -RZ.H0_H0, RZ.H0_H0, -R136.H0_H0 ;  /* 0x200000fffffbc231 */ /* 0x000fca0000340988 */
[----:B------:R-:W-:Y:S02]  /*70f0*/  PRMT R15, R251, 0x7610, R15 ;  /* 0x00007610fb0f7816 */ /* 0x000fe4000000000f */
[----:B------:R-:W-:Y:S02]  /*7100*/  @P1 PRMT R152, R48, 0x5410, RZ ;  /* 0x0000541030981816 */ /* 0x000fe400000000ff */
[----:B------:R-:W-:Y:S02]  /*7110*/  @!P4 PRMT R136, R15, 0x5410, RZ ;  /* 0x000054100f88c816 */ /* 0x000fe400000000ff */
[----:B------:R1:W3:Y:S01]  /*7120*/  LDL.LU.S16 R15, [R1+0x88] ;  /* 0x00008800010f7983 */ /* 0x0002e20000300600 */
[----:B------:R-:W-:Y:S02]  /*7130*/  ISETP.LE.U32.AND P1, PT, R66, UR6, PT ;  /* 0x0000000642007c0c */ /* 0x000fe4000bf23070 */
[----:B------:R-:W-:Y:S02]  /*7140*/  PRMT R66, R242, 0x7610, R66 ;  /* 0x00007610f2427816 */ /* 0x000fe40000000042 */
[----:B------:R-:W-:-:S02]  /*7150*/  PRMT R0, R52, 0x7770, RZ ;  /* 0x0000777034007816 */ /* 0x000fc400000000ff */
[----:B------:R-:W-:Y:S02]  /*7160*/  @!P5 PRMT R137, R66, 0x5410, RZ ;  /* 0x000054104289d816 */ /* 0x000fe400000000ff */
[----:B------:R-:W-:Y:S01]  /*7170*/  ISETP.LE.U32.AND P5, PT, R0, UR6, PT ;  /* 0x0000000600007c0c */ /* 0x000fe2000bfa3070 */
[C---:B------:R-:W-:Y:S01]  /*7180*/  HMMA.16816.F32.BF16 R100, R112.reuse, R104, R100 ;  /* 0x000000687064723c */ /* 0x040fe20000041864 */
[----:B------:R1:W5:Y:S07]  /*7190*/  LDL.LU.S16 R0, [R1+0x84] ;  /* 0x0000840001007983 */ /* 0x00036e0000300600 */
[----:B------:R-:W-:Y:S01]  /*71a0*/  HMMA.16816.F32.BF16 R104, R112, R106, R8 ;  /* 0x0000006a7068723c */ /* 0x000fe20000041808 */
[----:B----4-:R-:W-:-:S05]  /*71b0*/  @!P3 HFMA2.BF16_V2 R109, -RZ.H0_H0, RZ.H0_H0, -R134.H0_H0 ;  /* 0x200000ffff6db231 */ /* 0x010fca0000340986 */
[----:B------:R-:W-:-:S04]  /*71c0*/  PRMT R11, R109, 0x7610, R11 ;  /* 0x000076106d0b7816 */ /* 0x000fc8000000000b */
[----:B------:R-:W-:Y:S02]  /*71d0*/  @!P3 PRMT R134, R11, 0x5410, RZ ;  /* 0x000054100b86b816 */ /* 0x000fe400000000ff */
[----:B------:R1:W4:Y:S01]  /*71e0*/  LDL.LU.S16 R11, [R1+0x8c] ;  /* 0x00008c00010b7983 */ /* 0x0003220000300600 */
[----:B--2---:R-:W-:-:S05]  /*71f0*/  @!P5 HFMA2.BF16_V2 R65, -RZ.H0_H0, RZ.H0_H0, -R118.H0_H0 ;  /* 0x200000ffff41d231 */ /* 0x004fca0000340976 */
[----:B------:R-:W-:-:S04]  /*7200*/  PRMT R9, R65, 0x7610, R9 ;  /* 0x0000761041097816 */ /* 0x000fc80000000009 */
[----:B------:R-:W-:Y:S02]  /*7210*/  @!P5 PRMT R118, R9, 0x5410, RZ ;  /* 0x000054100976d816 */ /* 0x000fe400000000ff */
[----:B------:R1:W2:Y:S01]  /*7220*/  LDL.LU.S16 R9, [R1+0x90] ;  /* 0x0000900001097983 */ /* 0x0002a20000300600 */
[----:B------:R-:W-:Y:S01]  /*7230*/  ISETP.GT.U32.AND P4, PT, R67, UR6, PT ;  /* 0x0000000643007c0c */ /* 0x000fe2000bf84070 */
[----:B------:R-:W-:Y:S01]  /*7240*/  @!P1 HFMA2.BF16_V2 R108, -RZ.H0_H0, RZ.H0_H0, -R132.H0_H0 ;  /* 0x200000ffff6c9231 */ /* 0x000fe20000340984 */
[----:B------:R-:W-:Y:S01]  /*7250*/  HMMA.16816.F32.BF16 R48, R112, R50, R32 ;  /* 0x000000327030723c */ /* 0x000fe20000041820 */
[----:B------:R-:W-:-:S03]  /*7260*/  IMAD.MOV.U32 R251, RZ, RZ, R110 ;  /* 0x000000fffffb7224 */ /* 0x000fc600078e006e */
[----:B------:R-:W-:Y:S02]  /*7270*/  PRMT R32, R108, 0x7610, R32 ;  /* 0x000076106c207816 */ /* 0x000fe40000000020 */
[----:B------:R-:W-:Y:S02]  /*7280*/  LDSM.16.MT88.4 R108, [R17+0x5800] ;  /* 0x00580000116c783b */ /* 0x000fe40000004200 */
[----:B------:R-:W-:Y:S02]  /*7290*/  HMMA.16816.F32.BF16 R72, R112, R74, R80 ;  /* 0x0000004a7048723c */ /* 0x000fe40000041850 */
[----:B------:R1:W2:Y:S01]  /*72a0*/  LDSM.16.MT88.4 R80, [R17+0x3800] ;  /* 0x003800001150783b */ /* 0x0002a20000004200 */
[----:B---3--:R-:W-:-:S05]  /*72b0*/  @P4 HFMA2.BF16_V2 R15, -RZ.H0_H0, RZ.H0_H0, -R135.H0_H0 ;  /* 0x200000ffff0f4231 */ /* 0x008fca0000340987 */
[----:B------:R-:W-:Y:S01]  /*72c0*/  PRMT R14, R15, 0x7610, R14 ;  /* 0x000076100f0e7816 */ /* 0x000fe2000000000e */
[----:B-1----:R1:W3:Y:S04]  /*72d0*/  LDL.LU.S16 R17, [R1+0x98] ;  /* 0x0000980001117983 */ /* 0x0022e80000300600 */
[----:B------:R1:W3:Y:S01]  /*72e0*/  LDL.LU.S16 R15, [R1+0x94] ;  /* 0x00009400010f7983 */ /* 0x0002e20000300600 */
[----:B------:R-:W-:Y:S02]  /*72f0*/  ISETP.GT.U32.AND P3, PT, R124, UR6, PT ;  /* 0x000000067c007c0c */ /* 0x000fe4000bf64070 */
[----:B------:R-:W-:Y:S02]  /*7300*/  ISETP.LE.U32.AND P5, PT, R54, UR6, PT ;  /* 0x0000000636007c0c */ /* 0x000fe4000bfa3070 */
[----:B------:R-:W-:-:S02]  /*7310*/  @P4 PRMT R135, R14, 0x5410, RZ ;  /* 0x000054100e874816 */ /* 0x000fc400000000ff */
[----:B------:R-:W-:Y:S01]  /*7320*/  @!P1 PRMT R132, R32, 0x5410, RZ ;  /* 0x0000541020849816 */ /* 0x000fe200000000ff */
[----:B------:R1:W3:Y:S01]  /*7330*/  LDL.LU.S16 R14, [R1+0x9c] ;  /* 0x00009c00010e7983 */ /* 0x0002e20000300600 */
[----:B------:R-:W-:-:S05]  /*7340*/  ISETP.GT.U32.AND P1, PT, R125, UR6, PT ;  /* 0x000000067d007c0c */ /* 0x000fca000bf24070 */
[----:B-----5:R-:W-:-:S05]  /*7350*/  @P3 HFMA2.BF16_V2 R0, -RZ.H0_H0, RZ.H0_H0, -R133.H0_H0 ;  /* 0x200000ffff003231 */ /* 0x020fca0000340985 */
[----:B------:R-:W-:Y:S02]  /*7360*/  PRMT R10, R0, 0x7610, R10 ;  /* 0x00007610000a7816 */ /* 0x000fe4000000000a */
[----:B------:R-:W-:Y:S02]  /*7370*/  LOP3.LUT R0, R53, 0xffff, RZ, 0xc0, !PT ;  /* 0x0000ffff35007812 */ /* 0x000fe400078ec0ff */
[----:B------:R-:W-:Y:S02]  /*7380*/  @P3 PRMT R133, R10, 0x5410, RZ ;  /* 0x000054100a853816 */ /* 0x000fe400000000ff */
[----:B------:R-:W-:Y:S01]  /*7390*/  ISETP.LE.U32.AND P4, PT, R0, UR6, PT ;  /* 0x0000000600007c0c */ /* 0x000fe2000bf83070 */
[----:B----4-:R-:W-:-:S05]  /*73a0*/  @P1 HFMA2.BF16_V2 R11, -RZ.H0_H0, RZ.H0_H0, -R119.H0_H0 ;  /* 0x200000ffff0b1231 */ /* 0x010fca0000340977 */
[----:B------:R-:W-:Y:S02]  /*73b0*/  PRMT R0, R11, 0x7610, R0 ;  /* 0x000076100b007816 */ /* 0x000fe40000000000 */
[----:B------:R1:W4:Y:S04]  /*73c0*/  LDL.LU.S16 R11, [R1+0xac] ;  /* 0x0000ac00010b7983 */ /* 0x0003280000300600 */
[----:B------:R1:W5:Y:S01]  /*73d0*/  LDL.LU.S16 R10, [R1+0xa8] ;  /* 0x0000a800010a7983 */ /* 0x0003620000300600 */
[----:B--2---:R-:W-:-:S05]  /*73e0*/  @!P5 HFMA2.BF16_V2 R9, -RZ.H0_H0, RZ.H0_H0, -R31.H0_H0 ;  /* 0x200000ffff09d231 */ /* 0x004fca000034091f */
[----:B------:R-:W-:Y:S02]  /*73f0*/  PRMT R8, R9, 0x7610, R8 ;  /* 0x0000761009087816 */ /* 0x000fe40000000008 */
[----:B------:R1:W2:Y:S02]  /*7400*/  LDL.LU.S16 R9, [R1+0xa4] ;  /* 0x0000a40001097983 */ /* 0x0002a40000300600 */
[----:B------:R-:W-:Y:S02]  /*7410*/  @!P5 PRMT R31, R8, 0x5410, RZ ;  /* 0x00005410081fd816 */ /* 0x000fe400000000ff */
[----:B------:R1:W2:Y:S01]  /*7420*/  LDL.LU.S16 R8, [R1+0xa0] ;  /* 0x0000a00001087983 */ /* 0x0002a20000300600 */
[----:B------:R-:W-:Y:S01]  /*7430*/  ISETP.LE.U32.AND P3, PT, R55, UR6, PT ;  /* 0x0000000637007c0c */ /* 0x000fe2000bf63070 */
[----:B------:R-:W-:Y:S01]  /*7440*/  IMAD.MOV.U32 R242, RZ, RZ, R243 ;  /* 0x000000fffff27224 */ /* 0x000fe200078e00f3 */
[----:B------:R-:W-:Y:S01]  /*7450*/  @P1 PRMT R119, R0, 0x5410, RZ ;  /* 0x0000541000771816 */ /* 0x000fe200000000ff */
[----:B------:R-:W-:Y:S01]  /*7460*/  IMAD.MOV.U32 R241, RZ, RZ, R2 ;  /* 0x000000fffff17224 */ /* 0x000fe200078e0002 */
[----:B------:R-:W-:Y:S01]  /*7470*/  PRMT R0, R22, 0x7770, RZ ;  /* 0x0000777016007816 */ /* 0x000fe200000000ff */
[----:B------:R-:W-:Y:S01]  /*7480*/  IMAD.MOV.U32 R2, RZ, RZ, R126 ;  /* 0x000000ffff027224 */ /* 0x000fe200078e007e */
[----:B------:R-:W-:Y:S01]  /*7490*/  ISETP.LE.U32.AND P1, PT, R64, UR6, PT ;  /* 0x0000000640007c0c */ /* 0x000fe2000bf23070 */
[----:B------:R-:W-:Y:S01]  /*74a0*/  IMAD.MOV.U32 R243, RZ, RZ, R127 ;  /* 0x000000fffff37224 */ /* 0x000fe200078e007f */
[----:B------:R-:W-:Y:S01]  /*74b0*/  ISETP.LE.U32.AND P5, PT, R0, UR6, PT ;  /* 0x0000000600007c0c */ /* 0x000fe2000bfa3070 */
[----:B------:R-:W1:Y:S01]  /*74c0*/  LDSM.16.MT88.4 R124, [R176+0xd800] ;  /* 0x00d80000b07c783b */ /* 0x000e620000004200 */
[C---:B------:R-:W-:Y:S03]  /*74d0*/  HMMA.16816.F32.BF16 R76, R112.reuse, R80, R76 ;  /* 0x00000050704c723c */ /* 0x040fe6000004184c */
[----:B------:R-:W-:Y:S05]  /*74e0*/  LDSM.16.MT88.4 R64, [R176+0xf800] ;  /* 0x00f80000b040783b */ /* 0x000fea0000004200 */
[----:B------:R-:W-:Y:S01]  /*74f0*/  HMMA.16816.F32.BF16 R80, R112, R82, R56 ;  /* 0x000000527050723c */ /* 0x000fe20000041838 */
[----:B------:R-:W1:Y:S01]  /*7500*/  LDSM.16.MT88.4 R56, [R87+0x1800] ;  /* 0x001800005738783b */ /* 0x000e620000004200 */
[----:B---3--:R-:W-:-:S05]  /*7510*/  @!P3 HFMA2.BF16_V2 R15, -RZ.H0_H0, RZ.H0_H0, -R29.H0_H0 ;  /* 0x200000ffff0fb231 */ /* 0x008fca000034091d */
[----:B------:R-:W-:-:S04]  /*7520*/  PRMT R0, R15, 0x7610, R0 ;  /* 0x000076100f007816 */ /* 0x000fc80000000000 */
[----:B------:R-:W-:Y:S01]  /*7530*/  @!P3 PRMT R29, R0, 0x5410, RZ ;  /* 0x00005410001db816 */ /* 0x000fe200000000ff */
[----:B------:R-:W-:Y:S01]  /*7540*/  FADD.FTZ R0, R242, R241 ;  /* 0x000000f1f2007221 */ /* 0x000fe20000010000 */
[----:B------:R-:W-:-:S03]  /*7550*/  @!P1 HFMA2.BF16_V2 R14, -RZ.H0_H0, RZ.H0_H0, -R28.H0_H0 ;  /* 0x200000ffff0e9231 */ /* 0x000fc6000034091c */
[----:B------:R-:W-:Y:S01]  /*7560*/  FADD.FTZ R0, R248, R0 ;  /* 0x00000000f8007221 */ /* 0x000fe20000010000 */
[----:B------:R-:W-:Y:S01]  /*7570*/  @!P4 HFMA2.BF16_V2 R17, -RZ.H0_H0, RZ.H0_H0, -R30.H0_H0 ;  /* 0x200000ffff11c231 */ /* 0x000fe2000034091e */
[----:B------:R-:W-:Y:S02]  /*7580*/  PRMT R12, R14, 0x7610, R12 ;  /* 0x000076100e0c7816 */ /* 0x000fe4000000000c */
[----:B------:R-:W-:Y:S02]  /*7590*/  FADD.FTZ R0, R249, R0 ;  /* 0x00000000f9007221 */ /* 0x000fe40000010000 */
[----:B------:R-:W-:Y:S02]  /*75a0*/  @!P1 PRMT R28, R12, 0x5410, RZ ;  /* 0x000054100c1c9816 */ /* 0x000fe400000000ff */
[----:B------:R-:W-:Y:S01]  /*75b0*/  FADD.FTZ R0, R251, R0 ;  /* 0x00000000fb007221 */ /* 0x000fe20000010000 */
[----:B------:R-:W-:Y:S01]  /*75c0*/  PRMT R13, R17, 0x7610, R13 ;  /* 0x00007610110d7816 */ /* 0x000fe2000000000d */
[----:B------:R-:W3:Y:S01]  /*75d0*/  LDC R251, c[0x0][0x448] ;  /* 0x00011200fffb7b82 */ /* 0x000ee20000000800 */
[----:B------:R-:W-:Y:S01]  /*75e0*/  ISETP.GT.U32.AND P1, PT, R86, UR6, PT ;  /* 0x0000000656007c0c */ /* 0x000fe2000bf24070 */
[----:B------:R-:W-:Y:S01]  /*75f0*/  FADD.FTZ R2, R2, R243 ;  /* 0x000000f302027221 */ /* 0x000fe20000010000 */
[----:B------:R-:W-:-:S02]  /*7600*/  @!P4 PRMT R30, R13, 0x5410, RZ ;  /* 0x000054100d1ec816 */ /* 0x000fc400000000ff */
[----:B------:R-:W-:Y:S01]  /*7610*/  ISETP.GT.U32.AND P3, PT, R85, UR6, PT ;  /* 0x0000000655007c0c */ /* 0x000fe2000bf64070 */
[----:B------:R-:W-:Y:S01]  /*7620*/  FADD.FTZ R2, R246, R2 ;  /* 0x00000002f6027221 */ /* 0x000fe20000010000 */
[----:B------:R-:W-:-:S03]  /*7630*/  ISETP.GT.U32.AND P4, PT, R84, UR6, PT ;  /* 0x0000000654007c0c */ /* 0x000fc6000bf84070 */
[----:B------:R-:W-:Y:S01]  /*7640*/  FADD.FTZ R2, R247, R2 ;  /* 0x00000002f7027221 */ /* 0x000fe20000010000 */
[----:B------:R-:W-:-:S03]  /*7650*/  FADD.FTZ R0, R250, R0 ;  /* 0x00000000fa007221 */ /* 0x000fc60000010000 */
[----:B------:R-:W-:Y:S01]  /*7660*/  FADD.FTZ R2, R252, R2 ;  /* 0x00000002fc027221 */ /* 0x000fe20000010000 */
[----:B-1----:R-:W-:Y:S03]  /*7670*/  HMMA.16816.F32.BF16 R120, R112, R124, R120 ;  /* 0x0000007c7078723c */ /* 0x002fe60000041878 */
[----:B------:R-:W-:Y:S01]  /*7680*/  FADD.FTZ R2, R236, R2 ;  /* 0x00000002ec027221 */ /* 0x000fe20000010000 */
[----:B------:R-:W-:-:S04]  /*7690*/  FADD.FTZ R0, R225, R0 ;  /* 0x00000000e1007221 */ /* 0x000fc80000010000 */
[----:B------:R-:W-:Y:S01]  /*76a0*/  HMMA.16816.F32.BF16 R124, R112, R126, R88 ;  /* 0x0000007e707c723c */ /* 0x000fe20000041858 */
[----:B------:R-:W-:Y:S01]  /*76b0*/  LDSM.16.MT88.4 R88, [R87+0x3800] ;  /* 0x003800005758783b */ /* 0x000fe20000004200 */
[----:B------:R-:W-:Y:S01]  /*76c0*/  FADD.FTZ R2, R244, R2 ;  /* 0x00000002f4027221 */ /* 0x000fe20000010000 */
[----:B------:R-:W-:-:S03]  /*76d0*/  FADD.FTZ R0, R237, R0 ;  /* 0x00000000ed007221 */ /* 0x000fc60000010000 */
[----:B------:R-:W-:Y:S02]  /*76e0*/  FADD.FTZ R2, R245, R2 ;  /* 0x00000002f5027221 */ /* 0x000fe40000010000 */
[C---:B------:R-:W-:Y:S01]  /*76f0*/  HMMA.16816.F32.BF16 R52, R112.reuse, R56, R92 ;  /* 0x000000387034723c */ /* 0x040fe2000004185c */
[----:B------:R-:W-:Y:S07]  /*7700*/  STG.E.U16 desc[UR18][R178.64], R154 ;  /* 0x0000009ab2007986 */ /* 0x000fee000c101512 */
[C---:B------:R-:W-:Y:S01]  /*7710*/  HMMA.16816.F32.BF16 R56, R112.reuse, R58, R96 ;  /* 0x0000003a7038723c */ /* 0x040fe20000041860 */
[----:B------:R-:W1:Y:S04]  /*7720*/  LDSM.16.MT88.4 R96, [R176+0x11800] ;  /* 0x01180000b060783b */ /* 0x000e680000004200 */
[----:B------:R-:W-:Y:S03]  /*7730*/  STG.E.U16 desc[UR18][R178.64+0x2], R155 ;  /* 0x0000029bb2007986 */ /* 0x000fe6000c101512 */
[C---:B------:R-:W-:Y:S01]  /*7740*/  HMMA.16816.F32.BF16 R128, R112.reuse, R108, R128 ;  /* 0x0000006c7080723c */ /* 0x040fe20000041880 */
[----:B------:R-:W1:Y:S07]  /*7750*/  LDCU.64 UR8, c[0x0][0x358] ;  /* 0x00006b00ff0877ac */ /* 0x000e6e0008000a00 */
[C---:B------:R-:W-:Y:S08]  /*7760*/  HMMA.16816.F32.BF16 R108, R112.reuse, R110, R60 ;  /* 0x0000006e706c723c */ /* 0x040ff0000004183c */
[C---:B------:R-:W-:Y:S08]  /*7770*/  HMMA.16816.F32.BF16 R60, R112.reuse, R64, R148 ;  /* 0x00000040703c723c */ /* 0x040ff00000041894 */
[C---:B------:R-:W-:Y:S08]  /*7780*/  HMMA.16816.F32.BF16 R64, R112.reuse, R66, R168 ;  /* 0x000000427040723c */ /* 0x040ff000000418a8 */
[C---:B-1----:R-:W-:Y:S08]  /*7790*/  HMMA.16816.F32.BF16 R92, R112.reuse, R96, R204 ;  /* 0x00000060705c723c */ /* 0x042ff000000418cc */
[----:B------:R-:W-:Y:S01]  /*77a0*/  HMMA.16816.F32.BF16 R96, R112, R98, R208 ;  /* 0x000000627060723c */ /* 0x000fe200000418d0 */
[----:B----4-:R-:W-:-:S02]  /*77b0*/  @!P5 HFMA2.BF16_V2 R11, -RZ.H0_H0, RZ.H0_H0, -R23.H0_H0 ;  /* 0x200000ffff0bd231 */ /* 0x010fc40000340917 */
[----:B-----5:R-:W-:-:S03]  /*77c0*/  @P4 HFMA2.BF16_V2 R10, -RZ.H0_H0, RZ.H0_H0, -R21.H0_H0 ;  /* 0x200000ffff0a4231 */ /* 0x020fc60000340915 */
[----:B------:R-:W-:Y:S02]  /*77d0*/  PRMT R7, R11, 0x7610, R7 ;  /* 0x000076100b077816 */ /* 0x000fe40000000007 */
[----:B------:R-:W-:-:S04]  /*77e0*/  PRMT R6, R10, 0x7610, R6 ;  /* 0x000076100a067816 */ /* 0x000fc80000000006 */
[----:B------:R-:W-:Y:S01]  /*77f0*/  @P4 PRMT R21, R6, 0x5410, RZ ;  /* 0x0000541006154816 */ /* 0x000fe200000000ff */
[----:B------:R-:W-:Y:S01]  /*7800*/  FADD.FTZ R6, R224, R0 ;  /* 0x00000000e0067221 */ /* 0x000fe20000010000 */
[----:B------:R-:W-:-:S04]  /*7810*/  FADD.FTZ R0, R187, R2 ;  /* 0x00000002bb007221 */ /* 0x000fc80000010000 */
[----:B------:R-:W-:Y:S01]  /*7820*/  FADD.FTZ R0, R185, R0 ;  /* 0x00000000b9007221 */ /* 0x000fe20000010000 */
[----:B------:R-:W-:-:S03]  /*7830*/  FADD.FTZ R2, R197, R6 ;  /* 0x00000006c5027221 */ /* 0x000fc60000010000 */
[----:B------:R-:W-:Y:S01]  /*7840*/  FADD.FTZ R0, R180, R0 ;  /* 0x00000000b4007221 */ /* 0x000fe20000010000 */
[----:B--2---:R-:W-:Y:S02]  /*7850*/  @P3 HFMA2.BF16_V2 R9, -RZ.H0_H0, RZ.H0_H0, -R20.H0_H0 ;  /* 0x200000ffff093231 */ /* 0x004fe40000340914 */
[----:B------:R-:W-:-:S03]  /*7860*/  @P1 HFMA2.BF16_V2 R8, -RZ.H0_H0, RZ.H0_H0, -R16.H0_H0 ;  /* 0x200000ffff081231 */ /* 0x000fc60000340910 */
[----:B------:R-:W-:Y:S02]  /*7870*/  PRMT R5, R9, 0x7610, R5 ;  /* 0x0000761009057816 */ /* 0x000fe40000000005 */
[----:B------:R-:W-:Y:S02]  /*7880*/  PRMT R4, R8, 0x7610, R4 ;  /* 0x0000761008047816 */ /* 0x000fe40000000004 */
[----:B------:R-:W-:Y:S01]  /*7890*/  @P3 PRMT R20, R5, 0x5410, RZ ;  /* 0x0000541005143816 */ /* 0x000fe200000000ff */
[----:B------:R-:W1:Y:S01]  /*78a0*/  LDSM.16.MT88.4 R8, [R87+0x5800] ;  /* 0x005800005708783b */ /* 0x000e620000004200 */
[----:B------:R-:W-:Y:S01]  /*78b0*/  @P1 PRMT R16, R4, 0x5410, RZ ;  /* 0x0000541004101816 */ /* 0x000fe200000000ff */
[----:B---3--:R-:W-:-:S04]  /*78c0*/  IMAD.SHL.U32 R4, R251, 0x8, RZ ;  /* 0x00000008fb047824 */ /* 0x008fc800078e00ff */
[----:B------:R-:W-:-:S05]  /*78d0*/  IMAD.WIDE R4, R4, 0x2, R178 ;  /* 0x0000000204047825 */ /* 0x000fca00078e02b2 */
[----:B------:R-:W-:Y:S04]  /*78e0*/  STG.E.U16 desc[UR18][R4.64], R159 ;  /* 0x0000009f04007986 */ /* 0x000fe8000c101512 */
        /* <DEDUP_REMOVED lines=10> */
[----:B------:R-:W-:Y:S01]  /*7990*/  STG.E.U16 desc[UR18][R178.64+0x32], R167 ;  /* 0x000032a7b2007986 */ /* 0x000fe2000c101512 */
[----:B------:R-:W-:-:S03]  /*79a0*/  FADD.FTZ R2, R196, R2 ;  /* 0x00000002c4027221 */ /* 0x000fc60000010000 */
[----:B------:R-:W-:Y:S01]  /*79b0*/  STG.E.U16 desc[UR18][R4.64+0x30], R153 ;  /* 0x0000309904007986 */ /* 0x000fe2000c101512 */
[----:B------:R-:W-:-:S03]  /*79c0*/  FADD.FTZ R0, R177, R0 ;  /* 0x00000000b1007221 */ /* 0x000fc60000010000 */
[----:B------:R-:W-:Y:S01]  /*79d0*/  STG.E.U16 desc[UR18][R4.64+0x32], R152 ;  /* 0x0000329804007986 */ /* 0x000fe2000c101512 */
[----:B------:R-:W-:-:S03]  /*79e0*/  VIADD R177, R198, 0x9e3779b9 ;  /* 0x9e3779b9c6b17836 */ /* 0x000fc60000000000 */
[----:B------:R-:W-:Y:S04]  /*79f0*/  STG.E.U16 desc[UR18][R178.64+0x40], R137 ;  /* 0x00004089b2007986 */ /* 0x000fe8000c101512 */
[----:B------:R-:W-:Y:S04]  /*7a00*/  STG.E.U16 desc[UR18][R178.64+0x42], R136 ;  /* 0x00004288b2007986 */ /* 0x000fe8000c101512 */
[----:B------:R-:W-:Y:S04]  /*7a10*/  STG.E.U16 desc[UR18][R4.64+0x40], R134 ;  /* 0x0000408604007986 */ /* 0x000fe8000c101512 */
[----:B------:R-:W-:Y:S01]  /*7a20*/  STG.E.U16 desc[UR18][R4.64+0x42], R132 ;  /* 0x0000428404007986 */ /* 0x000fe2000c101512 */
[----:B------:R-:W-:-:S03]  /*7a30*/  VIADD R180, R198, 0xdaa66d2b ;  /* 0xdaa66d2bc6b47836 */ /* 0x000fc60000000000 */
[----:B------:R-:W-:Y:S04]  /*7a40*/  STG.E.U16 desc[UR18][R178.64+0x50], R118 ;  /* 0x00005076b2007986 */ /* 0x000fe8000c101512 */
[----:B------:R-:W-:Y:S01]  /*7a50*/  STG.E.U16 desc[UR18][R178.64+0x52], R135 ;  /* 0x00005287b2007986 */ /* 0x000fe2000c101512 */
[----:B------:R-:W-:-:S03]  /*7a60*/  FADD.FTZ R2, R190, R2 ;  /* 0x00000002be027221 */ /* 0x000fc60000010000 */
[----:B------:R2:W-:Y:S01]  /*7a70*/  STG.E.U16 desc[UR18][R4.64+0x52], R119 ;  /* 0x0000527704007986 */ /* 0x0005e2000c101512 */
[C---:B------:R-:W-:Y:S01]  /*7a80*/  VIADD R185, R198.reuse, 0x78dde6e4 ;  /* 0x78dde6e4c6b97836 */ /* 0x040fe20000000000 */
[----:B------:R-:W-:Y:S01]  /*7a90*/  @!P5 PRMT R23, R7, 0x5410, RZ ;  /* 0x000054100717d816 */ /* 0x000fe200000000ff */
[C---:B------:R-:W-:Y:S01]  /*7aa0*/  VIADD R190, R198.reuse, 0xb54cda56 ;  /* 0xb54cda56c6be7836 */ /* 0x040fe20000000000 */
[----:B------:R-:W-:Y:S01]  /*7ab0*/  STL [R1+0x38], R177 ;  /* 0x000038b101007387 */ /* 0x000fe20000100800 */
[----:B------:R-:W-:Y:S02]  /*7ac0*/  VIADD R187, R198, 0x1715609d ;  /* 0x1715609dc6bb7836 */ /* 0x000fe40000000000 */
[----:B------:R-:W-:Y:S01]  /*7ad0*/  FADD.FTZ R0, R141, R0 ;  /* 0x000000008d007221 */ /* 0x000fe20000010000 */
[----:B------:R1:W-:Y:S04]  /*7ae0*/  STG.E.U16 desc[UR18][R4.64+0x50], R133 ;  /* 0x0000508504007986 */ /* 0x0003e8000c101512 */
[----:B------:R3:W-:Y:S04]  /*7af0*/  STG.E.U16 desc[UR18][R178.64+0x60], R31 ;  /* 0x0000601fb2007986 */ /* 0x0007e8000c101512 */
[----:B------:R3:W-:Y:S01]  /*7b00*/  STG.E.U16 desc[UR18][R178.64+0x62], R30 ;  /* 0x0000621eb2007986 */ /* 0x0007e2000c101512 */
[----:B------:R-:W-:-:S03]  /*7b10*/  FADD.FTZ R0, R140, R0 ;  /* 0x000000008c007221 */ /* 0x000fc60000010000 */
[----:B------:R3:W-:Y:S01]  /*7b20*/  STG.E.U16 desc[UR18][R4.64+0x60], R29 ;  /* 0x0000601d04007986 */ /* 0x0007e2000c101512 */
[----:B--2---:R-:W-:-:S03]  /*7b30*/  VIADD R119, R198, 0x3c6ef372 ;  /* 0x3c6ef372c6777836 */ /* 0x004fc60000000000 */
[----:B------:R3:W-:Y:S04]  /*7b40*/  STG.E.U16 desc[UR18][R4.64+0x62], R28 ;  /* 0x0000621c04007986 */ /* 0x0007e8000c101512 */
[----:B------:R3:W-:Y:S04]  /*7b50*/  STL [R1+0x44], R119 ;  /* 0x0000447701007387 */ /* 0x0007e80000100800 */
[----:B------:R3:W-:Y:S04]  /*7b60*/  STL [R1+0x34], R180 ;  /* 0x000034b401007387 */ /* 0x0007e80000100800 */
[----:B------:R3:W-:Y:S04]  /*7b70*/  STL [R1+0x40], R185 ;  /* 0x000040b901007387 */ /* 0x0007e80000100800 */
[----:B------:R3:W-:Y:S04]  /*7b80*/  STG.E.U16 desc[UR18][R178.64+0x70], R23 ;  /* 0x00007017b2007986 */ /* 0x0007e8000c101512 */
[----:B------:R3:W-:Y:S04]  /*7b90*/  STG.E.U16 desc[UR18][R178.64+0x72], R21 ;  /* 0x00007215b2007986 */ /* 0x0007e8000c101512 */
[----:B------:R3:W-:Y:S04]  /*7ba0*/  STL [R1+0x28], R190 ;  /* 0x000028be01007387 */ /* 0x0007e80000100800 */
[----:B------:R3:W-:Y:S04]  /*7bb0*/  STG.E.U16 desc[UR18][R4.64+0x70], R20 ;  /* 0x0000701404007986 */ /* 0x0007e8000c101512 */
[----:B------:R3:W-:Y:S04]  /*7bc0*/  STG.E.U16 desc[UR18][R4.64+0x72], R16 ;  /* 0x0000721004007986 */ /* 0x0007e8000c101512 */
[----:B------:R3:W-:Y:S01]  /*7bd0*/  STL [R1+0x3c], R187 ;  /* 0x00003cbb01007387 */ /* 0x0007e20000100800 */
[----:B------:R-:W-:Y:S01]  /*7be0*/  FADD.FTZ R0, R142, R0 ;  /* 0x000000008e007221 */ /* 0x000fe20000010000 */
[----:B------:R-:W-:Y:S01]  /*7bf0*/  HMMA.16816.F32.BF16 R84, R112, R88, R172 ;  /* 0x000000587054723c */ /* 0x000fe200000418ac */
[----:B------:R-:W-:-:S07]  /*7c00*/  FADD.FTZ R2, R145, R2 ;  /* 0x0000000291027221 */ /* 0x000fce0000010000 */
[----:B------:R-:W-:Y:S01]  /*7c10*/  HMMA.16816.F32.BF16 R88, R112, R90, R200 ;  /* 0x0000005a7058723c */ /* 0x000fe200000418c8 */
[----:B------:R-:W-:Y:S01]  /*7c20*/  FADD.FTZ R201, R143, R0 ;  /* 0x000000008fc97221 */ /* 0x000fe20000010000 */
[----:B------:R-:W-:Y:S02]  /*7c30*/  VIADD R0, R199, 0xbb67ae85 ;  /* 0xbb67ae85c7007836 */ /* 0x000fe40000000000 */
[----:B------:R-:W-:-:S03]  /*7c40*/  FADD.FTZ R2, R144, R2 ;  /* 0x0000000290027221 */ /* 0x000fc60000010000 */
[----:B------:R-:W-:Y:S01]  /*7c50*/  LOP3.LUT R0, R0, R226, R239, 0x96, !PT ;  /* 0x000000e200007212 */ /* 0x000fe200078e96ef */
[----:B-1----:R-:W-:Y:S01]  /*7c60*/  HMMA.16816.F32.BF16 R132, R112, R8, R192 ;  /* 0x000000087084723c */ /* 0x002fe200000418c0 */
[----:B------:R-:W-:Y:S01]  /*7c70*/  FADD.FTZ R2, R146, R2 ;  /* 0x0000000292027221 */ /* 0x000fe20000010000 */
[----:B------:R-:W-:Y:S01]  /*7c80*/  IADD3 R195, P1, PT, R178, -0x80, RZ ;  /* 0xffffff80b2c37810 */ /* 0x000fe20007f3e0ff */
[----:B------:R-:W-:Y:S02]  /*7c90*/  IMAD.MOV.U32 R192, RZ, RZ, -0x1 ;  /* 0xffffffffffc07424 */ /* 0x000fe400078e00ff */
[----:B------:R-:W-:-:S03]  /*7ca0*/  FADD.FTZ R193, R147, R2 ;  /* 0x0000000293c17221 */ /* 0x000fc60000010000 */
[----:B------:R-:W-:Y:S01]  /*7cb0*/  HMMA.16816.F32.BF16 R112, R112, R10, R24 ;  /* 0x0000000a7070723c */ /* 0x000fe20000041818 */
[----:B------:R-:W-:Y:S01]  /*7cc0*/  IADD3.X R194, PT, PT, R179, -0x1, RZ, P1, !PT ;  /* 0xffffffffb3c27810 */ /* 0x000fe20000ffe4ff */
[----:B------:R-:W-:Y:S01]  /*7cd0*/  IMAD.WIDE.U32 R212, R0, -0x326172a9, RZ ;  /* 0xcd9e8d5700d47825 */ /* 0x000fe200078e00ff */
[----:B------:R-:W-:-:S02]  /*7ce0*/  NOP ;  /* 0x0000000000007918 */ /* 0x000fc40000000000 */
[----:B---3--:R-:W-:-:S15]  /*7cf0*/  @!P6 BRA `(.L_x_670) ;  /* 0x000000540018e947 */ /* 0x008fde0003800000 */
[----:B------:R-:W2:Y:S04]  /*7d00*/  LDL R239, [R1+0x58] ;  /* 0x0000580001ef7983 */ /* 0x000ea80000100800 */
[----:B------:R-:W3:Y:S04]  /*7d10*/  LDL R225, [R1+0x24] ;  /* 0x0000240001e17983 */ /* 0x000ee80000100800 */
[----:B------:R-:W4:Y:S04]  /*7d20*/  LDL R236, [R1+0x2c] ;  /* 0x00002c0001ec7983 */ /* 0x000f280000100800 */
[----:B------:R-:W5:Y:S01]  /*7d30*/  LDL R237, [R1+0x30] ;  /* 0x0000300001ed7983 */ /* 0x000f620000100800 */
[C---:B------:R-:W-:Y:S01]  /*7d40*/  IMAD.SHL.U32 R7, R138.reuse, 0x10, RZ ;  /* 0x000000108a077824 */ /* 0x040fe200078e00ff */
[----:B------:R-:W-:Y:S01]  /*7d50*/  SHF.L.U64.HI R6, R138, 0x4, R139 ;  /* 0x000000048a067819 */ /* 0x000fe2000001028b */
[----:B------:R-:W1:Y:S01]  /*7d60*/  LDCU UR7, c[0x0][0x440] ;  /* 0x00008800ff0777ac */ /* 0x000e620008000800 */
[----:B------:R-:W5:Y:S01]  /*7d70*/  LDL.LU R226, [R1+0xb8] ;  /* 0x0000b80001e27983 */ /* 0x000f620000300800 */
[----:B------:R-:W-:-:S04]  /*7d80*/  DEPBAR.LE SB0, 0x0 ;  /* 0x000080000000791a */ /* 0x000fc80000000000 */
[----:B------:R-:W4:Y:S01]  /*7d90*/  LDL R227, [R1+0x20] ;  /* 0x0000200001e37983 */ /* 0x000f220000100800 */
[C---:B------:R-:W-:Y:S01]  /*7da0*/  IMAD.SHL.U32 R183, R186.reuse, 0x20, RZ ;  /* 0x00000020bab77824 */ /* 0x040fe200078e00ff */
[----:B------:R-:W-:Y:S01]  /*7db0*/  SHF.R.U32.HI R182, RZ, 0x1, R186 ;  /* 0x00000001ffb67819 */ /* 0x000fe200000116ba */
[----:B------:R-:W-:-:S03]  /*7dc0*/  IMAD.SHL.U32 R238, R186, 0x40, RZ ;  /* 0x00000040baee7824 */ /* 0x000fc600078e00ff */
[----:B------:R-:W-:Y:S01]  /*7dd0*/  LOP3.LUT R183, R183, 0x7c00, RZ, 0xc0, !PT ;  /* 0x00007c00b7b77812 */ /* 0x000fe200078ec0ff */
[----:B------:R-:W-:Y:S02]  /*7de0*/  IMAD.MOV.U32 R118, RZ, RZ, 0x20 ;  /* 0x00000020ff767424 */ /* 0x000fe400078e00ff */
[----:B--2---:R-:W-:-:S04]  /*7df0*/  VIADD R4, R239, 0xfffffffe ;  /* 0xfffffffeef047836 */ /* 0x004fc80000000000 */
[C---:B------:R-:W-:Y:S02]  /*7e00*/  IMAD R2, R4.reuse, R139, RZ ;  /* 0x0000008b04027224 */ /* 0x040fe400078e02ff */
[----:B------:R-:W-:-:S04]  /*7e10*/  IMAD.WIDE.U32 R4, R4, R138, RZ ;  /* 0x0000008a04047225 */ /* 0x000fc800078e00ff */
[----:B------:R-:W-:Y:S01]  /*7e20*/  IMAD.IADD R9, R5, 0x1, R2 ;  /* 0x0000000105097824 */ /* 0x000fe200078e0202 */
[----:B------:R-:W-:Y:S01]  /*7e30*/  BAR.SYNC.DEFER_BLOCKING 0x0 ;  /* 0x0000000000007b1d */ /* 0x000fe20000010000 */
[----:B------:R-:W-:Y:S01]  /*7e40*/  IMAD.IADD R8, R2, 0x1, R5 ;  /* 0x0000000102087824 */ /* 0x000fe200078e0205 */
[C---:B---3--:R-:W-:Y:S02]  /*7e50*/  LEA R10, P3, R4.reuse, R225, 0x7 ;  /* 0x000000e1040a7211 */ /* 0x048fe400078638ff */
[----:B------:R-:W-:-:S04]  /*7e60*/  LEA R0, P1, R4, R7, 0x6 ;  /* 0x0000000704007211 */ /* 0x000fc800078230ff */
[C---:B------:R-:W-:Y:S02]  /*7e70*/  LEA.HI.X R2, R4.reuse, R6, R8, 0x6, P1 ;  /* 0x0000000604027211 */ /* 0x040fe400008f3408 */
[----:B----4-:R-:W-:Y:S02]  /*7e80*/  LEA.HI.X R11, R4, R227, R9, 0x7, P3 ;  /* 0x000000e3040b7211 */ /* 0x010fe400018f3c09 */
[----:B------:R-:W-:Y:S02]  /*7e90*/  IADD3 R7, P3, PT, R0, R7, RZ ;  /* 0x0000000700077210 */ /* 0x000fe40007f7e0ff */
[----:B------:R-:W-:Y:S02]  /*7ea0*/  LEA R5, P1, R138, R0, 0x5 ;  /* 0x000000008a057211 */ /* 0x000fe400078228ff */
[----:B------:R-:W-:Y:S01]  /*7eb0*/  LEA R8, P4, R0, R225, 0x1 ;  /* 0x000000e100087211 */ /* 0x000fe200078808ff */
[----:B------:R-:W-:Y:S01]  /*7ec0*/  IMAD.X R12, R2, 0x1, R6, P3 ;  /* 0x00000001020c7824 */ /* 0x000fe200018e0606 */
[----:B------:R-:W-:-:S02]  /*7ed0*/  LEA.HI.X R13, R138, R2, R139, 0x5, P1 ;  /* 0x000000028a0d7211 */ /* 0x000fc400008f2c8b */
[-C--:B------:R-:W-:Y:S02]  /*7ee0*/  LEA R6, P1, R7, R225.reuse, 0x1 ;  /* 0x000000e107067211 */ /* 0x080fe400078208ff */
[----:B------:R-:W-:Y:S02]  /*7ef0*/  LEA R4, P5, R5, R225, 0x1 ;  /* 0x000000e105047211 */ /* 0x000fe400078a08ff */
[-C--:B------:R-:W-:Y:S02]  /*7f00*/  LEA.HI.X R9, R0, R227.reuse, R2, 0x1, P4 ;  /* 0x000000e300097211 */ /* 0x080fe400020f0c02 */
[-C--:B------:R-:W-:Y:S02]  /*7f10*/  LEA.HI.X R7, R7, R227.reuse, R12, 0x1, P1 ;  /* 0x000000e307077211 */ /* 0x080fe400008f0c0c */
[----:B------:R-:W-:Y:S02]  /*7f20*/  LEA.HI.X R5, R5, R227, R13, 0x1, P5 ;  /* 0x000000e305057211 */ /* 0x000fe400028f0c0d */
[----:B------:R-:W2:Y:S01]  /*7f30*/  LDL.LU R227, [R1+0x64] ;  /* 0x0000640001e37983 */ /* 0x000ea20000300800 */
[----:B-1----:R-:W-:-:S02]  /*7f40*/  ISETP.GE.AND P4, PT, R181, UR7, PT ;  /* 0x00000007b5007c0c */ /* 0x002fc4000bf86270 */
[----:B------:R-:W-:Y:S02]  /*7f50*/  ISETP.GE.AND P3, PT, R236, UR7, PT ;  /* 0x00000007ec007c0c */ /* 0x000fe4000bf66270 */
[----:B-----5:R-:W-:-:S09]  /*7f60*/  ISETP.GE.AND P1, PT, R237, UR7, PT ;  /* 0x00000007ed007c0c */ /* 0x020fd2000bf26270 */
        /* <DEDUP_REMOVED lines=19> */
[----:B------:R-:W-:Y:S01]  /*80a0*/  @P4 STS.128 [R191+0xc800], RZ ;  /* 0x00c800ffbf004388 */ /* 0x000fe20000000c00 */
[----:B------:R-:W-:-:S03]  /*80b0*/  LOP3.LUT R0, R182, 0x8, RZ, 0xc0, !PT ;  /* 0x00000008b6007812 */ /* 0x000fc600078ec0ff */
[----:B------:R-:W-:Y:S01]  /*80c0*/  @!PT LDS RZ, [RZ] ;  /* 0x00000000fffff984 */ /* 0x000fe20000000800 */
[----:B------:R-:W-:Y:S01]  /*80d0*/  @!PT LDS RZ, [RZ] ;  /* 0x00000000fffff984 */ /* 0x000fe20000000800 */
[----:B------:R-:W-:Y:S01]  /*80e0*/  @!PT LDS RZ, [RZ] ;  /* 0x00000000fffff984 */ /* 0x000fe20000000800 */
[----:B------:R-:W-:Y:S01]  /*80f0*/  @!P3 LDGSTS.E.BYPASS.LTC128B.128 [R191+0xe800], desc[UR8][R8.64+0x80] ;  /* 0x0e80008008bfbfae */ /* 0x000fe2000b981a08 */
[----:B------:R-:W-:-:S03]  /*8100*/  LOP3.LUT R2, R183, 0x200, R238, 0xf8, !PT ;  /* 0x00000200b7027812 */ /* 0x000fc600078ef8ee */
[----:B------:R-:W-:Y:S04]  /*8110*/  @P3 STS.128 [R191+0xe800], RZ ;  /* 0x00e800ffbf003388 */ /* 0x000fe80000000c00 */
[----:B------:R-:W-:Y:S01]  /*8120*/  @!PT LDS RZ, [RZ] ;  /* 0x00000000fffff984 */ /* 0x000fe20000000800 */
[----:B------:R-:W-:Y:S01]  /*8130*/  @!PT LDS RZ, [RZ] ;  /* 0x00000000fffff984 */ /* 0x000fe20000000800 */
[----:B------:R-:W-:Y:S01]  /*8140*/  @!PT LDS RZ, [RZ] ;  /* 0x00000000fffff984 */ /* 0x000fe20000000800 */
[----:B------:R1:W-:Y:S04]  /*8150*/  @!P1 LDGSTS.E.BYPASS.LTC128B.128 [R191+0x10800], desc[UR8][R8.64+0x100] ;  /* 0x1080010008bf9fae */ /* 0x0003e8000b981a08 */
[----:B------:R-:W-:Y:S01]  /*8160*/  @P1 STS.128 [R191+0x10800], RZ ;  /* 0x010800ffbf001388 */ /* 0x000fe20000000c00 */
[----:B------:R-:W-:-:S03]  /*8170*/  LOP3.LUT R0, R2, R226, R0, 0xf6, !PT ;  /* 0x000000e202007212 */ /* 0x000fc600078ef600 */
        /* <DEDUP_REMOVED lines=10> */
[----:B------:R-:W-:-:S03]  /*8220*/  LEA R16, R0, UR5, 0x1 ;  /* 0x0000000500107c11 */ /* 0x000fc6000f8e08ff */
        /* <DEDUP_REMOVED lines=20> */
[----:B------:R-:W-:Y:S04]  /*8370*/  LDSM.16.M88.4 R20, [R117+UR5+0x6000] ;  /* 0x006000057514783b */ /* 0x000fe80008000200 */
[----:B-1----:R-:W-:Y:S04]  /*8380*/  LDSM.16.M88.4 R8, [R117+UR5+0x6800] ;  /* 0x006800057508783b */ /* 0x002fe80008000200 */
[----:B------:R-:W-:Y:S04]  /*8390*/  LDSM.16.M88.4 R136, [R117+UR5+0x7000] ;  /* 0x007000057588783b */ /* 0x000fe80008000200 */
[----:B------:R-:W-:Y:S01]  /*83a0*/  LDSM.16.M88.4 R32, [R117+UR5+0x7800] ;  /* 0x007800057520783b */ /* 0x000fe20008000200 */
[----:B------:R-:W-:Y:S01]  /*83b0*/  SEL R118, R118, 0xffffffe0, !P2 ;  /* 0xffffffe076767807 */ /* 0x000fe20005000000 */
[----:B------:R-:W-:-:S02]  /*83c0*/  VIADD R0, R117, UR5 ;  /* 0x0000000575007c36 */ /* 0x000fc40008000000 */
[----:B------:R-:W0:Y:S04]  /*83d0*/  LDGDEPBAR ;  /* 0x00000000000079af */ /* 0x000e280000000000 */
[----:B---3--:R-:W1:Y:S01]  /*83e0*/  LDSM.16.M88.4 R4, [R16] ;  /* 0x000000001004783b */ /* 0x008e620000000200 */
[----:B------:R-:W-:Y:S02]  /*83f0*/  IMAD.IADD R17, R118, 0x1, R16 ;  /* 0x0000000176117824 */ /* 0x000fe400078e0210 */
[----:B------:R-:W-:-:S03]  /*8400*/  IMAD.IADD R2, R0, 0x1, R118 ;  /* 0x0000000100027824 */ /* 0x000fc600078e0276 */
[----:B------:R-:W-:Y:S04]  /*8410*/  LDSM.16.M88.4 R12, [R17] ;  /* 0x00000000110c783b */ /* 0x000fe80000000200 */
[----:B------:R-:W3:Y:S04]  /*8420*/  LDSM.16.M88.4 R144, [R2+0x6000] ;  /* 0x006000000290783b */ /* 0x000ee80000000200 */
[----:B------:R-:W4:Y:S04]  /*8430*/  LDSM.16.M88.4 R160, [R2+0x6800] ;  /* 0x0068000002a0783b */ /* 0x000f280000000200 */
[----:B------:R-:W5:Y:S04]  /*8440*/  LDSM.16.M88.4 R152, [R2+0x7000] ;  /* 0x007000000298783b */ /* 0x000f680000000200 */
[----:B------:R-:W5:Y:S01]  /*8450*/  LDSM.16.M88.4 R168, [R2+0x7800] ;  /* 0x0078000002a8783b */ /* 0x000f620000000200 */
[C---:B-1----:R-:W-:Y:S08]  /*8460*/  HMMA.16816.F32.BF16 R28, R4.reuse, R20, RZ ;  /* 0x00000014041c723c */ /* 0x042ff000000418ff */
[C---:B------:R-:W-:Y:S08]  /*8470*/  HMMA.16816.F32.BF16 R140, R4.reuse, R22, RZ ;  /* 0x00000016048c723c */ /* 0x040ff000000418ff */
[C---:B------:R-:W-:Y:S08]  /*8480*/  HMMA.16816.F32.BF16 R24, R4.reuse, R8, RZ ;  /* 0x000000080418723c */ /* 0x040ff000000418ff */
[C---:B------:R-:W-:Y:S08]  /*8490*/  HMMA.16816.F32.BF16 R20, R4.reuse, R10, RZ ;  /* 0x0000000a0414723c */ /* 0x040ff000000418ff */
[C---:B------:R-:W-:Y:S08]  /*84a0*/  HMMA.16816.F32.BF16 R164, R4.reuse, R136, RZ ;  /* 0x0000008804a4723c */ /* 0x040ff000000418ff */
[C---:B------:R-:W-:Y:S08]  /*84b0*/  HMMA.16816.F32.BF16 R208, R4.reuse, R138, RZ ;  /* 0x0000008a04d0723c */ /* 0x040ff000000418ff */
[C---:B------:R-:W-:Y:S08]  /*84c0*/  HMMA.16816.F32.BF16 R220, R4.reuse, R32, RZ ;  /* 0x0000002004dc723c */ /* 0x040ff000000418ff */
[----:B------:R-:W-:Y:S08]  /*84d0*/  HMMA.16816.F32.BF16 R204, R4, R34, RZ ;  /* 0x0000002204cc723c */ /* 0x000ff000000418ff */
[C---:B---3--:R-:W-:Y:S08]  /*84e0*/  HMMA.16816.F32.BF16 R156, R12.reuse, R144, R28 ;  /* 0x000000900c9c723c */ /* 0x048ff0000004181c */
[C---:B------:R-:W-:Y:S08]  /*84f0*/  HMMA.16816.F32.BF16 R148, R12.reuse, R146, R140 ;  /* 0x000000920c94723c */ /* 0x040ff0000004188c */
[C---:B----4-:R-:W-:Y:S08]  /*8500*/  HMMA.16816.F32.BF16 R144, R12.reuse, R160, R24 ;  /* 0x000000a00c90723c */ /* 0x050ff00000041818 */
[C---:B------:R-:W-:Y:S08]  /*8510*/  HMMA.16816.F32.BF16 R140, R12.reuse, R162, R20 ;  /* 0x000000a20c8c723c */ /* 0x040ff00000041814 */
[C---:B-----5:R-:W-:Y:S08]  /*8520*/  HMMA.16816.F32.BF16 R32, R12.reuse, R154, R208 ;  /* 0x0000009a0c20723c */ /* 0x060ff000000418d0 */
[----:B------:R-:W-:Y:S01]  /*8530*/  HMMA.16816.F32.BF16 R28, R12, R168, R220 ;  /* 0x000000a80c1c723c */ /* 0x000fe200000418dc */
[----:B------:R-:W-:Y:S01]  /*8540*/  LDSM.16.M88.4 R220, [R2+0x9800] ;  /* 0x0098000002dc783b */ /* 0x000fe20000000200 */
[----:B--2---:R-:W-:-:S02]  /*8550*/  IMAD.IADD R5, R227, 0x1, R16 ;  /* 0x00000001e3057824 */ /* 0x004fc400078e0210 */
[----:B------:R-:W-:-:S03]  /*8560*/  IMAD.IADD R0, R0, 0x1, R227 ;  /* 0x0000000100007824 */ /* 0x000fc600078e02e3 */
[----:B------:R-:W-:Y:S04]  /*8570*/  LDSM.16.M88.4 R8, [R5] ;  /* 0x000000000508783b */ /* 0x000fe80000000200 */
[----:B------:R-:W1:Y:S04]  /*8580*/  LDSM.16.M88.4 R216, [R0+0x6800] ;  /* 0x0068000000d8783b */ /* 0x000e680000000200 */
[----:B------:R-:W2:Y:S04]  /*8590*/  LDSM.16.M88.4 R172, [R0+0x6000] ;  /* 0x0060000000ac783b */ /* 0x000ea80000000200 */
[----:B------:R-:W3:Y:S04]  /*85a0*/  LDSM.16.M88.4 R228, [R0+0x7800] ;  /* 0x0078000000e4783b */ /* 0x000ee80000000200 */
[----:B------:R-:W4:Y:S01]  /*85b0*/  LDSM.16.M88.4 R224, [R0+0x7000] ;  /* 0x0070000000e0783b */ /* 0x000f220000000200 */
[----:B------:R-:W-:-:S02]  /*85c0*/  IMAD.IADD R6, R118, 0x1, R5 ;  /* 0x0000000176067824 */ /* 0x000fc400078e0205 */
[----:B------:R-:W-:Y:S01]  /*85d0*/  IMAD.IADD R4, R118, 0x1, R0 ;  /* 0x0000000176047824 */ /* 0x000fe200078e0200 */
[C---:B------:R-:W-:Y:S01]  /*85e0*/  HMMA.16816.F32.BF16 R24, R12.reuse, R170, R204 ;  /* 0x000000aa0c18723c */ /* 0x040fe200000418cc */
[----:B------:R-:W-:Y:S04]  /*85f0*/  LDSM.16.M88.4 R204, [R117+UR5+0x9000] ;  /* 0x0090000575cc783b */ /* 0x000fe80008000200 */
[----:B------:R-:W-:Y:S04]  /*8600*/  LDSM.16.M88.4 R20, [R6] ;  /* 0x000000000614783b */ /* 0x000fe80000000200 */
[----:B------:R-:W5:Y:S01]  /*8610*/  LDSM.16.M88.4 R208, [R4+0x6800] ;  /* 0x0068000004d0783b */ /* 0x000f620000000200 */
[----:B------:R-:W-:Y:S03]  /*8620*/  HMMA.16816.F32.BF16 R136, R12, R152, R164 ;  /* 0x000000980c88723c */ /* 0x000fe600000418a4 */
[----:B------:R-:W5:Y:S05]  /*8630*/  LDSM.16.M88.4 R232, [R4+0x6000] ;  /* 0x0060000004e8783b */ /* 0x000f6a0000000200 */
[C---:B-1----:R-:W-:Y:S08]  /*8640*/  HMMA.16816.F32.BF16 R160, R8.reuse, R216, R144 ;  /* 0x000000d808a0723c */ /* 0x042ff00000041890 */
[C---:B--2---:R-:W-:Y:S08]  /*8650*/  HMMA.16816.F32.BF16 R12, R8.reuse, R172, R156 ;  /* 0x000000ac080c723c */ /* 0x044ff0000004189c */
[C---:B---3--:R-:W-:Y:S08]  /*8660*/  HMMA.16816.F32.BF16 R144, R8.reuse, R228, R28 ;  /* 0x000000e40890723c */ /* 0x048ff0000004181c */
[C---:B------:R-:W-:Y:S01]  /*8670*/  HMMA.16816.F32.BF16 R164, R8.reuse, R174, R148 ;  /* 0x000000ae08a4723c */ /* 0x040fe20000041894 */
[----:B------:R-:W1:Y:S04]  /*8680*/  LDSM.16.M88.4 R148, [R4+0x7000] ;  /* 0x007000000494783b */ /* 0x000e680000000200 */
[----:B------:R-:W-:Y:S03]  /*8690*/  LDSM.16.M88.4 R172, [R117+UR5+0x8800] ;  /* 0x0088000575ac783b */ /* 0x000fe60008000200 */
[C---:B------:R-:W-:Y:S01]  /*86a0*/  HMMA.16816.F32.BF16 R156, R8.reuse, R218, R140 ;  /* 0x000000da089c723c */ /* 0x040fe2000004188c */
[----:B------:R-:W-:Y:S07]  /*86b0*/  LDSM.16.M88.4 R216, [R2+0x9000] ;  /* 0x0090000002d8783b */ /* 0x000fee0000000200 */
[C---:B------:R-:W-:Y:S01]  /*86c0*/  HMMA.16816.F32.BF16 R28, R8.reuse, R230, R24 ;  /* 0x000000e6081c723c */ /* 0x040fe20000041818 */
[----:B------:R-:W2:Y:S04]  /*86d0*/  LDSM.16.M88.4 R24, [R4+0x7800] ;  /* 0x007800000418783b */ /* 0x000ea80000000200 */
[----:B------:R-:W-:Y:S03]  /*86e0*/  LDSM.16.M88.4 R228, [R2+0x8800] ;  /* 0x0088000002e4783b */ /* 0x000fe60000000200 */
[C---:B----4-:R-:W-:Y:S01]  /*86f0*/  HMMA.16816.F32.BF16 R168, R8.reuse, R224, R136 ;  /* 0x000000e008a8723c */ /* 0x050fe20000041888 */
[----:B------:R-:W-:Y:S07]  /*8700*/  LDSM.16.M88.4 R136, [R117+UR5+0x8000] ;  /* 0x008000057588783b */ /* 0x000fee0008000200 */
[----:B------:R-:W-:Y:S01]  /*8710*/  HMMA.16816.F32.BF16 R152, R8, R226, R32 ;  /* 0x000000e20898723c */ /* 0x000fe20000041820 */
[----:B------:R-:W3:Y:S04]  /*8720*/  LDSM.16.M88.4 R8, [R16+0x2000] ;  /* 0x002000001008783b */ /* 0x000ee80000000200 */
[----:B------:R-:W-:Y:S03]  /*8730*/  LDSM.16.M88.4 R224, [R2+0x8000] ;  /* 0x0080000002e0783b */ /* 0x000fe60000000200 */
[C---:B-----5:R-:W-:Y:S08]  /*8740*/  HMMA.16816.F32.BF16 R160, R20.reuse, R208, R160 ;  /* 0x000000d014a0723c */ /* 0x060ff000000418a0 */
[C---:B------:R-:W-:Y:S01]  /*8750*/  HMMA.16816.F32.BF16 R156, R20.reuse, R210, R156 ;  /* 0x000000d2149c723c */ /* 0x040fe2000004189c */
[----:B------:R-:W4:Y:S07]  /*8760*/  LDSM.16.M88.4 R208, [R117+UR5+0x9800] ;  /* 0x0098000575d0783b */ /* 0x000f2e0008000200 */
[C---:B------:R-:W-:Y:S01]  /*8770*/  HMMA.16816.F32.BF16 R32, R20.reuse, R232, R12 ;  /* 0x000000e81420723c */ /* 0x040fe2000004180c */
[----:B------:R-:W5:Y:S07]  /*8780*/  LDSM.16.M88.4 R12, [R17+0x2000] ;  /* 0x00200000110c783b */ /* 0x000f6e0000000200 */
[C---:B------:R-:W-:Y:S01]  /*8790*/  HMMA.16816.F32.BF16 R140, R20.reuse, R234, R164 ;  /* 0x000000ea148c723c */ /* 0x040fe200000418a4 */
[----:B------:R-:W-:Y:S07]  /*87a0*/  LDSM.16.M88.4 R232, [R0+0x8000] ;  /* 0x0080000000e8783b */ /* 0x000fee0000000200 */
[C---:B-1----:R-:W-:Y:S01]  /*87b0*/  HMMA.16816.F32.BF16 R164, R20.reuse, R148, R168 ;  /* 0x0000009414a4723c */ /* 0x042fe200000418a8 */
[----:B------:R-:W-:Y:S07]  /*87c0*/  LDSM.16.M88.4 R168, [R0+0x9000] ;  /* 0x0090000000a8783b */ /* 0x000fee0000000200 */
[C---:B------:R-:W-:Y:S08]  /*87d0*/  HMMA.16816.F32.BF16 R152, R20.reuse, R150, R152 ;  /* 0x000000961498723c */ /* 0x040ff00000041898 */
[C---:B--2---:R-:W-:Y:S08]  /*87e0*/  HMMA.16816.F32.BF16 R144, R20.reuse, R24, R144 ;  /* 0x000000181490723c */ /* 0x044ff00000041890 */
[----:B------:R-:W-:Y:S01]  /*87f0*/  HMMA.16816.F32.BF16 R20, R20, R26, R28 ;  /* 0x0000001a1414723c */ /* 0x000fe2000004181c */
[----:B------:R-:W1:Y:S07]  /*8800*/  LDSM.16.M88.4 R24, [R5+0x2000] ;  /* 0x002000000518783b */ /* 0x000e6e0000000200 */
[C---:B---3--:R-:W-:Y:S08]  /*8810*/  HMMA.16816.F32.BF16 R32, R8.reuse, R136, R32 ;  /* 0x000000880820723c */ /* 0x048ff00000041820 */
[C---:B------:R-:W-:Y:S08]  /*8820*/  HMMA.16816.F32.BF16 R28, R8.reuse, R138, R140 ;  /* 0x0000008a081c723c */ /* 0x040ff0000004188c */
[C---:B------:R-:W-:Y:S01]  /*8830*/  HMMA.16816.F32.BF16 R148, R8.reuse, R174, R156 ;  /* 0x000000ae0894723c */ /* 0x040fe2000004189c */
[----:B------:R-:W2:Y:S07]  /*8840*/  LDSM.16.M88.4 R156, [R0+0x8800] ;  /* 0x00880000009c783b */ /* 0x000eae0000000200 */
[C---:B------:R-:W-:Y:S01]  /*8850*/  HMMA.16816.F32.BF16 R136, R8.reuse, R172, R160 ;  /* 0x000000ac0888723c */ /* 0x040fe200000418a0 */
[----:B------:R-:W3:Y:S04]  /*8860*/  LDSM.16.M88.4 R172, [R0+0x9800] ;  /* 0x0098000000ac783b */ /* 0x000ee80000000200 */
[----:B------:R-:W-:Y:S03]  /*8870*/  LDSM.16.M88.4 R160, [R4+0x8800] ;  /* 0x0088000004a0783b */ /* 0x000fe60000000200 */
[C---:B------:R-:W-:Y:S08]  /*8880*/  HMMA.16816.F32.BF16 R164, R8.reuse, R204, R164 ;  /* 0x000000cc08a4723c */ /* 0x040ff000000418a4 */
        /* <DEDUP_REMOVED lines=8> */
[----:B------:R-:W4:Y:S07]  /*8910*/  LDSM.16.M88.4 R224, [R4+0x8000] ;  /* 0x0080000004e0783b */ /* 0x000f2e0000000200 */
        /* <DEDUP_REMOVED lines=11> */
[C---:B------:R-:W-:Y:S01]  /*89d0*/  HMMA.16816.F32.BF16 R136, R24.reuse, R234, R28 ;  /* 0x000000ea1888723c */ /* 0x040fe2000004181c */
[----:B------:R-:W-:Y:S07]  /*89e0*/  LDSM.16.M88.4 R232, [R2+0xa000] ;  /* 0x00a0000002e8783b */ /* 0x000fee0000000200 */
[C---:B--2---:R-:W-:Y:S08]  /*89f0*/  HMMA.16816.F32.BF16 R140, R24.reuse, R156, R140 ;  /* 0x0000009c188c723c */ /* 0x044ff0000004188c */
[C---:B------:R-:W-:Y:S01]  /*8a00*/  HMMA.16816.F32.BF16 R148, R24.reuse, R158, R148 ;  /* 0x0000009e1894723c */ /* 0x040fe20000041894 */
[----:B------:R-:W1:Y:S07]  /*8a10*/  LDSM.16.M88.4 R156, [R117+UR5+0xa800] ;  /* 0x00a80005759c783b */ /* 0x000e6e0008000200 */
[C---:B------:R-:W-:Y:S08]  /*8a20*/  HMMA.16816.F32.BF16 R164, R24.reuse, R168, R164 ;  /* 0x000000a818a4723c */ /* 0x040ff000000418a4 */
[C---:B------:R-:W-:Y:S01]  /*8a30*/  HMMA.16816.F32.BF16 R152, R24.reuse, R170, R152 ;  /* 0x000000aa1898723c */ /* 0x040fe20000041898 */
[----:B------:R-:W2:Y:S07]  /*8a40*/  LDSM.16.M88.4 R168, [R117+UR5+0xb000] ;  /* 0x00b0000575a8783b */ /* 0x000eae0008000200 */
[C---:B---3--:R-:W-:Y:S08]  /*8a50*/  HMMA.16816.F32.BF16 R144, R24.reuse, R172, R144 ;  /* 0x000000ac1890723c */ /* 0x048ff00000041890 */
[----:B------:R-:W-:Y:S01]  /*8a60*/  HMMA.16816.F32.BF16 R28, R24, R174, R12 ;  /* 0x000000ae181c723c */ /* 0x000fe2000004180c */
[----:B------:R-:W3:Y:S04]  /*8a70*/  LDSM.16.M88.4 R172, [R117+UR5+0xb800] ;  /* 0x00b8000575ac783b */ /* 0x000ee80008000200 */
[----:B------:R-:W3:Y:S03]  /*8a80*/  LDSM.16.M88.4 R24, [R17+0x4000] ;  /* 0x004000001118783b */ /* 0x000ee60000000200 */
[C---:B----4-:R-:W-:Y:S08]  /*8a90*/  HMMA.16816.F32.BF16 R12, R8.reuse, R224, R32 ;  /* 0x000000e0080c723c */ /* 0x050ff00000041820 */
[C---:B------:R-:W-:Y:S01]  /*8aa0*/  HMMA.16816.F32.BF16 R136, R8.reuse, R226, R136 ;  /* 0x000000e20888723c */ /* 0x040fe20000041888 */
[----:B------:R-:W-:Y:S07]  /*8ab0*/  LDSM.16.M88.4 R224, [R2+0xb800] ;  /* 0x00b8000002e0783b */ /* 0x000fee0000000200 */
[C---:B------:R-:W-:Y:S08]  /*8ac0*/  HMMA.16816.F32.BF16 R32, R8.reuse, R160, R140 ;  /* 0x000000a00820723c */ /* 0x040ff0000004188c */
[C---:B------:R-:W-:Y:S08]  /*8ad0*/  HMMA.16816.F32.BF16 R148, R8.reuse, R162, R148 ;  /* 0x000000a20894723c */ /* 0x040ff00000041894 */
[C---:B------:R-:W-:Y:S08]  /*8ae0*/  HMMA.16816.F32.BF16 R164, R8.reuse, R204, R164 ;  /* 0x000000cc08a4723c */ /* 0x040ff000000418a4 */
[C---:B------:R-:W-:Y:S01]  /*8af0*/  HMMA.16816.F32.BF16 R152, R8.reuse, R206, R152 ;  /* 0x000000ce0898723c */ /* 0x040fe20000041898 */
[----:B------:R-:W4:Y:S07]  /*8b00*/  LDSM.16.M88.4 R204, [R2+0xa800] ;  /* 0x00a8000002cc783b */ /* 0x000f2e0000000200 */
[C---:B------:R-:W-:Y:S08]  /*8b10*/  HMMA.16816.F32.BF16 R144, R8.reuse, R208, R144 ;  /* 0x000000d00890723c */ /* 0x040ff00000041890 */
[----:B------:R-:W-:Y:S01]  /*8b20*/  HMMA.16816.F32.BF16 R140, R8, R210, R28 ;  /* 0x000000d2088c723c */ /* 0x000fe2000004181c */
[----:B------:R-:W4:Y:S07]  /*8b30*/  LDSM.16.M88.4 R208, [R2+0xb000] ;  /* 0x00b0000002d0783b */ /* 0x000f2e0000000200 */
[C---:B-----5:R-:W-:Y:S01]  /*8b40*/  HMMA.16816.F32.BF16 R8, R20.reuse, R216, R12 ;  /* 0x000000d81408723c */ /* 0x060fe2000004180c */
[----:B------:R-:W5:Y:S07]  /*8b50*/  LDSM.16.M88.4 R12, [R5+0x4000] ;  /* 0x00400000050c783b */ /* 0x000f6e0000000200 */
[C---:B------:R-:W-:Y:S01]  /*8b60*/  HMMA.16816.F32.BF16 R136, R20.reuse, R218, R136 ;  /* 0x000000da1488723c */ /* 0x040fe20000041888 */
[----:B------:R-:W-:Y:S07]  /*8b70*/  LDSM.16.M88.4 R216, [R4+0xa000] ;  /* 0x00a0000004d8783b */ /* 0x000fee0000000200 */
[C---:B-1----:R-:W-:Y:S08]  /*8b80*/  HMMA.16816.F32.BF16 R32, R20.reuse, R156, R32 ;  /* 0x0000009c1420723c */ /* 0x042ff00000041820 */
[C---:B------:R-:W-:Y:S08]  /*8b90*/  HMMA.16816.F32.BF16 R28, R20.reuse, R158, R148 ;  /* 0x0000009e141c723c */ /* 0x040ff00000041894 */
[C---:B--2---:R-:W-:Y:S08]  /*8ba0*/  HMMA.16816.F32.BF16 R160, R20.reuse, R170, R152 ;  /* 0x000000aa14a0723c */ /* 0x044ff00000041898 */
[C---:B---3--:R-:W-:Y:S08]  /*8bb0*/  HMMA.16816.F32.BF16 R156, R20.reuse, R172, R144 ;  /* 0x000000ac149c723c */ /* 0x048ff00000041890 */
[C---:B------:R-:W-:Y:S01]  /*8bc0*/  HMMA.16816.F32.BF16 R152, R20.reuse, R174, R140 ;  /* 0x000000ae1498723c */ /* 0x040fe2000004188c */
[----:B------:R-:W1:Y:S07]  /*8bd0*/  LDSM.16.M88.4 R172, [R0+0xb000] ;  /* 0x00b0000000ac783b */ /* 0x000e6e0000000200 */
[----:B------:R-:W-:Y:S01]  /*8be0*/  HMMA.16816.F32.BF16 R164, R20, R168, R164 ;  /* 0x000000a814a4723c */ /* 0x000fe200000418a4 */
[----:B------:R2:W3:Y:S07]  /*8bf0*/  LDSM.16.M88.4 R168, [R0+0xa800] ;  /* 0x00a8000000a8783b */ /* 0x0004ee0000000200 */
[C---:B------:R-:W-:Y:S01]  /*8c00*/  HMMA.16816.F32.BF16 R148, R24.reuse, R232, R8 ;  /* 0x000000e81894723c */ /* 0x040fe20000041808 */
[----:B------:R-:W3:Y:S07]  /*8c10*/  LDSM.16.M88.4 R8, [R6+0x4000] ;  /* 0x004000000608783b */ /* 0x000eee0000000200 */
[C---:B------:R-:W-:Y:S08]  /*8c20*/  HMMA.16816.F32.BF16 R20, R24.reuse, R234, R136 ;  /* 0x000000ea1814723c */ /* 0x040ff00000041888 */
[C---:B----4-:R-:W-:Y:S08]  /*8c30*/  HMMA.16816.F32.BF16 R144, R24.reuse, R204, R32 ;  /* 0x000000cc1890723c */ /* 0x050ff00000041820 */
[C---:B------:R-:W-:Y:S08]  /*8c40*/  HMMA.16816.F32.BF16 R140, R24.reuse, R206, R28 ;  /* 0x000000ce188c723c */ /* 0x040ff0000004181c */
[C---:B------:R-:W-:Y:S01]  /*8c50*/  HMMA.16816.F32.BF16 R136, R24.reuse, R208, R164 ;  /* 0x000000d01888723c */ /* 0x040fe200000418a4 */
[----:B------:R-:W4:Y:S07]  /*8c60*/  LDSM.16.M88.4 R164, [R4+0xa800] ;  /* 0x00a8000004a4783b */ /* 0x000f2e0000000200 */
[C---:B------:R-:W-:Y:S08]  /*8c70*/  HMMA.16816.F32.BF16 R32, R24.reuse, R210, R160 ;  /* 0x000000d21820723c */ /* 0x040ff000000418a0 */
[C---:B------:R-:W-:Y:S08]  /*8c80*/  HMMA.16816.F32.BF16 R28, R24.reuse, R224, R156 ;  /* 0x000000e0181c723c */ /* 0x040ff0000004189c */
[----:B------:R-:W-:Y:S08]  /*8c90*/  HMMA.16816.F32.BF16 R152, R24, R226, R152 ;  /* 0x000000e21898723c */ /* 0x000ff00000041898 */
[----:B-----5:R-:W-:Y:S01]  /*8ca0*/  HMMA.16816.F32.BF16 R24, R12, R228, R148 ;  /* 0x000000e40c18723c */ /* 0x020fe20000041894 */
[----:B--2---:R-:W-:-:S07]  /*8cb0*/  IMAD.SHL.U32 R0, R186, 0x2, RZ ;  /* 0x00000002ba007824 */ /* 0x004fce00078e00ff */
[----:B------:R-:W-:Y:S01]  /*8cc0*/  HMMA.16816.F32.BF16 R20, R12, R230, R20 ;  /* 0x000000e60c14723c */ /* 0x000fe20000041814 */
[----:B------:R-:W-:Y:S01]  /*8cd0*/  LOP3.LUT R0, R0, 0x6, RZ, 0xc0, !PT ;  /* 0x0000000600007812 */ /* 0x000fe200078ec0ff */
[----:B------:R-:W-:-:S06]  /*8ce0*/  IMAD.MOV.U32 R232, RZ, RZ, R239 ;  /* 0x000000ffffe87224 */ /* 0x000fcc00078e00ef */
[----:B-1----:R-:W-:Y:S01]  /*8cf0*/  HMMA.16816.F32.BF16 R148, R12, R172, R136 ;  /* 0x000000ac0c94723c */ /* 0x002fe20000041888 */
[----:B------:R-:W1:Y:S01]  /*8d00*/  LDSM.16.M88.4 R136, [R4+0xb000] ;  /* 0x00b000000488783b */ /* 0x000e620000000200 */
[----:B------:R-:W-:-:S06]  /*8d10*/  IMAD R0, R232, 0x40, R0 ;  /* 0x00000040e8007824 */ /* 0x000fcc00078e0200 */
[----:B---3--:R-:W-:Y:S08]  /*8d20*/  HMMA.16816.F32.BF16 R144, R12, R168, R144 ;  /* 0x000000a80c90723c */ /* 0x008ff00000041890 */
[----:B------:R-:W-:Y:S01]  /*8d30*/  HMMA.16816.F32.BF16 R24, R8, R216, R24 ;  /* 0x000000d80818723c */ /* 0x000fe20000041818 */
[----:B------:R-:W-:-:S07]  /*8d40*/  VIADD R5, R0, 0xffffff80 ;  /* 0xffffff8000057836 */ /* 0x000fce0000000000 */
[----:B------:R-:W-:Y:S01]  /*8d50*/  HMMA.16816.F32.BF16 R160, R12, R220, R28 ;  /* 0x000000dc0ca0723c */ /* 0x000fe2000004181c */
[C---:B------:R-:W-:Y:S01]  /*8d60*/  ISETP.GE.AND P6, PT, R5.reuse, R18, PT ;  /* 0x000000120500720c */ /* 0x040fe20003fc6270 */
[----:B------:R-:W-:Y:S01]  /*8d70*/  VIADD R2, R0, 0xffffff81 ;  /* 0xffffff8100027836 */ /* 0x000fe20000000000 */
[----:B------:R-:W-:-:S05]  /*8d80*/  ISETP.GE.AND P5, PT, R5, R19, PT ;  /* 0x000000130500720c */ /* 0x000fca0003fa6270 */
[----:B------:R-:W-:Y:S08]  /*8d90*/  HMMA.16816.F32.BF16 R140, R12, R170, R140 ;  /* 0x000000aa0c8c723c */ /* 0x000ff0000004188c */
[----:B------:R-:W-:Y:S01]  /*8da0*/  HMMA.16816.F32.BF16 R28, R8, R218, R20 ;  /* 0x000000da081c723c */ /* 0x000fe20000041814 */
[----:B------:R-:W-:-:S07]  /*8db0*/  VIADD R5, R0, 0xffffff88 ;  /* 0xffffff8800057836 */ /* 0x000fce0000000000 */
[----:B------:R-:W-:Y:S01]  /*8dc0*/  HMMA.16816.F32.BF16 R156, R12, R174, R32 ;  /* 0x000000ae0c9c723c */ /* 0x000fe20000041820 */
[----:B------:R2:W3:Y:S01]  /*8dd0*/  LDSM.16.M88.4 R32, [R4+0xb800] ;  /* 0x00b800000420783b */ /* 0x0004e20000000200 */
[----:B------:R-:W-:-:S06]  /*8de0*/  DEPBAR.LE SB0, 0x0 ;  /* 0x000080000000791a */ /* 0x000fcc0000000000 */
[----:B------:R-:W-:Y:S01]  /*8df0*/  HMMA.16816.F32.BF16 R152, R12, R222, R152 ;  /* 0x000000de0c98723c */ /* 0x000fe20000041898 */
[----:B------:R-:W-:Y:S02]  /*8e00*/  FSEL R12, R24, -INF , !P6 ;  /* 0xff800000180c7808 */ /* 0x000fe40007000000 */
[----:B------:R-:W-:Y:S01]  /*8e10*/  FSEL R14, R26, -INF , !P5 ;  /* 0xff8000001a0e7808 */ /* 0x000fe20006800000 */
[----:B------:R-:W-:Y:S01]  /*8e20*/  BAR.SYNC.DEFER_BLOCKING 0x0 ;  /* 0x0000000000007b1d */ /* 0x000fe20000010000 */
[C---:B------:R-:W-:Y:S02]  /*8e30*/  ISETP.GE.AND P6, PT, R2.reuse, R18, PT ;  /* 0x000000120200720c */ /* 0x040fe40003fc6270 */
[----:B------:R-:W-:Y:S01]  /*8e40*/  ISETP.GE.AND P5, PT, R2, R19, PT ;  /* 0x000000130200720c */ /* 0x000fe20003fa6270 */
[----:B----4-:R-:W-:Y:S01]  /*8e50*/  HMMA.16816.F32.BF16 R20, R8, R164, R144 ;  /* 0x000000a40814723c */ /* 0x010fe20000041890 */
[----:B------:R-:W-:Y:S01]  /*8e60*/  FSEL R13, R25, -INF , !P6 ;  /* 0xff800000190d7808 */ /* 0x000fe20007000000 */
[----:B------:R-:W-:Y:S01]  /*8e70*/  VIADD R2, R0, 0xffffff89 ;  /* 0xffffff8900027836 */ /* 0x000fe20000000000 */
[----:B------:R-:W-:-:S02]  /*8e80*/  FSEL R17, R27, -INF , !P5 ;  /* 0xff8000001b117808 */ /* 0x000fc40006800000 */
[CC--:B------:R-:W-:Y:S02]  /*8e90*/  ISETP.GE.AND P6, PT, R5.reuse, R18.reuse, PT ;  /* 0x000000120500720c */ /* 0x0c0fe40003fc6270 */
[-C--:B------:R-:W-:Y:S01]  /*8ea0*/  ISETP.GE.AND P5, PT, R5, R19.reuse, PT ;  /* 0x000000130500720c */ /* 0x080fe20003fa6270 */
[----:B------:R-:W-:Y:S01]  /*8eb0*/  VIADD R24, R0, 0xffffff90 ;  /* 0xffffff9000187836 */ /* 0x000fe20000000000 */
[----:B------:R-:W-:Y:S01]  /*8ec0*/  FSEL R16, R28, -INF , !P6 ;  /* 0xff8000001c107808 */ /* 0x000fe20007000000 */
[----:B--2---:R-:W-:Y:S01]  /*8ed0*/  HMMA.16816.F32.BF16 R4, R8, R166, R140 ;  /* 0x000000a60804723c */ /* 0x004fe2000004188c */
[----:B------:R-:W-:Y:S02]  /*8ee0*/  FSEL R30, R30, -INF , !P5 ;  /* 0xff8000001e1e7808 */ /* 0x000fe40006800000 */
[C---:B------:R-:W-:Y:S02]  /*8ef0*/  ISETP.GE.AND P6, PT, R2.reuse, R18, PT ;  /* 0x000000120200720c */ /* 0x040fe40003fc6270 */
[----:B------:R-:W-:Y:S01]  /*8f00*/  ISETP.GE.AND P5, PT, R2, R19, PT ;  /* 0x000000130200720c */ /* 0x000fe20003fa6270 */
[----:B------:R-:W-:Y:S01]  /*8f10*/  VIADD R2, R0, 0xffffff91 ;  /* 0xffffff9100027836 */ /* 0x000fe20000000000 */
[----:B------:R-:W-:-:S02]  /*8f20*/  FSEL R15, R29, -INF , !P6 ;  /* 0xff8000001d0f7808 */ /* 0x000fc40007000000 */
[----:B------:R-:W-:Y:S02]  /*8f30*/  FSEL R31, R31, -INF , !P5 ;  /* 0xff8000001f1f7808 */ /* 0x000fe40006800000 */
[CC--:B------:R-:W-:Y:S02]  /*8f40*/  ISETP.GE.AND P6, PT, R24.reuse, R18.reuse, PT ;  /* 0x000000121800720c */ /* 0x0c0fe40003fc6270 */
[----:B------:R-:W-:Y:S02]  /*8f50*/  ISETP.GE.AND P5, PT, R24, R19, PT ;  /* 0x000000131800720c */ /* 0x000fe40003fa6270 */
[----:B------:R-:W-:Y:S01]  /*8f60*/  FSEL R29, R20, -INF , !P6 ;  /* 0xff800000141d7808 */ /* 0x000fe20007000000 */
[----:B------:R-:W-:Y:S01]  /*8f70*/  VIADD R20, R0, 0xffffff98 ;  /* 0xffffff9800147836 */ /* 0x000fe20000000000 */
[----:B------:R-:W-:Y:S01]  /*8f80*/  FSEL R143, R22, -INF , !P5 ;  /* 0xff800000168f7808 */ /* 0x000fe20006800000 */
[----:B-1----:R-:W-:Y:S01]  /*8f90*/  HMMA.16816.F32.BF16 R24, R8, R136, R148 ;  /* 0x000000880818723c */ /* 0x002fe20000041894 */
[----:B------:R-:W-:-:S02]  /*8fa0*/  ISETP.GE.AND P6, PT, R2, R18, PT ;  /* 0x000000120200720c */ /* 0x000fc40003fc6270 */
[-C--:B------:R-:W-:Y:S01]  /*8fb0*/  ISETP.GE.AND P5, PT, R2, R19.reuse, PT ;  /* 0x000000130200720c */ /* 0x080fe20003fa6270 */
[----:B------:R-:W-:Y:S01]  /*8fc0*/  VIADD R2, R0, 0xffffff99 ;  /* 0xffffff9900027836 */ /* 0x000fe20000000000 */
[----:B------:R-:W-:Y:S02]  /*8fd0*/  FSEL R28, R21, -INF , !P6 ;  /* 0xff800000151c7808 */ /* 0x000fe40007000000 */
[----:B------:R-:W-:Y:S02]  /*8fe0*/  FSEL R142, R23, -INF , !P5 ;  /* 0xff800000178e7808 */ /* 0x000fe40006800000 */
[CC--:B------:R-:W-:Y:S02]  /*8ff0*/  ISETP.GE.AND P6, PT, R20.reuse, R18.reuse, PT ;  /* 0x000000121400720c */ /* 0x0c0fe40003fc6270 */
[----:B------:R-:W-:Y:S02]  /*9000*/  ISETP.GE.AND P5, PT, R20, R19, PT ;  /* 0x000000131400720c */ /* 0x000fe40003fa6270 */
[----:B------:R-:W-:Y:S01]  /*9010*/  FSEL R117, R4, -INF , !P6 ;  /* 0xff80000004757808 */ /* 0x000fe20007000000 */
[----:B------:R-:W-:Y:S01]  /*9020*/  VIADD R4, R0, 0xffffffa0 ;  /* 0xffffffa000047836 */ /* 0x000fe20000000000 */
[----:B------:R-:W-:Y:S01]  /*9030*/  FSEL R144, R6, -INF , !P5 ;  /* 0xff80000006907808 */ /* 0x000fe20006800000 */
[----:B------:R-:W-:Y:S01]  /*9040*/  HMMA.16816.F32.BF16 R20, R8, R138, R156 ;  /* 0x0000008a0814723c */ /* 0x000fe2000004189c */
        /* <DEDUP_REMOVED lines=8> */
[----:B---3--:R-:W-:Y:S01]  /*90d0*/  HMMA.16816.F32.BF16 R4, R8, R32, R160 ;  /* 0x000000200804723c */ /* 0x008fe200000418a0 */
[----:B------:R-:W-:Y:S01]  /*90e0*/  FSEL R202, R26, -INF , !P5 ;  /* 0xff8000001aca7808 */ /* 0x000fe20006800000 */
[----:B------:R-:W-:Y:S01]  /*90f0*/  VIADD R24, R0, 0xffffffa8 ;  /* 0xffffffa800187836 */ /* 0x000fe20000000000 */
        /* <DEDUP_REMOVED lines=16> */
[C---:B------:R-:W-:Y:S02]  /*9200*/  ISETP.GE.AND P5, PT, R20.reuse, R18, PT ;  /* 0x000000121400720c */ /* 0x040fe40003fa6270 */
[----:B------:R-:W-:Y:S02]  /*9210*/  ISETP.GE.AND P6, PT, R20, R19, PT ;  /* 0x000000131400720c */ /* 0x000fe40003fc6270 */
[----:B------:R-:W-:-:S02]  /*9220*/  FSEL R240, R4, -INF , !P5 ;  /* 0xff80000004f07808 */ /* 0x000fc40006800000 */
[----:B------:R-:W-:Y:S02]  /*9230*/  FSEL R241, R6, -INF , !P6 ;  /* 0xff80000006f17808 */ /* 0x000fe40007000000 */
[C---:B------:R-:W-:Y:S02]  /*9240*/  ISETP.GE.AND P5, PT, R2.reuse, R18, PT ;  /* 0x000000120200720c */ /* 0x040fe40003fa6270 */
[----:B------:R-:W-:Y:S01]  /*9250*/  ISETP.GE.AND P6, PT, R2, R19, PT ;  /* 0x000000130200720c */ /* 0x000fe20003fc6270 */
[----:B------:R-:W-:Y:S01]  /*9260*/  VIADD R2, R0, 0xffffffb8 ;  /* 0xffffffb800027836 */ /* 0x000fe20000000000 */
[----:B------:R-:W-:-:S04]  /*9270*/  FSEL R238, R5, -INF , !P5 ;  /* 0xff80000005ee7808 */ /* 0x000fc80006800000 */
[----:B------:R-:W-:-:S04]  /*9280*/  ISETP.GE.AND P5, PT, R2, R18, PT ;  /* 0x000000120200720c */ /* 0x000fc80003fa6270 */
[----:B------:R-:W-:Y:S02]  /*9290*/  FSEL R237, R8, -INF , !P5 ;  /* 0xff80000008ed7808 */ /* 0x000fe40006800000 */
[----:B------:R-:W-:Y:S01]  /*92a0*/  ISETP.GE.AND P5, PT, R2, R19, PT ;  /* 0x000000130200720c */ /* 0x000fe20003fa6270 */
[----:B------:R-:W-:-:S03]  /*92b0*/  VIADD R0, R0, 0xffffffb9 ;  /* 0xffffffb900007836 */ /* 0x000fc60000000000 */
[----:B------:R-:W-:Y:S02]  /*92c0*/  FSEL R215, R10, -INF , !P5 ;  /* 0xff8000000ad77808 */ /* 0x000fe40006800000 */
[----:B------:R-:W-:Y:S02]  /*92d0*/  ISETP.GE.U32.AND P5, PT, R232, 0x3, PT ;  /* 0x00000003e800780c */ /* 0x000fe40003fa6070 */
[----:B------:R-:W-:Y:S02]  /*92e0*/  FSEL R239, R7, -INF , !P6 ;  /* 0xff80000007ef7808 */ /* 0x000fe40007000000 */
[----:B------:R-:W-:-:S04]  /*92f0*/  ISETP.GE.AND P6, PT, R0, R18, PT ;  /* 0x000000120000720c */ /* 0x000fc80003fc6270 */
[----:B------:R-:W-:Y:S02]  /*9300*/  FSEL R236, R9, -INF , !P6 ;  /* 0xff80000009ec7808 */ /* 0x000fe40007000000 */
[----:B------:R-:W-:-:S04]  /*9310*/  ISETP.GE.AND P6, PT, R0, R19, PT ;  /* 0x000000130000720c */ /* 0x000fc80003fc6270 */
[----:B------:R-:W-:Y:S01]  /*9320*/  FSEL R214, R11, -INF , !P6 ;  /* 0xff8000000bd67808 */ /* 0x000fe20007000000 */
[----:B------:R-:W-:Y:S08]  /*9330*/  @!P5 BRA `(.L_x_671) ;  /* 0x000000040060d947 */ /* 0x000ff00003800000 */
[----:B------:R-:W2:Y:S04]  /*9340*/  LDL.LU R248, [R1+0xb0] ;  /* 0x0000b00001f87983 */ /* 0x000ea80000300800 */
[----:B------:R-:W3:Y:S04]  /*9350*/  LDL.LU R249, [R1+0xb4] ;  /* 0x0000b40001f97983 */ /* 0x000ee80000300800 */
[----:B------:R-:W4:Y:S04]  /*9360*/  LDL R250, [R1+0x1c] ;  /* 0x00001c0001fa7983 */ /* 0x000f280000100800 */
[----:B------:R-:W5:Y:S01]  /*9370*/  LDL R251, [R1+0x18] ;  /* 0x0000180001fb7983 */ /* 0x000f620000100800 */
[----:B------:R-:W-:Y:S01]  /*9380*/  VIADD R4, R232, 0xfffffffd ;  /* 0xfffffffde8047836 */ /* 0x000fe20000000000 */
[----:B------:R-:W-:Y:S03]  /*9390*/  BSSY.RECONVERGENT B0, `(.L_x_672) ;  /* 0x0000051000007945 */ /* 0x000fe60003800200 */
[----:B------:R-:W-:-:S02]  /*93a0*/  IMAD R0, R4, R189, RZ ;  /* 0x000000bd04007224 */ /* 0x000fc400078e02ff */
[----:B------:R-:W-:-:S04]  /*93b0*/  IMAD.WIDE.U32 R4, R4, R188, RZ ;  /* 0x000000bc04047225 */ /* 0x000fc800078e00ff */
[----:B------:R-:W-:Y:S02]  /*93c0*/  IMAD.IADD R6, R5, 0x1, R0 ;  /* 0x0000000105067824 */ /* 0x000fe400078e0200 */
[----:B------:R-:W-:Y:S01]  /*93d0*/  IMAD.IADD R2, R0, 0x1, R5 ;  /* 0x0000000100027824 */ /* 0x000fe200078e0205 */
[C---:B--2---:R-:W-:Y:S02]  /*93e0*/  LEA R0, P5, R4.reuse, R248, 0x6 ;  /* 0x000000f804007211 */ /* 0x044fe400078a30ff */
[----:B----4-:R-:W-:-:S04]  /*93f0*/  LEA R10, P6, R4, R250, 0x7 ;  /* 0x000000fa040a7211 */ /* 0x010fc800078c38ff */
[C---:B-----5:R-:W-:Y:S02]  /*9400*/  LEA.HI.X R11, R4.reuse, R251, R6, 0x7, P6 ;  /* 0x000000fb040b7211 */ /* 0x060fe400030f3c06 */
[----:B---3--:R-:W-:Y:S02]  /*9410*/  LEA.HI.X R4, R4, R249, R2, 0x6, P5 ;  /* 0x000000f904047211 */ /* 0x008fe400028f3402 */
[----:B------:R-:W-:Y:S01]  /*9420*/  IADD3 R2, P5, PT, R248, R0, RZ ;  /* 0x00000000f8027210 */ /* 0x000fe20007fbe0ff */
[----:B------:R-:W-:Y:S01]  /*9430*/  @!PT LDS RZ, [RZ] ;  /* 0x00000000fffff984 */ /* 0x000fe20000000800 */
[----:B------:R-:W-:Y:S01]  /*9440*/  @!PT LDS RZ, [RZ] ;  /* 0x00000000fffff984 */ /* 0x000fe20000000800 */
[----:B------:R-:W-:Y:S01]  /*9450*/  @!PT LDS RZ, [RZ] ;  /* 0x00000000fffff984 */ /* 0x000fe20000000800 */
[----:B------:R1:W-:Y:S01]  /*9460*/  @!P4 LDGSTS.E.BYPASS.LTC128B.128 [R191+0x6000], desc[UR8][R10.64] ;  /* 0x060000000abfcfae */ /* 0x0003e2000b981a08 */
[----:B------:R-:W-:-:S03]  /*9470*/  LEA R8, P6, R0, R250, 0x1 ;  /* 0x000000fa00087211 */ /* 0x000fc600078c08ff */
[----:B------:R1:W-:Y:S01]  /*9480*/  @P4 STS.128 [R191+0x6000], RZ ;  /* 0x006000ffbf004388 */ /* 0x0003e20000000c00 */
[-CC-:B------:R-:W-:Y:S01]  /*9490*/  LEA.HI.X R9, R0, R251.reuse, R4.reuse, 0x1, P6 ;  /* 0x000000fb00097211 */ /* 0x180fe200030f0c04 */
        /* <DEDUP_REMOVED lines=63> */
.L_x_673:
[----:B------:R2:W-:Y:S02]  /*9890*/  STS.128 [R191+0xb800], RZ ;  /* 0x00b800ffbf007388 */ /* 0x0005e40000000c00 */
.L_x_674:
[----:B------:R-:W-:Y:S05]  /*98a0*/  BSYNC.RECONVERGENT B0 ;  /* 0x0000000000007941 */ /* 0x000fea0003800200 */
.L_x_672:
[----:B------:R-:W0:Y:S02]  /*98b0*/  LDGDEPBAR ;  /* 0x00000000000079af */ /* 0x000e240000000000 */
.L_x_671:
[----:B------:R-:W4:Y:S01]  /*98c0*/  LDL.64 R146, [R1+0x48] ;  /* 0x0000480001927983 */ /* 0x000f220000100a00 */
[----:B------:R-:W-:Y:S02]  /*98d0*/  IMAD.MOV.U32 R145, RZ, RZ, R119 ;  /* 0x000000ffff917224 */ /* 0x000fe400078e0077 */
[----:B------:R-:W-:Y:S01]  /*98e0*/  IMAD.MOV.U32 R150, RZ, RZ, R177 ;  /* 0x000000ffff967224 */ /* 0x000fe200078e00b1 */
[----:B------:R-:W5:Y:S01]  /*98f0*/  LDL.64 R148, [R1+0x50] ;  /* 0x0000500001947983 */ /* 0x000f620000100a00 */
[----:B------:R-:W-:Y:S01]  /*9900*/  FMNMX3.FTZ R0, R116, R12, R13, !PT ;  /* 0x0000000c74007276 */ /* 0x000fe2000781000d */
[----:B------:R-:W-:Y:S01]  /*9910*/  IMAD.MOV.U32 R35, RZ, RZ, R185 ;  /* 0x000000ffff237224 */ /* 0x000fe200078e00b9 */
[----:B------:R-:W-:Y:S01]  /*9920*/  FMNMX3.FTZ R2, R3, R14, R17, !PT ;  /* 0x0000000e03027276 */ /* 0x000fe20007810011 */
[----:B-1----:R-:W1:Y:S01]  /*9930*/  S2R R10, SR_CTAID.X ;  /* 0x00000000000a7919 */ /* 0x002e620000002500 */
[----:B------:R-:W-:Y:S01]  /*9940*/  FMNMX3.FTZ R0, R0, R16, R15, !PT ;  /* 0x0000001000007276 */ /* 0x000fe2000781000f */
[----:B------:R-:W-:Y:S01]  /*9950*/  IMAD.MOV.U32 R27, RZ, RZ, R180 ;  /* 0x000000ffff1b7224 */ /* 0x000fe200078e00b4 */
[----:B------:R-:W-:Y:S01]  /*9960*/  FMNMX3.FTZ R2, R2, R30, R31, !PT ;  /* 0x0000001e02027276 */ /* 0x000fe2000781001f */
[----:B------:R-:W-:Y:S01]  /*9970*/  IMAD.MOV.U32 R18, RZ, RZ, R187 ;  /* 0x000000ffff127224 */ /* 0x000fe200078e00bb */
[----:B------:R-:W-:Y:S01]  /*9980*/  FMNMX3.FTZ R0, R0, R29, R28, !PT ;  /* 0x0000001d00007276 */ /* 0x000fe2000781001c */
[C---:B------:R-:W-:Y:S01]  /*9990*/  VIADD R188, R199.reuse, 0x76cf5d0a ;  /* 0x76cf5d0ac7bc7836 */ /* 0x040fe20000000000 */
[----:B------:R-:W-:Y:S01]  /*99a0*/  FMNMX3.FTZ R2, R2, R143, R142, !PT ;  /* 0x0000008f02027276 */ /* 0x000fe2000781008e */
[C---:B------:R-:W-:Y:S01]  /*99b0*/  VIADD R187, R199.reuse, 0x32370b8f ;  /* 0x32370b8fc7bb7836 */ /* 0x040fe20000000000 */
[----:B------:R-:W-:Y:S01]  /*99c0*/  FMNMX3.FTZ R0, R0, R117, R136, !PT ;  /* 0x0000007500007276 */ /* 0x000fe20007810088 */
[C---:B------:R-:W-:Y:S01]  /*99d0*/  VIADD R189, R199.reuse, 0xa9066899 ;  /* 0xa9066899c7bd7836 */ /* 0x040fe20000000000 */
[----:B------:R-:W-:Y:S01]  /*99e0*/  FMNMX3.FTZ R2, R2, R144, R137, !PT ;  /* 0x0000009002027276 */ /* 0x000fe20007810089 */
[----:B------:R-:W-:Y:S01]  /*99f0*/  IMAD.MOV.U32 R152, RZ, RZ, R190 ;  /* 0x000000ffff987224 */ /* 0x000fe200078e00be */
[----:B------:R-:W-:Y:S01]  /*9a00*/  FMNMX3.FTZ R0, R0, R194, R195, !PT ;  /* 0x000000c200007276 */ /* 0x000fe200078100c3 */
[----:B------:R-:W-:Y:S01]  /*9a10*/  VIADD R190, R199, 0xed9eba14 ;  /* 0xed9eba14c7be7836 */ /* 0x000fe20000000000 */
[----:B------:R-:W-:Y:S01]  /*9a20*/  FMNMX3.FTZ R2, R2, R202, R197, !PT ;  /* 0x000000ca02027276 */ /* 0x000fe200078100c5 */
[----:B------:R-:W2:Y:S01]  /*9a30*/  LDC R26, c[0x0][0x4f8] ;  /* 0x00013e00ff1a7b82 */ /* 0x000ea20000000800 */
[----:B------:R-:W-:Y:S01]  /*9a40*/  FMNMX3.FTZ R0, R0, R196, R192, !PT ;  /* 0x000000c400007276 */ /* 0x000fe200078100c0 */
[----:B------:R-:W-:Y:S01]  /*9a50*/  VIADD R19, R176, 0xc000 ;  /* 0x0000c000b0137836 */ /* 0x000fe20000000000 */
[----:B------:R-:W-:Y:S01]  /*9a60*/  FMNMX3.FTZ R2, R2, R203, R200, !PT ;  /* 0x000000cb02027276 */ /* 0x000fe200078100c8 */
[----:B------:R-:W-:Y:S01]  /*9a70*/  VIADD R32, R176, 0xc040 ;  /* 0x0000c040b0207836 */ /* 0x000fe20000000000 */
[----:B------:R-:W-:Y:S01]  /*9a80*/  FMNMX3.FTZ R0, R0, R240, R238, !PT ;  /* 0x000000f000007276 */ /* 0x000fe200078100ee */
[----:B------:R-:W-:Y:S01]  /*9a90*/  @P0 VIADD R32, R19, 0xffffffc0 ;  /* 0xffffffc013200836 */ /* 0x000fe20000000000 */
[----:B------:R-:W-:Y:S01]  /*9aa0*/  FMNMX3.FTZ R2, R2, R241, R239, !PT ;  /* 0x000000f102027276 */ /* 0x000fe200078100ef */
[----:B------:R-:W-:Y:S01]  /*9ab0*/  STL [R1+0x5c], R19 ;  /* 0x00005c1301007387 */ /* 0x000fe20000100800 */
[----:B------:R-:W-:Y:S01]  /*9ac0*/  FMNMX3.FTZ R0, R0, R237, R236, !PT ;  /* 0x000000ed00007276 */ /* 0x000fe200078100ec */
[----:B------:R-:W-:Y:S01]  /*9ad0*/  IMAD.MOV.U32 R155, RZ, RZ, R18 ;  /* 0x000000ffff9b7224 */ /* 0x000fe200078e0012 */
[----:B------:R-:W-:-:S02]  /*9ae0*/  FMNMX3.FTZ R2, R2, R215, R214, !PT ;  /* 0x000000d702027276 */ /* 0x000fc400078100d6 */
[----:B------:R-:W-:Y:S01]  /*9af0*/  SHF.R.U32.HI R7, RZ, 0x5, R186 ;  /* 0x00000005ff077819 */ /* 0x000fe200000116ba */
[----:B---3--:R-:W3:Y:S03]  /*9b00*/  SHFL.BFLY PT, R4, R0, 0x2, 0x1f ;  /* 0x0c401f0000047f89 */ /* 0x008ee600000e0000 */
[----:B-1----:R-:W-:Y:S01]  /*9b10*/  LEA R10, R10, R7, 0x2 ;  /* 0x000000070a0a7211 */ /* 0x002fe200078e10ff */
[----:B------:R-:W1:Y:S04]  /*9b20*/  SHFL.BFLY PT, R5, R2, 0x2, 0x1f ;  /* 0x0c401f0002057f89 */ /* 0x000e6800000e0000 */
[----:B------:R-:W-:Y:S01]  /*9b30*/  IMAD.WIDE.U32 R10, R10, -0x326172a9, RZ ;  /* 0xcd9e8d570a0a7825 */ /* 0x000fe200078e00ff */
[----:B--2---:R-:W-:-:S05]  /*9b40*/  LOP3.LUT R26, R26, 0xff, RZ, 0xc0, !PT ;  /* 0x000000ff1a1a7812 */ /* 0x004fca00078ec0ff */
[----:B------:R-:W-:Y:S01]  /*9b50*/  IMAD R26, R26, 0x10000, R26 ;  /* 0x000100001a1a7824 */ /* 0x000fe200078e021a */
[----:B---3--:R-:W-:Y:S01]  /*9b60*/  FMNMX.FTZ R0, R0, R4, !PT ;  /* 0x0000000400007209 */ /* 0x008fe20007810000 */
[----:B------:R-:W-:Y:S01]  /*9b70*/  VIADD R4, R232, 0xffffffff ;  /* 0xffffffffe8047836 */ /* 0x000fe20000000000 */
[----:B-1----:R-:W-:-:S03]  /*9b80*/  FMNMX.FTZ R2, R2, R5, !PT ;  /* 0x0000000502027209 */ /* 0x002fc60007810000 */
[----:B------:R-:W1:Y:S01]  /*9b90*/  SHFL.BFLY PT, R6, R0, 0x1, 0x1f ;  /* 0x0c201f0000067f89 */ /* 0x000e6200000e0000 */
[----:B------:R-:W-:-:S04]  /*9ba0*/  IMAD.SHL.U32 R185, R4, 0x2, RZ ;  /* 0x0000000204b97824 */ /* 0x000fc800078e00ff */
[----:B------:R-:W-:Y:S01]  /*9bb0*/  VIADD R4, R185, 0xfffffffe ;  /* 0xfffffffeb9047836 */ /* 0x000fe20000000000 */
[----:B-1----:R-:W-:Y:S02]  /*9bc0*/  FMNMX.FTZ R180, R0, R6, !PT ;  /* 0x0000000600b47209 */ /* 0x002fe40007810000 */
[----:B------:R-:W1:Y:S02]  /*9bd0*/  SHFL.BFLY PT, R6, R2, 0x1, 0x1f ;  /* 0x0c201f0002067f89 */ /* 0x000e6400000e0000 */
[C---:B------:R-:W-:Y:S01]  /*9be0*/  FSETP.NEU.FTZ.AND P3, PT, R180.reuse, -INF , PT ;  /* 0xff800000b400780b */ /* 0x040fe20003f7d000 */
[----:B------:R-:W-:-:S05]  /*9bf0*/  FMUL.FTZ R25, R180, UR4 ;  /* 0x00000004b4197c20 */ /* 0x000fca0008410000 */
[----:B------:R-:W-:-:S05]  /*9c00*/  FSEL R25, R25, RZ, P3 ;  /* 0x000000ff19197208 */ /* 0x000fca0001800000 */
[--C-:B------:R-:W-:Y:S01]  /*9c10*/  FFMA.FTZ R12, R12, UR4, -R25.reuse ;  /* 0x000000040c0c7c23 */ /* 0x100fe20008010819 */
[--C-:B------:R-:W-:Y:S01]  /*9c20*/  FFMA.FTZ R13, R13, UR4, -R25.reuse ;  /* 0x000000040d0d7c23 */ /* 0x100fe20008010819 */
[--C-:B------:R-:W-:Y:S01]  /*9c30*/  FFMA.FTZ R16, R16, UR4, -R25.reuse ;  /* 0x0000000410107c23 */ /* 0x100fe20008010819 */
[----:B------:R-:W-:Y:S01]  /*9c40*/  FFMA.FTZ R15, R15, UR4, -R25 ;  /* 0x000000040f0f7c23 */ /* 0x000fe20008010819 */
[----:B------:R-:W-:Y:S01]  /*9c50*/  MUFU.EX2 R153, R12 ;  /* 0x0000000c00997308 */ /* 0x000fe20000000800 */
[----:B-1----:R-:W-:-:S07]  /*9c60*/  FMNMX.FTZ R177, R2, R6, !PT ;  /* 0x0000000602b17209 */ /* 0x002fce0007810000 */
[----:B------:R-:W1:Y:S01]  /*9c70*/  MUFU.EX2 R154, R13 ;  /* 0x0000000d009a7308 */ /* 0x000e620000000800 */
[C---:B------:R-:W-:Y:S01]  /*9c80*/  FSETP.NEU.FTZ.AND P1, PT, R177.reuse, -INF , PT ;  /* 0xff800000b100780b */ /* 0x040fe20003f3d000 */
[----:B------:R-:W-:-:S06]  /*9c90*/  FMUL.FTZ R24, R177, UR4 ;  /* 0x00000004b1187c20 */ /* 0x000fcc0008410000 */
[----:B------:R-:W-:Y:S01]  /*9ca0*/  MUFU.EX2 R231, R16 ;  /* 0x0000001000e77308 */ /* 0x000fe20000000800 */
[----:B------:R-:W-:-:S05]  /*9cb0*/  FSEL R24, R24, RZ, P1 ;  /* 0x000000ff18187208 */ /* 0x000fca0000800000 */
[----:B------:R-:W-:Y:S02]  /*9cc0*/  FFMA.FTZ R14, R14, UR4, -R24 ;  /* 0x000000040e0e7c23 */ /* 0x000fe40008010818 */
[----:B------:R-:W-:Y:S08]  /*9cd0*/  MUFU.EX2 R234, R15 ;  /* 0x0000000f00ea7308 */ /* 0x000ff00000000800 */
[----:B------:R2:W-:Y:S02]  /*9ce0*/  MUFU.EX2 R151, R14 ;  /* 0x0000000e00977308 */ /* 0x0005e40000000800 */
[----:B--2---:R-:W-:Y:S01]  /*9cf0*/  LDSM.16.MT88.4 R12, [R176+0xc000] ;  /* 0x00c00000b00c783b */ /* 0x004fe20000004200 */
[----:B----4-:R-:W-:-:S05]  /*9d00*/  LOP3.LUT R4, R199, R4, R147, 0x96, !PT ;  /* 0x00000004c7047212 */ /* 0x010fca00078e9693 */
[----:B------:R-:W-:-:S05]  /*9d10*/  IMAD.WIDE.U32 R8, R4, -0x326172a9, RZ ;  /* 0xcd9e8d5704087825 */ /* 0x000fca00078e00ff */
[----:B------:R-:W-:Y:S02]  /*9d20*/  LOP3.LUT R0, R150, R10, R9, 0x96, !PT ;  /* 0x0000000a96007212 */ /* 0x000fe400078e9609 */
[----:B------:R-:W-:-:S03]  /*9d30*/  LOP3.LUT R4, R145, R8, R213, 0x96, !PT ;  /* 0x0000000891047212 */ /* 0x000fc600078e96d5 */
[----:B------:R-:W-:-:S04]  /*9d40*/  IMAD.WIDE.U32 R8, R0, -0x2daee0ad, RZ ;  /* 0xd2511f5300087825 */ /* 0x000fc800078e00ff */
[----:B------:R-:W-:Y:S01]  /*9d50*/  IMAD.WIDE.U32 R10, R4, -0x2daee0ad, RZ ;  /* 0xd2511f53040a7825 */ /* 0x000fe200078e00ff */
[----:B-----5:R-:W-:-:S04]  /*9d60*/  LOP3.LUT R4, R188, R148, R9, 0x96, !PT ;  /* 0x00000094bc047212 */ /* 0x020fc800078e9609 */
[----:B------:R-:W-:Y:S01]  /*9d70*/  LOP3.LUT R0, R187, R8, R11, 0x96, !PT ;  /* 0x00000008bb007212 */ /* 0x000fe200078e960b */
[----:B------:R-:W-:-:S04]  /*9d80*/  IMAD.WIDE.U32 R4, R4, -0x326172a9, RZ ;  /* 0xcd9e8d5704047825 */ /* 0x000fc800078e00ff */
[----:B------:R-:W-:Y:S01]  /*9d90*/  IMAD.WIDE.U32 R22, R0, -0x326172a9, RZ ;  /* 0xcd9e8d5700167825 */ /* 0x000fe200078e00ff */
[----:B------:R-:W-:Y:S02]  /*9da0*/  LOP3.LUT R0, R27, R212, R5, 0x96, !PT ;  /* 0x000000d41b007212 */ /* 0x000fe400078e9605 */
[----:B------:R-:W-:Y:S02]  /*9db0*/  FSEL R5, R177, RZ, P1 ;  /* 0x000000ffb1057208 */ /* 0x000fe40000800000 */
[----:B------:R-:W-:Y:S01]  /*9dc0*/  LOP3.LUT R4, R35, R4, R23, 0x96, !PT ;  /* 0x0000000423047212 */ /* 0x000fe200078e9617 */
[----:B------:R-:W-:Y:S01]  /*9dd0*/  IMAD.WIDE.U32 R6, R0, -0x2daee0ad, RZ ;  /* 0xd2511f5300067825 */ /* 0x000fe200078e00ff */
[----:B------:R-:W-:-:S03]  /*9de0*/  FSEL R0, R180, RZ, P3 ;  /* 0x000000ffb4007208 */ /* 0x000fc60001800000 */
[----:B------:R-:W-:Y:S01]  /*9df0*/  FADD.FTZ R9, R3, -R5 ;  /* 0x8000000503097221 */ /* 0x000fe20000010000 */
[----:B------:R-:W-:-:S04]  /*9e00*/  IMAD.WIDE.U32 R138, R4, -0x2daee0ad, RZ ;  /* 0xd2511f53048a7825 */ /* 0x000fc800078e00ff */
[----:B------:R-:W-:Y:S01]  /*9e10*/  FFMA.FTZ R4, R17, UR4, -R24 ;  /* 0x0000000411047c23 */ /* 0x000fe20008010818 */
[----:B------:R-:W-:Y:S01]  /*9e20*/  FMUL.FTZ R9, R9, UR4 ;  /* 0x0000000409097c20 */ /* 0x000fe20008410000 */
[----:B------:R-:W-:Y:S01]  /*9e30*/  LDSM.16.MT88.4 R16, [R32] ;  /* 0x000000002010783b */ /* 0x000fe20000004200 */
[----:B------:R-:W-:Y:S01]  /*9e40*/  LOP3.LUT R118, R189, R6, R139, 0x96, !PT ;  /* 0x00000006bd767212 */ /* 0x000fe200078e968b */
[----:B------:R2:W-:Y:S01]  /*9e50*/  MUFU.EX2 R235, R4 ;  /* 0x0000000400eb7308 */ /* 0x0005e20000000800 */
[----:B------:R-:W-:Y:S01]  /*9e60*/  LOP3.LUT R6, R190, R10, R7, 0x96, !PT ;  /* 0x0000000abe067212 */ /* 0x000fe200078e9607 */
[----:B------:R-:W-:Y:S01]  /*9e70*/  FADD.FTZ R10, R116, -R0 ;  /* 0x80000000740a7221 */ /* 0x000fe20000010000 */
[----:B------:R-:W-:Y:S01]  /*9e80*/  FFMA.FTZ R7, R31, UR4, -R24 ;  /* 0x000000041f077c23 */ /* 0x000fe20008010818 */
[----:B------:R-:W-:-:S04]  /*9e90*/  IMAD.WIDE.U32 R118, R118, -0x326172a9, RZ ;  /* 0xcd9e8d5776767825 */ /* 0x000fc800078e00ff */
[----:B------:R-:W-:Y:S01]  /*9ea0*/  FMUL.FTZ R10, R10, UR4 ;  /* 0x000000040a0a7c20 */ /* 0x000fe20008410000 */
[----:B------:R-:W-:Y:S01]  /*9eb0*/  IMAD.WIDE.U32 R20, R6, -0x326172a9, RZ ;  /* 0xcd9e8d5706147825 */ /* 0x000fe200078e00ff */
[C---:B------:R-:W-:Y:S01]  /*9ec0*/  PRMT R2, R118.reuse, 0x7773, RZ ;  /* 0x0000777376027816 */ /* 0x040fe200000000ff */
[----:B------:R3:W-:Y:S01]  /*9ed0*/  MUFU.EX2 R233, R7 ;  /* 0x0000000700e97308 */ /* 0x0007e20000000800 */
[----:B------:R-:W-:Y:S01]  /*9ee0*/  PRMT R0, R118, 0x7772, RZ ;  /* 0x0000777276007816 */ /* 0x000fe200000000ff */
[----:B------:R-:W-:Y:S01]  /*9ef0*/  IMAD.MOV.U32 R31, RZ, RZ, R149 ;  /* 0x000000ffff1f7224 */ /* 0x000fe200078e0095 */
[----:B------:R-:W-:Y:S02]  /*9f00*/  LOP3.LUT R116, R152, R20, R119, 0x96, !PT ;  /* 0x0000001498747212 */ /* 0x000fe400078e9677 */
[----:B------:R-:W-:Y:S01]  /*9f10*/  PRMT R8, R0, 0x5410, R2 ;  /* 0x0000541000087816 */ /* 0x000fe20000000002 */
[----:B------:R-:W-:Y:S01]  /*9f20*/  FFMA.FTZ R2, R30, UR4, -R24 ;  /* 0x000000041e027c23 */ /* 0x000fe20008010818 */
[----:B------:R-:W-:Y:S01]  /*9f30*/  MOV R0, R118 ;  /* 0x0000007600007202 */ /* 0x000fe20000000f00 */
[----:B------:R-:W4:Y:S01]  /*9f40*/  MUFU.EX2 R34, R10 ;  /* 0x0000000a00227308 */ /* 0x000f220000000800 */
[----:B--2---:R-:W-:Y:S01]  /*9f50*/  PRMT R4, R118, 0x7771, RZ ;  /* 0x0000777176047816 */ /* 0x004fe200000000ff */
[----:B------:R-:W-:Y:S01]  /*9f60*/  IMAD.MOV.U32 R30, RZ, RZ, R148 ;  /* 0x000000ffff1e7224 */ /* 0x000fe200078e0094 */
[----:B------:R-:W-:-:S02]  /*9f70*/  LOP3.LUT R0, R0, 0xff, RZ, 0xc0, !PT ;  /* 0x000000ff00007812 */ /* 0x000fc400078ec0ff */
[C---:B------:R-:W-:Y:S02]  /*9f80*/  LOP3.LUT R3, R116.reuse, 0xffff, RZ, 0xc0, !PT ;  /* 0x0000ffff74037812 */ /* 0x040fe400078ec0ff */
[----:B------:R-:W-:Y:S01]  /*9f90*/  LOP3.LUT R6, R116, 0xff, RZ, 0xc0, !PT ;  /* 0x000000ff74067812 */ /* 0x000fe200078ec0ff */
[----:B------:R-:W2:Y:S01]  /*9fa0*/  MUFU.EX2 R228, R2 ;  /* 0x0000000200e47308 */ /* 0x000ea20000000800 */
[----:B---3--:R-:W-:Y:S02]  /*9fb0*/  PRMT R7, R0, 0x5410, R4 ;  /* 0x0000541000077816 */ /* 0x008fe40000000004 */
[----:B-1----:R-:W-:Y:S02]  /*9fc0*/  F2FP.BF16.F32.PACK_AB R0, R154, R153 ;  /* 0x000000999a00723e */ /* 0x002fe400000010ff */
[----:B------:R-:W-:Y:S02]  /*9fd0*/  SHF.R.U32.HI R3, RZ, 0x8, R3 ;  /* 0x00000008ff037819 */ /* 0x000fe40000011603 */
[C---:B------:R-:W-:Y:S01]  /*9fe0*/  PRMT R160, R0.reuse, 0x7610, R160 ;  /* 0x0000761000a07816 */ /* 0x040fe200000000a0 */
[----:B------:R-:W1:Y:S01]  /*9ff0*/  MUFU.EX2 R33, R9 ;  /* 0x0000000900217308 */ /* 0x000e620000000800 */
[----:B------:R-:W-:Y:S01]  /*a000*/  PRMT R161, R0, 0x7632, R161 ;  /* 0x0000763200a17816 */ /* 0x000fe200000000a1 */
[-C--:B----4-:R-:W-:Y:S01]  /*a010*/  FMUL.FTZ R36, R36, R34.reuse ;  /* 0x0000002224247220 */ /* 0x090fe20000410000 */
[----:B------:R-:W-:Y:S01]  /*a020*/  F2FP.BF16.F32.PACK_AB R0, R234, R231 ;  /* 0x000000e7ea00723e */ /* 0x000fe200000010ff */
[-C--:B------:R-:W-:Y:S01]  /*a030*/  FMUL.FTZ R37, R37, R34.reuse ;  /* 0x0000002225257220 */ /* 0x080fe20000410000 */
[----:B------:R-:W-:Y:S01]  /*a040*/  SEL R20, R184, 0xffffffe0, !P2 ;  /* 0xffffffe0b8147807 */ /* 0x000fe20005000000 */
[-C--:B------:R-:W-:Y:S01]  /*a050*/  FMUL.FTZ R40, R40, R34.reuse ;  /* 0x0000002228287220 */ /* 0x080fe20000410000 */
[C---:B------:R-:W-:Y:S01]  /*a060*/  PRMT R165, R0.reuse, 0x7610, R165 ;  /* 0x0000761000a57816 */ /* 0x040fe200000000a5 */
[-C--:B------:R-:W-:Y:S01]  /*a070*/  FMUL.FTZ R41, R41, R34.reuse ;  /* 0x0000002229297220 */ /* 0x080fe20000410000 */
[----:B------:R-:W-:Y:S01]  /*a080*/  PRMT R164, R0, 0x7632, R164 ;  /* 0x0000763200a47816 */ /* 0x000fe200000000a4 */
[----:B------:R-:W-:Y:S01]  /*a090*/  IMAD.IADD R140, R20, 0x1, R176 ;  /* 0x00000001148c7824 */ /* 0x000fe200078e02b0 */
[----:B------:R-:W-:Y:S01]  /*a0a0*/  PRMT R3, R6, 0x5410, R3 ;  /* 0x0000541006037816 */ /* 0x000fe20000000003 */
[----:B------:R-:W-:Y:S01]  /*a0b0*/  FMUL.FTZ R120, R120, R34 ;  /* 0x0000002278787220 */ /* 0x000fe20000410000 */
[----:B--2---:R-:W-:Y:S01]  /*a0c0*/  F2FP.BF16.F32.PACK_AB R0, R233, R228 ;  /* 0x000000e4e900723e */ /* 0x004fe200000010ff */
[-C--:B------:R-:W-:Y:S01]  /*a0d0*/  FMUL.FTZ R121, R121, R34.reuse ;  /* 0x0000002279797220 */ /* 0x080fe20000410000 */
[----:B------:R-:W-:Y:S01]  /*a0e0*/  PRMT R2, R116, 0x7632, R2 ;  /* 0x0000763274027816 */ /* 0x000fe20000000002 */
[-C--:B------:R-:W-:Y:S01]  /*a0f0*/  FMUL.FTZ R124, R124, R34.reuse ;  /* 0x000000227c7c7220 */ /* 0x080fe20000410000 */
[----:B------:R-:W-:Y:S01]  /*a100*/  PRMT R163, R0, 0x7610, R163 ;  /* 0x0000761000a37816 */ /* 0x000fe200000000a3 */
[-C--:B-1----:R-:W-:Y:S01]  /*a110*/  FMUL.FTZ R38, R38, R33.reuse ;  /* 0x0000002126267220 */ /* 0x082fe20000410000 */
[----:B------:R-:W-:Y:S01]  /*a120*/  PRMT R162, R0, 0x7632, R162 ;  /* 0x0000763200a27816 */ /* 0x000fe200000000a2 */
[-C--:B------:R-:W-:Y:S01]  /*a130*/  FMUL.FTZ R39, R39, R33.reuse ;  /* 0x0000002127277220 */ /* 0x080fe20000410000 */
[--C-:B------:R-:W-:Y:S01]  /*a140*/  HSET2.LE.AND R0, R3, R26.reuse, PT ;  /* 0x0000001a03007233 */ /* 0x100fe20003803000 */
[-C--:B------:R-:W-:Y:S01]  /*a150*/  FMUL.FTZ R42, R42, R33.reuse ;  /* 0x000000212a2a7220 */ /* 0x080fe20000410000 */
[----:B------:R-:W-:Y:S01]  /*a160*/  LOP3.LUT R3, R8, 0xff00ff, RZ, 0xc0, !PT ;  /* 0x00ff00ff08037812 */ /* 0x000fe200078ec0ff */
[-C--:B------:R-:W-:Y:S01]  /*a170*/  FMUL.FTZ R43, R43, R33.reuse ;  /* 0x000000212b2b7220 */ /* 0x080fe20000410000 */
[----:B------:R-:W1:Y:S01]  /*a180*/  LDSM.16.MT88.4 R8, [R140+0xc000] ;  /* 0x00c000008c08783b */ /* 0x000e620000004200 */
[----:B------:R-:W-:Y:S01]  /*a190*/  SHF.R.U32.HI R5, RZ, 0x18, R116 ;  /* 0x00000018ff057819 */ /* 0x000fe20000011674 */
[-C--:B------:R-:W-:Y:S01]  /*a1a0*/  FMUL.FTZ R122, R122, R33.reuse ;  /* 0x000000217a7a7220 */ /* 0x080fe20000410000 */
[----:B------:R-:W-:Y:S01]  /*a1b0*/  LOP3.LUT R2, R2, 0xff, RZ, 0xc0, !PT ;  /* 0x000000ff02027812 */ /* 0x000fe200078ec0ff */
[-C--:B------:R-:W-:Y:S01]  /*a1c0*/  FMUL.FTZ R123, R123, R33.reuse ;  /* 0x000000217b7b7220 */ /* 0x080fe20000410000 */
[--C-:B------:R-:W-:Y:S01]  /*a1d0*/  HSET2.LE.AND R3, R3, R26.reuse, PT ;  /* 0x0000001a03037233 */ /* 0x100fe20003803000 */
[-C--:B------:R-:W-:Y:S01]  /*a1e0*/  FMUL.FTZ R125, R125, R34.reuse ;  /* 0x000000227d7d7220 */ /* 0x080fe20000410000 */
[----:B------:R-:W-:Y:S01]  /*a1f0*/  PRMT R5, R2, 0x5410, R5 ;  /* 0x0000541002057816 */ /* 0x000fe20000000005 */
[----:B------:R-:W-:Y:S01]  /*a200*/  FMUL.FTZ R126, R126, R33 ;  /* 0x000000217e7e7220 */ /* 0x000fe20000410000 */
[----:B------:R-:W-:Y:S01]  /*a210*/  F2FP.BF16.F32.PACK_AB R2, R235, R151 ;  /* 0x00000097eb02723e */ /* 0x000fe200000010ff */
[-C--:B------:R-:W-:Y:S01]  /*a220*/  FMUL.FTZ R127, R127, R33.reuse ;  /* 0x000000217f7f7220 */ /* 0x080fe20000410000 */
[-C--:B------:R-:W-:Y:S01]  /*a230*/  FMUL.FTZ R44, R44, R34.reuse ;  /* 0x000000222c2c7220 */ /* 0x080fe20000410000 */
[-C--:B------:R-:W-:Y:S01]  /*a240*/  FMUL.FTZ R45, R45, R34.reuse ;  /* 0x000000222d2d7220 */ /* 0x080fe20000410000 */
[----:B------:R-:W-:Y:S01]  /*a250*/  PRMT R167, R2, 0x7610, R167 ;  /* 0x0000761002a77816 */ /* 0x000fe200000000a7 */
[-C--:B------:R-:W-:Y:S01]  /*a260*/  FMUL.FTZ R46, R46, R33.reuse ;  /* 0x000000212e2e7220 */ /* 0x080fe20000410000 */
[----:B------:R-:W-:Y:S01]  /*a270*/  PRMT R166, R2, 0x7632, R166 ;  /* 0x0000763202a67816 */ /* 0x000fe200000000a6 */
[-C--:B------:R-:W-:Y:S01]  /*a280*/  FMUL.FTZ R47, R47, R33.reuse ;  /* 0x000000212f2f7220 */ /* 0x080fe20000410000 */
[----:B------:R-:W-:Y:S01]  /*a290*/  PRMT R2, R160, 0x5410, R161 ;  /* 0x00005410a0027816 */ /* 0x000fe200000000a1 */
[-C--:B------:R-:W-:Y:S01]  /*a2a0*/  FMUL.FTZ R48, R48, R34.reuse ;  /* 0x0000002230307220 */ /* 0x080fe20000410000 */
[----:B------:R-:W-:Y:S01]  /*a2b0*/  FMUL.FTZ R49, R49, R34 ;  /* 0x0000002231317220 */ /* 0x000fe20000410000 */
[-C--:B------:R-:W-:Y:S01]  /*a2c0*/  FMUL.FTZ R50, R50, R33.reuse ;  /* 0x0000002132327220 */ /* 0x080fe20000410000 */
[----:B------:R-:W-:Y:S01]  /*a2d0*/  LOP3.LUT R4, R2, R0, RZ, 0xc0, !PT ;  /* 0x0000000002047212 */ /* 0x000fe200078ec0ff */
[-C--:B------:R-:W-:Y:S01]  /*a2e0*/  FMUL.FTZ R51, R51, R33.reuse ;  /* 0x0000002133337220 */ /* 0x080fe20000410000 */
[--C-:B------:R-:W-:Y:S01]  /*a2f0*/  HSET2.LE.AND R0, R5, R26.reuse, PT ;  /* 0x0000001a05007233 */ /* 0x100fe20003803000 */
[-C--:B------:R-:W-:Y:S01]  /*a300*/  FMUL.FTZ R60, R60, R34.reuse ;  /* 0x000000223c3c7220 */ /* 0x080fe20000410000 */
[----:B------:R-:W-:Y:S01]  /*a310*/  PRMT R5, R167, 0x5410, R166 ;  /* 0x00005410a7057816 */ /* 0x000fe200000000a6 */
[----:B------:R-:W-:Y:S01]  /*a320*/  FMUL.FTZ R61, R61, R34 ;  /* 0x000000223d3d7220 */ /* 0x000fe20000410000 */
[----:B------:R-:W-:Y:S01]  /*a330*/  HSET2.LE.AND R2, R7, R26, PT ;  /* 0x0000001a07027233 */ /* 0x000fe20003803000 */
[-C--:B------:R-:W-:Y:S01]  /*a340*/  FMUL.FTZ R62, R62, R33.reuse ;  /* 0x000000213e3e7220 */ /* 0x080fe20000410000 */
[----:B------:R-:W-:Y:S01]  /*a350*/  LOP3.LUT R5, R5, R0, RZ, 0xc0, !PT ;  /* 0x0000000005057212 */ /* 0x000fe200078ec0ff */
[-C--:B------:R-:W-:Y:S01]  /*a360*/  FMUL.FTZ R63, R63, R33.reuse ;  /* 0x000000213f3f7220 */ /* 0x080fe20000410000 */
[----:B------:R-:W-:Y:S01]  /*a370*/  PRMT R0, R165, 0x5410, R164 ;  /* 0x00005410a5007816 */ /* 0x000fe200000000a4 */
[----:B------:R-:W-:Y:S01]  /*a380*/  FMUL.FTZ R64, R64, R34 ;  /* 0x0000002240407220 */ /* 0x000fe20000410000 */
[----:B------:R-:W-:Y:S01]  /*a390*/  IADD3 R141, PT, PT, R20, R32, RZ ;  /* 0x00000020148d7210 */ /* 0x000fe20007ffe0ff */
[----:B------:R-:W-:Y:S01]  /*a3a0*/  FMUL.FTZ R65, R65, R34 ;  /* 0x0000002241417220 */ /* 0x000fe20000410000 */
[----:B------:R-:W-:Y:S01]  /*a3b0*/  LOP3.LUT R6, R0, R2, RZ, 0xc0, !PT ;  /* 0x0000000200067212 */ /* 0x000fe200078ec0ff */
[-C--:B------:R-:W-:Y:S01]  /*a3c0*/  FMUL.FTZ R66, R66, R33.reuse ;  /* 0x0000002142427220 */ /* 0x080fe20000410000 */
[----:B------:R-:W-:Y:S01]  /*a3d0*/  PRMT R0, R163, 0x5410, R162 ;  /* 0x00005410a3007816 */ /* 0x000fe200000000a2 */
[----:B------:R-:W-:Y:S01]  /*a3e0*/  FMUL.FTZ R67, R67, R33 ;  /* 0x0000002143437220 */ /* 0x000fe20000410000 */
[-C--:B------:R-:W-:Y:S01]  /*a3f0*/  FMUL.FTZ R52, R52, R34.reuse ;  /* 0x0000002234347220 */ /* 0x080fe20000410000 */
[-C--:B------:R-:W-:Y:S01]  /*a400*/  FMUL.FTZ R53, R53, R34.reuse ;  /* 0x0000002235357220 */ /* 0x080fe20000410000 */
[----:B------:R-:W-:Y:S01]  /*a410*/  LOP3.LUT R7, R0, R3, RZ, 0xc0, !PT ;  /* 0x0000000300077212 */ /* 0x000fe200078ec0ff */
        /* <DEDUP_REMOVED lines=42> */
[----:B------:R-:W-:Y:S01]  /*a6c0*/  FMUL.FTZ R97, R97, R34 ;  /* 0x0000002261617220 */ /* 0x000fe20000410000 */
[-C--:B------:R-:W-:Y:S01]  /*a6d0*/  FMUL.FTZ R98, R98, R33.reuse ;  /* 0x0000002162627220 */ /* 0x080fe20000410000 */
[----:B------:R-:W-:Y:S01]  /*a6e0*/  FMUL.FTZ R99, R99, R33 ;  /* 0x0000002163637220 */ /* 0x000fe20000410000 */
[----:B------:R-:W-:Y:S01]  /*a6f0*/  IMAD.MOV.U32 R3, RZ, RZ, R154 ;  /* 0x000000ffff037224 */ /* 0x000fe200078e009a */
[----:B------:R-:W-:Y:S01]  /*a700*/  HMMA.16816.F32.BF16 R48, R4, R18, R48 ;  /* 0x000000120430723c */ /* 0x000fe20000041830 */
[----:B------:R-:W3:Y:S01]  /*a710*/  LDSM.16.MT88.4 R16, [R140+0xe000] ;  /* 0x00e000008c10783b */ /* 0x000ee20000004200 */
[----:B------:R-:W-:-:S02]  /*a720*/  IMAD.MOV.U32 R47, RZ, RZ, R153 ;  /* 0x000000ffff2f7224 */ /* 0x000fc400078e0099 */
[----:B------:R-:W-:Y:S01]  /*a730*/  FFMA.FTZ R0, R29, UR4, -R25 ;  /* 0x000000041d007c23 */ /* 0x000fe20008010819 */
[----:B------:R-:W-:Y:S02]  /*a740*/  IMAD.MOV.U32 R45, RZ, RZ, R152 ;  /* 0x000000ffff2d7224 */ /* 0x000fe400078e0098 */
[----:B------:R-:W-:Y:S01]  /*a750*/  FFMA.FTZ R2, R142, UR4, -R24 ;  /* 0x000000048e027c23 */ /* 0x000fe20008010818 */
[----:B------:R-:W-:Y:S02]  /*a760*/  IMAD.MOV.U32 R44, RZ, RZ, R151 ;  /* 0x000000ffff2c7224 */ /* 0x000fe400078e0097 */
[-C--:B------:R-:W-:Y:S01]  /*a770*/  FMUL.FTZ R108, R108, R34.reuse ;  /* 0x000000226c6c7220 */ /* 0x080fe20000410000 */
[----:B------:R-:W-:Y:S01]  /*a780*/  IMAD.MOV.U32 R46, RZ, RZ, R232 ;  /* 0x000000ffff2e7224 */ /* 0x000fe200078e00e8 */
[C---:B-1----:R-:W-:Y:S01]  /*a790*/  HMMA.16816.F32.BF16 R168, R4.reuse, R8, R60 ;  /* 0x0000000804a8723c */ /* 0x042fe2000004183c */
[----:B------:R1:W-:Y:S01]  /*a7a0*/  MUFU.EX2 R232, R0 ;  /* 0x0000000000e87308 */ /* 0x0003e20000000800 */
[-C--:B------:R-:W-:Y:S01]  /*a7b0*/  FMUL.FTZ R109, R109, R34.reuse ;  /* 0x000000226d6d7220 */ /* 0x080fe20000410000 */
[-C--:B------:R-:W-:Y:S01]  /*a7c0*/  FMUL.FTZ R110, R110, R33.reuse ;  /* 0x000000216e6e7220 */ /* 0x080fe20000410000 */
[-C--:B------:R-:W-:Y:S01]  /*a7d0*/  FMUL.FTZ R111, R111, R33.reuse ;  /* 0x000000216f6f7220 */ /* 0x080fe20000410000 */
[-C--:B------:R-:W-:Y:S01]  /*a7e0*/  FMUL.FTZ R100, R100, R34.reuse ;  /* 0x0000002264647220 */ /* 0x080fe20000410000 */
[----:B------:R-:W-:Y:S01]  /*a7f0*/  FMUL.FTZ R101, R101, R34 ;  /* 0x0000002265657220 */ /* 0x000fe20000410000 */
[----:B------:R-:W-:Y:S01]  /*a800*/  FMUL.FTZ R102, R102, R33 ;  /* 0x0000002166667220 */ /* 0x000fe20000410000 */
[----:B------:R-:W-:Y:S01]  /*a810*/  HMMA.16816.F32.BF16 R156, R4, R10, R64 ;  /* 0x0000000a049c723c */ /* 0x000fe20000041840 */
[----:B------:R-:W4:Y:S01]  /*a820*/  LDSM.16.MT88.4 R8, [R141+0x2000] ;  /* 0x002000008d08783b */ /* 0x000f220000004200 */
[----:B------:R-:W-:-:S02]  /*a830*/  IMAD.MOV.U32 R67, RZ, RZ, R155 ;  /* 0x000000ffff437224 */ /* 0x000fc400078e009b */
[-C--:B------:R-:W-:Y:S01]  /*a840*/  FMUL.FTZ R103, R103, R33.reuse ;  /* 0x0000002167677220 */ /* 0x080fe20000410000 */
[-C--:B------:R-:W-:Y:S01]  /*a850*/  FMUL.FTZ R104, R104, R34.reuse ;  /* 0x0000002268687220 */ /* 0x080fe20000410000 */
[----:B------:R-:W-:Y:S01]  /*a860*/  FMUL.FTZ R105, R105, R34 ;  /* 0x0000002269697220 */ /* 0x000fe20000410000 */
[-C--:B------:R-:W-:Y:S01]  /*a870*/  FMUL.FTZ R106, R106, R33.reuse ;  /* 0x000000216a6a7220 */ /* 0x080fe20000410000 */
[-C--:B------:R-:W-:Y:S01]  /*a880*/  FMUL.FTZ R107, R107, R33.reuse ;  /* 0x000000216b6b7220 */ /* 0x080fe20000410000 */
[C---:B--2---:R-:W-:Y:S01]  /*a890*/  HMMA.16816.F32.BF16 R40, R4.reuse, R12, R52 ;  /* 0x0000000c0428723c */ /* 0x044fe20000041834 */
[----:B------:R-:W-:Y:S01]  /*a8a0*/  MOV R55, R150 ;  /* 0x0000009600377202 */ /* 0x000fe20000000f00 */
[----:B-1----:R-:W-:Y:S01]  /*a8b0*/  FFMA.FTZ R0, R28, UR4, -R25 ;  /* 0x000000041c007c23 */ /* 0x002fe20008010819 */
[-C--:B------:R-:W-:Y:S01]  /*a8c0*/  FMUL.FTZ R128, R128, R34.reuse ;  /* 0x0000002280807220 */ /* 0x080fe20000410000 */
[----:B------:R-:W-:Y:S01]  /*a8d0*/  FMUL.FTZ R129, R129, R34 ;  /* 0x0000002281817220 */ /* 0x000fe20000410000 */
[-C--:B------:R-:W-:Y:S01]  /*a8e0*/  FMUL.FTZ R130, R130, R33.reuse ;  /* 0x0000002182827220 */ /* 0x080fe20000410000 */
[----:B------:R1:W-:Y:S01]  /*a8f0*/  MUFU.EX2 R64, R0 ;  /* 0x0000000000407308 */ /* 0x0003e20000000800 */
[----:B------:R-:W-:Y:S01]  /*a900*/  FMUL.FTZ R131, R131, R33 ;  /* 0x0000002183837220 */ /* 0x000fe20000410000 */
[----:B------:R-:W-:Y:S01]  /*a910*/  HMMA.16816.F32.BF16 R172, R4, R14, R56 ;  /* 0x0000000e04ac723c */ /* 0x000fe20000041838 */
[----:B------:R-:W2:Y:S01]  /*a920*/  LDSM.16.MT88.4 R12, [R32+0x2000] ;  /* 0x00200000200c783b */ /* 0x000ea20000004200 */
[----:B------:R-:W-:-:S02]  /*a930*/  IMAD.MOV.U32 R59, RZ, RZ, R27 ;  /* 0x000000ffff3b7224 */ /* 0x000fc400078e001b */
[-C--:B------:R-:W-:Y:S01]  /*a940*/  FMUL.FTZ R132, R132, R34.reuse ;  /* 0x0000002284847220 */ /* 0x080fe20000410000 */
[----:B------:R-:W-:Y:S02]  /*a950*/  VIADD R27, R199, 0x646e171e ;  /* 0x646e171ec71b7836 */ /* 0x000fe40000000000 */
[-C--:B------:R-:W-:Y:S01]  /*a960*/  FMUL.FTZ R133, R133, R34.reuse ;  /* 0x0000002285857220 */ /* 0x080fe20000410000 */
[----:B------:R5:W2:Y:S01]  /*a970*/  MUFU.EX2 R56, R2 ;  /* 0x0000000200387308 */ /* 0x000aa20000000800 */
[----:B------:R-:W-:Y:S01]  /*a980*/  IMAD.MOV.U32 R58, RZ, RZ, R35 ;  /* 0x000000ffff3a7224 */ /* 0x000fe200078e0023 */
[C---:B---3--:R-:W-:Y:S01]  /*a990*/  HMMA.16816.F32.BF16 R68, R4.reuse, R16, R68 ;  /* 0x000000100444723c */ /* 0x048fe20000041844 */
[-C--:B------:R-:W-:Y:S01]  /*a9a0*/  FMUL.FTZ R134, R134, R33.reuse ;  /* 0x0000002186867220 */ /* 0x080fe20000410000 */
[-C--:B------:R-:W-:Y:S01]  /*a9b0*/  FMUL.FTZ R135, R135, R33.reuse ;  /* 0x0000002187877220 */ /* 0x080fe20000410000 */
[-C--:B------:R-:W-:Y:S01]  /*a9c0*/  FMUL.FTZ R112, R112, R34.reuse ;  /* 0x0000002270707220 */ /* 0x080fe20000410000 */
[----:B------:R-:W-:Y:S01]  /*a9d0*/  FMUL.FTZ R113, R113, R34 ;  /* 0x0000002271717220 */ /* 0x000fe20000410000 */
[-C--:B------:R-:W-:Y:S01]  /*a9e0*/  FMUL.FTZ R114, R114, R33.reuse ;  /* 0x0000002172727220 */ /* 0x080fe20000410000 */
[----:B------:R-:W-:Y:S01]  /*a9f0*/  FMUL.FTZ R115, R115, R33 ;  /* 0x0000002173737220 */ /* 0x000fe20000410000 */
[----:B-1----:R-:W-:Y:S01]  /*aa00*/  FFMA.FTZ R0, R117, UR4, -R25 ;  /* 0x0000000475007c23 */ /* 0x002fe20008010819 */
[----:B------:R-:W-:Y:S01]  /*aa10*/  HMMA.16816.F32.BF16 R72, R4, R18, R72 ;  /* 0x000000120448723c */ /* 0x000fe20000041848 */
[----:B------:R-:W1:Y:S01]  /*aa20*/  LDSM.16.MT88.4 R16, [R176+0x10000] ;  /* 0x01000000b010783b */ /* 0x000e620000004200 */
[----:B------:R-:W-:Y:S01]  /*aa30*/  IMAD.MOV.U32 R57, RZ, RZ, R55 ;  /* 0x000000ffff397224 */ /* 0x000fe200078e0037 */
[----:B------:R3:W-:Y:S01]  /*aa40*/  MUFU.EX2 R230, R0 ;  /* 0x0000000000e67308 */ /* 0x0007e20000000800 */
[----:B------:R-:W-:-:S02]  /*aa50*/  IMAD.MOV.U32 R66, RZ, RZ, R45 ;  /* 0x000000ffff427224 */ /* 0x000fc400078e002d */
[----:B------:R-:W-:Y:S02]  /*aa60*/  IMAD.MOV.U32 R65, RZ, RZ, R46 ;  /* 0x000000ffff417224 */ /* 0x000fe400078e002e */
[----:B-----5:R-:W-:Y:S01]  /*aa70*/  FFMA.FTZ R2, R144, UR4, -R24 ;  /* 0x0000000490027c23 */ /* 0x020fe20008010818 */
[----:B------:R-:W-:Y:S01]  /*aa80*/  IMAD.MOV.U32 R55, RZ, RZ, R47 ;  /* 0x000000ffff377224 */ /* 0x000fe200078e002f */
[C---:B----4-:R-:W-:Y:S02]  /*aa90*/  HMMA.16816.F32.BF16 R124, R4.reuse, R8, R84 ;  /* 0x00000008047c723c */ /* 0x050fe40000041854 */
[----:B------:R-:W-:Y:S06]  /*aaa0*/  MUFU.EX2 R229, R2 ;  /* 0x0000000200e57308 */ /* 0x000fec0000000800 */
[----:B------:R-:W-:Y:S01]  /*aab0*/  HMMA.16816.F32.BF16 R120, R4, R10, R88 ;  /* 0x0000000a0478723c */ /* 0x000fe20000041858 */
[----:B------:R-:W4:Y:S01]  /*aac0*/  LDSM.16.MT88.4 R8, [R32+0x4000] ;  /* 0x004000002008783b */ /* 0x000f220000004200 */
[----:B---3--:R-:W-:-:S04]  /*aad0*/  FFMA.FTZ R0, R136, UR4, -R25 ;  /* 0x0000000488007c23 */ /* 0x008fc80008010819 */
[----:B------:R3:W-:Y:S02]  /*aae0*/  MUFU.EX2 R54, R0 ;  /* 0x0000000000367308 */ /* 0x0007e40000000800 */
[----:B--2---:R-:W-:Y:S01]  /*aaf0*/  HMMA.16816.F32.BF16 R152, R4, R12, R76 ;  /* 0x0000000c0498723c */ /* 0x004fe2000004184c */
[----:B------:R-:W-:-:S07]  /*ab00*/  IMAD.MOV.U32 R79, RZ, RZ, R3 ;  /* 0x000000ffff4f7224 */ /* 0x000fce00078e0003 */
[C---:B------:R-:W-:Y:S01]  /*ab10*/  HMMA.16816.F32.BF16 R148, R4.reuse, R14, R80 ;  /* 0x0000000e0494723c */ /* 0x040fe20000041850 */
[----:B------:R-:W2:Y:S07]  /*ab20*/  LDSM.16.MT88.4 R12, [R140+0x10000] ;  /* 0x010000008c0c783b */ /* 0x000eae0000004200 */
[----:B-1----:R-:W-:Y:S01]  /*ab30*/  HMMA.16816.F32.BF16 R36, R4, R16, R92 ;  /* 0x000000100424723c */ /* 0x002fe2000004185c */
[----:B---3--:R-:W-:-:S04]  /*ab40*/  FFMA.FTZ R0, R143, UR4, -R24 ;  /* 0x000000048f007c23 */ /* 0x008fc80008010818 */
[----:B------:R1:W3:Y:S03]  /*ab50*/  MUFU.EX2 R52, R0 ;  /* 0x0000000000347308 */ /* 0x0002e60000000800 */
[C---:B------:R-:W-:Y:S01]  /*ab60*/  HMMA.16816.F32.BF16 R96, R4.reuse, R18, R96 ;  /* 0x000000120460723c */ /* 0x040fe20000041860 */
[----:B------:R-:W5:Y:S07]  /*ab70*/  LDSM.16.MT88.4 R16, [R141+0x4000] ;  /* 0x004000008d10783b */ /* 0x000f6e0000004200 */
[----:B----4-:R-:W-:Y:S01]  /*ab80*/  HMMA.16816.F32.BF16 R108, R4, R10, R108 ;  /* 0x0000000a046c723c */ /* 0x010fe2000004186c */
[----:B-1----:R-:W-:-:S02]  /*ab90*/  LOP3.LUT R0, R67, R22, R21, 0x96, !PT ;  /* 0x0000001643007212 */ /* 0x002fc400078e9615 */
[----:B------:R-:W-:Y:S05]  /*aba0*/  LDSM.16.MT88.4 R20, [R140+0xc800] ;  /* 0x00c800008c14783b */ /* 0x000fea0000004200 */
[----:B------:R-:W-:Y:S01]  /*abb0*/  HMMA.16816.F32.BF16 R128, R4, R8, R128 ;  /* 0x000000080480723c */ /* 0x000fe20000041880 */
[----:B------:R-:W-:-:S04]  /*abc0*/  IMAD.WIDE.U32 R142, R0, -0x2daee0ad, RZ ;  /* 0xd2511f53008e7825 */ /* 0x000fc800078e00ff */
[----:B------:R-:W-:Y:S01]  /*abd0*/  FFMA.FTZ R0, R137, UR4, -R24 ;  /* 0x0000000489007c23 */ /* 0x000fe20008010818 */
[----:B------:R-:W-:-:S03]  /*abe0*/  LOP3.LUT R35, R27, R138, R143, 0x96, !PT ;  /* 0x0000008a1b237212 */ /* 0x000fc600078e968f */
[----:B------:R1:W4:Y:S01]  /*abf0*/  MUFU.EX2 R53, R0 ;  /* 0x0000000000357308 */ /* 0x0003220000000800 */
[C---:B--2---:R-:W-:Y:S01]  /*ac00*/  HMMA.16816.F32.BF16 R100, R4.reuse, R12, R100 ;  /* 0x0000000c0464723c */ /* 0x044fe20000041864 */
[C---:B------:R-:W-:Y:S02]  /*ac10*/  PRMT R10, R142.reuse, 0x7773, RZ ;  /* 0x000077738e0a7816 */ /* 0x040fe400000000ff */
[C---:B------:R-:W-:Y:S02]  /*ac20*/  LOP3.LUT R2, R35.reuse, 0xffff, RZ, 0xc0, !PT ;  /* 0x0000ffff23027812 */ /* 0x040fe400078ec0ff */
[----:B------:R-:W-:Y:S02]  /*ac30*/  PRMT R11, R142, 0x7772, RZ ;  /* 0x000077728e0b7816 */ /* 0x000fe400000000ff */
[----:B------:R-:W-:Y:S01]  /*ac40*/  LOP3.LUT R8, R35, 0xff, RZ, 0xc0, !PT ;  /* 0x000000ff23087812 */ /* 0x000fe200078ec0ff */
[----:B------:R-:W-:Y:S01]  /*ac50*/  HMMA.16816.F32.BF16 R104, R4, R14, R104 ;  /* 0x0000000e0468723c */ /* 0x000fe20000041868 */
[----:B------:R-:W2:Y:S01]  /*ac60*/  LDSM.16.MT88.4 R12, [R176+0xc800] ;  /* 0x00c80000b00c783b */ /* 0x000ea20000004200 */
[----:B------:R-:W-:-:S02]  /*ac70*/  SHF.R.U32.HI R2, RZ, 0x8, R2 ;  /* 0x00000008ff027819 */ /* 0x000fc40000011602 */
[----:B------:R-:W-:Y:S01]  /*ac80*/  MOV R143, R56 ;  /* 0x00000038008f7202 */ /* 0x000fe20000000f00 */
[----:B------:R-:W-:Y:S01]  /*ac90*/  IMAD.MOV.U32 R56, RZ, RZ, R44 ;  /* 0x000000ffff387224 */ /* 0x000fe200078e002c */
[----:B------:R-:W-:Y:S01]  /*aca0*/  PRMT R11, R11, 0x5410, R10 ;  /* 0x000054100b0b7816 */ /* 0x000fe2000000000a */
[----:B-1----:R-:W-:Y:S01]  /*acb0*/  IMAD.MOV.U32 R0, RZ, RZ, R142 ;  /* 0x000000ffff007224 */ /* 0x002fe200078e008e */
[C---:B-----5:R-:W-:Y:S01]  /*acc0*/  HMMA.16816.F32.BF16 R132, R4.reuse, R16, R132 ;  /* 0x000000100484723c */ /* 0x060fe20000041884 */
[----:B------:R-:W-:Y:S02]  /*acd0*/  PRMT R16, R142, 0x7771, RZ ;  /* 0x000077718e107816 */ /* 0x000fe400000000ff */
[----:B------:R-:W-:Y:S02]  /*ace0*/  SHF.R.U32.HI R3, RZ, 0x18, R35 ;  /* 0x00000018ff037819 */ /* 0x000fe40000011623 */
[----:B------:R-:W-:Y:S02]  /*acf0*/  LOP3.LUT R9, R0, 0xff, RZ, 0xc0, !PT ;  /* 0x000000ff00097812 */ /* 0x000fe400078ec0ff */
[----:B------:R-:W-:Y:S01]  /*ad00*/  PRMT R0, R35, 0x7632, R0 ;  /* 0x0000763223007816 */ /* 0x000fe20000000000 */
[----:B------:R-:W-:Y:S01]  /*ad10*/  HMMA.16816.F32.BF16 R112, R4, R18, R112 ;  /* 0x000000120470723c */ /* 0x000fe20000041870 */
[----:B------:R-:W-:-:S02]  /*ad20*/  PRMT R10, R9, 0x5410, R16 ;  /* 0x00005410090a7816 */ /* 0x000fc40000000010 */
[----:B------:R-:W-:Y:S01]  /*ad30*/  LOP3.LUT R0, R0, 0xff, RZ, 0xc0, !PT ;  /* 0x000000ff00007812 */ /* 0x000fe200078ec0ff */
[----:B------:R-:W-:Y:S01]  /*ad40*/  LDSM.16.MT88.4 R16, [R32+0x800] ;  /* 0x000800002010783b */ /* 0x000fe20000004200 */
[----:B------:R-:W-:Y:S02]  /*ad50*/  PRMT R9, R8, 0x5410, R2 ;  /* 0x0000541008097816 */ /* 0x000fe40000000002 */
[----:B---3--:R-:W-:Y:S02]  /*ad60*/  F2FP.BF16.F32.PACK_AB R2, R143, R52 ;  /* 0x000000348f02723e */ /* 0x008fe400000010ff */
[----:B------:R-:W-:Y:S02]  /*ad70*/  PRMT R8, R0, 0x5410, R3 ;  /* 0x0000541000087816 */ /* 0x000fe40000000003 */
[----:B------:R-:W-:Y:S02]  /*ad80*/  F2FP.BF16.F32.PACK_AB R0, R54, R230 ;  /* 0x000000e63600723e */ /* 0x000fe400000010ff */
[----:B------:R-:W-:-:S02]  /*ad90*/  PRMT R95, R2, 0x7610, R95 ;  /* 0x00007610025f7816 */ /* 0x000fc4000000005f */
[----:B------:R-:W-:Y:S02]  /*ada0*/  PRMT R94, R2, 0x7632, R94 ;  /* 0x00007632025e7816 */ /* 0x000fe4000000005e */
[----:B----4-:R-:W-:Y:S02]  /*adb0*/  F2FP.BF16.F32.PACK_AB R2, R53, R229 ;  /* 0x000000e53502723e */ /* 0x010fe400000010ff */
[----:B------:R-:W-:Y:S02]  /*adc0*/  F2FP.BF16.F32.PACK_AB R3, R64, R232 ;  /* 0x000000e84003723e */ /* 0x000fe400000010ff */
[----:B------:R-:W-:Y:S02]  /*add0*/  LOP3.LUT R4, R11, 0xff00ff, RZ, 0xc0, !PT ;  /* 0x00ff00ff0b047812 */ /* 0x000fe400078ec0ff */
[C---:B------:R-:W-:Y:S02]  /*ade0*/  PRMT R93, R0.reuse, 0x7610, R93 ;  /* 0x00007610005d7816 */ /* 0x040fe4000000005d */
[----:B------:R-:W-:-:S02]  /*adf0*/  PRMT R92, R0, 0x7632, R92 ;  /* 0x00007632005c7816 */ /* 0x000fc4000000005c */
[C---:B------:R-:W-:Y:S02]  /*ae00*/  PRMT R137, R2.reuse, 0x7610, R137 ;  /* 0x0000761002897816 */ /* 0x040fe40000000089 */
[----:B------:R-:W-:Y:S02]  /*ae10*/  PRMT R136, R2, 0x7632, R136 ;  /* 0x0000763202887816 */ /* 0x000fe40000000088 */
[C---:B------:R-:W-:Y:S02]  /*ae20*/  PRMT R139, R3.reuse, 0x7610, R139 ;  /* 0x00007610038b7816 */ /* 0x040fe4000000008b */
[----:B------:R-:W-:Y:S02]  /*ae30*/  PRMT R138, R3, 0x7632, R138 ;  /* 0x00007632038a7816 */ /* 0x000fe4000000008a */
[----:B------:R-:W-:Y:S02]  /*ae40*/  HSET2.LE.AND R0, R10, R26, PT ;  /* 0x0000001a0a007233 */ /* 0x000fe40003803000 */
[----:B------:R-:W-:-:S02]  /*ae50*/  PRMT R3, R93, 0x5410, R92 ;  /* 0x000054105d037816 */ /* 0x000fc4000000005c */
[--C-:B------:R-:W-:Y:S02]  /*ae60*/  HSET2.LE.AND R2, R4, R26.reuse, PT ;  /* 0x0000001a04027233 */ /* 0x100fe40003803000 */
[----:B------:R-:W-:Y:S02]  /*ae70*/  PRMT R7, R137, 0x5410, R136 ;  /* 0x0000541089077816 */ /* 0x000fe40000000088 */
[----:B------:R-:W-:Y:S02]  /*ae80*/  LOP3.LUT R6, R3, R0, RZ, 0xc0, !PT ;  /* 0x0000000003067212 */ /* 0x000fe400078ec0ff */
[----:B------:R-:W-:Y:S02]  /*ae90*/  HSET2.LE.AND R0, R9, R26, PT ;  /* 0x0000001a09007233 */ /* 0x000fe40003803000 */
[----:B------:R-:W-:Y:S02]  /*aea0*/  LOP3.LUT R7, R7, R2, RZ, 0xc0, !PT ;  /* 0x0000000207077212 */ /* 0x000fe400078ec0ff */
[----:B------:R-:W-:-:S02]  /*aeb0*/  PRMT R2, R139, 0x5410, R138 ;  /* 0x000054108b027816 */ /* 0x000fc4000000008a */
[----:B------:R-:W-:Y:S02]  /*aec0*/  HSET2.LE.AND R3, R8, R26, PT ;  /* 0x0000001a08037233 */ /* 0x000fe40003803000 */
[----:B------:R-:W-:Y:S01]  /*aed0*/  LOP3.LUT R4, R2, R0, RZ, 0xc0, !PT ;  /* 0x0000000002047212 */ /* 0x000fe200078ec0ff */
[----:B------:R-:W1:Y:S01]  /*aee0*/  LDSM.16.MT88.4 R8, [R176+0xe800] ;  /* 0x00e80000b008783b */ /* 0x000e620000004200 */
[----:B------:R-:W-:Y:S01]  /*aef0*/  PRMT R0, R95, 0x5410, R94 ;  /* 0x000054105f007816 */ /* 0x000fe2000000005e */
[----:B------:R-:W-:-:S03]  /*af00*/  IMAD.MOV.U32 R2, RZ, RZ, R57 ;  /* 0x000000ffff027224 */ /* 0x000fc600078e0039 */
[----:B------:R-:W-:Y:S01]  /*af10*/  LOP3.LUT R5, R0, R3, RZ, 0xc0, !PT ;  /* 0x0000000300057212 */ /* 0x000fe200078ec0ff */
[----:B------:R-:W-:Y:S01]  /*af20*/  IMAD.MOV.U32 R3, RZ, RZ, R145 ;  /* 0x000000ffff037224 */ /* 0x000fe200078e0091 */
[----:B------:R-:W-:Y:S02]  /*af30*/  SHF.R.U32.HI R145, RZ, 0x5, R186 ;  /* 0x00000005ff917819 */ /* 0x000fe400000116ba */
[----:B------:R-:W-:-:S03]  /*af40*/  IADD3 R0, PT, PT, R185, -0x1, RZ ;  /* 0xffffffffb9007810 */ /* 0x000fc60007ffe0ff */
[C---:B--2---:R-:W-:Y:S01]  /*af50*/  HMMA.16816.F32.BF16 R44, R4.reuse, R12, R224 ;  /* 0x0000000c042c723c */ /* 0x044fe200000418e0 */
[----:B------:R-:W-:Y:S02]  /*af60*/  IMAD.MOV.U32 R224, RZ, RZ, R53 ;  /* 0x000000ffffe07224 */ /* 0x000fe400078e0035 */
[----:B------:R-:W-:Y:S02]  /*af70*/  IMAD.MOV.U32 R225, RZ, RZ, R52 ;  /* 0x000000ffffe17224 */ /* 0x000fe400078e0034 */
[----:B------:R-:W-:Y:S02]  /*af80*/  IMAD.MOV.U32 R227, RZ, RZ, R56 ;  /* 0x000000ffffe37224 */ /* 0x000fe400078e0038 */
[----:B------:R-:W-:Y:S01]  /*af90*/  IMAD.MOV.U32 R226, RZ, RZ, R67 ;  /* 0x000000ffffe27224 */ /* 0x000fe200078e0043 */
[----:B------:R-:W-:Y:S01]  /*afa0*/  HMMA.16816.F32.BF16 R60, R4, R14, R220 ;  /* 0x0000000e043c723c */ /* 0x000fe200000418dc */
[----:B------:R-:W2:Y:S01]  /*afb0*/  LDSM.16.MT88.4 R12, [R141+0x800] ;  /* 0x000800008d0c783b */ /* 0x000ea20000004200 */
[----:B------:R-:W-:Y:S01]  /*afc0*/  IMAD.MOV.U32 R222, RZ, RZ, R55 ;  /* 0x000000ffffde7224 */ /* 0x000fe200078e0037 */
[----:B------:R-:W-:Y:S01]  /*afd0*/  MOV R221, R79 ;  /* 0x0000004f00dd7202 */ /* 0x000fe20000000f00 */
[----:B------:R-:W-:-:S02]  /*afe0*/  IMAD.MOV.U32 R223, RZ, RZ, R54 ;  /* 0x000000ffffdf7224 */ /* 0x000fc400078e0036 */
[----:B------:R-:W-:Y:S02]  /*aff0*/  IMAD.MOV.U32 R220, RZ, RZ, R65 ;  /* 0x000000ffffdc7224 */ /* 0x000fe400078e0041 */
[----:B------:R-:W-:Y:S01]  /*b000*/  HMMA.16816.F32.BF16 R52, R4, R20, R216 ;  /* 0x000000140434723c */ /* 0x000fe200000418d8 */
[----:B------:R-:W-:Y:S01]  /*b010*/  MOV R218, R66 ;  /* 0x0000004200da7202 */ /* 0x000fe20000000f00 */
[----:B------:R-:W-:Y:S01]  /*b020*/  IMAD.MOV.U32 R217, RZ, RZ, R58 ;  /* 0x000000ffffd97224 */ /* 0x000fe200078e003a */
[----:B------:R-:W-:Y:S01]  /*b030*/  MOV R216, R59 ;  /* 0x0000003b00d87202 */ /* 0x000fe20000000f00 */
[----:B------:R-:W3:Y:S01]  /*b040*/  S2R R66, SR_CTAID.X ;  /* 0x0000000000427919 */ /* 0x000ee20000002500 */
[----:B------:R-:W-:-:S03]  /*b050*/  IMAD.MOV.U32 R219, RZ, RZ, R64 ;  /* 0x000000ffffdb7224 */ /* 0x000fc600078e0040 */
[C---:B------:R-:W-:Y:S01]  /*b060*/  HMMA.16816.F32.BF16 R56, R4.reuse, R22, R204 ;  /* 0x000000160438723c */ /* 0x040fe200000418cc */
[----:B------:R-:W4:Y:S01]  /*b070*/  LDSM.16.MT88.4 R20, [R140+0xe800] ;  /* 0x00e800008c14783b */ /* 0x000f220000004200 */
[----:B------:R-:W-:Y:S02]  /*b080*/  IMAD.MOV.U32 R206, RZ, RZ, R30 ;  /* 0x000000ffffce7224 */ /* 0x000fe400078e001e */
[----:B------:R-:W-:Y:S02]  /*b090*/  IMAD.MOV.U32 R207, RZ, RZ, R31 ;  /* 0x000000ffffcf7224 */ /* 0x000fe400078e001f */
[----:B------:R-:W5:Y:S02]  /*b0a0*/  LDSM.16.MT88.4 R28, [R32+0x2800] ;  /* 0x00280000201c783b */ /* 0x000f640000004200 */
[C---:B-1----:R-:W-:Y:S08]  /*b0b0*/  HMMA.16816.F32.BF16 R84, R4.reuse, R8, R168 ;  /* 0x000000080454723c */ /* 0x042ff000000418a8 */
[C---:B------:R-:W-:Y:S01]  /*b0c0*/  HMMA.16816.F32.BF16 R76, R4.reuse, R10, R156 ;  /* 0x0000000a044c723c */ /* 0x040fe2000004189c */
[----:B------:R-:W1:Y:S07]  /*b0d0*/  LDSM.16.MT88.4 R8, [R141+0x2800] ;  /* 0x002800008d08783b */ /* 0x000e6e0000004200 */
[----:B------:R-:W-:Y:S01]  /*b0e0*/  HMMA.16816.F32.BF16 R48, R4, R18, R48 ;  /* 0x000000120430723c */ /* 0x000fe20000041830 */
[----:B---3--:R-:W-:-:S07]  /*b0f0*/  IMAD R66, R66, 0x4, R145 ;  /* 0x0000000442427824 */ /* 0x008fce00078e0291 */
[----:B--2---:R-:W-:Y:S01]  /*b100*/  HMMA.16816.F32.BF16 R40, R4, R12, R40 ;  /* 0x0000000c0428723c */ /* 0x004fe20000041828 */
[----:B------:R-:W-:-:S04]  /*b110*/  IMAD.WIDE.U32 R66, R66, -0x326172a9, RZ ;  /* 0xcd9e8d5742427825 */ /* 0x000fc800078e00ff */
[----:B------:R-:W-:Y:S02]  /*b120*/  IMAD.MOV.U32 R204, RZ, RZ, R66 ;  /* 0x000000ffffcc7224 */ /* 0x000fe400078e0042 */
[----:B------:R-:W-:Y:S01]  /*b130*/  IMAD.MOV.U32 R205, RZ, RZ, R67 ;  /* 0x000000ffffcd7224 */ /* 0x000fe200078e0043 */
[C---:B------:R-:W-:Y:S01]  /*b140*/  HMMA.16816.F32.BF16 R88, R4.reuse, R14, R172 ;  /* 0x0000000e0458723c */ /* 0x040fe200000418ac */
[----:B------:R-:W2:Y:S07]  /*b150*/  LDSM.16.MT88.4 R12, [R176+0x10800] ;  /* 0x01080000b00c783b */ /* 0x000eae0000004200 */
[----:B------:R-:W-:Y:S01]  /*b160*/  HMMA.16816.F32.BF16 R64, R4, R16, R208 ;  /* 0x000000100440723c */ /* 0x000fe200000418d0 */
[----:B------:R-:W-:Y:S01]  /*b170*/  IMAD.MOV.U32 R211, RZ, RZ, R147 ;  /* 0x000000ffffd37224 */ /* 0x000fe200078e0093 */
[----:B------:R-:W-:Y:S01]  /*b180*/  LDSM.16.MT88.4 R16, [R140+0x10800] ;  /* 0x010800008c10783b */ /* 0x000fe20000004200 */
[----:B------:R-:W-:-:S03]  /*b190*/  IMAD.MOV.U32 R210, RZ, RZ, R146 ;  /* 0x000000ffffd27224 */ /* 0x000fc600078e0092 */
[----:B------:R-:W-:Y:S02]  /*b1a0*/  LOP3.LUT R0, R199, R0, R211, 0x96, !PT ;  /* 0x00000000c7007212 */ /* 0x000fe400078e96d3 */
[C---:B----4-:R-:W-:Y:S08]  /*b1b0*/  HMMA.16816.F32.BF16 R68, R4.reuse, R20, R68 ;  /* 0x000000140444723c */ /* 0x050ff00000041844 */
[C---:B------:R-:W-:Y:S01]  /*b1c0*/  HMMA.16816.F32.BF16 R72, R4.reuse, R22, R72 ;  /* 0x000000160448723c */ /* 0x040fe20000041848 */
[----:B------:R-:W3:Y:S07]  /*b1d0*/  LDSM.16.MT88.4 R20, [R32+0x4800] ;  /* 0x004800002014783b */ /* 0x000eee0000004200 */
[C---:B-----5:R-:W-:Y:S08]  /*b1e0*/  HMMA.16816.F32.BF16 R80, R4.reuse, R28, R152 ;  /* 0x0000001c0450723c */ /* 0x060ff00000041898 */
[----:B-1----:R-:W-:Y:S01]  /*b1f0*/  HMMA.16816.F32.BF16 R152, R4, R8, R124 ;  /* 0x000000080498723c */ /* 0x002fe2000004187c */
[----:B------:R-:W-:-:S05]  /*b200*/  IMAD.WIDE.U32 R8, R0, -0x326172a9, RZ ;  /* 0xcd9e8d5700087825 */ /* 0x000fca00078e00ff */
[----:B------:R-:W-:Y:S02]  /*b210*/  LOP3.LUT R2, R2, R204, R9, 0x96, !PT ;  /* 0x000000cc02027212 */ /* 0x000fe400078e9609 */
[----:B------:R-:W-:Y:S01]  /*b220*/  HMMA.16816.F32.BF16 R156, R4, R30, R148 ;  /* 0x0000001e049c723c */ /* 0x000fe20000041894 */
[----:B------:R-:W-:Y:S01]  /*b230*/  LOP3.LUT R0, R3, R8, R213, 0x96, !PT ;  /* 0x0000000803007212 */ /* 0x000fe200078e96d5 */
[----:B------:R-:W-:Y:S01]  /*b240*/  LDSM.16.MT88.4 R28, [R176+0xd000] ;  /* 0x00d00000b01c783b */ /* 0x000fe20000004200 */
[----:B------:R-:W-:-:S05]  /*b250*/  IMAD.WIDE.U32 R8, R2, -0x2daee0ad, RZ ;  /* 0xd2511f5302087825 */ /* 0x000fca00078e00ff */
[----:B------:R-:W-:Y:S01]  /*b260*/  HMMA.16816.F32.BF16 R148, R4, R10, R120 ;  /* 0x0000000a0494723c */ /* 0x000fe20000041878 */
[----:B------:R-:W-:Y:S01]  /*b270*/  IMAD.WIDE.U32 R10, R0, -0x2daee0ad, RZ ;  /* 0xd2511f53000a7825 */ /* 0x000fe200078e00ff */
[----:B------:R-:W-:-:S04]  /*b280*/  LOP3.LUT R2, R188, R206, R9, 0x96, !PT ;  /* 0x000000cebc027212 */ /* 0x000fc800078e9609 */
[----:B------:R-:W-:Y:S01]  /*b290*/  LOP3.LUT R0, R187, R8, R11, 0x96, !PT ;  /* 0x00000008bb007212 */ /* 0x000fe200078e960b */
[----:B------:R-:W-:Y:S01]  /*b2a0*/  IMAD.WIDE.U32 R2, R2, -0x326172a9, RZ ;  /* 0xcd9e8d5702027825 */ /* 0x000fe200078e00ff */
[C---:B--2---:R-:W-:Y:S03]  /*b2b0*/  HMMA.16816.F32.BF16 R144, R4.reuse, R12, R36 ;  /* 0x0000000c0490723c */ /* 0x044fe60000041824 */
[----:B------:R-:W-:Y:S01]  /*b2c0*/  FFMA.FTZ R8, R194, UR4, -R25 ;  /* 0x00000004c2087c23 */ /* 0x000fe20008010819 */
[----:B------:R-:W-:Y:S01]  /*b2d0*/  IMAD.WIDE.U32 R38, R0, -0x326172a9, RZ ;  /* 0xcd9e8d5700267825 */ /* 0x000fe200078e00ff */
[----:B------:R-:W-:Y:S02]  /*b2e0*/  LOP3.LUT R0, R216, R212, R3, 0x96, !PT ;  /* 0x000000d4d8007212 */ /* 0x000fe400078e9603 */
[----:B------:R1:W-:Y:S01]  /*b2f0*/  MUFU.EX2 R204, R8 ;  /* 0x0000000800cc7308 */ /* 0x0003e20000000800 */
[----:B------:R-:W-:Y:S01]  /*b300*/  FFMA.FTZ R3, R195, UR4, -R25 ;  /* 0x00000004c3037c23 */ /* 0x000fe20008010819 */
[----:B------:R-:W-:Y:S01]  /*b310*/  HMMA.16816.F32.BF16 R120, R4, R14, R96 ;  /* 0x0000000e0478723c */ /* 0x000fe20000041860 */
[----:B------:R-:W2:Y:S01]  /*b320*/  LDSM.16.MT88.4 R12, [R141+0x4800] ;  /* 0x004800008d0c783b */ /* 0x000ea20000004200 */
[----:B------:R-:W-:Y:S01]  /*b330*/  LOP3.LUT R2, R217, R2, R39, 0x96, !PT ;  /* 0x00000002d9027212 */ /* 0x000fe200078e9627 */
[----:B------:R-:W-:-:S03]  /*b340*/  IMAD.MOV.U32 R217, RZ, RZ, R143 ;  /* 0x000000ffffd97224 */ /* 0x000fc600078e008f */
[----:B------:R4:W5:Y:S02]  /*b350*/  MUFU.EX2 R188, R3 ;  /* 0x0000000300bc7308 */ /* 0x0009640000000800 */
[----:B---3--:R-:W-:Y:S01]  /*b360*/  HMMA.16816.F32.BF16 R128, R4, R20, R128 ;  /* 0x000000140480723c */ /* 0x008fe20000041880 */
[----:B------:R-:W-:-:S04]  /*b370*/  IMAD.WIDE.U32 R20, R2, -0x2daee0ad, RZ ;  /* 0xd2511f5302147825 */ /* 0x000fc800078e00ff */
[----:B------:R-:W-:Y:S01]  /*b380*/  FFMA.FTZ R2, R192, UR4, -R25 ;  /* 0x00000004c0027c23 */ /* 0x000fe20008010819 */
[----:B-1----:R-:W-:-:S04]  /*b390*/  IMAD.WIDE.U32 R8, R0, -0x2daee0ad, RZ ;  /* 0xd2511f5300087825 */ /* 0x002fc800078e00ff */
[----:B------:R-:W-:Y:S01]  /*b3a0*/  FFMA.FTZ R0, R196, UR4, -R25 ;  /* 0x00000004c4007c23 */ /* 0x000fe20008010819 */
[----:B------:R-:W-:Y:S03]  /*b3b0*/  HMMA.16816.F32.BF16 R108, R4, R22, R108 ;  /* 0x00000016046c723c */ /* 0x000fe6000004186c */
[----:B------:R1:W-:Y:S01]  /*b3c0*/  MUFU.EX2 R187, R0 ;  /* 0x0000000000bb7308 */ /* 0x0003e20000000800 */
[----:B----4-:R-:W-:Y:S01]  /*b3d0*/  LOP3.LUT R3, R190, R10, R9, 0x96, !PT ;  /* 0x0000000abe037212 */ /* 0x010fe200078e9609 */
[----:B------:R-:W-:-:S03]  /*b3e0*/  IMAD.MOV.U32 R190, RZ, RZ, R220 ;  /* 0x000000ffffbe7224 */ /* 0x000fc600078e00dc */
[----:B------:R-:W-:Y:S01]  /*b3f0*/  HMMA.16816.F32.BF16 R124, R4, R18, R104 ;  /* 0x00000012047c723c */ /* 0x000fe20000041868 */
[----:B------:R-:W-:-:S04]  /*b400*/  IMAD.WIDE.U32 R36, R3, -0x326172a9, RZ ;  /* 0xcd9e8d5703247825 */ /* 0x000fc800078e00ff */
[----:B------:R-:W-:-:S03]  /*b410*/  FFMA.FTZ R3, R203, UR4, -R24 ;  /* 0x00000004cb037c23 */ /* 0x000fc60008010818 */
[----:B------:R-:W-:Y:S01]  /*b420*/  HMMA.16816.F32.BF16 R100, R4, R16, R100 ;  /* 0x000000100464723c */ /* 0x000fe20000041864 */
[----:B------:R-:W-:Y:S01]  /*b430*/  MUFU.EX2 R185, R3 ;  /* 0x0000000300b97308 */ /* 0x000fe20000000800 */
[----:B------:R-:W-:Y:S01]  /*b440*/  LDSM.16.MT88.4 R16, [R141+0x1000] ;  /* 0x001000008d10783b */ /* 0x000fe20000004200 */
[----:B-1----:R-:W-:Y:S01]  /*b450*/  LOP3.LUT R0, R189, R8, R21, 0x96, !PT ;  /* 0x00000008bd007212 */ /* 0x002fe200078e9615 */
[----:B------:R-:W-:-:S04]  /*b460*/  FFMA.FTZ R8, R202, UR4, -R24 ;  /* 0x00000004ca087c23 */ /* 0x000fc80008010818 */
[----:B------:R-:W-:Y:S01]  /*b470*/  IMAD.WIDE.U32 R22, R0, -0x326172a9, RZ ;  /* 0xcd9e8d5700167825 */ /* 0x000fe200078e00ff */
[----:B------:R1:W-:Y:S01]  /*b480*/  MUFU.EX2 R189, R2 ;  /* 0x0000000200bd7308 */ /* 0x0003e20000000800 */
[----:B--2---:R-:W-:Y:S01]  /*b490*/  HMMA.16816.F32.BF16 R104, R4, R12, R132 ;  /* 0x0000000c0468723c */ /* 0x004fe20000041884 */
[----:B------:R-:W-:Y:S02]  /*b4a0*/  PRMT R0, R22, 0x7772, RZ ;  /* 0x0000777216007816 */ /* 0x000fe400000000ff */
[----:B------:R-:W-:Y:S01]  /*b4b0*/  LOP3.LUT R21, R218, R36, R23, 0x96, !PT ;  /* 0x00000024da157212 */ /* 0x000fe200078e9617 */
[----:B------:R-:W-:-:S03]  /*b4c0*/  IMAD.MOV.U32 R23, RZ, RZ, R219 ;  /* 0x000000ffff177224 */ /* 0x000fc600078e00db */
[----:B------:R2:W-:Y:S01]  /*b4d0*/  MUFU.EX2 R135, R8 ;  /* 0x0000000800877308 */ /* 0x0005e20000000800 */
[----:B------:R-:W-:Y:S01]  /*b4e0*/  HMMA.16816.F32.BF16 R112, R4, R14, R112 ;  /* 0x0000000e0470723c */ /* 0x000fe20000041870 */
[----:B------:R-:W-:Y:S01]  /*b4f0*/  PRMT R6, R22, 0x7771, RZ ;  /* 0x0000777116067816 */ /* 0x000fe200000000ff */
[----:B------:R-:W-:Y:S01]  /*b500*/  FFMA.FTZ R7, R200, UR4, -R24 ;  /* 0x00000004c8077c23 */ /* 0x000fe20008010818 */
[----:B------:R-:W-:Y:S01]  /*b510*/  LOP3.LUT R5, R21, 0xff, RZ, 0xc0, !PT ;  /* 0x000000ff15057812 */ /* 0x000fe200078ec0ff */
[----:B------:R-:W-:Y:S01]  /*b520*/  LDSM.16.MT88.4 R12, [R140+0xd000] ;  /* 0x00d000008c0c783b */ /* 0x000fe20000004200 */
[----:B------:R-:W-:Y:S02]  /*b530*/  IMAD.MOV.U32 R219, RZ, RZ, R226 ;  /* 0x000000ffffdb7224 */ /* 0x000fe400078e00e2 */
[----:B------:R-:W-:Y:S01]  /*b540*/  MUFU.EX2 R143, R7 ;  /* 0x00000007008f7308 */ /* 0x000fe20000000800 */
[----:B-1----:R-:W-:Y:S01]  /*b550*/  PRMT R2, R22, 0x7773, RZ ;  /* 0x0000777316027816 */ /* 0x002fe200000000ff */
[----:B------:R-:W-:Y:S01]  /*b560*/  IMAD.MOV.U32 R218, RZ, RZ, R227 ;  /* 0x000000ffffda7224 */ /* 0x000fe200078e00e3 */
[----:B------:R-:W-:Y:S01]  /*b570*/  MOV R227, R230 ;  /* 0x000000e600e37202 */ /* 0x000fe20000000f00 */
[----:B------:R-:W-:Y:S01]  /*b580*/  IMAD.MOV.U32 R226, RZ, RZ, R229 ;  /* 0x000000ffffe27224 */ /* 0x000fe200078e00e5 */
[----:B--2---:R-:W-:Y:S01]  /*b590*/  PRMT R8, R0, 0x5410, R2 ;  /* 0x0000541000087816 */ /* 0x004fe20000000002 */
[----:B------:R-:W-:Y:S01]  /*b5a0*/  FFMA.FTZ R2, R197, UR4, -R24 ;  /* 0x00000004c5027c23 */ /* 0x000fe20008010818 */
[----:B------:R-:W-:-:S03]  /*b5b0*/  IMAD.MOV.U32 R0, RZ, RZ, R22 ;  /* 0x000000ffff007224 */ /* 0x000fc600078e0016 */
[----:B------:R1:W2:Y:S02]  /*b5c0*/  MUFU.EX2 R134, R2 ;  /* 0x0000000200867308 */ /* 0x0002a40000000800 */
[----:B------:R-:W-:Y:S02]  /*b5d0*/  LOP3.LUT R4, R0, 0xff, RZ, 0xc0, !PT ;  /* 0x000000ff00047812 */ /* 0x000fe400078ec0ff */
[----:B------:R-:W-:Y:S02]  /*b5e0*/  PRMT R0, R21, 0x7632, R0 ;  /* 0x0000763215007816 */ /* 0x000fe40000000000 */
[----:B------:R-:W-:Y:S02]  /*b5f0*/  PRMT R6, R4, 0x5410, R6 ;  /* 0x0000541004067816 */ /* 0x000fe40000000006 */
[----:B-----5:R-:W-:-:S04]  /*b600*/  F2FP.BF16.F32.PACK_AB R4, R188, R204 ;  /* 0x000000ccbc04723e */ /* 0x020fc800000010ff */
[C---:B------:R-:W-:Y:S02]  /*b610*/  PRMT R133, R4.reuse, 0x7610, R133 ;  /* 0x0000761004857816 */ /* 0x040fe40000000085 */
[----:B------:R-:W-:Y:S02]  /*b620*/  PRMT R99, R4, 0x7632, R99 ;  /* 0x0000763204637816 */ /* 0x000fe40000000063 */
[----:B-1----:R-:W-:-:S04]  /*b630*/  LOP3.LUT R2, R21, 0xffff, RZ, 0xc0, !PT ;  /* 0x0000ffff15027812 */ /* 0x002fc800078ec0ff */
[----:B------:R-:W-:Y:S02]  /*b640*/  SHF.R.U32.HI R3, RZ, 0x8, R2 ;  /* 0x00000008ff037819 */ /* 0x000fe40000011602 */
[----:B------:R-:W-:Y:S02]  /*b650*/  LOP3.LUT R2, R0, 0xff, RZ, 0xc0, !PT ;  /* 0x000000ff00027812 */ /* 0x000fe400078ec0ff */
[----:B------:R-:W-:Y:S02]  /*b660*/  SHF.R.U32.HI R0, RZ, 0x18, R21 ;  /* 0x00000018ff007819 */ /* 0x000fe40000011615 */
[----:B------:R-:W-:Y:S02]  /*b670*/  PRMT R5, R5, 0x5410, R3 ;  /* 0x0000541005057816 */ /* 0x000fe40000000003 */
[----:B------:R-:W-:Y:S02]  /*b680*/  PRMT R3, R2, 0x5410, R0 ;  /* 0x0000541002037816 */ /* 0x000fe40000000000 */
[----:B--2---:R-:W-:-:S02]  /*b690*/  F2FP.BF16.F32.PACK_AB R2, R134, R135 ;  /* 0x000000878602723e */ /* 0x004fc400000010ff */
[--C-:B------:R-:W-:Y:S02]  /*b6a0*/  HSET2.LE.AND R0, R5, R26.reuse, PT ;  /* 0x0000001a05007233 */ /* 0x100fe40003803000 */
[C---:B------:R-:W-:Y:S02]  /*b6b0*/  PRMT R98, R2.reuse, 0x7610, R98 ;  /* 0x0000761002627816 */ /* 0x040fe40000000062 */
[----:B------:R-:W-:Y:S02]  /*b6c0*/  PRMT R97, R2, 0x7632, R97 ;  /* 0x0000763202617816 */ /* 0x000fe40000000061 */
[----:B------:R-:W-:Y:S02]  /*b6d0*/  HSET2.LE.AND R2, R3, R26, PT ;  /* 0x0000001a03027233 */ /* 0x000fe40003803000 */
[----:B------:R-:W-:-:S04]  /*b6e0*/  PRMT R3, R133, 0x5410, R99 ;  /* 0x0000541085037816 */ /* 0x000fc80000000063 */
[----:B------:R-:W-:Y:S02]  /*b6f0*/  LOP3.LUT R4, R3, R0, RZ, 0xc0, !PT ;  /* 0x0000000003047212 */ /* 0x000fe400078ec0ff */
[----:B------:R-:W-:Y:S02]  /*b700*/  LOP3.LUT R3, R8, 0xff00ff, RZ, 0xc0, !PT ;  /* 0x00ff00ff08037812 */ /* 0x000fe400078ec0ff */
[----:B------:R-:W1:Y:S01]  /*b710*/  LDSM.16.MT88.4 R8, [R32+0x1000] ;  /* 0x001000002008783b */ /* 0x000e620000004200 */
[----:B------:R-:W-:-:S04]  /*b720*/  PRMT R0, R98, 0x5410, R97 ;  /* 0x0000541062007816 */ /* 0x000fc80000000061 */
[----:B------:R-:W-:Y:S02]  /*b730*/  LOP3.LUT R5, R0, R2, RZ, 0xc0, !PT ;  /* 0x0000000200057212 */ /* 0x000fe400078ec0ff */
[----:B------:R-:W-:Y:S02]  /*b740*/  F2FP.BF16.F32.PACK_AB R0, R189, R187 ;  /* 0x000000bbbd00723e */ /* 0x000fe400000010ff */
[----:B------:R-:W-:Y:S02]  /*b750*/  F2FP.BF16.F32.PACK_AB R2, R143, R185 ;  /* 0x000000b98f02723e */ /* 0x000fe400000010ff */
[C---:B------:R-:W-:Y:S02]  /*b760*/  PRMT R96, R0.reuse, 0x7610, R96 ;  /* 0x0000761000607816 */ /* 0x040fe40000000060 */
[----:B------:R-:W-:Y:S02]  /*b770*/  PRMT R132, R0, 0x7632, R132 ;  /* 0x0000763200847816 */ /* 0x000fe40000000084 */
[----:B------:R-:W-:-:S02]  /*b780*/  PRMT R119, R2, 0x7610, R119 ;  /* 0x0000761002777816 */ /* 0x000fc40000000077 */
[----:B------:R-:W-:Y:S02]  /*b790*/  PRMT R117, R2, 0x7632, R117 ;  /* 0x0000763202757816 */ /* 0x000fe40000000075 */
[--C-:B------:R-:W-:Y:S02]  /*b7a0*/  HSET2.LE.AND R0, R6, R26.reuse, PT ;  /* 0x0000001a06007233 */ /* 0x100fe40003803000 */
[----:B------:R-:W-:Y:S02]  /*b7b0*/  HSET2.LE.AND R2, R3, R26, PT ;  /* 0x0000001a03027233 */ /* 0x000fe40003803000 */
[----:B------:R-:W-:-:S04]  /*b7c0*/  PRMT R3, R96, 0x5410, R132 ;  /* 0x0000541060037816 */ /* 0x000fc80000000084 */
[----:B------:R-:W-:Y:S01]  /*b7d0*/  LOP3.LUT R6, R3, R0, RZ, 0xc0, !PT ;  /* 0x0000000003067212 */ /* 0x000fe200078ec0ff */
[----:B------:R-:W-:Y:S01]  /*b7e0*/  IMAD.MOV.U32 R3, RZ, RZ, R231 ;  /* 0x000000ffff037224 */ /* 0x000fe200078e00e7 */
[----:B------:R-:W-:-:S04]  /*b7f0*/  PRMT R0, R119, 0x5410, R117 ;  /* 0x0000541077007816 */ /* 0x000fc80000000075 */
[----:B------:R-:W-:Y:S01]  /*b800*/  LOP3.LUT R7, R0, R2, RZ, 0xc0, !PT ;  /* 0x0000000200077212 */ /* 0x000fe200078ec0ff */
[----:B------:R-:W-:Y:S02]  /*b810*/  IMAD.MOV.U32 R2, RZ, RZ, R228 ;  /* 0x000000ffff027224 */ /* 0x000fe400078e00e4 */
[----:B------:R-:W-:-:S04]  /*b820*/  IMAD.MOV.U32 R0, RZ, RZ, R219 ;  /* 0x000000ffff007224 */ /* 0x000fc800078e00db */
[----:B-1----:R-:W-:Y:S01]  /*b830*/  HMMA.16816.F32.BF16 R168, R4, R8, R64 ;  /* 0x0000000804a8723c */ /* 0x002fe20000041840 */
[----:B------:R-:W-:-:S07]  /*b840*/  LOP3.LUT R0, R0, R38, R37, 0x96, !PT ;  /* 0x0000002600007212 */ /* 0x000fce00078e9625 */
[C---:B------:R-:W-:Y:S01]  /*b850*/  HMMA.16816.F32.BF16 R172, R4.reuse, R10, R48 ;  /* 0x0000000a04ac723c */ /* 0x040fe20000041830 */
[----:B------:R-:W1:Y:S07]  /*b860*/  LDSM.16.MT88.4 R8, [R140+0xf000] ;  /* 0x00f000008c08783b */ /* 0x000e6e0000004200 */
[C---:B------:R-:W-:Y:S08]  /*b870*/  HMMA.16816.F32.BF16 R52, R4.reuse, R12, R52 ;  /* 0x0000000c0434723c */ /* 0x040ff00000041834 */
[C---:B------:R-:W-:Y:S01]  /*b880*/  HMMA.16816.F32.BF16 R56, R4.reuse, R14, R56 ;  /* 0x0000000e0438723c */ /* 0x040fe20000041838 */
[----:B------:R-:W2:Y:S07]  /*b890*/  LDSM.16.MT88.4 R12, [R176+0xf000] ;  /* 0x00f00000b00c783b */ /* 0x000eae0000004200 */
[----:B------:R-:W-:Y:S01]  /*b8a0*/  HMMA.16816.F32.BF16 R228, R4, R28, R44 ;  /* 0x0000001c04e4723c */ /* 0x000fe2000004182c */
[----:B------:R-:W-:-:S02]  /*b8b0*/  IMAD.MOV.U32 R47, RZ, RZ, R235 ;  /* 0x000000ffff2f7224 */ /* 0x000fc400078e00eb */
[----:B------:R-:W-:Y:S02]  /*b8c0*/  IMAD.MOV.U32 R46, RZ, RZ, R234 ;  /* 0x000000ffff2e7224 */ /* 0x000fe400078e00ea */
[----:B------:R-:W-:Y:S02]  /*b8d0*/  IMAD.MOV.U32 R45, RZ, RZ, R233 ;  /* 0x000000ffff2d7224 */ /* 0x000fe400078e00e9 */
[----:B------:R-:W-:Y:S01]  /*b8e0*/  IMAD.MOV.U32 R44, RZ, RZ, R232 ;  /* 0x000000ffff2c7224 */ /* 0x000fe200078e00e8 */
[----:B------:R-:W-:Y:S01]  /*b8f0*/  HMMA.16816.F32.BF16 R208, R4, R16, R40 ;  /* 0x0000001004d0723c */ /* 0x000fe20000041828 */
[----:B------:R-:W-:Y:S01]  /*b900*/  IMAD.MOV.U32 R43, RZ, RZ, R223 ;  /* 0x000000ffff2b7224 */ /* 0x000fe200078e00df */
[----:B------:R-:W-:Y:S01]  /*b910*/  MOV R42, R224 ;  /* 0x000000e0002a7202 */ /* 0x000fe20000000f00 */
[----:B------:R-:W-:Y:S02]  /*b920*/  IMAD.MOV.U32 R40, RZ, RZ, R225 ;  /* 0x000000ffff287224 */ /* 0x000fe400078e00e1 */
[----:B------:R-:W-:-:S03]  /*b930*/  IMAD.MOV.U32 R41, RZ, RZ, R204 ;  /* 0x000000ffff297224 */ /* 0x000fc600078e00cc */
[C---:B------:R-:W-:Y:S01]  /*b940*/  HMMA.16816.F32.BF16 R232, R4.reuse, R30, R60 ;  /* 0x0000001e04e8723c */ /* 0x040fe2000004183c */
[----:B------:R-:W3:Y:S01]  /*b950*/  LDSM.16.MT88.4 R28, [R32+0x3000] ;  /* 0x00300000201c783b */ /* 0x000ee20000004200 */
[----:B------:R-:W-:Y:S01]  /*b960*/  MOV R60, R217 ;  /* 0x000000d9003c7202 */ /* 0x000fe20000000f00 */
[----:B------:R-:W-:Y:S02]  /*b970*/  IMAD.MOV.U32 R61, RZ, RZ, R218 ;  /* 0x000000ffff3d7224 */ /* 0x000fe400078e00da */
[----:B------:R-:W-:Y:S02]  /*b980*/  IMAD.MOV.U32 R63, RZ, RZ, R221 ;  /* 0x000000ffff3f7224 */ /* 0x000fe400078e00dd */
[----:B------:R-:W-:Y:S01]  /*b990*/  IMAD.MOV.U32 R62, RZ, RZ, R222 ;  /* 0x000000ffff3e7224 */ /* 0x000fe200078e00de */
[----:B------:R-:W-:Y:S01]  /*b9a0*/  HMMA.16816.F32.BF16 R216, R4, R18, R88 ;  /* 0x0000001204d8723c */ /* 0x000fe20000041858 */
[----:B------:R-:W-:Y:S01]  /*b9b0*/  IMAD.MOV.U32 R90, RZ, RZ, R226 ;  /* 0x000000ffff5a7224 */ /* 0x000fe200078e00e2 */
[----:B------:R-:W-:Y:S01]  /*b9c0*/  LDSM.16.MT88.4 R16, [R140+0x11000] ;  /* 0x011000008c10783b */ /* 0x000fe20000004200 */
[----:B------:R-:W-:-:S02]  /*b9d0*/  IMAD.MOV.U32 R91, RZ, RZ, R227 ;  /* 0x000000ffff5b7224 */ /* 0x000fc400078e00e3 */
[----:B------:R-:W-:Y:S02]  /*b9e0*/  IMAD.MOV.U32 R89, RZ, RZ, R45 ;  /* 0x000000ffff597224 */ /* 0x000fe400078e002d */
[----:B------:R-:W-:Y:S01]  /*b9f0*/  IMAD.MOV.U32 R88, RZ, RZ, R46 ;  /* 0x000000ffff587224 */ /* 0x000fe200078e002e */
[C---:B-1----:R-:W-:Y:S08]  /*ba00*/  HMMA.16816.F32.BF16 R68, R4.reuse, R8, R68 ;  /* 0x000000080444723c */ /* 0x042ff00000041844 */
[C---:B------:R-:W-:Y:S01]  /*ba10*/  HMMA.16816.F32.BF16 R48, R4.reuse, R10, R72 ;  /* 0x0000000a0430723c */ /* 0x040fe20000041848 */
[----:B------:R-:W1:Y:S01]  /*ba20*/  LDSM.16.MT88.4 R8, [R141+0x3000] ;  /* 0x003000008d08783b */ /* 0x000e620000004200 */
[----:B------:R-:W-:Y:S01]  /*ba30*/  IMAD.MOV.U32 R75, RZ, RZ, R2 ;  /* 0x000000ffff4b7224 */ /* 0x000fe200078e0002 */
[----:B------:R-:W-:Y:S01]  /*ba40*/  LOP3.LUT R2, R116, 0xff, RZ, 0xc0, !PT ;  /* 0x000000ff74027812 */ /* 0x000fe200078ec0ff */
[----:B------:R-:W-:Y:S01]  /*ba50*/  IMAD.MOV.U32 R74, RZ, RZ, R47 ;  /* 0x000000ffff4a7224 */ /* 0x000fe200078e002f */
[----:B------:R-:W-:Y:S01]  /*ba60*/  MOV R73, R23 ;  /* 0x0000001700497202 */ /* 0x000fe20000000f00 */
[----:B------:R-:W-:Y:S01]  /*ba70*/  FFMA.FTZ R23, R236, UR4, -R25 ;  /* 0x00000004ec177c23 */ /* 0x000fe20008010819 */
[----:B------:R-:W-:Y:S01]  /*ba80*/  ISETP.LE.U32.AND P5, PT, R2, UR6, PT ;  /* 0x0000000602007c0c */ /* 0x000fe2000bfa3070 */
[----:B--2---:R-:W-:Y:S01]  /*ba90*/  HMMA.16816.F32.BF16 R224, R4, R12, R84 ;  /* 0x0000000c04e0723c */ /* 0x004fe20000041854 */
[----:B------:R-:W-:Y:S01]  /*baa0*/  PRMT R2, R116, 0x7632, R2 ;  /* 0x0000763274027816 */ /* 0x000fe20000000002 */
[----:B------:R-:W-:-:S02]  /*bab0*/  IMAD.MOV.U32 R72, RZ, RZ, R41 ;  /* 0x000000ffff487224 */ /* 0x000fc400078e0029 */
[----:B------:R-:W-:Y:S01]  /*bac0*/  IMAD.MOV.U32 R41, RZ, RZ, R63 ;  /* 0x000000ffff297224 */ /* 0x000fe200078e003f */
[----:B------:R-:W-:-:S03]  /*bad0*/  LOP3.LUT R2, R2, 0xff, RZ, 0xc0, !PT ;  /* 0x000000ff02027812 */ /* 0x000fc600078ec0ff */
[----:B------:R-:W-:Y:S01]  /*bae0*/  HMMA.16816.F32.BF16 R220, R4, R14, R76 ;  /* 0x0000000e04dc723c */ /* 0x000fe2000004184c */
[----:B------:R-:W2:Y:S01]  /*baf0*/  LDSM.16.MT88.4 R12, [R176+0x11000] ;  /* 0x01100000b00c783b */ /* 0x000ea20000004200 */
[----:B------:R-:W-:Y:S02]  /*bb00*/  ISETP.LE.U32.AND P4, PT, R2, UR6, PT ;  /* 0x0000000602007c0c */ /* 0x000fe4000bf83070 */
[----:B------:R-:W-:-:S04]  /*bb10*/  @!P5 HFMA2.BF16_V2 R192, -RZ.H0_H0, RZ.H0_H0, -R160.H0_H0 ;  /* 0x200000ffffc0d231 */ /* 0x000fc800003409a0 */
[C---:B---3--:R-:W-:Y:S01]  /*bb20*/  HMMA.16816.F32.BF16 R64, R4.reuse, R30, R156 ;  /* 0x0000001e0440723c */ /* 0x048fe2000004189c */
[----:B------:R-:W-:Y:S01]  /*bb30*/  IMAD.WIDE.U32 R30, R0, -0x2daee0ad, RZ ;  /* 0xd2511f53001e7825 */ /* 0x000fe200078e00ff */
[----:B------:R-:W-:Y:S02]  /*bb40*/  PRMT R0, R118, 0x7771, RZ ;  /* 0x0000777176007816 */ /* 0x000fe400000000ff */
[----:B------:R-:W-:Y:S02]  /*bb50*/  @!P5 PRMT R160, R192, 0x5410, RZ ;  /* 0x00005410c0a0d816 */ /* 0x000fe400000000ff */
[----:B------:R-:W-:Y:S01]  /*bb60*/  ISETP.GT.U32.AND P3, PT, R0, UR6, PT ;  /* 0x0000000600007c0c */ /* 0x000fe2000bf64070 */
[----:B------:R-:W-:Y:S01]  /*bb70*/  @!P4 HFMA2.BF16_V2 R194, -RZ.H0_H0, RZ.H0_H0, -R167.H0_H0 ;  /* 0x200000ffffc2c231 */ /* 0x000fe200003409a7 */
[----:B------:R-:W-:Y:S01]  /*bb80*/  SHF.R.U32.HI R0, RZ, 0x18, R116 ;  /* 0x00000018ff007819 */ /* 0x000fe20000011674 */
[C---:B------:R-:W-:Y:S01]  /*bb90*/  HMMA.16816.F32.BF16 R76, R4.reuse, R28, R80 ;  /* 0x0000001c044c723c */ /* 0x040fe20000041850 */
[----:B------:R-:W-:Y:S01]  /*bba0*/  IMAD.MOV.U32 R81, RZ, RZ, R91 ;  /* 0x000000ffff517224 */ /* 0x000fe200078e005b */
[----:B------:R-:W-:Y:S01]  /*bbb0*/  MOV R91, R40 ;  /* 0x00000028005b7202 */ /* 0x000fe20000000f00 */
[----:B------:R-:W-:Y:S01]  /*bbc0*/  IMAD.MOV.U32 R40, RZ, RZ, R3 ;  /* 0x000000ffff287224 */ /* 0x000fe200078e0003 */
[----:B------:R-:W-:Y:S01]  /*bbd0*/  ISETP.LE.U32.AND P1, PT, R0, UR6, PT ;  /* 0x0000000600007c0c */ /* 0x000fe2000bf23070 */
[--C-:B------:R-:W-:Y:S01]  /*bbe0*/  FFMA.FTZ R3, R240, UR4, -R25.reuse ;  /* 0x00000004f0037c23 */ /* 0x100fe20008010819 */
[----:B------:R-:W-:Y:S01]  /*bbf0*/  LOP3.LUT R0, R116, 0xffff, RZ, 0xc0, !PT ;  /* 0x0000ffff74007812 */ /* 0x000fe200078ec0ff */
[--C-:B------:R-:W-:Y:S01]  /*bc00*/  FFMA.FTZ R29, R237, UR4, -R25.reuse ;  /* 0x00000004ed1d7c23 */ /* 0x100fe20008010819 */
[C---:B-1----:R-:W-:Y:S01]  /*bc10*/  HMMA.16816.F32.BF16 R84, R4.reuse, R8, R152 ;  /* 0x000000080454723c */ /* 0x042fe20000041898 */
[----:B------:R-:W-:Y:S01]  /*bc20*/  IMAD.MOV.U32 R8, RZ, RZ, R118 ;  /* 0x000000ffff087224 */ /* 0x000fe200078e0076 */
[----:B------:R-:W-:Y:S01]  /*bc30*/  SHF.R.U32.HI R0, RZ, 0x8, R0 ;  /* 0x00000008ff007819 */ /* 0x000fe20000011600 */
[----:B------:R-:W-:Y:S01]  /*bc40*/  FFMA.FTZ R9, R238, UR4, -R25 ;  /* 0x00000004ee097c23 */ /* 0x000fe20008010819 */
[----:B------:R-:W-:Y:S01]  /*bc50*/  LOP3.LUT R20, R27, R20, R31, 0x96, !PT ;  /* 0x000000141b147212 */ /* 0x000fe200078e961f */
[----:B------:R-:W-:Y:S01]  /*bc60*/  FFMA.FTZ R25, R239, UR4, -R24 ;  /* 0x00000004ef197c23 */ /* 0x000fe20008010818 */
[----:B------:R-:W-:Y:S01]  /*bc70*/  LOP3.LUT R0, R0, 0xffff, RZ, 0xc0, !PT ;  /* 0x0000ffff00007812 */ /* 0x000fe200078ec0ff */
[----:B------:R1:W-:Y:S01]  /*bc80*/  MUFU.EX2 R116, R9 ;  /* 0x0000000900747308 */ /* 0x0003e20000000800 */
[C---:B------:R-:W-:Y:S01]  /*bc90*/  HMMA.16816.F32.BF16 R204, R4.reuse, R10, R148 ;  /* 0x0000000a04cc723c */ /* 0x040fe20000041894 */
[----:B------:R-:W-:Y:S01]  /*bca0*/  PRMT R28, R118, 0x7772, RZ ;  /* 0x00007772761c7816 */ /* 0x000fe200000000ff */
[----:B------:R-:W-:Y:S01]  /*bcb0*/  @!P1 HFMA2.BF16_V2 R196, -RZ.H0_H0, RZ.H0_H0, -R166.H0_H0 ;  /* 0x200000ffffc49231 */ /* 0x000fe200003409a6 */
[----:B------:R-:W-:Y:S01]  /*bcc0*/  ISETP.LE.U32.AND P6, PT, R0, UR6, PT ;  /* 0x0000000600007c0c */ /* 0x000fe2000bfc3070 */
[----:B------:R-:W-:Y:S01]  /*bcd0*/  IMAD.MOV.U32 R83, RZ, RZ, R74 ;  /* 0x000000ffff537224 */ /* 0x000fe200078e004a */
[----:B------:R-:W-:Y:S01]  /*bce0*/  LOP3.LUT R0, R8, 0xff, RZ, 0xc0, !PT ;  /* 0x000000ff08007812 */ /* 0x000fe200078ec0ff */
[----:B------:R-:W-:Y:S01]  /*bcf0*/  IMAD.MOV.U32 R74, RZ, RZ, R43 ;  /* 0x000000ffff4a7224 */ /* 0x000fe200078e002b */
[----:B------:R-:W-:Y:S01]  /*bd00*/  PRMT R27, R118, 0x7773, RZ ;  /* 0x00007773761b7816 */ /* 0x000fe200000000ff */
[C---:B--2---:R-:W-:Y:S01]  /*bd10*/  HMMA.16816.F32.BF16 R156, R4.reuse, R12, R144 ;  /* 0x0000000c049c723c */ /* 0x044fe20000041890 */
[----:B------:R-:W-:Y:S01]  /*bd20*/  ISETP.LE.U32.AND P5, PT, R0, UR6, PT ;  /* 0x0000000600007c0c */ /* 0x000fe2000bfa3070 */
[----:B------:R2:W-:Y:S01]  /*bd30*/  MUFU.EX2 R31, R3 ;  /* 0x00000003001f7308 */ /* 0x0005e20000000800 */
[----:B------:R-:W-:Y:S01]  /*bd40*/  PRMT R2, R30, 0x7772, RZ ;  /* 0x000077721e027816 */ /* 0x000fe200000000ff */
[----:B------:R-:W-:Y:S01]  /*bd50*/  IMAD.MOV.U32 R43, RZ, RZ, R61 ;  /* 0x000000ffff2b7224 */ /* 0x000fe200078e003d */
[----:B------:R-:W-:Y:S01]  /*bd60*/  LOP3.LUT R0, R35, 0xff, RZ, 0xc0, !PT ;  /* 0x000000ff23007812 */ /* 0x000fe200078ec0ff */
[----:B------:R-:W-:Y:S01]  /*bd70*/  IMAD.MOV.U32 R82, RZ, RZ, R90 ;  /* 0x000000ffff527224 */ /* 0x000fe200078e005a */
[----:B------:R-:W-:Y:S01]  /*bd80*/  @!P4 PRMT R167, R194, 0x5410, RZ ;  /* 0x00005410c2a7c816 */ /* 0x000fe200000000ff */
[C---:B------:R-:W-:Y:S01]  /*bd90*/  HMMA.16816.F32.BF16 R152, R4.reuse, R14, R120 ;  /* 0x0000000e0498723c */ /* 0x040fe20000041878 */
[----:B------:R-:W3:Y:S01]  /*bda0*/  LDSM.16.MT88.4 R12, [R32+0x5000] ;  /* 0x00500000200c783b */ /* 0x000ee20000004200 */
[----:B------:R-:W-:Y:S01]  /*bdb0*/  MUFU.EX2 R118, R29 ;  /* 0x0000001d00767308 */ /* 0x000fe20000000800 */
[----:B------:R-:W-:Y:S01]  /*bdc0*/  ISETP.GT.U32.AND P4, PT, R27, UR6, PT ;  /* 0x000000061b007c0c */ /* 0x000fe2000bf84070 */
[----:B------:R-:W-:Y:S01]  /*bdd0*/  @!P6 HFMA2.BF16_V2 R195, -RZ.H0_H0, RZ.H0_H0, -R161.H0_H0 ;  /* 0x200000ffffc3e231 */ /* 0x000fe200003409a1 */
[----:B-1----:R-:W1:Y:S01]  /*bde0*/  LDSM.16.MT88.4 R8, [R141+0x5000] ;  /* 0x005000008d08783b */ /* 0x002e620000004200 */
[----:B------:R-:W-:Y:S01]  /*bdf0*/  @!P5 HFMA2.BF16_V2 R197, -RZ.H0_H0, RZ.H0_H0, -R165.H0_H0 ;  /* 0x200000ffffc5d231 */ /* 0x000fe200003409a5 */
[----:B------:R-:W-:Y:S01]  /*be00*/  @!P1 PRMT R166, R196, 0x5410, RZ ;  /* 0x00005410c4a69816 */ /* 0x000fe200000000ff */
[C---:B------:R-:W-:Y:S01]  /*be10*/  HMMA.16816.F32.BF16 R100, R4.reuse, R16, R100 ;  /* 0x000000100464723c */ /* 0x040fe20000041864 */
[--C-:B------:R-:W-:Y:S01]  /*be20*/  FFMA.FTZ R17, R241, UR4, -R24.reuse ;  /* 0x00000004f1117c23 */ /* 0x100fe20008010818 */
[--C-:B------:R-:W-:Y:S01]  /*be30*/  FFMA.FTZ R16, R215, UR4, -R24.reuse ;  /* 0x00000004d7107c23 */ /* 0x100fe20008010818 */
[----:B------:R-:W-:Y:S01]  /*be40*/  FFMA.FTZ R24, R214, UR4, -R24 ;  /* 0x00000004d6187c23 */ /* 0x000fe20008010818 */
[----:B--2---:R-:W-:Y:S01]  /*be50*/  PRMT R3, R30, 0x7773, RZ ;  /* 0x000077731e037816 */ /* 0x004fe200000000ff */
[----:B------:R-:W2:Y:S01]  /*be60*/  MUFU.EX2 R29, R23 ;  /* 0x00000017001d7308 */ /* 0x000ea20000000800 */
[----:B------:R-:W-:Y:S01]  /*be70*/  @!P5 PRMT R165, R197, 0x5410, RZ ;  /* 0x00005410c5a5d816 */ /* 0x000fe200000000ff */
[----:B------:R-:W-:Y:S01]  /*be80*/  IMAD.MOV.U32 R90, RZ, RZ, R44 ;  /* 0x000000ffff5a7224 */ /* 0x000fe200078e002c */
[----:B------:R-:W-:Y:S01]  /*be90*/  ISETP.LE.U32.AND P5, PT, R0, UR6, PT ;  /* 0x0000000600007c0c */ /* 0x000fe2000bfa3070 */
[----:B------:R-:W-:Y:S01]  /*bea0*/  HMMA.16816.F32.BF16 R44, R4, R18, R124 ;  /* 0x00000012042c723c */ /* 0x000fe2000004187c */
[----:B------:R-:W-:Y:S01]  /*beb0*/  PRMT R0, R20, 0x7632, R0 ;  /* 0x0000763214007816 */ /* 0x000fe20000000000 */
[----:B------:R-:W-:Y:S01]  /*bec0*/  IMAD.MOV.U32 R18, RZ, RZ, R142 ;  /* 0x000000ffff127224 */ /* 0x000fe200078e008e */
[----:B------:R-:W-:Y:S01]  /*bed0*/  @!P6 PRMT R161, R195, 0x5410, RZ ;  /* 0x00005410c3a1e816 */ /* 0x000fe200000000ff */
[----:B------:R4:W-:Y:S01]  /*bee0*/  MUFU.EX2 R27, R16 ;  /* 0x00000010001b7308 */ /* 0x0009e20000000800 */
[----:B------:R-:W-:Y:S01]  /*bef0*/  IMAD.MOV.U32 R195, RZ, RZ, R73 ;  /* 0x000000ffffc37224 */ /* 0x000fe200078e0049 */
[----:B------:R-:W-:Y:S01]  /*bf00*/  ISETP.GT.U32.AND P6, PT, R28, UR6, PT ;  /* 0x000000061c007c0c */ /* 0x000fe2000bfc4070 */
[----:B------:R-:W-:Y:S01]  /*bf10*/  IMAD.MOV.U32 R73, RZ, RZ, R42 ;  /* 0x000000ffff497224 */ /* 0x000fe200078e002a */
[----:B------:R-:W-:Y:S01]  /*bf20*/  MOV R194, R60 ;  /* 0x0000003c00c27202 */ /* 0x000fe20000000f00 */
[----:B------:R-:W-:-:S02]  /*bf30*/  IMAD.MOV.U32 R42, RZ, RZ, R62 ;  /* 0x000000ffff2a7224 */ /* 0x000fc400078e003e */
[----:B------:R-:W-:Y:S01]  /*bf40*/  @P4 HFMA2.BF16_V2 R200, -RZ.H0_H0, RZ.H0_H0, -R162.H0_H0 ;  /* 0x200000ffffc84231 */ /* 0x000fe200003409a2 */
[----:B------:R-:W-:Y:S01]  /*bf50*/  PRMT R19, R142, 0x7773, RZ ;  /* 0x000077738e137816 */ /* 0x000fe200000000ff */
[----:B------:R-:W5:Y:S01]  /*bf60*/  MUFU.EX2 R24, R24 ;  /* 0x0000001800187308 */ /* 0x000f620000000800 */
[----:B------:R-:W-:Y:S01]  /*bf70*/  @P3 HFMA2.BF16_V2 R203, -RZ.H0_H0, RZ.H0_H0, -R164.H0_H0 ;  /* 0x200000ffffcb3231 */ /* 0x000fe200003409a4 */
[----:B------:R-:W-:Y:S01]  /*bf80*/  MOV R196, R83 ;  /* 0x0000005300c47202 */ /* 0x000fe20000000f00 */
[----:B------:R-:W-:Y:S01]  /*bf90*/  IMAD.MOV.U32 R192, RZ, RZ, R40 ;  /* 0x000000ffffc07224 */ /* 0x000fe200078e0028 */
[----:B------:R-:W-:Y:S01]  /*bfa0*/  @P4 PRMT R162, R200, 0x5410, RZ ;  /* 0x00005410c8a24816 */ /* 0x000fe200000000ff */
[----:B------:R-:W-:Y:S01]  /*bfb0*/  IMAD.MOV.U32 R197, RZ, RZ, R41 ;  /* 0x000000ffffc57224 */ /* 0x000fe200078e0029 */
[----:B------:R-:W-:Y:S01]  /*bfc0*/  @P3 PRMT R164, R203, 0x5410, RZ ;  /* 0x00005410cba43816 */ /* 0x000fe200000000ff */
[----:B------:R-:W-:Y:S01]  /*bfd0*/  @P6 HFMA2.BF16_V2 R202, -RZ.H0_H0, RZ.H0_H0, -R163.H0_H0 ;  /* 0x200000ffffca6231 */ /* 0x000fe200003409a3 */
[----:B------:R-:W-:Y:S01]  /*bfe0*/  MUFU.EX2 R28, R17 ;  /* 0x00000011001c7308 */ /* 0x000fe20000000800 */
[----:B------:R-:W-:Y:S01]  /*bff0*/  MOV R83, R42 ;  /* 0x0000002a00537202 */ /* 0x000fe20000000f00 */
[----:B------:R-:W-:-:S02]  /*c000*/  @!P5 HFMA2.BF16_V2 R214, -RZ.H0_H0, RZ.H0_H0, -R139.H0_H0 ;  /* 0x200000ffffd6d231 */ /* 0x000fc4000034098b */
[----:B----4-:R-:W-:Y:S01]  /*c010*/  IMAD.MOV.U32 R16, RZ, RZ, R81 ;  /* 0x000000ffff107224 */ /* 0x010fe200078e0051 */
[C---:B---3--:R-:W-:Y:S01]  /*c020*/  HMMA.16816.F32.BF16 R128, R4.reuse, R12, R128 ;  /* 0x0000000c0480723c */ /* 0x048fe20000041880 */
[----:B------:R-:W-:Y:S01]  /*c030*/  PRMT R13, R2, 0x5410, R3 ;  /* 0x00005410020d7816 */ /* 0x000fe20000000003 */
[----:B------:R-:W-:Y:S01]  /*c040*/  IMAD.MOV.U32 R3, RZ, RZ, R30 ;  /* 0x000000ffff037224 */ /* 0x000fe200078e001e */
[----:B------:R-:W-:Y:S01]  /*c050*/  PRMT R12, R142, 0x7771, RZ ;  /* 0x000077718e0c7816 */ /* 0x000fe200000000ff */
[----:B------:R-:W3:Y:S01]  /*c060*/  MUFU.EX2 R25, R25 ;  /* 0x0000001900197308 */ /* 0x000ee20000000800 */
[----:B------:R-:W-:Y:S01]  /*c070*/  LOP3.LUT R2, R20, 0xffff, RZ, 0xc0, !PT ;  /* 0x0000ffff14027812 */ /* 0x000fe200078ec0ff */
[----:B------:R-:W-:Y:S01]  /*c080*/  IMAD.MOV.U32 R123, RZ, RZ, R72 ;  /* 0x000000ffff7b7224 */ /* 0x000fe200078e0048 */
[----:B------:R-:W-:Y:S01]  /*c090*/  ISETP.GT.U32.AND P1, PT, R12, UR6, PT ;  /* 0x000000060c007c0c */ /* 0x000fe2000bf24070 */
[C---:B-1----:R-:W-:Y:S01]  /*c0a0*/  HMMA.16816.F32.BF16 R148, R4.reuse, R8, R104 ;  /* 0x000000080494723c */ /* 0x042fe20000041868 */
[----:B------:R-:W-:Y:S01]  /*c0b0*/  LOP3.LUT R9, R3, 0xff, RZ, 0xc0, !PT ;  /* 0x000000ff03097812 */ /* 0x000fe200078ec0ff */
[----:B------:R-:W-:Y:S01]  /*c0c0*/  IMAD.MOV.U32 R122, RZ, RZ, R73 ;  /* 0x000000ffff7a7224 */ /* 0x000fe200078e0049 */
[----:B------:R-:W-:Y:S01]  /*c0d0*/  PRMT R12, R30, 0x7771, RZ ;  /* 0x000077711e0c7816 */ /* 0x000fe200000000ff */
[----:B------:R-:W-:Y:S01]  /*c0e0*/  IMAD.MOV.U32 R121, RZ, RZ, R74 ;  /* 0x000000ffff797224 */ /* 0x000fe200078e004a */
[----:B------:R-:W-:Y:S01]  /*c0f0*/  SHF.R.U32.HI R3, RZ, 0x8, R2 ;  /* 0x00000008ff037819 */ /* 0x000fe20000011602 */
[----:B------:R-:W-:Y:S01]  /*c100*/  IMAD.MOV.U32 R120, RZ, RZ, R75 ;  /* 0x000000ffff787224 */ /* 0x000fe200078e004b */
[----:B------:R-:W-:Y:S01]  /*c110*/  LOP3.LUT R8, R20, 0xff, RZ, 0xc0, !PT ;  /* 0x000000ff14087812 */ /* 0x000fe200078ec0ff */
[C---:B------:R-:W-:Y:S01]  /*c120*/  HMMA.16816.F32.BF16 R60, R4.reuse, R14, R108 ;  /* 0x0000000e043c723c */ /* 0x040fe2000004186c */
[----:B------:R-:W-:Y:S01]  /*c130*/  LOP3.LUT R2, R0, 0xff, RZ, 0xc0, !PT ;  /* 0x000000ff00027812 */ /* 0x000fe200078ec0ff */
[----:B------:R-:W1:Y:S01]  /*c140*/  LDSM.16.MT88.4 R72, [R140+0xf800] ;  /* 0x00f800008c48783b */ /* 0x000e620000004200 */
[----:B------:R-:W-:Y:S01]  /*c150*/  SHF.R.U32.HI R0, RZ, 0x18, R20 ;  /* 0x00000018ff007819 */ /* 0x000fe20000011614 */
[----:B------:R-:W-:Y:S01]  /*c160*/  @P1 HFMA2.BF16_V2 R237, -RZ.H0_H0, RZ.H0_H0, -R92.H0_H0 ;  /* 0x200000ffffed1231 */ /* 0x000fe2000034095c */
[----:B------:R-:W-:Y:S01]  /*c170*/  PRMT R12, R9, 0x5410, R12 ;  /* 0x00005410090c7816 */ /* 0x000fe2000000000c */
[----:B------:R-:W4:Y:S01]  /*c180*/  LDSM.16.MT88.4 R104, [R140+0x11800] ;  /* 0x011800008c68783b */ /* 0x000f220000004200 */
[----:B------:R-:W-:Y:S01]  /*c190*/  PRMT R9, R8, 0x5410, R3 ;  /* 0x0000541008097816 */ /* 0x000fe20000000003 */
[----:B------:R-:W-:Y:S01]  /*c1a0*/  HMMA.16816.F32.BF16 R144, R4, R10, R112 ;  /* 0x0000000a0490723c */ /* 0x000fe20000041870 */
[----:B------:R-:W-:Y:S01]  /*c1b0*/  PRMT R8, R2, 0x5410, R0 ;  /* 0x0000541002087816 */ /* 0x000fe20000000000 */
[----:B------:R-:W4:Y:S01]  /*c1c0*/  LDSM.16.MT88.4 R108, [R32+0x5800] ;  /* 0x00580000206c783b */ /* 0x000f220000004200 */
[----:B--2---:R-:W-:-:S02]  /*c1d0*/  F2FP.BF16.F32.PACK_AB R2, R29, R118 ;  /* 0x000000761d02723e */ /* 0x004fc400000010ff */
[----:B------:R-:W-:Y:S01]  /*c1e0*/  LOP3.LUT R3, R13, 0xff00ff, RZ, 0xc0, !PT ;  /* 0x00ff00ff0d037812 */ /* 0x000fe200078ec0ff */
[----:B------:R-:W-:Y:S01]  /*c1f0*/  LDSM.16.MT88.4 R124, [R176+0xd800] ;  /* 0x00d80000b07c783b */ /* 0x000fe20000004200 */
[C---:B------:R-:W-:Y:S02]  /*c200*/  PRMT R14, R2.reuse, 0x7610, R14 ;  /* 0x00007610020e7816 */ /* 0x040fe4000000000e */
[----:B------:R-:W-:Y:S02]  /*c210*/  PRMT R13, R2, 0x7632, R13 ;  /* 0x00007632020d7816 */ /* 0x000fe4000000000d */
[----:B-----5:R-:W-:Y:S02]  /*c220*/  F2FP.BF16.F32.PACK_AB R0, R24, R27 ;  /* 0x0000001b1800723e */ /* 0x020fe400000010ff */
[----:B------:R-:W-:Y:S02]  /*c230*/  HSET2.LE.AND R2, R12, R26, PT ;  /* 0x0000001a0c027233 */ /* 0x000fe40003803000 */
[----:B------:R-:W-:-:S02]  /*c240*/  PRMT R4, R14, 0x5410, R13 ;  /* 0x000054100e047816 */ /* 0x000fc4000000000d */
[C---:B------:R-:W-:Y:S02]  /*c250*/  PRMT R11, R0.reuse, 0x7610, R11 ;  /* 0x00007610000b7816 */ /* 0x040fe4000000000b */
[----:B------:R-:W-:Y:S02]  /*c260*/  PRMT R10, R0, 0x7632, R10 ;  /* 0x00007632000a7816 */ /* 0x000fe4000000000a */
[----:B------:R-:W-:Y:S02]  /*c270*/  HSET2.LE.AND R0, R3, R26, PT ;  /* 0x0000001a03007233 */ /* 0x000fe40003803000 */
[----:B------:R-:W-:Y:S02]  /*c280*/  LOP3.LUT R114, R4, R2, RZ, 0xc0, !PT ;  /* 0x0000000204727212 */ /* 0x000fe400078ec0ff */
[----:B------:R-:W-:Y:S02]  /*c290*/  PRMT R2, R11, 0x5410, R10 ;  /* 0x000054100b027816 */ /* 0x000fe4000000000a */
[----:B------:R-:W-:-:S02]  /*c2a0*/  F2FP.BF16.F32.PACK_AB R4, R116, R31 ;  /* 0x0000001f7404723e */ /* 0x000fc400000010ff */
[----:B------:R-:W-:Y:S02]  /*c2b0*/  LOP3.LUT R115, R2, R0, RZ, 0xc0, !PT ;  /* 0x0000000002737212 */ /* 0x000fe400078ec0ff */
[--C-:B------:R-:W-:Y:S02]  /*c2c0*/  HSET2.LE.AND R3, R9, R26.reuse, PT ;  /* 0x0000001a09037233 */ /* 0x100fe40003803000 */
[----:B------:R-:W-:Y:S02]  /*c2d0*/  HSET2.LE.AND R5, R8, R26, PT ;  /* 0x0000001a08057233 */ /* 0x000fe40003803000 */
[----:B---3--:R-:W-:Y:S02]  /*c2e0*/  F2FP.BF16.F32.PACK_AB R0, R25, R28 ;  /* 0x0000001c1900723e */ /* 0x008fe400000010ff */
[C---:B------:R-:W-:Y:S02]  /*c2f0*/  PRMT R9, R4.reuse, 0x7610, R9 ;  /* 0x0000761004097816 */ /* 0x040fe40000000009 */
[----:B------:R-:W-:-:S02]  /*c300*/  PRMT R8, R4, 0x7632, R8 ;  /* 0x0000763204087816 */ /* 0x000fc40000000008 */
[C---:B------:R-:W-:Y:S02]  /*c310*/  PRMT R7, R0.reuse, 0x7610, R7 ;  /* 0x0000761000077816 */ /* 0x040fe40000000007 */
[----:B------:R-:W-:Y:S02]  /*c320*/  PRMT R6, R0, 0x7632, R6 ;  /* 0x0000763200067816 */ /* 0x000fe40000000006 */
[----:B------:R-:W-:Y:S02]  /*c330*/  PRMT R0, R9, 0x5410, R8 ;  /* 0x0000541009007816 */ /* 0x000fe40000000008 */
[----:B------:R-:W-:Y:S02]  /*c340*/  @P6 PRMT R163, R202, 0x5410, RZ ;  /* 0x00005410caa36816 */ /* 0x000fe400000000ff */
[----:B------:R-:W-:Y:S02]  /*c350*/  LOP3.LUT R112, R0, R3, RZ, 0xc0, !PT ;  /* 0x0000000300707212 */ /* 0x000fe400078ec0ff */
[----:B------:R-:W-:-:S02]  /*c360*/  PRMT R0, R7, 0x5410, R6 ;  /* 0x0000541007007816 */ /* 0x000fc40000000006 */
[----:B------:R-:W-:Y:S02]  /*c370*/  LOP3.LUT R2, R18, 0xff, RZ, 0xc0, !PT ;  /* 0x000000ff12027812 */ /* 0x000fe400078ec0ff */
[----:B------:R-:W-:Y:S01]  /*c380*/  LOP3.LUT R113, R0, R5, RZ, 0xc0, !PT ;  /* 0x0000000500717212 */ /* 0x000fe200078ec0ff */
[----:B------:R-:W-:Y:S01]  /*c390*/  IMAD.MOV.U32 R5, RZ, RZ, R22 ;  /* 0x000000ffff057224 */ /* 0x000fe200078e0016 */
[----:B------:R-:W-:Y:S01]  /*c3a0*/  SHF.R.U32.HI R0, RZ, 0x18, R35 ;  /* 0x00000018ff007819 */ /* 0x000fe20000011623 */
[----:B------:R2:W3:Y:S01]  /*c3b0*/  LDL.LU.S16 R18, [R1] ;  /* 0x0000000001127983 */ /* 0x0004e20000300600 */
[----:B------:R-:W-:Y:S02]  /*c3c0*/  ISETP.LE.U32.AND P4, PT, R2, UR6, PT ;  /* 0x0000000602007c0c */ /* 0x000fe4000bf83070 */
[----:B------:R-:W-:Y:S01]  /*c3d0*/  ISETP.LE.U32.AND P6, PT, R0, UR6, PT ;  /* 0x0000000600007c0c */ /* 0x000fe2000bfc3070 */
[C---:B-1----:R-:W-:Y:S01]  /*c3e0*/  HMMA.16816.F32.BF16 R68, R112.reuse, R72, R68 ;  /* 0x000000487044723c */ /* 0x042fe20000041844 */
[----:B------:R-:W-:Y:S01]  /*c3f0*/  PRMT R17, R142, 0x7772, RZ ;  /* 0x000077728e117816 */ /* 0x000fe200000000ff */
[----:B------:R-:W-:Y:S01]  /*c400*/  IMAD.MOV.U32 R142, RZ, RZ, R82 ;  /* 0x000000ffff8e7224 */ /* 0x000fe200078e0052 */
[----:B------:R-:W-:Y:S01]  /*c410*/  LOP3.LUT R0, R21, 0xff, RZ, 0xc0, !PT ;  /* 0x000000ff15007812 */ /* 0x000fe200078ec0ff */
[----:B------:R-:W-:Y:S01]  /*c420*/  IMAD.MOV.U32 R82, RZ, RZ, R43 ;  /* 0x000000ffff527224 */ /* 0x000fe200078e002b */
[----:B------:R-:W-:Y:S01]  /*c430*/  ISETP.GT.U32.AND P3, PT, R17, UR6, PT ;  /* 0x0000000611007c0c */ /* 0x000fe2000bf64070 */
[----:B------:R-:W1:Y:S01]  /*c440*/  LDSM.16.MT88.4 R40, [R140+0xd800] ;  /* 0x00d800008c28783b */ /* 0x000e620000004200 */
[----:B------:R-:W-:Y:S01]  /*c450*/  LOP3.LUT R2, R21, 0xffff, RZ, 0xc0, !PT ;  /* 0x0000ffff15027812 */ /* 0x000fe200078ec0ff */
[C---:B------:R-:W-:Y:S01]  /*c460*/  HMMA.16816.F32.BF16 R72, R112.reuse, R74, R48 ;  /* 0x0000004a7048723c */ /* 0x040fe20000041830 */
[----:B------:R-:W-:Y:S01]  /*c470*/  @!P5 PRMT R139, R214, 0x5410, RZ ;  /* 0x00005410d68bd816 */ /* 0x000fe200000000ff */
[----:B------:R-:W-:Y:S01]  /*c480*/  @!P4 HFMA2.BF16_V2 R215, -RZ.H0_H0, RZ.H0_H0, -R93.H0_H0 ;  /* 0x200000ffffd7c231 */ /* 0x000fe2000034095d */
[----:B------:R-:W-:Y:S01]  /*c490*/  ISETP.GT.U32.AND P5, PT, R19, UR6, PT ;  /* 0x0000000613007c0c */ /* 0x000fe2000bfa4070 */
[----:B------:R-:W-:Y:S01]  /*c4a0*/  @!P6 HFMA2.BF16_V2 R236, -RZ.H0_H0, RZ.H0_H0, -R94.H0_H0 ;  /* 0x200000ffffece231 */ /* 0x000fe2000034095e */
[----:B------:R-:W-:Y:S01]  /*c4b0*/  SHF.R.U32.HI R3, RZ, 0x18, R21 ;  /* 0x00000018ff037819 */ /* 0x000fe20000011615 */
[----:B------:R2:W5:Y:S01]  /*c4c0*/  LDL.LU.S16 R17, [R1+0x4] ;  /* 0x0000040001117983 */ /* 0x0005620000300600 */
[----:B------:R-:W-:Y:S01]  /*c4d0*/  @!P4 PRMT R93, R215, 0x5410, RZ ;  /* 0x00005410d75dc816 */ /* 0x000fe200000000ff */
[----:B----4-:R-:W-:Y:S01]  /*c4e0*/  HMMA.16816.F32.BF16 R100, R112, R104, R100 ;  /* 0x000000687064723c */ /* 0x010fe20000041864 */
[----:B------:R-:W-:Y:S01]  /*c4f0*/  @!P6 PRMT R94, R236, 0x5410, RZ ;  /* 0x00005410ec5ee816 */ /* 0x000fe200000000ff */
[----:B------:R-:W-:Y:S01]  /*c500*/  @P3 HFMA2.BF16_V2 R238, -RZ.H0_H0, RZ.H0_H0, -R137.H0_H0 ;  /* 0x200000ffffee3231 */ /* 0x000fe20000340989 */
[----:B------:R-:W-:Y:S01]  /*c510*/  ISETP.LE.U32.AND P6, PT, R0, UR6, PT ;  /* 0x0000000600007c0c */ /* 0x000fe2000bfc3070 */
[----:B------:R-:W4:Y:S01]  /*c520*/  LDSM.16.MT88.4 R48, [R32+0x1800] ;  /* 0x001800002030783b */ /* 0x000f220000004200 */
[----:B------:R-:W-:-:S02]  /*c530*/  SHF.R.U32.HI R0, RZ, 0x8, R2 ;  /* 0x00000008ff007819 */ /* 0x000fc40000011602 */
[----:B------:R-:W-:Y:S01]  /*c540*/  PRMT R2, R21, 0x7632, R2 ;  /* 0x0000763215027816 */ /* 0x000fe20000000002 */
[----:B------:R-:W-:Y:S01]  /*c550*/  @P5 HFMA2.BF16_V2 R239, -RZ.H0_H0, RZ.H0_H0, -R136.H0_H0 ;  /* 0x200000ffffef5231 */ /* 0x000fe20000340988 */
[----:B------:R-:W-:Y:S01]  /*c560*/  LOP3.LUT R0, R0, 0xffff, RZ, 0xc0, !PT ;  /* 0x0000ffff00007812 */ /* 0x000fe200078ec0ff */
[C---:B------:R-:W-:Y:S01]  /*c570*/  HMMA.16816.F32.BF16 R128, R112.reuse, R108, R128 ;  /* 0x0000006c7080723c */ /* 0x040fe20000041880 */
[----:B------:R-:W-:Y:S02]  /*c580*/  @P3 PRMT R137, R238, 0x5410, RZ ;  /* 0x00005410ee893816 */ /* 0x000fe400000000ff */
[----:B------:R-:W-:Y:S02]  /*c590*/  ISETP.LE.U32.AND P4, PT, R0, UR6, PT ;  /* 0x0000000600007c0c */ /* 0x000fe4000bf83070 */
[----:B------:R-:W-:Y:S01]  /*c5a0*/  LOP3.LUT R0, R2, 0xff, RZ, 0xc0, !PT ;  /* 0x000000ff02007812 */ /* 0x000fe200078ec0ff */
[----:B------:R-:W-:Y:S01]  /*c5b0*/  @!P6 HFMA2.BF16_V2 R240, -RZ.H0_H0, RZ.H0_H0, -R133.H0_H0 ;  /* 0x200000fffff0e231 */ /* 0x000fe20000340985 */
[----:B------:R-:W-:Y:S01]  /*c5c0*/  @P1 PRMT R92, R237, 0x5410, RZ ;  /* 0x00005410ed5c1816 */ /* 0x000fe200000000ff */
[----:B------:R-:W-:Y:S01]  /*c5d0*/  IMAD.MOV.U32 R2, RZ, RZ, R30 ;  /* 0x000000ffff027224 */ /* 0x000fe200078e001e */
[----:B------:R-:W-:Y:S01]  /*c5e0*/  ISETP.LE.U32.AND P3, PT, R0, UR6, PT ;  /* 0x0000000600007c0c */ /* 0x000fe2000bf63070 */
[----:B------:R-:W-:Y:S01]  /*c5f0*/  HMMA.16816.F32.BF16 R104, R112, R106, R44 ;  /* 0x0000006a7068723c */ /* 0x000fe2000004182c */
[----:B------:R-:W-:-:S02]  /*c600*/  ISETP.LE.U32.AND P1, PT, R3, UR6, PT ;  /* 0x0000000603007c0c */ /* 0x000fc4000bf23070 */
[----:B------:R-:W-:Y:S02]  /*c610*/  LOP3.LUT R0, R5, 0xff, RZ, 0xc0, !PT ;  /* 0x000000ff05007812 */ /* 0x000fe400078ec0ff */
[----:B------:R-:W-:Y:S01]  /*c620*/  @!P6 PRMT R133, R240, 0x5410, RZ ;  /* 0x00005410f085e816 */ /* 0x000fe200000000ff */
[----:B------:R-:W-:Y:S01]  /*c630*/  @!P4 HFMA2.BF16_V2 R241, -RZ.H0_H0, RZ.H0_H0, -R99.H0_H0 ;  /* 0x200000fffff1c231 */ /* 0x000fe20000340963 */
[----:B------:R-:W-:Y:S01]  /*c640*/  ISETP.LE.U32.AND P6, PT, R0, UR6, PT ;  /* 0x0000000600007c0c */ /* 0x000fe2000bfc3070 */
[C---:B------:R-:W-:Y:S01]  /*c650*/  HMMA.16816.F32.BF16 R108, R112.reuse, R110, R60 ;  /* 0x0000006e706c723c */ /* 0x040fe2000004183c */
[C---:B------:R-:W-:Y:S02]  /*c660*/  PRMT R4, R22.reuse, 0x7771, RZ ;  /* 0x0000777116047816 */ /* 0x040fe400000000ff */
[----:B------:R-:W-:Y:S01]  /*c670*/  PRMT R12, R22, 0x7773, RZ ;  /* 0x00007773160c7816 */ /* 0x000fe200000000ff */
[----:B------:R-:W-:Y:S01]  /*c680*/  @!P3 HFMA2.BF16_V2 R242, -RZ.H0_H0, RZ.H0_H0, -R98.H0_H0 ;  /* 0x200000fffff2b231 */ /* 0x000fe20000340962 */
[----:B------:R-:W-:Y:S01]  /*c690*/  @P5 PRMT R136, R239, 0x5410, RZ ;  /* 0x00005410ef885816 */ /* 0x000fe200000000ff */
[----:B------:R-:W-:Y:S01]  /*c6a0*/  @!P1 HFMA2.BF16_V2 R243, -RZ.H0_H0, RZ.H0_H0, -R97.H0_H0 ;  /* 0x200000fffff39231 */ /* 0x000fe20000340961 */
[----:B------:R-:W-:Y:S01]  /*c6b0*/  ISETP.GT.U32.AND P5, PT, R4, UR6, PT ;  /* 0x0000000604007c0c */ /* 0x000fe2000bfa4070 */
[C---:B-1----:R-:W-:Y:S01]  /*c6c0*/  HMMA.16816.F32.BF16 R36, R112.reuse, R40, R52 ;  /* 0x000000287024723c */ /* 0x042fe20000041834 */
[----:B------:R-:W-:Y:S01]  /*c6d0*/  LOP3.LUT R0, R20, 0xff, RZ, 0xc0, !PT ;  /* 0x000000ff14007812 */ /* 0x000fe200078ec0ff */
[----:B------:R-:W-:Y:S01]  /*c6e0*/  IMAD.MOV.U32 R54, RZ, RZ, R83 ;  /* 0x000000ffff367224 */ /* 0x000fe200078e0053 */
[----:B------:R-:W-:Y:S01]  /*c6f0*/  @!P3 PRMT R98, R242, 0x5410, RZ ;  /* 0x00005410f262b816 */ /* 0x000fe200000000ff */
[----:B------:R-:W-:Y:S01]  /*c700*/  @!P6 HFMA2.BF16_V2 R245, -RZ.H0_H0, RZ.H0_H0, -R96.H0_H0 ;  /* 0x200000fffff5e231 */ /* 0x000fe20000340960 */
[----:B------:R-:W-:Y:S01]  /*c710*/  PRMT R15, R22, 0x7772, RZ ;  /* 0x00007772160f7816 */ /* 0x000fe200000000ff */
[----:B------:R-:W-:Y:S01]  /*c720*/  IMAD.MOV.U32 R55, RZ, RZ, R82 ;  /* 0x000000ffff377224 */ /* 0x000fe200078e0052 */
[----:B------:R-:W-:Y:S01]  /*c730*/  ISETP.GT.U32.AND P3, PT, R12, UR6, PT ;  /* 0x000000060c007c0c */ /* 0x000fe2000bf64070 */
[----:B------:R-:W1:Y:S01]  /*c740*/  LDSM.16.MT88.4 R80, [R32+0x3800] ;  /* 0x003800002050783b */ /* 0x000e620000004200 */
[----:B------:R-:W-:Y:S01]  /*c750*/  @!P1 PRMT R97, R243, 0x5410, RZ ;  /* 0x00005410f3619816 */ /* 0x000fe200000000ff */
[----:B------:R-:W-:Y:S01]  /*c760*/  HMMA.16816.F32.BF16 R40, R112, R42, R56 ;  /* 0x0000002a7028723c */ /* 0x000fe20000041838 */
[----:B------:R-:W-:Y:S01]  /*c770*/  ISETP.LE.U32.AND P1, PT, R0, UR6, PT ;  /* 0x0000000600007c0c */ /* 0x000fe2000bf23070 */
[----:B------:R-:W-:Y:S01]  /*c780*/  @P5 HFMA2.BF16_V2 R244, -RZ.H0_H0, RZ.H0_H0, -R132.H0_H0 ;  /* 0x200000fffff45231 */ /* 0x000fe20000340984 */
[----:B------:R-:W-:Y:S01]  /*c790*/  @!P4 PRMT R99, R241, 0x5410, RZ ;  /* 0x00005410f163c816 */ /* 0x000fe200000000ff */
[----:B------:R-:W2:Y:S01]  /*c7a0*/  LDSM.16.MT88.4 R56, [R141+0x1800] ;  /* 0x001800008d38783b */ /* 0x000ea20000004200 */
[----:B------:R-:W-:-:S02]  /*c7b0*/  ISETP.GT.U32.AND P4, PT, R15, UR6, PT ;  /* 0x000000060f007c0c */ /* 0x000fc4000bf84070 */
[----:B------:R-:W-:Y:S01]  /*c7c0*/  SHF.R.U32.HI R0, RZ, 0x18, R20 ;  /* 0x00000018ff007819 */ /* 0x000fe20000011614 */
[----:B------:R-:W2:Y:S01]  /*c7d0*/  LDC R15, c[0x0][0x448] ;  /* 0x00011200ff0f7b82 */ /* 0x000ea20000000800 */
[----:B------:R-:W-:Y:S01]  /*c7e0*/  @!P6 PRMT R96, R245, 0x5410, RZ ;  /* 0x00005410f560e816 */ /* 0x000fe200000000ff */
[----:B------:R-:W-:Y:S01]  /*c7f0*/  @P3 HFMA2.BF16_V2 R247, -RZ.H0_H0, RZ.H0_H0, -R117.H0_H0 ;  /* 0x200000fffff73231 */ /* 0x000fe20000340975 */
[----:B------:R-:W-:Y:S01]  /*c800*/  ISETP.LE.U32.AND P6, PT, R0, UR6, PT ;  /* 0x0000000600007c0c */ /* 0x000fe2000bfc3070 */
[C---:B----4-:R-:W-:Y:S01]  /*c810*/  HMMA.16816.F32.BF16 R44, R112.reuse, R48, R168 ;  /* 0x00000030702c723c */ /* 0x050fe200000418a8 */
[----:B------:R-:W-:Y:S01]  /*c820*/  LOP3.LUT R0, R2, 0xff, RZ, 0xc0, !PT ;  /* 0x000000ff02007812 */ /* 0x000fe200078ec0ff */
[----:B------:R-:W-:Y:S01]  /*c830*/  @!P1 HFMA2.BF16_V2 R246, -RZ.H0_H0, RZ.H0_H0, -R9.H0_H0 ;  /* 0x200000fffff69231 */ /* 0x000fe20000340909 */
[----:B------:R-:W-:Y:S02]  /*c840*/  PRMT R3, R30, 0x7772, RZ ;  /* 0x000077721e037816 */ /* 0x000fe400000000ff */
[----:B------:R-:W-:Y:S01]  /*c850*/  @P5 PRMT R132, R244, 0x5410, RZ ;  /* 0x00005410f4845816 */ /* 0x000fe200000000ff */
[----:B------:R-:W-:Y:S01]  /*c860*/  @P4 HFMA2.BF16_V2 R248, -RZ.H0_H0, RZ.H0_H0, -R119.H0_H0 ;  /* 0x200000fffff84231 */ /* 0x000fe20000340977 */
[----:B------:R-:W-:Y:S01]  /*c870*/  PRMT R5, R30, 0x7773, RZ ;  /* 0x000077731e057816 */ /* 0x000fe200000000ff */
[----:B------:R-:W-:Y:S01]  /*c880*/  HMMA.16816.F32.BF16 R48, R112, R50, R172 ;  /* 0x000000327030723c */ /* 0x000fe200000418ac */
[----:B------:R-:W-:Y:S01]  /*c890*/  ISETP.LE.U32.AND P5, PT, R0, UR6, PT ;  /* 0x0000000600007c0c */ /* 0x000fe2000bfa3070 */
[----:B------:R-:W-:Y:S01]  /*c8a0*/  FFMA.FTZ R0, R193, R34, R54 ;  /* 0x00000022c1007223 */ /* 0x000fe20000010036 */
[----:B------:R-:W-:-:S02]  /*c8b0*/  @P3 PRMT R117, R247, 0x5410, RZ ;  /* 0x00005410f7753816 */ /* 0x000fc400000000ff */
[----:B------:R-:W-:Y:S02]  /*c8c0*/  PRMT R4, R30, 0x7771, RZ ;  /* 0x000077711e047816 */ /* 0x000fe400000000ff */
[----:B------:R-:W-:Y:S01]  /*c8d0*/  ISETP.GT.U32.AND P3, PT, R3, UR6, PT ;  /* 0x0000000603007c0c */ /* 0x000fe2000bf64070 */
[----:B------:R-:W-:Y:S01]  /*c8e0*/  FFMA.FTZ R3, R201, R33, R55 ;  /* 0x00000021c9037223 */ /* 0x000fe20000010037 */
[----:B------:R-:W-:Y:S01]  /*c8f0*/  @!P1 PRMT R9, R246, 0x5410, RZ ;  /* 0x00005410f6099816 */ /* 0x000fe200000000ff */
[----:B------:R-:W-:Y:S01]  /*c900*/  @!P6 HFMA2.BF16_V2 R201, -RZ.H0_H0, RZ.H0_H0, -R6.H0_H0 ;  /* 0x200000ffffc9e231 */ /* 0x000fe20000340906 */
[----:B------:R-:W-:Y:S01]  /*c910*/  ISETP.GT.U32.AND P1, PT, R5, UR6, PT ;  /* 0x0000000605007c0c */ /* 0x000fe2000bf24070 */
[--C-:B------:R-:W-:Y:S01]  /*c920*/  FADD.FTZ R5, R197, R0.reuse ;  /* 0x00000000c5057221 */ /* 0x100fe20000010000 */
[----:B------:R-:W-:Y:S01]  /*c930*/  @P4 PRMT R119, R248, 0x5410, RZ ;  /* 0x00005410f8774816 */ /* 0x000fe200000000ff */
[----:B------:R-:W-:Y:S01]  /*c940*/  @!P5 HFMA2.BF16_V2 R193, -RZ.H0_H0, RZ.H0_H0, -R14.H0_H0 ;  /* 0x200000ffffc1d231 */ /* 0x000fe2000034090e */
[----:B------:R-:W-:Y:S01]  /*c950*/  ISETP.GT.U32.AND P4, PT, R4, UR6, PT ;  /* 0x0000000604007c0c */ /* 0x000fe2000bf84070 */
[----:B------:R-:W-:Y:S01]  /*c960*/  FADD.FTZ R4, R196, R3 ;  /* 0x00000003c4047221 */ /* 0x000fe20000010000 */
[----:B------:R-:W-:Y:S01]  /*c970*/  FADD.FTZ R3, R192, R5 ;  /* 0x00000005c0037221 */ /* 0x000fe20000010000 */
[----:B------:R-:W-:Y:S01]  /*c980*/  MOV R196, R16 ;  /* 0x0000001000c47202 */ /* 0x000fe20000000f00 */
[----:B------:R-:W-:Y:S01]  /*c990*/  IMAD.MOV.U32 R16, RZ, RZ, R195 ;  /* 0x000000ffff107224 */ /* 0x000fe200078e00c3 */
[----:B------:R-:W-:Y:S01]  /*c9a0*/  PRMT R0, R35, 0x7632, R0 ;  /* 0x0000763223007816 */ /* 0x000fe20000000000 */
[----:B------:R-:W-:Y:S01]  /*c9b0*/  FADD.FTZ R3, R88, R3 ;  /* 0x0000000358037221 */ /* 0x000fe20000010000 */
[----:B------:R-:W-:Y:S01]  /*c9c0*/  @!P6 PRMT R6, R201, 0x5410, RZ ;  /* 0x00005410c906e816 */ /* 0x000fe200000000ff */
[----:B------:R-:W-:Y:S01]  /*c9d0*/  @P3 HFMA2.BF16_V2 R250, -RZ.H0_H0, RZ.H0_H0, -R11.H0_H0 ;  /* 0x200000fffffa3231 */ /* 0x000fe2000034090b */
[----:B------:R-:W-:Y:S01]  /*c9e0*/  LOP3.LUT R2, R0, 0xff, RZ, 0xc0, !PT ;  /* 0x000000ff00027812 */ /* 0x000fe200078ec0ff */
[----:B------:R-:W-:Y:S01]  /*c9f0*/  FADD.FTZ R3, R90, R3 ;  /* 0x000000035a037221 */ /* 0x000fe20000010000 */
[----:B------:R-:W-:Y:S01]  /*ca00*/  PRMT R0, R20, 0x7632, R0 ;  /* 0x0000763214007816 */ /* 0x000fe20000000000 */
[C---:B-1----:R-:W-:Y:S01]  /*ca10*/  HMMA.16816.F32.BF16 R76, R112.reuse, R80, R76 ;  /* 0x00000050704c723c */ /* 0x042fe2000004184c */
[----:B------:R-:W-:Y:S01]  /*ca20*/  ISETP.LE.U32.AND P6, PT, R2, UR6, PT ;  /* 0x0000000602007c0c */ /* 0x000fe2000bfc3070 */
[----:B------:R-:W-:Y:S01]  /*ca30*/  FADD.FTZ R3, R16, R3 ;  /* 0x0000000310037221 */ /* 0x000fe20000010000 */
[----:B------:R-:W-:Y:S01]  /*ca40*/  LOP3.LUT R2, R0, 0xff, RZ, 0xc0, !PT ;  /* 0x000000ff00027812 */ /* 0x000fe200078ec0ff */
[----:B------:R1:W4:Y:S01]  /*ca50*/  LDL.LU.S16 R16, [R1+0x8] ;  /* 0x0000080001107983 */ /* 0x0003220000300600 */
[----:B------:R-:W-:Y:S01]  /*ca60*/  LOP3.LUT R0, R35, 0xffff, RZ, 0xc0, !PT ;  /* 0x0000ffff23007812 */ /* 0x000fe200078ec0ff */
[----:B------:R-:W-:Y:S01]  /*ca70*/  @P4 HFMA2.BF16_V2 R249, -RZ.H0_H0, RZ.H0_H0, -R13.H0_H0 ;  /* 0x200000fffff94231 */ /* 0x000fe2000034090d */
[----:B------:R-:W-:Y:S01]  /*ca80*/  @!P5 PRMT R14, R193, 0x5410, RZ ;  /* 0x00005410c10ed816 */ /* 0x000fe200000000ff */
[----:B------:R-:W-:Y:S01]  /*ca90*/  HMMA.16816.F32.BF16 R80, R112, R82, R64 ;  /* 0x000000527050723c */ /* 0x000fe20000041840 */
[----:B------:R-:W-:Y:S01]  /*caa0*/  SHF.R.U32.HI R0, RZ, 0x8, R0 ;  /* 0x00000008ff007819 */ /* 0x000fe20000011600 */
[----:B------:R-:W1:Y:S01]  /*cab0*/  LDSM.16.MT88.4 R64, [R176+0xf800] ;  /* 0x00f80000b040783b */ /* 0x000e620000004200 */
[----:B------:R-:W-:Y:S01]  /*cac0*/  @P4 PRMT R13, R249, 0x5410, RZ ;  /* 0x00005410f90d4816 */ /* 0x000fe200000000ff */
[----:B------:R-:W-:Y:S01]  /*cad0*/  IMAD.MOV.U32 R197, RZ, RZ, R194 ;  /* 0x000000ffffc57224 */ /* 0x000fe200078e00c2 */
[----:B------:R-:W-:Y:S01]  /*cae0*/  LOP3.LUT R0, R0, 0xffff, RZ, 0xc0, !PT ;  /* 0x0000ffff00007812 */ /* 0x000fe200078ec0ff */
[----:B------:R-:W-:Y:S01]  /*caf0*/  IMAD.MOV.U32 R194, RZ, RZ, R121 ;  /* 0x000000ffffc27224 */ /* 0x000fe200078e0079 */
[----:B------:R-:W-:Y:S01]  /*cb00*/  @P3 PRMT R11, R250, 0x5410, RZ ;  /* 0x00005410fa0b3816 */ /* 0x000fe200000000ff */
[----:B------:R-:W-:Y:S01]  /*cb10*/  IMAD.MOV.U32 R195, RZ, RZ, R122 ;  /* 0x000000ffffc37224 */ /* 0x000fe200078e007a */
[----:B------:R-:W-:Y:S01]  /*cb20*/  ISETP.LE.U32.AND P4, PT, R0, UR6, PT ;  /* 0x0000000600007c0c */ /* 0x000fe2000bf83070 */
[----:B------:R-:W-:Y:S01]  /*cb30*/  IMAD.MOV.U32 R192, RZ, RZ, R123 ;  /* 0x000000ffffc07224 */ /* 0x000fe200078e007b */
[----:B------:R-:W-:-:S02]  /*cb40*/  LOP3.LUT R0, R20, 0xffff, RZ, 0xc0, !PT ;  /* 0x0000ffff14007812 */ /* 0x000fc400078ec0ff */
[----:B------:R-:W-:Y:S01]  /*cb50*/  ISETP.LE.U32.AND P5, PT, R2, UR6, PT ;  /* 0x0000000602007c0c */ /* 0x000fe2000bfa3070 */
[----:B------:R-:W-:Y:S01]  /*cb60*/  FADD.FTZ R2, R120, R4 ;  /* 0x0000000478027221 */ /* 0x000fe20000010000 */
[----:B------:R-:W-:Y:S01]  /*cb70*/  SHF.R.U32.HI R0, RZ, 0x8, R0 ;  /* 0x00000008ff007819 */ /* 0x000fe20000011600 */
[----:B------:R-:W-:Y:S01]  /*cb80*/  LDSM.16.MT88.4 R20, [R176+0x11800] ;  /* 0x01180000b014783b */ /* 0x000fe20000004200 */
[----:B------:R-:W-:Y:S01]  /*cb90*/  FADD.FTZ R3, R196, R3 ;  /* 0x00000003c4037221 */ /* 0x000fe20000010000 */
[----:B------:R-:W-:Y:S01]  /*cba0*/  FADD.FTZ R2, R89, R2 ;  /* 0x0000000259027221 */ /* 0x000fe20000010000 */
[----:B------:R-:W-:Y:S01]  /*cbb0*/  LOP3.LUT R0, R0, 0xffff, RZ, 0xc0, !PT ;  /* 0x0000ffff00007812 */ /* 0x000fe200078ec0ff */
[----:B--2---:R-:W-:Y:S01]  /*cbc0*/  IMAD.SHL.U32 R15, R15, 0x8, RZ ;  /* 0x000000080f0f7824 */ /* 0x004fe200078e00ff */
[----:B------:R-:W-:Y:S01]  /*cbd0*/  MOV R5, R179 ;  /* 0x000000b300057202 */ /* 0x000fe20000000f00 */
[----:B------:R-:W-:Y:S01]  /*cbe0*/  FADD.FTZ R2, R91, R2 ;  /* 0x000000025b027221 */ /* 0x000fe20000010000 */
[----:B------:R-:W-:Y:S01]  /*cbf0*/  ISETP.LE.U32.AND P3, PT, R0, UR6, PT ;  /* 0x0000000600007c0c */ /* 0x000fe2000bf63070 */
[----:B------:R-:W2:Y:S01]  /*cc00*/  LDSM.16.MT88.4 R88, [R141+0x3800] ;  /* 0x003800008d58783b */ /* 0x000ea20000004200 */
[----:B------:R-:W-:-:S02]  /*cc10*/  @!P6 HFMA2.BF16_V2 R252, -RZ.H0_H0, RZ.H0_H0, -R95.H0_H0 ;  /* 0x200000fffffce231 */ /* 0x000fc4000034095f */
[----:B------:R-:W-:Y:S01]  /*cc20*/  FADD.FTZ R2, R197, R2 ;  /* 0x00000002c5027221 */ /* 0x000fe20000010000 */
[----:B------:R-:W-:Y:S01]  /*cc30*/  FADD.FTZ R3, R194, R3 ;  /* 0x00000003c2037221 */ /* 0x000fe20000010000 */
[----:B------:R-:W-:Y:S02]  /*cc40*/  HMMA.16816.F32.BF16 R120, R112, R124, R228 ;  /* 0x0000007c7078723c */ /* 0x000fe400000418e4 */
[----:B------:R-:W-:Y:S01]  /*cc50*/  FADD.FTZ R2, R142, R2 ;  /* 0x000000028e027221 */ /* 0x000fe20000010000 */
[----:B------:R-:W-:-:S03]  /*cc60*/  FADD.FTZ R3, R192, R3 ;  /* 0x00000003c0037221 */ /* 0x000fc60000010000 */
[----:B------:R-:W-:Y:S01]  /*cc70*/  FADD.FTZ R2, R195, R2 ;  /* 0x00000002c3027221 */ /* 0x000fe20000010000 */
[----:B------:R-:W-:-:S03]  /*cc80*/  FADD.FTZ R3, R188, R3 ;  /* 0x00000003bc037221 */ /* 0x000fc60000010000 */
[----:B------:R-:W-:Y:S01]  /*cc90*/  FADD.FTZ R2, R135, R2 ;  /* 0x0000000287027221 */ /* 0x000fe20000010000 */
[----:B------:R-:W-:Y:S01]  /*cca0*/  FADD.FTZ R3, R187, R3 ;  /* 0x00000003bb037221 */ /* 0x000fe20000010000 */
[----:B------:R-:W-:Y:S02]  /*ccb0*/  IMAD.MOV.U32 R4, RZ, RZ, R178 ;  /* 0x000000ffff047224 */ /* 0x000fe400078e00b2 */
[----:B------:R-:W-:Y:S01]  /*ccc0*/  FADD.FTZ R2, R134, R2 ;  /* 0x0000000286027221 */ /* 0x000fe20000010000 */
[----:B------:R-:W-:Y:S02]  /*ccd0*/  @!P6 PRMT R95, R252, 0x5410, RZ ;  /* 0x00005410fc5fe816 */ /* 0x000fe400000000ff */
[----:B------:R-:W-:Y:S04]  /*cce0*/  STG.E.U16 desc[UR8][R4.64+-0x80], R160 ;  /* 0xffff80a004007986 */ /* 0x000fe8000c101508 */
[----:B------:R-:W-:Y:S01]  /*ccf0*/  STG.E.U16 desc[UR8][R4.64+-0x7e], R161 ;  /* 0xffff82a104007986 */ /* 0x000fe2000c101508 */
[----:B------:R-:W-:Y:S01]  /*cd00*/  HMMA.16816.F32.BF16 R52, R112, R56, R208 ;  /* 0x000000387034723c */ /* 0x000fe200000418d0 */
[----:B------:R-:W-:-:S07]  /*cd10*/  @P1 HFMA2.BF16_V2 R251, -RZ.H0_H0, RZ.H0_H0, -R10.H0_H0 ;  /* 0x200000fffffb1231 */ /* 0x000fce000034090a */
[----:B-1----:R-:W-:Y:S01]  /*cd20*/  HMMA.16816.F32.BF16 R60, R112, R64, R224 ;  /* 0x00000040703c723c */ /* 0x002fe200000418e0 */
[----:B------:R-:W-:-:S07]  /*cd30*/  @P1 PRMT R10, R251, 0x5410, RZ ;  /* 0x00005410fb0a1816 */ /* 0x000fce00000000ff */
[C---:B--2---:R-:W-:Y:S08]  /*cd40*/  HMMA.16816.F32.BF16 R84, R112.reuse, R88, R84 ;  /* 0x000000587054723c */ /* 0x044ff00000041854 */
[C---:B------:R-:W-:Y:S08]  /*cd50*/  HMMA.16816.F32.BF16 R124, R112.reuse, R126, R232 ;  /* 0x0000007e707c723c */ /* 0x040ff000000418e8 */
[C---:B------:R-:W-:Y:S08]  /*cd60*/  HMMA.16816.F32.BF16 R56, R112.reuse, R58, R216 ;  /* 0x0000003a7038723c */ /* 0x040ff000000418d8 */
[C---:B------:R-:W-:Y:S08]  /*cd70*/  HMMA.16816.F32.BF16 R64, R112.reuse, R66, R220 ;  /* 0x000000427040723c */ /* 0x040ff000000418dc */
[----:B------:R-:W-:Y:S01]  /*cd80*/  HMMA.16816.F32.BF16 R88, R112, R90, R204 ;  /* 0x0000005a7058723c */ /* 0x000fe200000418cc */
[----:B------:R-:W-:Y:S01]  /*cd90*/  IADD3 R195, P1, PT, R178, -0x100, RZ ;  /* 0xffffff00b2c37810 */ /* 0x000fe20007f3e0ff */
[----:B------:R-:W-:-:S03]  /*cda0*/  VIADD R192, R190, 0xfffffffd ;  /* 0xfffffffdbec07836 */ /* 0x000fc60000000000 */
[----:B------:R-:W-:Y:S01]  /*cdb0*/  IADD3.X R194, PT, PT, R179, -0x1, RZ, P1, !PT ;  /* 0xffffffffb3c27810 */ /* 0x000fe20000ffe4ff */
[----:B---3--:R-:W-:-:S05]  /*cdc0*/  @!P5 HFMA2.BF16_V2 R18, -RZ.H0_H0, RZ.H0_H0, -R7.H0_H0 ;  /* 0x200000ffff12d231 */ /* 0x008fca0000340907 */
[----:B------:R-:W-:Y:S01]  /*cdd0*/  PRMT R12, R18, 0x7610, R12 ;  /* 0x00007610120c7816 */ /* 0x000fe2000000000c */
[----:B-----5:R-:W-:-:S05]  /*cde0*/  @!P4 HFMA2.BF16_V2 R17, -RZ.H0_H0, RZ.H0_H0, -R138.H0_H0 ;  /* 0x200000ffff11c231 */ /* 0x020fca000034098a */
[----:B------:R-:W-:Y:S02]  /*cdf0*/  PRMT R0, R17, 0x7610, R0 ;  /* 0x0000761011007816 */ /* 0x000fe40000000000 */
[----:B------:R-:W-:Y:S01]  /*ce00*/  @!P5 PRMT R7, R12, 0x5410, RZ ;  /* 0x000054100c07d816 */ /* 0x000fe200000000ff */
[----:B------:R-:W-:Y:S01]  /*ce10*/  FADD.FTZ R12, R185, R2 ;  /* 0x00000002b90c7221 */ /* 0x000fe20000010000 */
[----:B------:R-:W-:Y:S01]  /*ce20*/  @!P4 PRMT R138, R0, 0x5410, RZ ;  /* 0x00005410008ac816 */ /* 0x000fe200000000ff */
[----:B------:R-:W-:Y:S01]  /*ce30*/  FADD.FTZ R0, R189, R3 ;  /* 0x00000003bd007221 */ /* 0x000fe20000010000 */
        /* <DEDUP_REMOVED lines=12> */
[----:B----4-:R-:W-:-:S05]  /*cf00*/  @!P3 HFMA2.BF16_V2 R16, -RZ.H0_H0, RZ.H0_H0, -R8.H0_H0 ;  /* 0x200000ffff10b231 */ /* 0x010fca0000340908 */
[----:B------:R-:W-:Y:S02]  /*cf10*/  PRMT R26, R16, 0x7610, R26 ;  /* 0x00007610101a7816 */ /* 0x000fe4000000001a */
[----:B------:R-:W1:Y:S04]  /*cf20*/  LDSM.16.MT88.4 R16, [R141+0x5800] ;  /* 0x005800008d10783b */ /* 0x000e680000004200 */
[----:B------:R2:W-:Y:S04]  /*cf30*/  STG.E.U16 desc[UR8][R4.64+-0x4e], R92 ;  /* 0xffffb25c04007986 */ /* 0x0005e8000c101508 */
[----:B------:R-:W-:Y:S04]  /*cf40*/  STG.E.U16 desc[UR8][R2.64+-0x50], R137 ;  /* 0xffffb08902007986 */ /* 0x000fe8000c101508 */
[----:B------:R-:W-:Y:S04]  /*cf50*/  STG.E.U16 desc[UR8][R2.64+-0x4e], R136 ;  /* 0xffffb28802007986 */ /* 0x000fe8000c101508 */
[----:B------:R-:W-:Y:S04]  /*cf60*/  STG.E.U16 desc[UR8][R4.64+-0x40], R133 ;  /* 0xffffc08504007986 */ /* 0x000fe8000c101508 */
[----:B------:R-:W-:Y:S04]  /*cf70*/  STG.E.U16 desc[UR8][R4.64+-0x3e], R99 ;  /* 0xffffc26304007986 */ /* 0x000fe8000c101508 */
[----:B------:R-:W-:Y:S04]  /*cf80*/  STG.E.U16 desc[UR8][R2.64+-0x40], R98 ;  /* 0xffffc06202007986 */ /* 0x000fe8000c101508 */
[----:B------:R-:W-:Y:S01]  /*cf90*/  STG.E.U16 desc[UR8][R2.64+-0x3e], R97 ;  /* 0xffffc26102007986 */ /* 0x000fe2000c101508 */
[----:B------:R-:W-:Y:S01]  /*cfa0*/  @!P3 PRMT R8, R26, 0x5410, RZ ;  /* 0x000054101a08b816 */ /* 0x000fe200000000ff */
[----:B--2---:R-:W-:Y:S02]  /*cfb0*/  HMMA.16816.F32.BF16 R92, R112, R20, R156 ;  /* 0x00000014705c723c */ /* 0x004fe4000004189c */
[----:B------:R2:W-:Y:S04]  /*cfc0*/  STG.E.U16 desc[UR8][R4.64+-0x30], R96 ;  /* 0xffffd06004007986 */ /* 0x0005e8000c101508 */
[----:B------:R1:W-:Y:S01]  /*cfd0*/  STG.E.U16 desc[UR8][R4.64+-0x2e], R132 ;  /* 0xffffd28404007986 */ /* 0x0003e2000c101508 */
[----:B------:R-:W-:Y:S01]  /*cfe0*/  FADD.FTZ R12, R143, R12 ;  /* 0x0000000c8f0c7221 */ /* 0x000fe20000010000 */
[----:B------:R-:W-:-:S02]  /*cff0*/  FADD.FTZ R15, R31, R0 ;  /* 0x000000001f0f7221 */ /* 0x000fc40000010000 */
[----:B------:R-:W-:Y:S01]  /*d000*/  STG.E.U16 desc[UR8][R2.64+-0x30], R119 ;  /* 0xffffd07702007986 */ /* 0x000fe2000c101508 */
[----:B------:R-:W-:-:S03]  /*d010*/  FADD.FTZ R0, R28, R12 ;  /* 0x0000000c1c007221 */ /* 0x000fc60000010000 */
[----:B------:R-:W-:Y:S04]  /*d020*/  STG.E.U16 desc[UR8][R2.64+-0x2e], R117 ;  /* 0xffffd27502007986 */ /* 0x000fe8000c101508 */
[----:B------:R-:W-:Y:S04]  /*d030*/  STG.E.U16 desc[UR8][R4.64+-0x20], R9 ;  /* 0xffffe00904007986 */ /* 0x000fe8000c101508 */
[----:B------:R-:W-:Y:S01]  /*d040*/  STG.E.U16 desc[UR8][R4.64+-0x1e], R8 ;  /* 0xffffe20804007986 */ /* 0x000fe2000c101508 */
[C---:B--2---:R-:W-:Y:S08]  /*d050*/  HMMA.16816.F32.BF16 R96, R112.reuse, R22, R152 ;  /* 0x000000167060723c */ /* 0x044ff00000041898 */
[C---:B-1----:R-:W-:Y:S01]  /*d060*/  HMMA.16816.F32.BF16 R132, R112.reuse, R16, R148 ;  /* 0x000000107084723c */ /* 0x042fe20000041894 */
[----:B------:R-:W-:Y:S07]  /*d070*/  STG.E.U16 desc[UR8][R2.64+-0x20], R7 ;  /* 0xffffe00702007986 */ /* 0x000fee000c101508 */
[----:B------:R-:W-:Y:S01]  /*d080*/  HMMA.16816.F32.BF16 R112, R112, R18, R144 ;  /* 0x000000127070723c */ /* 0x000fe20000041890 */
[----:B------:R-:W-:Y:S01]  /*d090*/  STG.E.U16 desc[UR8][R2.64+-0x1e], R6 ;  /* 0xffffe20602007986 */ /* 0x000fe2000c101508 */
[----:B------:R-:W-:-:S03]  /*d0a0*/  FADD.FTZ R0, R25, R0 ;  /* 0x0000000019007221 */ /* 0x000fc60000010000 */
[----:B------:R-:W-:Y:S04]  /*d0b0*/  STG.E.U16 desc[UR8][R4.64+-0x10], R14 ;  /* 0xfffff00e04007986 */ /* 0x000fe8000c101508 */
[----:B------:R-:W-:Y:S04]  /*d0c0*/  STG.E.U16 desc[UR8][R4.64+-0xe], R13 ;  /* 0xfffff20d04007986 */ /* 0x000fe8000c101508 */
[----:B------:R-:W-:Y:S04]  /*d0d0*/  STG.E.U16 desc[UR8][R2.64+-0x10], R11 ;  /* 0xfffff00b02007986 */ /* 0x000fe8000c101508 */
[----:B------:R1:W-:Y:S01]  /*d0e0*/  STG.E.U16 desc[UR8][R2.64+-0xe], R10 ;  /* 0xfffff20a02007986 */ /* 0x0003e2000c101508 */
[----:B------:R-:W-:-:S04]  /*d0f0*/  FADD.FTZ R0, R27, R0 ;  /* 0x000000001b007221 */ /* 0x000fc80000010000 */
[----:B------:R-:W-:Y:S01]  /*d100*/  FADD.FTZ R201, R24, R0 ;  /* 0x0000000018c97221 */ /* 0x000fe20000010000 */
[----:B-1----:R-:W-:-:S04]  /*d110*/  FADD.FTZ R2, R116, R15 ;  /* 0x0000000f74027221 */ /* 0x002fc80000010000 */
[----:B------:R-:W-:Y:S01]  /*d120*/  FADD.FTZ R193, R118, R2 ;  /* 0x0000000276c17221 */ /* 0x000fe20000010000 */
[----:B------:R-:W-:Y:S02]  /*d130*/  IMAD.MOV.U32 R3, RZ, RZ, R177 ;  /* 0x000000ffff037224 */ /* 0x000fe400078e00b1 */
[----:B------:R-:W-:Y:S02]  /*d140*/  IMAD.MOV.U32 R116, RZ, RZ, R180 ;  /* 0x000000ffff747224 */ /* 0x000fe400078e00b4 */
[----:B------:R-:W-:-:S07]  /*d150*/  FADD.FTZ R193, R29, R193 ;  /* 0x000000c11dc17221 */ /* 0x000fce0000010000 */
.L_x_670:
[----:B------:R-:W-:-:S13]  /*d160*/  ISETP.GE.AND P1, PT, R192, RZ, PT ;  /* 0x000000ffc000720c */ /* 0x000fda0003f26270 */
[----:B------:R-:W-:Y:S05]  /*d170*/  @!P1 BRA `(.L_x_675) ;  /* 0x0000004400b09947 */ /* 0x000fea0003800000 */
[----:B------:R-:W1:Y:S01]  /*d180*/  S2R R186, SR_TID.X ;  /* 0x0000000000ba7919 */ /* 0x000e620000002100 */
[----:B------:R-:W2:Y:S01]  /*d190*/  LDC R190, c[0x0][0x4f8] ;  /* 0x00013e00ffbe7b82 */ /* 0x000ea20000000800 */
[----:B------:R-:W3:Y:S01]  /*d1a0*/  LDCU UR6, c[0x0][0x440] ;  /* 0x00008800ff0677ac */ /* 0x000ee20008000800 */
[----:B------:R-:W-:Y:S01]  /*d1b0*/  IMAD.MOV.U32 R178, RZ, RZ, 0x20 ;  /* 0x00000020ffb27424 */ /* 0x000fe200078e00ff */
[----:B------:R-:W-:Y:S01]  /*d1c0*/  MOV R189, 0x40 ;  /* 0x0000004000bd7802 */ /* 0x000fe20000000f00 */
[----:B------:R-:W-:Y:S01]  /*d1d0*/  VIADD R2, R176, 0xc040 ;  /* 0x0000c040b0027836 */ /* 0x000fe20000000000 */
[----:B------:R-:W-:Y:S01]  /*d1e0*/  UMOV UR10, 0x400 ;  /* 0x00000400000a7882 */ /* 0x000fe20000000000 */
[----:B------:R-:W-:Y:S01]  /*d1f0*/  IMAD.MOV.U32 R0, RZ, RZ, R3 ;  /* 0x000000ffff007224 */ /* 0x000fe200078e0003 */
[----:B------:R-:W-:Y:S01]  /*d200*/  SEL R178, R178, 0xffffffe0, !P2 ;  /* 0xffffffe0b2b27807 */ /* 0x000fe20005000000 */
[----:B------:R-:W4:Y:S01]  /*d210*/  LDC.64 R222, c[0x0][0x3c0] ;  /* 0x0000f000ffde7b82 */ /* 0x000f220000000a00 */
[----:B------:R5:W-:Y:S01]  /*d220*/  STL [R1+0x58], R2 ;  /* 0x0000580201007387 */ /* 0x000be20000100800 */
[----:B------:R-:W-:Y:S01]  /*d230*/  IMAD.MOV.U32 R117, RZ, RZ, R116 ;  /* 0x000000ffff757224 */ /* 0x000fe200078e0074 */
[----:B------:R-:W-:Y:S01]  /*d240*/  IADD3 R178, PT, PT, R178, R176, RZ ;  /* 0x000000b0b2b27210 */ /* 0x000fe20007ffe0ff */
[----:B------:R-:W1:Y:S04]  /*d250*/  LDCU UR7, c[0x0][0x440] ;  /* 0x00008800ff0777ac */ /* 0x000e680008000800 */
[----:B------:R-:W5:Y:S01]  /*d260*/  S2UR UR5, SR_CgaCtaId ;  /* 0x00000000000579c3 */ /* 0x000f620000008800 */
[----:B------:R-:W1:Y:S01]  /*d270*/  LDCU UR4, c[0x0][0x45c] ;  /* 0x00008b80ff0477ac */ /* 0x000e620008000800 */
[----:B---3--:R-:W-:Y:S01]  /*d280*/  ISETP.GE.AND P1, PT, R181, UR6, PT ;  /* 0x00000006b5007c0c */ /* 0x008fe2000bf26270 */
[----:B------:R-:W3:Y:S01]  /*d290*/  LDCU.U8 UR6, c[0x0][0x4f8] ;  /* 0x00009f00ff0677ac */ /* 0x000ee20008000000 */
[----:B--2---:R-:W-:-:S05]  /*d2a0*/  LOP3.LUT R190, R190, 0xff, RZ, 0xc0, !PT ;  /* 0x000000ffbebe7812 */ /* 0x004fca00078ec0ff */
[----:B------:R-:W-:Y:S02]  /*d2b0*/  IMAD R190, R190, 0x10000, R190 ;  /* 0x00010000bebe7824 */ /* 0x000fe400078e02be */
[C---:B-1----:R-:W-:Y:S01]  /*d2c0*/  IMAD.SHL.U32 R187, R186.reuse, 0x40, RZ ;  /* 0x00000040babb7824 */ /* 0x042fe200078e00ff */
[----:B------:R-:W-:Y:S02]  /*d2d0*/  LOP3.LUT P0, RZ, R186, 0x2, RZ, 0xc0, !PT ;  /* 0x00000002baff7812 */ /* 0x000fe4000780c0ff */
[C---:B----4-:R-:W-:Y:S01]  /*d2e0*/  SHF.L.U64.HI R3, R222.reuse, 0x4, R223 ;  /* 0x00000004de037819 */ /* 0x050fe200000102df */
[----:B-----5:R-:W-:Y:S01]  /*d2f0*/  IMAD.SHL.U32 R2, R222, 0x10, RZ ;  /* 0x00000010de027824 */ /* 0x020fe200078e00ff */
[----:B------:R-:W-:Y:S02]  /*d300*/  LOP3.LUT R188, R187, 0x400, RZ, 0xc0, !PT ;  /* 0x00000400bbbc7812 */ /* 0x000fe400078ec0ff */
[----:B------:R-:W-:Y:S01]  /*d310*/  SEL R185, R184, 0xffffffe0, !P0 ;  /* 0xffffffe0b8b97807 */ /* 0x000fe20004000000 */
[----:B------:R-:W-:Y:S01]  /*d320*/  ULEA UR5, UR5, UR10, 0x18 ;  /* 0x0000000a05057291 */ /* 0x000fe2000f8ec0ff */
[----:B---3--:R-:W-:Y:S11]  /*d330*/  BRA `(.L_x_676) ;  /* 0x0000000400507947 */ /* 0x008ff60003800000 */
.L_x_678:
[----:B------:R-:W2:Y:S01]  /*d340*/  LDL R197, [R1+0x1c] ;  /* 0x00001c0001c57983 */ /* 0x000ea20000100800 */
[----:B------:R-:W1:Y:S01]  /*d350*/  LDC.64 R118, c[0x0][0x3b8] ;  /* 0x0000ee00ff767b82 */ /* 0x000e620000000a00 */
[----:B------:R-:W-:Y:S02]  /*d360*/  VIADD R116, R192, 0xffffffff ;  /* 0xffffffffc0747836 */ /* 0x000fe40000000000 */
[----:B------:R-:W3:Y:S02]  /*d370*/  LDL R196, [R1+0x18] ;  /* 0x0000180001c47983 */ /* 0x000ee40000100800 */
[----:B-1----:R-:W-:Y:S01]  /*d380*/  IMAD.WIDE.U32 R2, R116, R118, RZ ;  /* 0x0000007674027225 */ /* 0x002fe200078e00ff */
[----:B------:R-:W-:Y:S03]  /*d390*/  SHF.L.U64.HI R143, R118, 0x4, R119 ;  /* 0x00000004768f7819 */ /* 0x000fe60000010277 */
[----:B------:R-:W-:Y:S02]  /*d3a0*/  IMAD R3, R116, R119, R3 ;  /* 0x0000007774037224 */ /* 0x000fe400078e0203 */
[----:B------:R-:W-:Y:S05]  /*d3b0*/  IMAD.SHL.U32 R140, R118, 0x10, RZ ;  /* 0x00000010768c7824 */ /* 0x000fea00078e00ff */
[C---:B------:R-:W-:Y:S04]  /*d3c0*/  LEA R116, P4, R2.reuse, R140, 0x6 ;  /* 0x0000008c02747211 */ /* 0x040fe800078830ff */
[----:B------:R-:W-:Y:S02]  /*d3d0*/  LEA.HI.X R137, R2, R143, R3, 0x6, P4 ;  /* 0x0000008f02897211 */ /* 0x000fe400020f3403 */
[-C--:B------:R-:W-:Y:S02]  /*d3e0*/  IADD3 R140, P4, PT, R140, R116.reuse, RZ ;  /* 0x000000748c8c7210 */ /* 0x080fe40007f9e0ff */
[----:B------:R-:W-:Y:S03]  /*d3f0*/  LEA R141, P5, R118, R116, 0x5 ;  /* 0x00000074768d7211 */ /* 0x000fe600078a28ff */
[----:B------:R-:W-:Y:S01]  /*d400*/  IMAD.X R143, R143, 0x1, R137, P4 ;  /* 0x000000018f8f7824 */ /* 0x000fe200020e0689 */
[CC--:B--2---:R-:W-:Y:S04]  /*d410*/  LEA R138, P6, R2.reuse, R197.reuse, 0x7 ;  /* 0x000000c5028a7211 */ /* 0x0c4fe800078c38ff */
[-C--:B---3--:R-:W-:Y:S02]  /*d420*/  LEA.HI.X R139, R2, R196.reuse, R3, 0x7, P6 ;  /* 0x000000c4028b7211 */ /* 0x088fe400030f3c03 */
[-C--:B------:R-:W-:Y:S02]  /*d430*/  LEA R136, P6, R116, R197.reuse, 0x1 ;  /* 0x000000c574887211 */ /* 0x080fe400078c08ff */
[C---:B------:R-:W-:Y:S01]  /*d440*/  LEA R2, P4, R141.reuse, R197, 0x1 ;  /* 0x000000c58d027211 */ /* 0x040fe200078808ff */
[----:B------:R-:W-:Y:S01]  /*d450*/  @!PT LDS RZ, [RZ] ;  /* 0x00000000fffff984 */ /* 0x000fe20000000800 */
[----:B------:R-:W-:Y:S01]  /*d460*/  @!PT LDS RZ, [RZ] ;  /* 0x00000000fffff984 */ /* 0x000fe20000000800 */
[----:B------:R-:W-:Y:S01]  /*d470*/  @!PT LDS RZ, [RZ] ;  /* 0x00000000fffff984 */ /* 0x000fe20000000800 */
[----:B------:R1:W-:Y:S01]  /*d480*/  @!P1 LDGSTS.E.BYPASS.LTC128B.128 [R191+0x6000], desc[UR8][R138.64] ;  /* 0x060000008abf9fae */ /* 0x0003e2000b981a08 */
[----:B------:R-:W-:Y:S02]  /*d490*/  LEA.HI.X R3, R118, R137, R119, 0x5, P5 ;  /* 0x0000008976037211 */ /* 0x000fe400028f2c77 */
[-C--:B------:R-:W-:Y:S01]  /*d4a0*/  LEA.HI.X R137, R116, R196.reuse, R137, 0x1, P6 ;  /* 0x000000c474897211 */ /* 0x080fe200030f0c89 */
[----:B------:R1:W-:Y:S01]  /*d4b0*/  @P1 STS.128 [R191+0x6000], RZ ;  /* 0x006000ffbf001388 */ /* 0x0003e20000000c00 */
[C---:B------:R-:W-:Y:S02]  /*d4c0*/  LEA R118, P5, R140.reuse, R197, 0x1 ;  /* 0x000000c58c767211 */ /* 0x040fe400078a08ff */
[-C--:B------:R-:W-:Y:S01]  /*d4d0*/  LEA.HI.X R3, R141, R196.reuse, R3, 0x1, P4 ;  /* 0x000000c48d037211 */ /* 0x080fe200020f0c03 */
        /* <DEDUP_REMOVED lines=58> */
.L_x_676:
[----:B------:R-:W2:Y:S01]  /*d880*/  LDL R12, [R1+0x24] ;  /* 0x00002400010c7983 */ /* 0x000ea20000100800 */
[----:B------:R-:W-:Y:S01]  /*d890*/  IMAD.SHL.U32 R3, R186, 0x8, RZ ;  /* 0x00000008ba037824 */ /* 0x000fe200078e00ff */
[----:B------:R-:W-:Y:S04]  /*d8a0*/  DEPBAR.LE SB0, 0x0 ;  /* 0x000080000000791a */ /* 0x000fe80000000000 */
[----:B------:R-:W3:Y:S01]  /*d8b0*/  LDL R16, [R1+0x20] ;  /* 0x0000200001107983 */ /* 0x000ee20000100800 */
[----:B------:R-:W-:Y:S01]  /*d8c0*/  IMAD.WIDE.U32 R6, R192, R222, RZ ;  /* 0x000000dec0067225 */ /* 0x000fe200078e00ff */
[----:B------:R-:W-:Y:S01]  /*d8d0*/  LOP3.LUT R181, R3, 0x38, RZ, 0xc0, !PT ;  /* 0x0000003803b57812 */ /* 0x000fe200078ec0ff */
[----:B------:R-:W-:Y:S02]  /*d8e0*/  BAR.SYNC.DEFER_BLOCKING 0x0 ;  /* 0x0000000000007b1d */ /* 0x000fe40000010000 */
[C---:B------:R-:W-:Y:S01]  /*d8f0*/  IMAD.SHL.U32 R11, R222.reuse, 0x10, RZ ;  /* 0x00000010de0b7824 */ /* 0x040fe200078e00ff */
[----:B------:R-:W-:Y:S01]  /*d900*/  SHF.L.U64.HI R10, R222, 0x4, R223 ;  /* 0x00000004de0a7819 */ /* 0x000fe200000102df */
[----:B------:R-:W-:Y:S01]  /*d910*/  IMAD R7, R192, R223, R7 ;  /* 0x000000dfc0077224 */ /* 0x000fe200078e0207 */
[----:B------:R-:W-:Y:S01]  /*d920*/  LOP3.LUT R13, R181, 0x40, RZ, 0xfc, !PT ;  /* 0x00000040b50d7812 */ /* 0x000fe200078efcff */
[----:B------:R-:W-:Y:S01]  /*d930*/  IMAD.SHL.U32 R2, R186, 0x20, RZ ;  /* 0x00000020ba027824 */ /* 0x000fe200078e00ff */
[-C--:B------:R-:W-:Y:S02]  /*d940*/  LEA R5, P0, R6, R11.reuse, 0x6 ;  /* 0x0000000b06057211 */ /* 0x080fe400078030ff */
[----:B------:R-:W-:Y:S01]  /*d950*/  ISETP.GE.AND P3, PT, R13, UR7, PT ;  /* 0x000000070d007c0c */ /* 0x000fe2000bf66270 */
[----:B------:R1:W-:Y:S01]  /*d960*/  STL [R1+0x2c], R13 ;  /* 0x00002c0d01007387 */ /* 0x0003e20000100800 */
[----:B------:R-:W-:Y:S02]  /*d970*/  IADD3 R11, P4, PT, R5, R11, RZ ;  /* 0x0000000b050b7210 */ /* 0x000fe40007f9e0ff */
[----:B------:R-:W-:Y:S02]  /*d980*/  LOP3.LUT R183, R2, 0x7c00, RZ, 0xc0, !PT ;  /* 0x00007c0002b77812 */ /* 0x000fe400078ec0ff */
[--C-:B------:R-:W-:Y:S02]  /*d990*/  SHF.R.U32.HI R182, RZ, 0x1, R186.reuse ;  /* 0x00000001ffb67819 */ /* 0x100fe400000116ba */
[--C-:B------:R-:W-:Y:S02]  /*d9a0*/  LOP3.LUT R2, R181, 0x1c0, R187.reuse, 0xf8, !PT ;  /* 0x000001c0b5027812 */ /* 0x100fe400078ef8bb */
[----:B------:R-:W-:Y:S02]  /*d9b0*/  LOP3.LUT R4, R183, 0x200, R187, 0xf8, !PT ;  /* 0x00000200b7047812 */ /* 0x000fe400078ef8bb */
[----:B------:R-:W-:Y:S04]  /*d9c0*/  LOP3.LUT R3, R182, 0x8, RZ, 0xc0, !PT ;  /* 0x00000008b6037812 */ /* 0x000fe800078ec0ff */
[----:B------:R-:W-:Y:S02]  /*d9d0*/  LOP3.LUT R3, R4, R2, R3, 0xf6, !PT ;  /* 0x0000000204037212 */ /* 0x000fe400078ef603 */
[----:B------:R-:W-:Y:S02]  /*d9e0*/  LOP3.LUT R2, R2, 0x8, R186, 0x78, !PT ;  /* 0x0000000802027812 */ /* 0x000fe400078e78ba */
[----:B------:R-:W-:Y:S03]  /*d9f0*/  LEA R119, R3, UR5, 0x1 ;  /* 0x0000000503777c11 */ /* 0x000fe6000f8e08ff */
[----:B------:R-:W-:Y:S02]  /*da00*/  IMAD R2, R2, 0x2, R188 ;  /* 0x0000000202027824 */ /* 0x000fe400078e02bc */
[----:B------:R-:W-:Y:S02]  /*da10*/  IMAD.IADD R179, R185, 0x1, R119 ;  /* 0x00000001b9b37824 */ /* 0x000fe400078e0277 */
[----:B------:R-:W-:Y:S04]  /*da20*/  VIADD R118, R2, UR5 ;  /* 0x0000000502767c36 */ /* 0x000fe80008000000 */
[----:B------:R-:W-:Y:S01]  /*da30*/  IMAD.IADD R3, R118, 0x1, R185 ;  /* 0x0000000176037824 */ /* 0x000fe200078e02b9 */
[C---:B--2---:R-:W-:Y:S04]  /*da40*/  LEA R8, P2, R6.reuse, R12, 0x7 ;  /* 0x0000000c06087211 */ /* 0x044fe800078438ff */
[C-C-:B---3--:R-:W-:Y:S02]  /*da50*/  LEA.HI.X R9, R6.reuse, R16, R7.reuse, 0x7, P2 ;  /* 0x0000001006097211 */ /* 0x148fe400010f3c07 */
[----:B------:R-:W-:Y:S02]  /*da60*/  LEA.HI.X R7, R6, R10, R7, 0x6, P0 ;  /* 0x0000000a06077211 */ /* 0x000fe400000f3407 */
[----:B------:R-:W-:Y:S01]  /*da70*/  LOP3.LUT R6, R181, 0x80, RZ, 0xfc, !PT ;  /* 0x00000080b5067812 */ /* 0x000fe200078efcff */
[----:B------:R-:W-:Y:S01]  /*da80*/  @!PT LDS RZ, [RZ] ;  /* 0x00000000fffff984 */ /* 0x000fe20000000800 */
[----:B------:R-:W-:Y:S01]  /*da90*/  @!PT LDS RZ, [RZ] ;  /* 0x00000000fffff984 */ /* 0x000fe20000000800 */
[----:B------:R-:W-:Y:S01]  /*daa0*/  @!PT LDS RZ, [RZ] ;  /* 0x00000000fffff984 */ /* 0x000fe20000000800 */
[----:B------:R-:W-:Y:S01]  /*dab0*/  @!P1 LDGSTS.E.BYPASS.LTC128B.128 [R191+0xc000], desc[UR8][R8.64] ;  /* 0x0c00000008bf9fae */ /* 0x000fe2000b981a08 */
[----:B-1----:R-:W-:Y:S01]  /*dac0*/  LEA R13, P0, R222, R5, 0x5 ;  /* 0x00000005de0d7211 */ /* 0x002fe200078028ff */
[----:B------:R-:W-:Y:S01]  /*dad0*/  IMAD.X R14, R7, 0x1, R10, P4 ;  /* 0x00000001070e7824 */ /* 0x000fe200020e060a */
[----:B------:R-:W-:Y:S01]  /*dae0*/  ISETP.GE.AND P2, PT, R6, UR7, PT ;  /* 0x0000000706007c0c */ /* 0x000fe2000bf46270 */
[----:B------:R1:W-:Y:S01]  /*daf0*/  STL [R1+0x30], R6 ;  /* 0x0000300601007387 */ /* 0x0003e20000100800 */
[----:B------:R-:W-:Y:S02]  /*db00*/  LEA.HI.X R15, R222, R7, R223, 0x5, P0 ;  /* 0x00000007de0f7211 */ /* 0x000fe400000f2cdf */
[----:B------:R-:W-:Y:S01]  /*db10*/  LEA R10, P4, R11, R12, 0x1 ;  /* 0x0000000c0b0a7211 */ /* 0x000fe200078808ff */
[----:B------:R-:W-:Y:S01]  /*db20*/  @P1 STS.128 [R191+0xc000], RZ ;  /* 0x00c000ffbf001388 */ /* 0x000fe20000000c00 */
[----:B------:R-:W-:Y:S02]  /*db30*/  ISETP.GE.AND P1, PT, R181, UR7, PT ;  /* 0x00000007b5007c0c */ /* 0x000fe4000bf26270 */
[----:B------:R-:W-:Y:S01]  /*db40*/  LEA.HI.X R11, R11, R16, R14, 0x1, P4 ;  /* 0x000000100b0b7211 */ /* 0x000fe200020f0c0e */
[----:B------:R-:W-:Y:S01]  /*db50*/  @!PT LDS RZ, [RZ] ;  /* 0x00000000fffff984 */ /* 0x000fe20000000800 */
[----:B------:R-:W-:Y:S01]  /*db60*/  @!PT LDS RZ, [RZ] ;  /* 0x00000000fffff984 */ /* 0x000fe20000000800 */
[----:B------:R-:W-:Y:S01]  /*db70*/  @!PT LDS RZ, [RZ] ;  /* 0x00000000fffff984 */ /* 0x000fe20000000800 */
[----:B------:R-:W-:Y:S01]  /*db80*/  @!P3 LDGSTS.E.BYPASS.LTC128B.128 [R191+0xe000], desc[UR8][R8.64+0x80] ;  /* 0x0e00008008bfbfae */ /* 0x000fe2000b981a08 */
[----:B------:R-:W-:Y:S03]  /*db90*/  ISETP.NE.AND P4, PT, R192, RZ, PT ;  /* 0x000000ffc000720c */ /* 0x000fe60003f85270 */
[----:B------:R-:W-:Y:S04]  /*dba0*/  @P3 STS.128 [R191+0xe000], RZ ;  /* 0x00e000ffbf003388 */ /* 0x000fe80000000c00 */
[----:B------:R-:W-:Y:S01]  /*dbb0*/  @!PT LDS RZ, [RZ] ;  /* 0x00000000fffff984 */ /* 0x000fe20000000800 */
[----:B------:R-:W-:Y:S01]  /*dbc0*/  @!PT LDS RZ, [RZ] ;  /* 0x00000000fffff984 */ /* 0x000fe20000000800 */
[----:B------:R-:W-:Y:S01]  /*dbd0*/  @!PT LDS RZ, [RZ] ;  /* 0x00000000fffff984 */ /* 0x000fe20000000800 */
[----:B------:R-:W-:Y:S04]  /*dbe0*/  @!P2 LDGSTS.E.BYPASS.LTC128B.128 [R191+0x10000], desc[UR8][R8.64+0x100] ;  /* 0x1000010008bfafae */ /* 0x000fe8000b981a08 */
[----:B------:R-:W-:Y:S01]  /*dbf0*/  @P2 STS.128 [R191+0x10000], RZ ;  /* 0x010000ffbf002388 */ /* 0x000fe20000000c00 */
[-C--:B-1----:R-:W-:Y:S02]  /*dc00*/  LEA R6, P5, R5, R12.reuse, 0x1 ;  /* 0x0000000c05067211 */ /* 0x082fe400078a08ff */
[----:B------:R-:W-:Y:S02]  /*dc10*/  LEA R12, P0, R13, R12, 0x1 ;  /* 0x0000000c0d0c7211 */ /* 0x000fe400078008ff */
[-C--:B------:R-:W-:Y:S02]  /*dc20*/  LEA.HI.X R7, R5, R16.reuse, R7, 0x1, P5 ;  /* 0x0000001005077211 */ /* 0x080fe400028f0c07 */
[----:B------:R-:W-:Y:S02]  /*dc30*/  LEA.HI.X R13, R13, R16, R15, 0x1, P0 ;  /* 0x000000100d0d7211 */ /* 0x000fe400000f0c0f */
[----:B------:R-:W-:Y:S01]  /*dc40*/  LOP3.LUT P0, RZ, R186, 0x4, RZ, 0xc0, !PT ;  /* 0x00000004baff7812 */ /* 0x000fe2000780c0ff */
[----:B------:R-:W-:Y:S01]  /*dc50*/  @!PT LDS RZ, [RZ] ;  /* 0x00000000fffff984 */ /* 0x000fe20000000800 */
[----:B------:R-:W-:Y:S01]  /*dc60*/  @!PT LDS RZ, [RZ] ;  /* 0x00000000fffff984 */ /* 0x000fe20000000800 */
[----:B------:R-:W-:Y:S01]  /*dc70*/  @!PT LDS RZ, [RZ] ;  /* 0x00000000fffff984 */ /* 0x000fe20000000800 */
[----:B------:R-:W-:Y:S03]  /*dc80*/  @!P1 LDGSTS.E.BYPASS.LTC128B.128 [R191+0xc800], desc[UR8][R6.64] ;  /* 0x0c80000006bf9fae */ /* 0x000fe6000b981a08 */
[----:B------:R-:W-:Y:S01]  /*dc90*/  SEL R116, R189, 0xffffffc0, !P0 ;  /* 0xffffffc0bd747807 */ /* 0x000fe20004000000 */
[----:B------:R-:W-:Y:S04]  /*dca0*/  @P1 STS.128 [R191+0xc800], RZ ;  /* 0x00c800ffbf001388 */ /* 0x000fe80000000c00 */
[----:B------:R-:W-:Y:S01]  /*dcb0*/  @!PT LDS RZ, [RZ] ;  /* 0x00000000fffff984 */ /* 0x000fe20000000800 */
[----:B------:R-:W-:Y:S01]  /*dcc0*/  @!PT LDS RZ, [RZ] ;  /* 0x00000000fffff984 */ /* 0x000fe20000000800 */
[----:B------:R-:W-:Y:S01]  /*dcd0*/  @!PT LDS RZ, [RZ] ;  /* 0x00000000fffff984 */ /* 0x000fe20000000800 */
[----:B------:R-:W-:Y:S01]  /*dce0*/  @!P3 LDGSTS.E.BYPASS.LTC128B.128 [R191+0xe800], desc[UR8][R6.64+0x80] ;  /* 0x0e80008006bfbfae */ /* 0x000fe2000b981a08 */
        /* <DEDUP_REMOVED lines=41> */
[----:B-1----:R-:W1:Y:S04]  /*df80*/  LDSM.16.M88.4 R8, [R2+UR5+0x6000] ;  /* 0x006000050208783b */ /* 0x002e680008000200 */
[----:B------:R-:W2:Y:S04]  /*df90*/  LDSM.16.M88.4 R16, [R2+UR5+0x6800] ;  /* 0x006800050210783b */ /* 0x000ea80008000200 */
[----:B------:R-:W3:Y:S04]  /*dfa0*/  LDSM.16.M88.4 R24, [R2+UR5+0x7000] ;  /* 0x007000050218783b */ /* 0x000ee80008000200 */
[----:B------:R-:W0:Y:S04]  /*dfb0*/  LDGDEPBAR ;  /* 0x00000000000079af */ /* 0x000e280000000000 */
[----:B------:R-:W4:Y:S04]  /*dfc0*/  LDSM.16.M88.4 R136, [R2+UR5+0x7800] ;  /* 0x007800050288783b */ /* 0x000f280008000200 */
[----:B------:R-:W-:Y:S04]  /*dfd0*/  LDSM.16.M88.4 R140, [R179] ;  /* 0x00000000b38c783b */ /* 0x000fe80000000200 */
[----:B------:R-:W5:Y:S04]  /*dfe0*/  LDSM.16.M88.4 R144, [R3+0x6000] ;  /* 0x006000000390783b */ /* 0x000f680000000200 */
[----:B------:R-:W5:Y:S04]  /*dff0*/  LDSM.16.M88.4 R148, [R3+0x6800] ;  /* 0x006800000394783b */ /* 0x000f680000000200 */
[----:B------:R-:W5:Y:S04]  /*e000*/  LDSM.16.M88.4 R152, [R3+0x7000] ;  /* 0x007000000398783b */ /* 0x000f680000000200 */
[----:B------:R-:W-:Y:S01]  /*e010*/  LDSM.16.M88.4 R156, [R116+0x6000] ;  /* 0x00600000749c783b */ /* 0x000fe20000000200 */
[C---:B-1----:R-:W-:Y:S03]  /*e020*/  HMMA.16816.F32.BF16 R4, R32.reuse, R8, RZ ;  /* 0x000000082004723c */ /* 0x042fe600000418ff */
[----:B------:R-:W-:Y:S04]  /*e030*/  LDSM.16.M88.4 R160, [R116+0x7800] ;  /* 0x0078000074a0783b */ /* 0x000fe80000000200 */
[----:B------:R-:W-:Y:S01]  /*e040*/  LDSM.16.M88.4 R164, [R180] ;  /* 0x00000000b4a4783b */ /* 0x000fe20000000200 */
[C---:B------:R-:W-:Y:S03]  /*e050*/  HMMA.16816.F32.BF16 R8, R32.reuse, R10, RZ ;  /* 0x0000000a2008723c */ /* 0x040fe600000418ff */
[----:B------:R-:W-:Y:S04]  /*e060*/  LDSM.16.M88.4 R168, [R118+0x6000] ;  /* 0x0060000076a8783b */ /* 0x000fe80000000200 */
[----:B------:R-:W-:Y:S01]  /*e070*/  LDSM.16.M88.4 R172, [R118+0x6800] ;  /* 0x0068000076ac783b */ /* 0x000fe20000000200 */
[C---:B--2---:R-:W-:Y:S08]  /*e080*/  HMMA.16816.F32.BF16 R12, R32.reuse, R16, RZ ;  /* 0x00000010200c723c */ /* 0x044ff000000418ff */
[C---:B------:R-:W-:Y:S08]  /*e090*/  HMMA.16816.F32.BF16 R16, R32.reuse, R18, RZ ;  /* 0x000000122010723c */ /* 0x040ff000000418ff */
[C---:B---3--:R-:W-:Y:S08]  /*e0a0*/  HMMA.16816.F32.BF16 R20, R32.reuse, R24, RZ ;  /* 0x000000182014723c */ /* 0x048ff000000418ff */
[C---:B------:R-:W-:Y:S08]  /*e0b0*/  HMMA.16816.F32.BF16 R24, R32.reuse, R26, RZ ;  /* 0x0000001a2018723c */ /* 0x040ff000000418ff */
[C---:B----4-:R-:W-:Y:S08]  /*e0c0*/  HMMA.16816.F32.BF16 R28, R32.reuse, R136, RZ ;  /* 0x00000088201c723c */ /* 0x050ff000000418ff */
[----:B------:R-:W-:Y:S01]  /*e0d0*/  HMMA.16816.F32.BF16 R32, R32, R138, RZ ;  /* 0x0000008a2020723c */ /* 0x000fe200000418ff */
[----:B------:R-:W1:Y:S07]  /*e0e0*/  LDSM.16.M88.4 R136, [R3+0x7800] ;  /* 0x007800000388783b */ /* 0x000e6e0000000200 */
[C---:B-----5:R-:W-:Y:S08]  /*e0f0*/  HMMA.16816.F32.BF16 R4, R140.reuse, R144, R4 ;  /* 0x000000908c04723c */ /* 0x060ff00000041804 */
[C---:B------:R-:W-:Y:S01]  /*e100*/  HMMA.16816.F32.BF16 R8, R140.reuse, R146, R8 ;  /* 0x000000928c08723c */ /* 0x040fe20000041808 */
[----:B------:R-:W2:Y:S07]  /*e110*/  LDSM.16.M88.4 R144, [R177] ;  /* 0x00000000b190783b */ /* 0x000eae0000000200 */
[C---:B------:R-:W-:Y:S08]  /*e120*/  HMMA.16816.F32.BF16 R12, R140.reuse, R148, R12 ;  /* 0x000000948c0c723c */ /* 0x040ff0000004180c */
[C---:B------:R-:W-:Y:S01]  /*e130*/  HMMA.16816.F32.BF16 R16, R140.reuse, R150, R16 ;  /* 0x000000968c10723c */ /* 0x040fe20000041810 */
[----:B------:R-:W3:Y:S07]  /*e140*/  LDSM.16.M88.4 R148, [R116+0x6800] ;  /* 0x006800007494783b */ /* 0x000eee0000000200 */
[C---:B------:R-:W-:Y:S08]  /*e150*/  HMMA.16816.F32.BF16 R20, R140.reuse, R152, R20 ;  /* 0x000000988c14723c */ /* 0x040ff00000041814 */
[C---:B------:R-:W-:Y:S01]  /*e160*/  HMMA.16816.F32.BF16 R24, R140.reuse, R154, R24 ;  /* 0x0000009a8c18723c */ /* 0x040fe20000041818 */
[----:B------:R-:W4:Y:S07]  /*e170*/  LDSM.16.M88.4 R152, [R116+0x7000] ;  /* 0x007000007498783b */ /* 0x000f2e0000000200 */
[C---:B-1----:R-:W-:Y:S08]  /*e180*/  HMMA.16816.F32.BF16 R28, R140.reuse, R136, R28 ;  /* 0x000000888c1c723c */ /* 0x042ff0000004181c */
[----:B------:R-:W-:Y:S01]  /*e190*/  HMMA.16816.F32.BF16 R32, R140, R138, R32 ;  /* 0x0000008a8c20723c */ /* 0x000fe20000041820 */
[----:B------:R-:W1:Y:S04]  /*e1a0*/  LDSM.16.M88.4 R136, [R118+0x7000] ;  /* 0x007000007688783b */ /* 0x000e680000000200 */
[----:B------:R-:W5:Y:S03]  /*e1b0*/  LDSM.16.M88.4 R140, [R118+0x7800] ;  /* 0x00780000768c783b */ /* 0x000f660000000200 */
[C---:B--2---:R-:W-:Y:S08]  /*e1c0*/  HMMA.16816.F32.BF16 R4, R144.reuse, R156, R4 ;  /* 0x0000009c9004723c */ /* 0x044ff00000041804 */
[C---:B------:R-:W-:Y:S01]  /*e1d0*/  HMMA.16816.F32.BF16 R8, R144.reuse, R158, R8 ;  /* 0x0000009e9008723c */ /* 0x040fe20000041808 */
[----:B------:R-:W-:Y:S07]  /*e1e0*/  LDSM.16.M88.4 R156, [R2+UR5+0x9000] ;  /* 0x00900005029c783b */ /* 0x000fee0008000200 */
[C---:B---3--:R-:W-:Y:S08]  /*e1f0*/  HMMA.16816.F32.BF16 R12, R144.reuse, R148, R12 ;  /* 0x00000094900c723c */ /* 0x048ff0000004180c */
[C---:B------:R-:W-:Y:S01]  /*e200*/  HMMA.16816.F32.BF16 R16, R144.reuse, R150, R16 ;  /* 0x000000969010723c */ /* 0x040fe20000041810 */
[----:B------:R-:W-:Y:S07]  /*e210*/  LDSM.16.M88.4 R148, [R2+UR5+0x8000] ;  /* 0x008000050294783b */ /* 0x000fee0008000200 */
[C---:B----4-:R-:W-:Y:S08]  /*e220*/  HMMA.16816.F32.BF16 R20, R144.reuse, R152, R20 ;  /* 0x000000989014723c */ /* 0x050ff00000041814 */
[C---:B------:R-:W-:Y:S01]  /*e230*/  HMMA.16816.F32.BF16 R24, R144.reuse, R154, R24 ;  /* 0x0000009a9018723c */ /* 0x040fe20000041818 */
[----:B------:R-:W-:Y:S07]  /*e240*/  LDSM.16.M88.4 R152, [R2+UR5+0x8800] ;  /* 0x008800050298783b */ /* 0x000fee0008000200 */
[C---:B------:R-:W-:Y:S08]  /*e250*/  HMMA.16816.F32.BF16 R28, R144.reuse, R160, R28 ;  /* 0x000000a0901c723c */ /* 0x040ff0000004181c */
[----:B------:R-:W-:Y:S01]  /*e260*/  HMMA.16816.F32.BF16 R32, R144, R162, R32 ;  /* 0x000000a29020723c */ /* 0x000fe20000041820 */
[----:B------:R-:W2:Y:S04]  /*e270*/  LDSM.16.M88.4 R144, [R119+0x2000] ;  /* 0x002000007790783b */ /* 0x000ea80000000200 */
        /* <DEDUP_REMOVED lines=10> */
[C---:B-----5:R-:W-:Y:S08]  /*e320*/  HMMA.16816.F32.BF16 R28, R164.reuse, R140, R28 ;  /* 0x0000008ca41c723c */ /* 0x060ff0000004181c */
[----:B------:R-:W-:Y:S01]  /*e330*/  HMMA.16816.F32.BF16 R32, R164, R142, R32 ;  /* 0x0000008ea420723c */ /* 0x000fe20000041820 */
[----:B------:R-:W3:Y:S04]  /*e340*/  LDSM.16.M88.4 R140, [R179+0x2000] ;  /* 0x00200000b38c783b */ /* 0x000ee80000000200 */
[----:B------:R-:W-:Y:S03]  /*e350*/  LDSM.16.M88.4 R164, [R180+0x2000] ;  /* 0x00200000b4a4783b */ /* 0x000fe60000000200 */
[C---:B--2---:R-:W-:Y:S08]  /*e360*/  HMMA.16816.F32.BF16 R4, R144.reuse, R148, R4 ;  /* 0x000000949004723c */ /* 0x044ff00000041804 */
[C---:B------:R-:W-:Y:S01]  /*e370*/  HMMA.16816.F32.BF16 R8, R144.reuse, R150, R8 ;  /* 0x000000969008723c */ /* 0x040fe20000041808 */
[----:B------:R-:W2:Y:S07]  /*e380*/  LDSM.16.M88.4 R148, [R3+0x8800] ;  /* 0x008800000394783b */ /* 0x000eae0000000200 */
[C---:B------:R-:W-:Y:S08]  /*e390*/  HMMA.16816.F32.BF16 R12, R144.reuse, R152, R12 ;  /* 0x00000098900c723c */ /* 0x040ff0000004180c */
[C---:B------:R-:W-:Y:S01]  /*e3a0*/  HMMA.16816.F32.BF16 R16, R144.reuse, R154, R16 ;  /* 0x0000009a9010723c */ /* 0x040fe20000041810 */
[----:B------:R-:W4:Y:S07]  /*e3b0*/  LDSM.16.M88.4 R152, [R3+0x9000] ;  /* 0x009000000398783b */ /* 0x000f2e0000000200 */
[C---:B------:R-:W-:Y:S08]  /*e3c0*/  HMMA.16816.F32.BF16 R20, R144.reuse, R156, R20 ;  /* 0x0000009c9014723c */ /* 0x040ff00000041814 */
[C---:B------:R-:W-:Y:S01]  /*e3d0*/  HMMA.16816.F32.BF16 R24, R144.reuse, R158, R24 ;  /* 0x0000009e9018723c */ /* 0x040fe20000041818 */
[----:B------:R-:W5:Y:S07]  /*e3e0*/  LDSM.16.M88.4 R156, [R3+0x9800] ;  /* 0x00980000039c783b */ /* 0x000f6e0000000200 */
[C---:B-1----:R-:W-:Y:S08]  /*e3f0*/  HMMA.16816.F32.BF16 R28, R144.reuse, R136, R28 ;  /* 0x00000088901c723c */ /* 0x042ff0000004181c */
[----:B------:R-:W-:Y:S01]  /*e400*/  HMMA.16816.F32.BF16 R32, R144, R138, R32 ;  /* 0x0000008a9020723c */ /* 0x000fe20000041820 */
[----:B------:R-:W-:Y:S04]  /*e410*/  LDSM.16.M88.4 R136, [R177+0x2000] ;  /* 0x00200000b188783b */ /* 0x000fe80000000200 */
[----:B------:R-:W1:Y:S03]  /*e420*/  LDSM.16.M88.4 R144, [R116+0x8000] ;  /* 0x008000007490783b */ /* 0x000e660000000200 */
[C---:B---3--:R-:W-:Y:S08]  /*e430*/  HMMA.16816.F32.BF16 R4, R140.reuse, R160, R4 ;  /* 0x000000a08c04723c */ /* 0x048ff00000041804 */
[C---:B------:R-:W-:Y:S01]  /*e440*/  HMMA.16816.F32.BF16 R8, R140.reuse, R162, R8 ;  /* 0x000000a28c08723c */ /* 0x040fe20000041808 */
[----:B------:R-:W3:Y:S07]  /*e450*/  LDSM.16.M88.4 R160, [R116+0x8800] ;  /* 0x0088000074a0783b */ /* 0x000eee0000000200 */
[C---:B--2---:R-:W-:Y:S08]  /*e460*/  HMMA.16816.F32.BF16 R12, R140.reuse, R148, R12 ;  /* 0x000000948c0c723c */ /* 0x044ff0000004180c */
[C---:B------:R-:W-:Y:S01]  /*e470*/  HMMA.16816.F32.BF16 R16, R140.reuse, R150, R16 ;  /* 0x000000968c10723c */ /* 0x040fe20000041810 */
[----:B------:R-:W2:Y:S07]  /*e480*/  LDSM.16.M88.4 R148, [R116+0x9000] ;  /* 0x009000007494783b */ /* 0x000eae0000000200 */
[C---:B----4-:R-:W-:Y:S08]  /*e490*/  HMMA.16816.F32.BF16 R20, R140.reuse, R152, R20 ;  /* 0x000000988c14723c */ /* 0x050ff00000041814 */
[C---:B------:R-:W-:Y:S01]  /*e4a0*/  HMMA.16816.F32.BF16 R24, R140.reuse, R154, R24 ;  /* 0x0000009a8c18723c */ /* 0x040fe20000041818 */
[----:B------:R-:W4:Y:S07]  /*e4b0*/  LDSM.16.M88.4 R152, [R116+0x9800] ;  /* 0x009800007498783b */ /* 0x000f2e0000000200 */
[C---:B-----5:R-:W-:Y:S08]  /*e4c0*/  HMMA.16816.F32.BF16 R28, R140.reuse, R156, R28 ;  /* 0x0000009c8c1c723c */ /* 0x060ff0000004181c */
[----:B------:R-:W-:Y:S01]  /*e4d0*/  HMMA.16816.F32.BF16 R32, R140, R158, R32 ;  /* 0x0000009e8c20723c */ /* 0x000fe20000041820 */
[----:B------:R-:W5:Y:S04]  /*e4e0*/  LDSM.16.M88.4 R140, [R118+0x8800] ;  /* 0x00880000768c783b */ /* 0x000f680000000200 */
[----:B------:R-:W-:Y:S03]  /*e4f0*/  LDSM.16.M88.4 R156, [R118+0x9800] ;  /* 0x00980000769c783b */ /* 0x000fe60000000200 */
[C---:B-1----:R-:W-:Y:S08]  /*e500*/  HMMA.16816.F32.BF16 R4, R136.reuse, R144, R4 ;  /* 0x000000908804723c */ /* 0x042ff00000041804 */
[C---:B------:R-:W-:Y:S01]  /*e510*/  HMMA.16816.F32.BF16 R8, R136.reuse, R146, R8 ;  /* 0x000000928808723c */ /* 0x040fe20000041808 */
[----:B------:R-:W1:Y:S07]  /*e520*/  LDSM.16.M88.4 R144, [R118+0x9000] ;  /* 0x009000007690783b */ /* 0x000e6e0000000200 */
[C---:B---3--:R-:W-:Y:S08]  /*e530*/  HMMA.16816.F32.BF16 R12, R136.reuse, R160, R12 ;  /* 0x000000a0880c723c */ /* 0x048ff0000004180c */
[C---:B------:R-:W-:Y:S01]  /*e540*/  HMMA.16816.F32.BF16 R16, R136.reuse, R162, R16 ;  /* 0x000000a28810723c */ /* 0x040fe20000041810 */
[----:B------:R-:W-:Y:S07]  /*e550*/  LDSM.16.M88.4 R160, [R2+UR5+0xb800] ;  /* 0x00b8000502a0783b */ /* 0x000fee0008000200 */
[C---:B--2---:R-:W-:Y:S08]  /*e560*/  HMMA.16816.F32.BF16 R20, R136.reuse, R148, R20 ;  /* 0x000000948814723c */ /* 0x044ff00000041814 */
[C---:B------:R-:W-:Y:S01]  /*e570*/  HMMA.16816.F32.BF16 R24, R136.reuse, R150, R24 ;  /* 0x000000968818723c */ /* 0x040fe20000041818 */
[----:B------:R-:W-:Y:S07]  /*e580*/  LDSM.16.M88.4 R148, [R2+UR5+0xa000] ;  /* 0x00a000050294783b */ /* 0x000fee0008000200 */
[C---:B----4-:R-:W-:Y:S08]  /*e590*/  HMMA.16816.F32.BF16 R28, R136.reuse, R152, R28 ;  /* 0x00000098881c723c */ /* 0x050ff0000004181c */
[----:B------:R-:W-:Y:S01]  /*e5a0*/  HMMA.16816.F32.BF16 R32, R136, R154, R32 ;  /* 0x0000009a8820723c */ /* 0x000fe20000041820 */
[----:B------:R-:W2:Y:S04]  /*e5b0*/  LDSM.16.M88.4 R136, [R119+0x4000] ;  /* 0x004000007788783b */ /* 0x000ea80000000200 */
[----:B------:R-:W-:Y:S03]  /*e5c0*/  LDSM.16.M88.4 R152, [R2+UR5+0xb000] ;  /* 0x00b000050298783b */ /* 0x000fe60008000200 */
[C---:B------:R-:W-:Y:S08]  /*e5d0*/  HMMA.16816.F32.BF16 R4, R164.reuse, R168, R4 ;  /* 0x000000a8a404723c */ /* 0x040ff00000041804 */
[C---:B------:R-:W-:Y:S01]  /*e5e0*/  HMMA.16816.F32.BF16 R8, R164.reuse, R170, R8 ;  /* 0x000000aaa408723c */ /* 0x040fe20000041808 */
[----:B------:R-:W-:Y:S07]  /*e5f0*/  LDSM.16.M88.4 R168, [R3+0xa000] ;  /* 0x00a0000003a8783b */ /* 0x000fee0000000200 */
[C---:B-----5:R-:W-:Y:S08]  /*e600*/  HMMA.16816.F32.BF16 R12, R164.reuse, R140, R12 ;  /* 0x0000008ca40c723c */ /* 0x060ff0000004180c */
[C---:B------:R-:W-:Y:S01]  /*e610*/  HMMA.16816.F32.BF16 R16, R164.reuse, R142, R16 ;  /* 0x0000008ea410723c */ /* 0x040fe20000041810 */
[----:B------:R-:W3:Y:S07]  /*e620*/  LDSM.16.M88.4 R140, [R2+UR5+0xa800] ;  /* 0x00a80005028c783b */ /* 0x000eee0008000200 */
[C---:B-1----:R-:W-:Y:S08]  /*e630*/  HMMA.16816.F32.BF16 R20, R164.reuse, R144, R20 ;  /* 0x00000090a414723c */ /* 0x042ff00000041814 */
[C---:B------:R-:W-:Y:S01]  /*e640*/  HMMA.16816.F32.BF16 R24, R164.reuse, R146, R24 ;  /* 0x00000092a418723c */ /* 0x040fe20000041818 */
[----:B------:R-:W1:Y:S07]  /*e650*/  LDSM.16.M88.4 R144, [R179+0x4000] ;  /* 0x00400000b390783b */ /* 0x000e6e0000000200 */
[C---:B------:R-:W-:Y:S08]  /*e660*/  HMMA.16816.F32.BF16 R28, R164.reuse, R156, R28 ;  /* 0x0000009ca41c723c */ /* 0x040ff0000004181c */
        /* <DEDUP_REMOVED lines=8> */
[----:B------:R-:W-:Y:S07]  /*e6f0*/  LDSM.16.M88.4 R140, [R116+0xa000] ;  /* 0x00a00000748c783b */ /* 0x000fee0000000200 */
[C---:B------:R-:W-:Y:S08]  /*e700*/  HMMA.16816.F32.BF16 R20, R136.reuse, R152, R20 ;  /* 0x000000988814723c */ /* 0x040ff00000041814 */
[C---:B------:R-:W-:Y:S01]  /*e710*/  HMMA.16816.F32.BF16 R24, R136.reuse, R154, R24 ;  /* 0x0000009a8818723c */ /* 0x040fe20000041818 */
[----:B------:R-:W-:Y:S07]  /*e720*/  LDSM.16.M88.4 R152, [R116+0xa800] ;  /* 0x00a800007498783b */ /* 0x000fee0000000200 */
[C---:B------:R-:W-:Y:S08]  /*e730*/  HMMA.16816.F32.BF16 R28, R136.reuse, R160, R28 ;  /* 0x000000a0881c723c */ /* 0x040ff0000004181c */
[----:B------:R-:W-:Y:S01]  /*e740*/  HMMA.16816.F32.BF16 R32, R136, R162, R32 ;  /* 0x000000a28820723c */ /* 0x000fe20000041820 */
[----:B------:R-:W3:Y:S04]  /*e750*/  LDSM.16.M88.4 R136, [R177+0x4000] ;  /* 0x00400000b188783b */ /* 0x000ee80000000200 */
[----:B------:R-:W-:Y:S03]  /*e760*/  LDSM.16.M88.4 R160, [R116+0xb800] ;  /* 0x00b8000074a0783b */ /* 0x000fe60000000200 */
[C---:B-1----:R-:W-:Y:S08]  /*e770*/  HMMA.16816.F32.BF16 R4, R144.reuse, R168, R4 ;  /* 0x000000a89004723c */ /* 0x042ff00000041804 */
[C---:B------:R-:W-:Y:S01]  /*e780*/  HMMA.16816.F32.BF16 R8, R144.reuse, R170, R8 ;  /* 0x000000aa9008723c */ /* 0x040fe20000041808 */
[----:B------:R-:W-:Y:S07]  /*e790*/  LDSM.16.M88.4 R168, [R118+0xa000] ;  /* 0x00a0000076a8783b */ /* 0x000fee0000000200 */
[C---:B------:R-:W-:Y:S08]  /*e7a0*/  HMMA.16816.F32.BF16 R12, R144.reuse, R172, R12 ;  /* 0x000000ac900c723c */ /* 0x040ff0000004180c */
[C---:B------:R-:W-:Y:S08]  /*e7b0*/  HMMA.16816.F32.BF16 R16, R144.reuse, R174, R16 ;  /* 0x000000ae9010723c */ /* 0x040ff00000041810 */
[C---:B----4-:R-:W-:Y:S08]  /*e7c0*/  HMMA.16816.F32.BF16 R20, R144.reuse, R156, R20 ;  /* 0x0000009c9014723c */ /* 0x050ff00000041814 */
[C---:B------:R-:W-:Y:S01]  /*e7d0*/  HMMA.16816.F32.BF16 R24, R144.reuse, R158, R24 ;  /* 0x0000009e9018723c */ /* 0x040fe20000041818 */
[----:B------:R-:W1:Y:S07]  /*e7e0*/  LDSM.16.M88.4 R156, [R116+0xb000] ;  /* 0x00b00000749c783b */ /* 0x000e6e0000000200 */
[C---:B--2---:R-:W-:Y:S08]  /*e7f0*/  HMMA.16816.F32.BF16 R28, R144.reuse, R148, R28 ;  /* 0x00000094901c723c */ /* 0x044ff0000004181c */
[----:B------:R-:W-:Y:S01]  /*e800*/  HMMA.16816.F32.BF16 R32, R144, R150, R32 ;  /* 0x000000969020723c */ /* 0x000fe20000041820 */
[----:B------:R-:W2:Y:S04]  /*e810*/  LDSM.16.M88.4 R144, [R118+0xa800] ;  /* 0x00a800007690783b */ /* 0x000ea80000000200 */
[----:B------:R-:W4:Y:S03]  /*e820*/  LDSM.16.M88.4 R148, [R118+0xb000] ;  /* 0x00b000007694783b */ /* 0x000f260000000200 */
[C---:B---3--:R-:W-:Y:S08]  /*e830*/  HMMA.16816.F32.BF16 R4, R136.reuse, R140, R4 ;  /* 0x0000008c8804723c */ /* 0x048ff00000041804 */
[C---:B------:R-:W-:Y:S01]  /*e840*/  HMMA.16816.F32.BF16 R8, R136.reuse, R142, R8 ;  /* 0x0000008e8808723c */ /* 0x040fe20000041808 */
[----:B------:R-:W3:Y:S01]  /*e850*/  LDSM.16.M88.4 R140, [R118+0xb800] ;  /* 0x00b80000768c783b */ /* 0x000ee20000000200 */
[----:B------:R-:W-:Y:S04]  /*e860*/  DEPBAR.LE SB0, 0x0 ;  /* 0x000080000000791a */ /* 0x000fe80000000000 */
[----:B------:R-:W-:Y:S02]  /*e870*/  BAR.SYNC.DEFER_BLOCKING 0x0 ;  /* 0x0000000000007b1d */ /* 0x000fe40000010000 */
[C---:B------:R-:W-:Y:S08]  /*e880*/  HMMA.16816.F32.BF16 R12, R136.reuse, R152, R12 ;  /* 0x00000098880c723c */ /* 0x040ff0000004180c */
[C---:B------:R-:W-:Y:S08]  /*e890*/  HMMA.16816.F32.BF16 R16, R136.reuse, R154, R16 ;  /* 0x0000009a8810723c */ /* 0x040ff00000041810 */
[C---:B-1----:R-:W-:Y:S08]  /*e8a0*/  HMMA.16816.F32.BF16 R20, R136.reuse, R156, R20 ;  /* 0x0000009c8814723c */ /* 0x042ff00000041814 */
[C---:B------:R-:W-:Y:S08]  /*e8b0*/  HMMA.16816.F32.BF16 R24, R136.reuse, R158, R24 ;  /* 0x0000009e8818723c */ /* 0x040ff00000041818 */
[C---:B------:R-:W-:Y:S08]  /*e8c0*/  HMMA.16816.F32.BF16 R28, R136.reuse, R160, R28 ;  /* 0x000000a0881c723c */ /* 0x040ff0000004181c */
[----:B------:R-:W-:Y:S08]  /*e8d0*/  HMMA.16816.F32.BF16 R32, R136, R162, R32 ;  /* 0x000000a28820723c */ /* 0x000ff00000041820 */
[C---:B------:R-:W-:Y:S08]  /*e8e0*/  HMMA.16816.F32.BF16 R4, R164.reuse, R168, R4 ;  /* 0x000000a8a404723c */ /* 0x040ff00000041804 */
[C---:B------:R-:W-:Y:S08]  /*e8f0*/  HMMA.16816.F32.BF16 R8, R164.reuse, R170, R8 ;  /* 0x000000aaa408723c */ /* 0x040ff00000041808 */
[C---:B--2---:R-:W-:Y:S03]  /*e900*/  HMMA.16816.F32.BF16 R12, R164.reuse, R144, R12 ;  /* 0x00000090a40c723c */ /* 0x044fe6000004180c */
        /* <DEDUP_REMOVED lines=9> */
[----:B------:R-:W-:Y:S05]  /*e9a0*/  FMNMX3.FTZ R2, R2, R18, R19, !PT ;  /* 0x0000001202027276 */ /* 0x000fea0007810013 */
[C---:B---3--:R-:W-:Y:S03]  /*e9b0*/  HMMA.16816.F32.BF16 R28, R164.reuse, R140, R28 ;  /* 0x0000008ca41c723c */ /* 0x048fe6000004181c */
[----:B------:R-:W-:Y:S05]  /*e9c0*/  FMNMX3.FTZ R2, R2, R22, R23, !PT ;  /* 0x0000001602027276 */ /* 0x000fea0007810017 */
[----:B------:R-:W-:Y:S03]  /*e9d0*/  HMMA.16816.F32.BF16 R32, R164, R142, R32 ;  /* 0x0000008ea420723c */ /* 0x000fe60000041820 */
[----:B------:R-:W-:Y:S02]  /*e9e0*/  FMNMX3.FTZ R142, R3, R16, R17, !PT ;  /* 0x00000010038e7276 */ /* 0x000fe40007810011 */
[----:B------:R-:W-:Y:S02]  /*e9f0*/  FMNMX3.FTZ R2, R2, R26, R27, !PT ;  /* 0x0000001a02027276 */ /* 0x000fe4000781001b */
[----:B------:R-:W-:Y:S04]  /*ea00*/  FMNMX3.FTZ R142, R142, R20, R21, !PT ;  /* 0x000000148e8e7276 */ /* 0x000fe80007810015 */
[----:B------:R-:W-:Y:S02]  /*ea10*/  FMNMX3.FTZ R142, R142, R24, R25, !PT ;  /* 0x000000188e8e7276 */ /* 0x000fe40007810019 */
[----:B------:R-:W-:Y:S02]  /*ea20*/  FMNMX3.FTZ R144, R2, R30, R31, !PT ;  /* 0x0000001e02907276 */ /* 0x000fe4000781001f */
[----:B------:R-:W-:Y:S04]  /*ea30*/  FMNMX3.FTZ R142, R142, R28, R29, !PT ;  /* 0x0000001c8e8e7276 */ /* 0x000fe8000781001d */
[----:B------:R-:W-:Y:S01]  /*ea40*/  FMNMX3.FTZ R142, R142, R32, R33, !PT ;  /* 0x000000208e8e7276 */ /* 0x000fe20007810021 */
[----:B------:R-:W-:Y:S06]  /*ea50*/  @P4 BRA `(.L_x_678) ;  /* 0xffffffe800384947 */ /* 0x000fec000383ffff */
.L_x_677:
[----:B------:R-:W2:Y:S01]  /*ea60*/  LDL.64 R210, [R1+0x48] ;  /* 0x0000480001d27983 */ /* 0x000ea20000100a00 */
[----:B-1----:R-:W-:Y:S01]  /*ea70*/  FMNMX3.FTZ R2, R144, R34, R35, !PT ;  /* 0x0000002290027276 */ /* 0x002fe20007810023 */
[----:B------:R-:W-:Y:S01]  /*ea80*/  IMAD.SHL.U32 R149, R192, 0x2, RZ ;  /* 0x00000002c0957824 */ /* 0x000fe200078e00ff */
[----:B------:R-:W-:Y:S01]  /*ea90*/  SHF.R.U32.HI R203, RZ, 0x5, R186 ;  /* 0x00000005ffcb7819 */ /* 0x000fe200000116ba */
[C---:B------:R-:W-:Y:S01]  /*eaa0*/  VIADD R150, R199.reuse, 0x76cf5d0a ;  /* 0x76cf5d0ac7967836 */ /* 0x040fe20000000000 */
[----:B------:R-:W1:Y:S01]  /*eab0*/  LDC R216, c[0x0][0x448] ;  /* 0x00011200ffd87b82 */ /* 0x000e620000000800 */
[----:B------:R-:W3:Y:S01]  /*eac0*/  LDL R208, [R1+0x38] ;  /* 0x0000380001d07983 */ /* 0x000ee20000100800 */
[C---:B------:R-:W-:Y:S02]  /*ead0*/  VIADD R164, R199.reuse, 0x32370b8f ;  /* 0x32370b8fc7a47836 */ /* 0x040fe40000000000 */
[----:B------:R-:W-:Y:S01]  /*eae0*/  VIADD R165, R199, 0xed9eba14 ;  /* 0xed9eba14c7a57836 */ /* 0x000fe20000000000 */
[----:B------:R-:W4:Y:S04]  /*eaf0*/  LDL R180, [R1+0x44] ;  /* 0x0000440001b47983 */ /* 0x000f280000100800 */
[----:B------:R-:W5:Y:S06]  /*eb00*/  LDL.64 R204, [R1+0x50] ;  /* 0x0000500001cc7983 */ /* 0x000f6c0000100a00 */
[----:B------:R-:W5:Y:S04]  /*eb10*/  LDL R175, [R1+0x34] ;  /* 0x0000340001af7983 */ /* 0x000f680000100800 */
[----:B------:R-:W5:Y:S04]  /*eb20*/  LDL R174, [R1+0x40] ;  /* 0x0000400001ae7983 */ /* 0x000f680000100800 */
[----:B------:R-:W5:Y:S04]  /*eb30*/  LDL R202, [R1+0x28] ;  /* 0x0000280001ca7983 */ /* 0x000f680000100800 */
[----:B------:R-:W1:Y:S08]  /*eb40*/  SHFL.BFLY PT, R116, R142, 0x2, 0x1f ;  /* 0x0c401f008e747f89 */ /* 0x000e7000000e0000 */
[----:B------:R-:W1:Y:S01]  /*eb50*/  SHFL.BFLY PT, R118, R2, 0x2, 0x1f ;  /* 0x0c401f0002767f89 */ /* 0x000e6200000e0000 */
[----:B------:R-:W1:Y:S07]  /*eb60*/  S2R R206, SR_CTAID.X ;  /* 0x0000000000ce7919 */ /* 0x000e6e0000002500 */
[----:B------:R-:W5:Y:S04]  /*eb70*/  LDL R158, [R1+0x5c] ;  /* 0x00005c00019e7983 */ /* 0x000f680000100800 */
[----:B------:R-:W-:Y:S08]  /*eb80*/  LDSM.16.MT88.4 R144, [R178+0xc000] ;  /* 0x00c00000b290783b */ /* 0x000ff00000004200 */
[----:B------:R2:W5:Y:S01]  /*eb90*/  LDL.S16 R214, [R1+0x10] ;  /* 0x0000100001d67983 */ /* 0x0005620000100600 */
[----:B-1----:R-:W-:Y:S01]  /*eba0*/  FMNMX.FTZ R116, R142, R116, !PT ;  /* 0x000000748e747209 */ /* 0x002fe20007810000 */
[----:B------:R-:W-:Y:S01]  /*ebb0*/  IMAD.SHL.U32 R216, R216, 0x8, RZ ;  /* 0x00000008d8d87824 */ /* 0x000fe200078e00ff */
[----:B------:R-:W-:Y:S01]  /*ebc0*/  FMNMX.FTZ R118, R2, R118, !PT ;  /* 0x0000007602767209 */ /* 0x000fe20007810000 */
[----:B------:R-:W-:Y:S08]  /*ebd0*/  LDSM.16.MT88.4 R140, [R176+0xc000] ;  /* 0x00c00000b08c783b */ /* 0x000ff00000004200 */
[----:B------:R-:W1:Y:S01]  /*ebe0*/  SHFL.BFLY PT, R3, R116, 0x1, 0x1f ;  /* 0x0c201f0074037f89 */ /* 0x000e6200000e0000 */
[----:B------:R-:W-:Y:S07]  /*ebf0*/  IMAD R206, R206, 0x4, R203 ;  /* 0x00000004cece7824 */ /* 0x000fee00078e02cb */
[----:B------:R-:W1:Y:S01]  /*ec00*/  SHFL.BFLY PT, R2, R118, 0x1, 0x1f ;  /* 0x0c201f0076027f89 */ /* 0x000e6200000e0000 */
[----:B------:R-:W-:Y:S01]  /*ec10*/  IMAD.WIDE.U32 R206, R206, -0x326172a9, RZ ;  /* 0xcd9e8d57cece7825 */ /* 0x000fe200078e00ff */
[----:B-1----:R-:W-:Y:S04]  /*ec20*/  FMNMX.FTZ R116, R116, R3, !PT ;  /* 0x0000000374747209 */ /* 0x002fe80007810000 */
[C---:B------:R-:W-:Y:S01]  /*ec30*/  FSETP.NEU.FTZ.AND P2, PT, R116.reuse, -INF , PT ;  /* 0xff8000007400780b */ /* 0x040fe20003f5d000 */
[----:B------:R-:W-:Y:S01]  /*ec40*/  FMUL.FTZ R148, R116, UR4 ;  /* 0x0000000474947c20 */ /* 0x000fe20008410000 */
[----:B------:R-:W-:Y:S04]  /*ec50*/  FMNMX.FTZ R3, R118, R2, !PT ;  /* 0x0000000276037209 */ /* 0x000fe80007810000 */
[----:B------:R-:W-:Y:S01]  /*ec60*/  FSEL R148, R148, RZ, P2 ;  /* 0x000000ff94947208 */ /* 0x000fe20001000000 */
[C---:B------:R-:W-:Y:S01]  /*ec70*/  FMUL.FTZ R163, R3.reuse, UR4 ;  /* 0x0000000403a37c20 */ /* 0x040fe20008410000 */
[C---:B------:R-:W-:Y:S01]  /*ec80*/  FSETP.NEU.FTZ.AND P2, PT, R3.reuse, -INF , PT ;  /* 0xff8000000300780b */ /* 0x040fe20003f5d000 */
[----:B------:R-:W-:Y:S02]  /*ec90*/  FADD.FTZ R0, -R3, R0 ;  /* 0x0000000003007221 */ /* 0x000fe40000010100 */
[--C-:B------:R-:W-:Y:S01]  /*eca0*/  FFMA.FTZ R4, R4, UR4, -R148.reuse ;  /* 0x0000000404047c23 */ /* 0x100fe20008010894 */
[--C-:B------:R-:W-:Y:S01]  /*ecb0*/  FFMA.FTZ R5, R5, UR4, -R148.reuse ;  /* 0x0000000405057c23 */ /* 0x100fe20008010894 */
[----:B------:R-:W-:Y:S01]  /*ecc0*/  FSEL R163, R163, RZ, P2 ;  /* 0x000000ffa3a37208 */ /* 0x000fe20001000000 */
        /* <DEDUP_REMOVED lines=18> */
[----:B------:R-:W-:Y:S01]  /*edf0*/  FFMA.FTZ R23, R23, UR4, -R163 ;  /* 0x0000000417177c23 */ /* 0x000fe200080108a3 */
[--C-:B------:R-:W-:Y:S01]  /*ee00*/  FFMA.FTZ R24, R24, UR4, -R148.reuse ;  /* 0x0000000418187c23 */ /* 0x100fe20008010894 */
[--C-:B------:R-:W-:Y:S01]  /*ee10*/  FFMA.FTZ R25, R25, UR4, -R148.reuse ;  /* 0x0000000419197c23 */ /* 0x100fe20008010894 */
[----:B------:R-:W-:Y:S06]  /*ee20*/  FFMA.FTZ R20, R20, UR4, -R148 ;  /* 0x0000000414147c23 */ /* 0x000fec0008010894 */
[----:B------:R-:W1:Y:S10]  /*ee30*/  MUFU.EX2 R179, R7 ;  /* 0x0000000700b37308 */ /* 0x000e740000000800 */
[----:B------:R-:W-:Y:S10]  /*ee40*/  MUFU.EX2 R225, R8 ;  /* 0x0000000800e17308 */ /* 0x000ff40000000800 */
[----:B------:R-:W1:Y:S02]  /*ee50*/  MUFU.EX2 R226, R9 ;  /* 0x0000000900e27308 */ /* 0x000e640000000800 */
[----:B-1----:R-:W-:Y:S04]  /*ee60*/  F2FP.BF16.F32.PACK_AB R152, R179, R171 ;  /* 0x000000abb398723e */ /* 0x002fe800000010ff */
[----:B------:R-:W-:Y:S04]  /*ee70*/  PRMT R153, R152, 0x7632, R153 ;  /* 0x0000763298997816 */ /* 0x000fe80000000099 */
[----:B------:R-:W-:Y:S10]  /*ee80*/  MUFU.EX2 R220, R10 ;  /* 0x0000000a00dc7308 */ /* 0x000ff40000000800 */
[----:B------:R-:W1:Y:S01]  /*ee90*/  MUFU.EX2 R221, R11 ;  /* 0x0000000b00dd7308 */ /* 0x000e620000000800 */
[----:B------:R-:W-:Y:S04]  /*eea0*/  F2FP.BF16.F32.PACK_AB R160, R226, R225 ;  /* 0x000000e1e2a0723e */ /* 0x000fe800000010ff */
[----:B------:R-:W-:Y:S05]  /*eeb0*/  PRMT R159, R160, 0x7632, R159 ;  /* 0x00007632a09f7816 */ /* 0x000fea000000009f */
[----:B------:R1:W-:Y:S10]  /*eec0*/  MUFU.EX2 R215, R17 ;  /* 0x0000001100d77308 */ /* 0x0003f40000000800 */
[----:B------:R-:W-:Y:S01]  /*eed0*/  MUFU.EX2 R207, R12 ;  /* 0x0000000c00cf7308 */ /* 0x000fe20000000800 */
[----:B-1----:R-:W-:Y:S04]  /*eee0*/  F2FP.BF16.F32.PACK_AB R162, R221, R220 ;  /* 0x000000dcdda2723e */ /* 0x002fe800000010ff */
[----:B------:R-:W-:Y:S05]  /*eef0*/  PRMT R161, R162, 0x7632, R161 ;  /* 0x00007632a2a17816 */ /* 0x000fea00000000a1 */
[----:B------:R-:W-:Y:S01]  /*ef00*/  MUFU.EX2 R203, R14 ;  /* 0x0000000e00cb7308 */ /* 0x000fe20000000800 */
[----:B------:R-:W-:Y:S09]  /*ef10*/  FFMA.FTZ R17, R19, UR4, -R163 ;  /* 0x0000000413117c23 */ /* 0x000ff200080108a3 */
[----:B------:R-:W-:Y:S01]  /*ef20*/  MUFU.EX2 R209, R18 ;  /* 0x0000001200d17308 */ /* 0x000fe20000000800 */
[----:B--2---:R-:W-:Y:S09]  /*ef30*/  LOP3.LUT R4, R149, R211, R199, 0x96, !PT ;  /* 0x000000d395047212 */ /* 0x004ff200078e96c7 */
[----:B------:R-:W-:Y:S01]  /*ef40*/  MUFU.EX2 R210, R17 ;  /* 0x0000001100d27308 */ /* 0x000fe20000000800 */
[----:B------:R-:W-:Y:S05]  /*ef50*/  IMAD.WIDE.U32 R4, R4, -0x326172a9, RZ ;  /* 0xcd9e8d5704047825 */ /* 0x000fea00078e00ff */
[----:B---3--:R-:W-:Y:S02]  /*ef60*/  LOP3.LUT R2, R206, R208, R5, 0x96, !PT ;  /* 0x000000d0ce027212 */ /* 0x008fe400078e9605 */
[----:B----4-:R-:W-:Y:S02]  /*ef70*/  LOP3.LUT R4, R213, R180, R4, 0x96, !PT ;  /* 0x000000b4d5047212 */ /* 0x010fe400078e9604 */
[----:B-----5:R-:W1:Y:S01]  /*ef80*/  MUFU.EX2 R205, R15 ;  /* 0x0000000f00cd7308 */ /* 0x020e620000000800 */
[----:B------:R-:W-:Y:S04]  /*ef90*/  IMAD.WIDE.U32 R6, R2, -0x2daee0ad, RZ ;  /* 0xd2511f5302067825 */ /* 0x000fe800078e00ff */
[----:B------:R-:W-:Y:S01]  /*efa0*/  IMAD.WIDE.U32 R118, R4, -0x2daee0ad, RZ ;  /* 0xd2511f5304767825 */ /* 0x000fe200078e00ff */
[----:B------:R-:W-:Y:S04]  /*efb0*/  LOP3.LUT R4, R204, R150, R7, 0x96, !PT ;  /* 0x00000096cc047212 */ /* 0x000fe800078e9607 */
[----:B------:R-:W-:Y:S01]  /*efc0*/  LOP3.LUT R2, R164, R6, R119, 0x96, !PT ;  /* 0x00000006a4027212 */ /* 0x000fe200078e9677 */
[----:B------:R-:W-:Y:S01]  /*efd0*/  IMAD.WIDE.U32 R6, R4, -0x326172a9, RZ ;  /* 0xcd9e8d5704067825 */ /* 0x000fe200078e00ff */
[----:B------:R-:W-:Y:S03]  /*efe0*/  F2FP.BF16.F32.PACK_AB R119, R224, R177 ;  /* 0x000000b1e077723e */ /* 0x000fe600000010ff */
[----:B------:R-:W-:Y:S01]  /*eff0*/  IMAD.WIDE.U32 R166, R2, -0x326172a9, RZ ;  /* 0xcd9e8d5702a67825 */ /* 0x000fe200078e00ff */
[----:B------:R-:W-:Y:S02]  /*f000*/  LOP3.LUT R4, R212, R175, R7, 0x96, !PT ;  /* 0x000000afd4047212 */ /* 0x000fe400078e9607 */
[----:B------:R-:W-:Y:S02]  /*f010*/  PRMT R151, R119, 0x7632, R151 ;  /* 0x0000763277977816 */ /* 0x000fe40000000097 */
[----:B------:R-:W-:Y:S01]  /*f020*/  LOP3.LUT R2, R174, R6, R167, 0x96, !PT ;  /* 0x00000006ae027212 */ /* 0x000fe200078e96a7 */
[----:B------:R-:W-:Y:S02]  /*f030*/  VIADD R167, R199, 0xa9066899 ;  /* 0xa9066899c7a77836 */ /* 0x000fe40000000000 */
[----:B------:R-:W-:Y:S04]  /*f040*/  IMAD.WIDE.U32 R4, R4, -0x2daee0ad, RZ ;  /* 0xd2511f5304047825 */ /* 0x000fe800078e00ff */
[----:B------:R-:W-:Y:S01]  /*f050*/  IMAD.WIDE.U32 R172, R2, -0x2daee0ad, RZ ;  /* 0xd2511f5302ac7825 */ /* 0x000fe200078e00ff */
[----:B------:R-:W-:Y:S03]  /*f060*/  LOP3.LUT R2, R165, R118, R5, 0x96, !PT ;  /* 0x00000076a5027212 */ /* 0x000fe600078e9605 */
[----:B------:R-:W-:Y:S01]  /*f070*/  VIADD R118, R149, 0x1 ;  /* 0x0000000195767836 */ /* 0x000fe20000000000 */
[----:B------:R-:W-:Y:S01]  /*f080*/  LOP3.LUT R154, R167, R4, R173, 0x96, !PT ;  /* 0x00000004a79a7212 */ /* 0x000fe200078e96ad */
[----:B------:R-:W-:Y:S01]  /*f090*/  IMAD.WIDE.U32 R156, R2, -0x326172a9, RZ ;  /* 0xcd9e8d57029c7825 */ /* 0x000fe200078e00ff */
[----:B-1----:R-:W-:Y:S02]  /*f0a0*/  F2FP.BF16.F32.PACK_AB R149, R205, R203 ;  /* 0x000000cbcd95723e */ /* 0x002fe400000010ff */
[----:B------:R-:W-:Y:S01]  /*f0b0*/  LOP3.LUT R118, R211, R199, R118, 0x96, !PT ;  /* 0x000000c7d3767212 */ /* 0x000fe200078e9676 */
[----:B------:R-:W-:Y:S01]  /*f0c0*/  IMAD.WIDE.U32 R154, R154, -0x326172a9, RZ ;  /* 0xcd9e8d579a9a7825 */ /* 0x000fe200078e00ff */
[----:B------:R-:W-:Y:S03]  /*f0d0*/  MUFU.EX2 R211, R16 ;  /* 0x0000001000d37308 */ /* 0x000fe60000000800 */
[----:B------:R-:W-:Y:S01]  /*f0e0*/  IMAD.MOV.U32 R2, RZ, RZ, R154 ;  /* 0x000000ffff027224 */ /* 0x000fe200078e009a */
[----:B------:R-:W-:Y:S02]  /*f0f0*/  LOP3.LUT R4, R202, R156, R155, 0x96, !PT ;  /* 0x0000009cca047212 */ /* 0x000fe400078e969b */
[----:B------:R-:W-:Y:S02]  /*f100*/  PRMT R196, R154, 0x7771, RZ ;  /* 0x000077719ac47816 */ /* 0x000fe400000000ff */
[----:B------:R-:W-:Y:S02]  /*f110*/  LOP3.LUT R138, R2, 0xff, RZ, 0xc0, !PT ;  /* 0x000000ff028a7812 */ /* 0x000fe400078ec0ff */
[C---:B------:R-:W-:Y:S02]  /*f120*/  LOP3.LUT R2, R4.reuse, 0xffff, RZ, 0xc0, !PT ;  /* 0x0000ffff04027812 */ /* 0x040fe400078ec0ff */
[----:B------:R-:W-:Y:S02]  /*f130*/  LOP3.LUT R155, R4, 0xff, RZ, 0xc0, !PT ;  /* 0x000000ff049b7812 */ /* 0x000fe400078ec0ff */
[----:B------:R-:W-:Y:S01]  /*f140*/  SHF.R.U32.HI R168, RZ, 0x8, R2 ;  /* 0x00000008ffa87819 */ /* 0x000fe20000011602 */
[----:B------:R-:W-:Y:S01]  /*f150*/  FMUL.FTZ R2, R0, UR4 ;  /* 0x0000000400027c20 */ /* 0x000fe20008410000 */
[----:B------:R-:W-:Y:S01]  /*f160*/  FADD.FTZ R0, -R116, R117 ;  /* 0x0000007574007221 */ /* 0x000fe20000010100 */
[----:B------:R-:W-:Y:S01]  /*f170*/  PRMT R5, R4, 0x7632, R5 ;  /* 0x0000763204057816 */ /* 0x000fe20000000005 */
[----:B------:R1:W2:Y:S01]  /*f180*/  LDL R117, [R1+0x58] ;  /* 0x0000580001757983 */ /* 0x0002a20000100800 */
[----:B------:R-:W-:Y:S01]  /*f190*/  PRMT R136, R155, 0x5410, R168 ;  /* 0x000054109b887816 */ /* 0x000fe200000000a8 */
[----:B------:R-:W-:Y:S01]  /*f1a0*/  FMUL.FTZ R0, R0, UR4 ;  /* 0x0000000400007c20 */ /* 0x000fe20008410000 */
[----:B------:R-:W-:Y:S01]  /*f1b0*/  SHF.R.U32.HI R170, RZ, 0x18, R4 ;  /* 0x00000018ffaa7819 */ /* 0x000fe20000011604 */
[----:B------:R-:W3:Y:S01]  /*f1c0*/  MUFU.EX2 R2, R2 ;  /* 0x0000000200027308 */ /* 0x000ee20000000800 */
[----:B------:R-:W-:Y:S02]  /*f1d0*/  LOP3.LUT R169, R5, 0xff, RZ, 0xc0, !PT ;  /* 0x000000ff05a97812 */ /* 0x000fe400078ec0ff */
[--C-:B------:R-:W-:Y:S02]  /*f1e0*/  HSET2.LE.AND R136, R136, R190.reuse, PT ;  /* 0x000000be88887233 */ /* 0x100fe40003803000 */
[----:B------:R-:W-:Y:S02]  /*f1f0*/  PRMT R137, R169, 0x5410, R170 ;  /* 0x00005410a9897816 */ /* 0x000fe400000000aa */
[----:B------:R-:W-:Y:S03]  /*f200*/  PRMT R4, R119, 0x5410, R151 ;  /* 0x0000541077047816 */ /* 0x000fe60000000097 */
[----:B------:R-:W4:Y:S01]  /*f210*/  MUFU.EX2 R0, R0 ;  /* 0x0000000000007308 */ /* 0x000f220000000800 */
[C---:B------:R-:W-:Y:S02]  /*f220*/  PRMT R197, R154.reuse, 0x7773, RZ ;  /* 0x000077739ac57816 */ /* 0x040fe400000000ff */
[----:B------:R-:W-:Y:S02]  /*f230*/  PRMT R200, R154, 0x7772, RZ ;  /* 0x000077729ac87816 */ /* 0x000fe400000000ff */
[----:B------:R-:W-:Y:S02]  /*f240*/  LOP3.LUT R136, R4, R136, RZ, 0xc0, !PT ;  /* 0x0000008804887212 */ /* 0x000fe400078ec0ff */
[----:B------:R-:W-:Y:S02]  /*f250*/  PRMT R138, R138, 0x5410, R196 ;  /* 0x000054108a8a7816 */ /* 0x000fe400000000c4 */
[--C-:B------:R-:W-:Y:S01]  /*f260*/  HSET2.LE.AND R137, R137, R190.reuse, PT ;  /* 0x000000be89897233 */ /* 0x100fe20003803000 */
[----:B---3--:R-:W-:Y:S01]  /*f270*/  FMUL.FTZ R6, R2, R122 ;  /* 0x0000007a02067220 */ /* 0x008fe20000410000 */
[----:B------:R-:W-:Y:S01]  /*f280*/  PRMT R4, R152, 0x5410, R153 ;  /* 0x0000541098047816 */ /* 0x000fe20000000099 */
[----:B------:R-:W-:Y:S01]  /*f290*/  FMUL.FTZ R7, R2, R123 ;  /* 0x0000007b02077220 */ /* 0x000fe20000410000 */
[----:B------:R-:W-:Y:S01]  /*f2a0*/  PRMT R139, R200, 0x5410, R197 ;  /* 0x00005410c88b7816 */ /* 0x000fe200000000c5 */
[----:B------:R-:W-:Y:S01]  /*f2b0*/  FMUL.FTZ R10, R2, R126 ;  /* 0x0000007e020a7220 */ /* 0x000fe20000410000 */
[----:B------:R-:W-:Y:S01]  /*f2c0*/  LOP3.LUT R137, R4, R137, RZ, 0xc0, !PT ;  /* 0x0000008904897212 */ /* 0x000fe200078ec0ff */
[----:B------:R-:W-:Y:S01]  /*f2d0*/  FMUL.FTZ R11, R2, R127 ;  /* 0x0000007f020b7220 */ /* 0x000fe20000410000 */
[--C-:B------:R-:W-:Y:S01]  /*f2e0*/  HSET2.LE.AND R138, R138, R190.reuse, PT ;  /* 0x000000be8a8a7233 */ /* 0x100fe20003803000 */
[C---:B----4-:R-:W-:Y:S01]  /*f2f0*/  FMUL.FTZ R5, R0.reuse, R121 ;  /* 0x0000007900057220 */ /* 0x050fe20000410000 */
[----:B------:R-:W-:Y:S01]  /*f300*/  LOP3.LUT R139, R139, 0xff00ff, RZ, 0xc0, !PT ;  /* 0x00ff00ff8b8b7812 */ /* 0x000fe200078ec0ff */
[----:B------:R-:W-:Y:S01]  /*f310*/  FMUL.FTZ R8, R0, R124 ;  /* 0x0000007c00087220 */ /* 0x000fe20000410000 */
[----:B------:R-:W-:Y:S01]  /*f320*/  PRMT R4, R160, 0x5410, R159 ;  /* 0x00005410a0047816 */ /* 0x000fe2000000009f */
[----:B------:R-:W-:Y:S01]  /*f330*/  FMUL.FTZ R9, R0, R125 ;  /* 0x0000007d00097220 */ /* 0x000fe20000410000 */
[C---:B------:R-:W-:Y:S01]  /*f340*/  FMUL.FTZ R38, R2.reuse, R38 ;  /* 0x0000002602267220 */ /* 0x040fe20000410000 */
[--C-:B------:R-:W-:Y:S01]  /*f350*/  HSET2.LE.AND R139, R139, R190.reuse, PT ;  /* 0x000000be8b8b7233 */ /* 0x100fe20003803000 */
[----:B------:R-:W-:Y:S01]  /*f360*/  FMUL.FTZ R39, R2, R39 ;  /* 0x0000002702277220 */ /* 0x000fe20000410000 */
[----:B------:R-:W-:Y:S01]  /*f370*/  LOP3.LUT R138, R4, R138, RZ, 0xc0, !PT ;  /* 0x0000008a048a7212 */ /* 0x000fe200078ec0ff */
[----:B------:R-:W-:Y:S01]  /*f380*/  FMUL.FTZ R36, R0, R36 ;  /* 0x0000002400247220 */ /* 0x000fe20000410000 */
[----:B------:R-:W-:Y:S01]  /*f390*/  PRMT R4, R162, 0x5410, R161 ;  /* 0x00005410a2047816 */ /* 0x000fe200000000a1 */
[----:B------:R-:W-:Y:S01]  /*f3a0*/  FMUL.FTZ R37, R0, R37 ;  /* 0x0000002500257220 */ /* 0x000fe20000410000 */
[C---:B------:R-:W-:Y:S01]  /*f3b0*/  FMUL.FTZ R42, R2.reuse, R42 ;  /* 0x0000002a022a7220 */ /* 0x040fe20000410000 */
[----:B------:R-:W-:Y:S01]  /*f3c0*/  FMUL.FTZ R43, R2, R43 ;  /* 0x0000002b022b7220 */ /* 0x000fe20000410000 */
[----:B------:R-:W-:Y:S01]  /*f3d0*/  LOP3.LUT R139, R4, R139, RZ, 0xc0, !PT ;  /* 0x0000008b048b7212 */ /* 0x000fe200078ec0ff */
[----:B------:R-:W-:Y:S01]  /*f3e0*/  FMUL.FTZ R4, R0, R120 ;  /* 0x0000007800047220 */ /* 0x000fe20000410000 */
[C---:B------:R-:W-:Y:S01]  /*f3f0*/  FMUL.FTZ R14, R2.reuse, R130 ;  /* 0x00000082020e7220 */ /* 0x040fe20000410000 */
[C---:B------:R-:W-:Y:S01]  /*f400*/  FMUL.FTZ R15, R2.reuse, R131 ;  /* 0x00000083020f7220 */ /* 0x040fe20000410000 */
[C---:B------:R-:W-:Y:S01]  /*f410*/  FMUL.FTZ R18, R2.reuse, R134 ;  /* 0x0000008602127220 */ /* 0x040fe20000410000 */
[----:B------:R-:W-:Y:S01]  /*f420*/  FMUL.FTZ R19, R2, R135 ;  /* 0x0000008702137220 */ /* 0x000fe20000410000 */
[----:B------:R-:W-:Y:S01]  /*f430*/  ISETP.LE.U32.AND P6, PT, R155, UR6, PT ;  /* 0x000000069b007c0c */ /* 0x000fe2000bfc3070 */
[C---:B------:R-:W-:Y:S01]  /*f440*/  FMUL.FTZ R16, R0.reuse, R132 ;  /* 0x0000008400107220 */ /* 0x040fe20000410000 */
[C---:B------:R-:W-:Y:S05]  /*f450*/  HMMA.16816.F32.BF16 R4, R136.reuse, R140, R4 ;  /* 0x0000008c8804723c */ /* 0x040fea0000041804 */
[----:B------:R-:W-:Y:S01]  /*f460*/  FMUL.FTZ R17, R0, R133 ;  /* 0x0000008500117220 */ /* 0x000fe20000410000 */
[C---:B------:R-:W-:Y:S01]  /*f470*/  FMUL.FTZ R46, R2.reuse, R46 ;  /* 0x0000002e022e7220 */ /* 0x040fe20000410000 */
[----:B------:R-:W-:Y:S01]  /*f480*/  LDSM.16.MT88.4 R132, [R178+0xe800] ;  /* 0x00e80000b284783b */ /* 0x000fe20000004200 */
[C---:B------:R-:W-:Y:S03]  /*f490*/  HMMA.16816.F32.BF16 R8, R136.reuse, R142, R8 ;  /* 0x0000008e8808723c */ /* 0x040fe60000041808 */
[----:B------:R-:W-:Y:S02]  /*f4a0*/  @!P6 HFMA2.BF16_V2 R214, -RZ.H0_H0, RZ.H0_H0, -R119.H0_H0 ;  /* 0x200000ffffd6e231 */ /* 0x000fe40000340977 */
[----:B------:R-:W-:Y:S01]  /*f4b0*/  FMUL.FTZ R47, R2, R47 ;  /* 0x0000002f022f7220 */ /* 0x000fe20000410000 */
[C---:B------:R-:W-:Y:S01]  /*f4c0*/  FMUL.FTZ R44, R0.reuse, R44 ;  /* 0x0000002c002c7220 */ /* 0x040fe20000410000 */
[C---:B------:R-:W-:Y:S01]  /*f4d0*/  FMUL.FTZ R45, R0.reuse, R45 ;  /* 0x0000002d002d7220 */ /* 0x040fe20000410000 */
[----:B------:R-:W-:Y:S01]  /*f4e0*/  LDSM.16.MT88.4 R140, [R176+0xe000] ;  /* 0x00e00000b08c783b */ /* 0x000fe20000004200 */
[C---:B------:R-:W-:Y:S03]  /*f4f0*/  HMMA.16816.F32.BF16 R36, R136.reuse, R144, R36 ;  /* 0x000000908824723c */ /* 0x040fe60000041824 */
        /* <DEDUP_REMOVED lines=64> */
[C---:B------:R-:W-:Y:S01]  /*f900*/  FMUL.FTZ R115, R2.reuse, R115 ;  /* 0x0000007302737220 */ /* 0x040fe20000410000 */
[C---:B------:R-:W-:Y:S01]  /*f910*/  FMUL.FTZ R110, R2.reuse, R110 ;  /* 0x0000006e026e7220 */ /* 0x040fe20000410000 */
[----:B------:R-:W-:Y:S01]  /*f920*/  FMUL.FTZ R111, R2, R111 ;  /* 0x0000006f026f7220 */ /* 0x000fe20000410000 */
[C---:B------:R-:W-:Y:S01]  /*f930*/  FMUL.FTZ R108, R0.reuse, R108 ;  /* 0x0000006c006c7220 */ /* 0x040fe20000410000 */
[C---:B------:R-:W-:Y:S01]  /*f940*/  FMUL.FTZ R109, R0.reuse, R109 ;  /* 0x0000006d006d7220 */ /* 0x040fe20000410000 */
[C---:B------:R-:W-:Y:S01]  /*f950*/  FMUL.FTZ R112, R0.reuse, R112 ;  /* 0x0000007000707220 */ /* 0x040fe20000410000 */
[----:B------:R-:W-:Y:S01]  /*f960*/  FMUL.FTZ R113, R0, R113 ;  /* 0x0000007100717220 */ /* 0x000fe20000410000 */
[----:B------:R-:W-:Y:S02]  /*f970*/  PRMT R154, R154, 0x7770, RZ ;  /* 0x000077709a9a7816 */ /* 0x000fe400000000ff */
[----:B------:R-:W-:Y:S02]  /*f980*/  F2FP.BF16.F32.PACK_AB R155, R215, R211 ;  /* 0x000000d3d79b723e */ /* 0x000fe400000010ff */
[----:B------:R-:W-:Y:S02]  /*f990*/  ISETP.LE.U32.AND P4, PT, R154, UR6, PT ;  /* 0x000000069a007c0c */ /* 0x000fe4000bf83070 */
[----:B------:R-:W-:Y:S01]  /*f9a0*/  PRMT R154, R155, 0x7632, R154 ;  /* 0x000076329b9a7816 */ /* 0x000fe2000000009a */
[----:B--2---:R-:W-:Y:S04]  /*f9b0*/  @P0 VIADD R117, R158, 0xffffffc0 ;  /* 0xffffffc09e750836 */ /* 0x004fe80000000000 */
[----:B------:R-:W-:Y:S01]  /*f9c0*/  IMAD.IADD R158, R185, 0x1, R117 ;  /* 0x00000001b99e7824 */ /* 0x000fe200078e0275 */
[----:B------:R-:W2:Y:S08]  /*f9d0*/  LDSM.16.MT88.4 R120, [R117] ;  /* 0x000000007578783b */ /* 0x000eb00000004200 */
[----:B------:R-:W3:Y:S01]  /*f9e0*/  LDSM.16.MT88.4 R124, [R158] ;  /* 0x000000009e7c783b */ /* 0x000ee20000004200 */
        /* <DEDUP_REMOVED lines=12> */
[C---:B---3--:R-:W-:Y:S08]  /*fab0*/  HMMA.16816.F32.BF16 R76, R136.reuse, R124, R76 ;  /* 0x0000007c884c723c */ /* 0x048ff0000004184c */
[C---:B------:R-:W-:Y:S01]  /*fac0*/  HMMA.16816.F32.BF16 R80, R136.reuse, R126, R80 ;  /* 0x0000007e8850723c */ /* 0x040fe20000041850 */
[----:B------:R-:W3:Y:S07]  /*fad0*/  LDSM.16.MT88.4 R124, [R178+0x10000] ;  /* 0x01000000b27c783b */ /* 0x000eee0000004200 */
[C---:B----4-:R-:W-:Y:S08]  /*fae0*/  HMMA.16816.F32.BF16 R84, R136.reuse, R140, R84 ;  /* 0x0000008c8854723c */ /* 0x050ff00000041854 */
[C---:B------:R-:W-:Y:S03]  /*faf0*/  HMMA.16816.F32.BF16 R88, R136.reuse, R142, R88 ;  /* 0x0000008e8858723c */ /* 0x040fe60000041858 */
[----:B------:R-:W-:Y:S05]  /*fb00*/  IMAD.WIDE.U32 R142, R118, -0x326172a9, RZ ;  /* 0xcd9e8d57768e7825 */ /* 0x000fea00078e00ff */
[----:B------:R-:W-:Y:S01]  /*fb10*/  LOP3.LUT R140, R206, R208, R143, 0x96, !PT ;  /* 0x000000d0ce8c7212 */ /* 0x000fe200078e968f */
[C---:B--2---:R-:W-:Y:S01]  /*fb20*/  HMMA.16816.F32.BF16 R92, R136.reuse, R120, R92 ;  /* 0x00000078885c723c */ /* 0x044fe2000004185c */
[----:B------:R-:W2:Y:S01]  /*fb30*/  LDL R206, [R1+0x3c] ;  /* 0x00003c0001ce7983 */ /* 0x000ea20000100800 */
[----:B------:R-:W4:Y:S01]  /*fb40*/  MUFU.EX2 R208, R13 ;  /* 0x0000000d00d07308 */ /* 0x000f220000000800 */
[----:B------:R-:W-:Y:S01]  /*fb50*/  LOP3.LUT R120, R213, R180, R142, 0x96, !PT ;  /* 0x000000b4d5787212 */ /* 0x000fe200078e968e */
[----:B------:R-:W-:Y:S01]  /*fb60*/  IMAD.WIDE.U32 R140, R140, -0x2daee0ad, RZ ;  /* 0xd2511f538c8c7825 */ /* 0x000fe200078e00ff */
[----:B------:R1:W5:Y:S03]  /*fb70*/  LDL.S16 R180, [R1+0x4] ;  /* 0x0000040001b47983 */ /* 0x0003660000100600 */
[C---:B------:R-:W-:Y:S03]  /*fb80*/  HMMA.16816.F32.BF16 R96, R136.reuse, R122, R96 ;  /* 0x0000007a8860723c */ /* 0x040fe60000041860 */
[----:B------:R-:W-:Y:S01]  /*fb90*/  LOP3.LUT R118, R204, R150, R141, 0x96, !PT ;  /* 0x00000096cc767212 */ /* 0x000fe200078e968d */
[----:B------:R-:W-:Y:S01]  /*fba0*/  IMAD.WIDE.U32 R146, R120, -0x2daee0ad, RZ ;  /* 0xd2511f5378927825 */ /* 0x000fe200078e00ff */
[----:B------:R1:W5:Y:S02]  /*fbb0*/  LDL.S16 R204, [R1+0x8] ;  /* 0x0000080001cc7983 */ /* 0x0003640000100600 */
[----:B------:R-:W-:Y:S01]  /*fbc0*/  PRMT R150, R149, 0x7632, R150 ;  /* 0x0000763295967816 */ /* 0x000fe20000000096 */
[C---:B---3--:R-:W-:Y:S01]  /*fbd0*/  HMMA.16816.F32.BF16 R100, R136.reuse, R124, R100 ;  /* 0x0000007c8864723c */ /* 0x048fe20000041864 */
[----:B------:R-:W3:Y:S02]  /*fbe0*/  LDSM.16.MT88.4 R120, [R117+0x4000] ;  /* 0x004000007578783b */ /* 0x000ee40000004200 */
[----:B------:R-:W-:Y:S01]  /*fbf0*/  IMAD.WIDE.U32 R142, R118, -0x326172a9, RZ ;  /* 0xcd9e8d57768e7825 */ /* 0x000fe200078e00ff */
[----:B------:R-:W-:Y:S02]  /*fc00*/  LOP3.LUT R140, R164, R140, R147, 0x96, !PT ;  /* 0x0000008ca48c7212 */ /* 0x000fe400078e9693 */
[----:B----4-:R-:W-:Y:S02]  /*fc10*/  F2FP.BF16.F32.PACK_AB R118, R208, R207 ;  /* 0x000000cfd076723e */ /* 0x010fe400000010ff */
[C---:B------:R-:W-:Y:S01]  /*fc20*/  HMMA.16816.F32.BF16 R104, R136.reuse, R126, R104 ;  /* 0x0000007e8868723c */ /* 0x040fe20000041868 */
[----:B------:R-:W4:Y:S02]  /*fc30*/  LDSM.16.MT88.4 R124, [R158+0x4000] ;  /* 0x004000009e7c783b */ /* 0x000f240000004200 */
[----:B------:R-:W-:Y:S01]  /*fc40*/  LOP3.LUT R141, R212, R175, R143, 0x96, !PT ;  /* 0x000000afd48d7212 */ /* 0x000fe200078e968f */
[----:B------:R-:W-:Y:S04]  /*fc50*/  IMAD.WIDE.U32 R144, R140, -0x326172a9, RZ ;  /* 0xcd9e8d578c907825 */ /* 0x000fe800078e00ff */
[----:B------:R-:W-:Y:S01]  /*fc60*/  IMAD.WIDE.U32 R140, R141, -0x2daee0ad, RZ ;  /* 0xd2511f538d8c7825 */ /* 0x000fe200078e00ff */
[----:B------:R-:W-:Y:S03]  /*fc70*/  LOP3.LUT R13, R174, R142, R145, 0x96, !PT ;  /* 0x0000008eae0d7212 */ /* 0x000fe600078e9691 */
[----:B------:R-:W-:Y:S01]  /*fc80*/  VIADD R145, R199, 0x646e171e ;  /* 0x646e171ec7917836 */ /* 0x000fe20000000000 */
[----:B------:R-:W-:Y:S01]  /*fc90*/  LOP3.LUT R147, R165, R146, R141, 0x96, !PT ;  /* 0x00000092a5937212 */ /* 0x000fe200078e968d */
[----:B------:R-:W-:Y:S02]  /*fca0*/  IMAD.MOV.U32 R165, RZ, RZ, R194 ;  /* 0x000000ffffa57224 */ /* 0x000fe400078e00c2 */
[----:B------:R1:W5:Y:S01]  /*fcb0*/  LDL.S16 R194, [R1+0x14] ;  /* 0x0000140001c27983 */ /* 0x0003620000100600 */
[----:B------:R-:W-:Y:S04]  /*fcc0*/  IMAD.WIDE.U32 R174, R13, -0x2daee0ad, RZ ;  /* 0xd2511f530dae7825 */ /* 0x000fe800078e00ff */
[----:B------:R-:W-:Y:S01]  /*fcd0*/  FMUL.FTZ R13, R0, R129 ;  /* 0x00000081000d7220 */ /* 0x000fe20000410000 */
[----:B------:R1:W-:Y:S01]  /*fce0*/  @!P6 STL.S16 [R1+0x10], R214 ;  /* 0x000010d60100e387 */ /* 0x0003e20000100600 */
[----:B------:R-:W-:Y:S02]  /*fcf0*/  LOP3.LUT R146, R167, R140, R175, 0x96, !PT ;  /* 0x0000008ca7927212 */ /* 0x000fe400078e96af */
[----:B--2---:R-:W-:Y:S02]  /*fd00*/  LOP3.LUT R12, R206, R166, R157, 0x96, !PT ;  /* 0x000000a6ce0c7212 */ /* 0x004fe400078e969d */
[----:B------:R-:W-:Y:S03]  /*fd10*/  F2FP.BF16.F32.PACK_AB R157, R210, R209 ;  /* 0x000000d1d29d723e */ /* 0x000fe600000010ff */
[----:B------:R-:W-:Y:S04]  /*fd20*/  IMAD.WIDE.U32 R142, R12, -0x2daee0ad, RZ ;  /* 0xd2511f530c8e7825 */ /* 0x000fe800078e00ff */
[----:B------:R-:W-:Y:S02]  /*fd30*/  FMUL.FTZ R12, R0, R128 ;  /* 0x00000080000c7220 */ /* 0x000fe40000410000 */
[----:B------:R-:W2:Y:S01]  /*fd40*/  LDSM.16.MT88.4 R128, [R176+0xc800] ;  /* 0x00c80000b080783b */ /* 0x000ea20000004200 */
[----:B------:R-:W-:Y:S02]  /*fd50*/  PRMT R156, R157, 0x7632, R156 ;  /* 0x000076329d9c7816 */ /* 0x000fe4000000009c */
[----:B------:R-:W-:Y:S01]  /*fd60*/  LOP3.LUT R140, R145, R172, R143, 0x96, !PT ;  /* 0x000000ac918c7212 */ /* 0x000fe200078e968f */
[----:B------:R-:W-:Y:S01]  /*fd70*/  FFMA.FTZ R143, R2, R201, R171 ;  /* 0x000000c9028f7223 */ /* 0x000fe200000100ab */
[C---:B---3--:R-:W-:Y:S01]  /*fd80*/  HMMA.16816.F32.BF16 R12, R136.reuse, R120, R12 ;  /* 0x00000078880c723c */ /* 0x048fe2000004180c */
[----:B------:R-:W-:Y:S02]  /*fd90*/  MUFU.EX2 R201, R22 ;  /* 0x0000001600c97308 */ /* 0x000fe40000000800 */
[C---:B------:R-:W-:Y:S01]  /*fda0*/  LOP3.LUT R141, R140.reuse, 0xffff, RZ, 0xc0, !PT ;  /* 0x0000ffff8c8d7812 */ /* 0x040fe200078ec0ff */
[----:B------:R-:W-:Y:S01]  /*fdb0*/  IMAD.MOV.U32 R121, RZ, RZ, R142 ;  /* 0x000000ffff797224 */ /* 0x000fe200078e008e */
[C---:B------:R-:W-:Y:S02]  /*fdc0*/  LOP3.LUT R172, R140.reuse, 0xff, RZ, 0xc0, !PT ;  /* 0x000000ff8cac7812 */ /* 0x040fe400078ec0ff */
[----:B------:R-:W-:Y:S01]  /*fdd0*/  SHF.R.U32.HI R141, RZ, 0x8, R141 ;  /* 0x00000008ff8d7819 */ /* 0x000fe2000001168d */
[C---:B------:R-:W-:Y:S03]  /*fde0*/  HMMA.16816.F32.BF16 R108, R136.reuse, R122, R108 ;  /* 0x0000007a886c723c */ /* 0x040fe6000004186c */
[----:B------:R-:W-:Y:S02]  /*fdf0*/  PRMT R2, R140, 0x7632, R2 ;  /* 0x000076328c027816 */ /* 0x000fe40000000002 */
[----:B------:R-:W-:Y:S01]  /*fe00*/  SHF.R.U32.HI R173, RZ, 0x18, R140 ;  /* 0x00000018ffad7819 */ /* 0x000fe2000001168c */
[----:B------:R-:W-:Y:S01]  /*fe10*/  FFMA.FTZ R140, R0, R193, R177 ;  /* 0x000000c1008c7223 */ /* 0x000fe200000100b1 */
[----:B------:R-:W-:Y:S01]  /*fe20*/  LOP3.LUT R0, R168, 0xffff, RZ, 0xc0, !PT ;  /* 0x0000ffffa8007812 */ /* 0x000fe200078ec0ff */
[C---:B----4-:R-:W-:Y:S03]  /*fe30*/  HMMA.16816.F32.BF16 R16, R136.reuse, R124, R16 ;  /* 0x0000007c8810723c */ /* 0x050fe60000041810 */
[----:B------:R-:W-:Y:S01]  /*fe40*/  PRMT R120, R172, 0x5410, R141 ;  /* 0x00005410ac787816 */ /* 0x000fe2000000008d */
[--C-:B------:R-:W-:Y:S01]  /*fe50*/  FFMA.FTZ R193, R33, UR4, -R148.reuse ;  /* 0x0000000421c17c23 */ /* 0x100fe20008010894 */
[C---:B------:R-:W-:Y:S01]  /*fe60*/  PRMT R164, R142.reuse, 0x7770, RZ ;  /* 0x000077708ea47816 */ /* 0x040fe200000000ff */
[----:B------:R-:W-:Y:S01]  /*fe70*/  FFMA.FTZ R177, R29, UR4, -R148 ;  /* 0x000000041db17c23 */ /* 0x000fe20008010894 */
[C---:B------:R-:W-:Y:S01]  /*fe80*/  PRMT R218, R142.reuse, 0x7773, RZ ;  /* 0x000077738eda7816 */ /* 0x040fe200000000ff */
[----:B------:R-:W-:Y:S01]  /*fe90*/  HMMA.16816.F32.BF16 R112, R136, R126, R112 ;  /* 0x0000007e8870723c */ /* 0x000fe20000041870 */
[----:B------:R-:W3:Y:S01]  /*fea0*/  LDSM.16.MT88.4 R124, [R178+0xc800] ;  /* 0x00c80000b27c783b */ /* 0x000ee20000004200 */
[----:B------:R-:W-:Y:S01]  /*feb0*/  MUFU.EX2 R193, R193 ;  /* 0x000000c100c17308 */ /* 0x000fe20000000800 */
[C---:B------:R-:W-:Y:S01]  /*fec0*/  PRMT R219, R142.reuse, 0x7772, RZ ;  /* 0x000077728edb7816 */ /* 0x040fe200000000ff */
[----:B------:R-:W-:Y:S01]  /*fed0*/  IMAD.WIDE.U32 R138, R147, -0x326172a9, RZ ;  /* 0xcd9e8d57938a7825 */ /* 0x000fe200078e00ff */
[----:B------:R-:W-:Y:S02]  /*fee0*/  PRMT R217, R142, 0x7771, RZ ;  /* 0x000077718ed97816 */ /* 0x000fe400000000ff */
[----:B------:R-:W-:Y:S01]  /*fef0*/  LOP3.LUT R171, R2, 0xff, RZ, 0xc0, !PT ;  /* 0x000000ff02ab7812 */ /* 0x000fe200078ec0ff */
[----:B------:R-:W-:Y:S01]  /*ff00*/  IMAD.WIDE.U32 R136, R146, -0x326172a9, RZ ;  /* 0xcd9e8d5792887825 */ /* 0x000fe200078e00ff */
[----:B------:R-:W-:Y:S02]  /*ff10*/  ISETP.LE.U32.AND P5, PT, R0, UR6, PT ;  /* 0x0000000600007c0c */ /* 0x000fe4000bfa3070 */
[----:B------:R-:W-:Y:S01]  /*ff20*/  PRMT R142, R118, 0x7632, R142 ;  /* 0x00007632768e7816 */ /* 0x000fe2000000008e */
[----:B------:R-:W-:Y:S01]  /*ff30*/  FADD.FTZ R29, R179, R143 ;  /* 0x0000008fb31d7221 */ /* 0x000fe20000010000 */
[----:B------:R-:W-:Y:S02]  /*ff40*/  LOP3.LUT R122, R121, 0xff, RZ, 0xc0, !PT ;  /* 0x000000ff797a7812 */ /* 0x000fe400078ec0ff */
[--C-:B------:R-:W-:Y:S01]  /*ff50*/  HSET2.LE.AND R120, R120, R190.reuse, PT ;  /* 0x000000be78787233 */ /* 0x100fe20003803000 */
[----:B------:R-:W-:Y:S01]  /*ff60*/  FADD.FTZ R29, R220, R29 ;  /* 0x0000001ddc1d7221 */ /* 0x000fe20000010000 */
[----:B------:R-:W-:Y:S02]  /*ff70*/  PRMT R121, R171, 0x5410, R173 ;  /* 0x00005410ab797816 */ /* 0x000fe400000000ad */
[----:B------:R-:W-:Y:S01]  /*ff80*/  PRMT R2, R118, 0x5410, R142 ;  /* 0x0000541076027816 */ /* 0x000fe2000000008e */
[----:B------:R-:W-:Y:S01]  /*ff90*/  FADD.FTZ R29, R221, R29 ;  /* 0x0000001ddd1d7221 */ /* 0x000fe20000010000 */
[----:B------:R-:W-:Y:S01]  /*ffa0*/  PRMT R122, R122, 0x5410, R217 ;  /* 0x000054107a7a7816 */ /* 0x000fe200000000d9 */
[----:B-----5:R-:W-:Y:S01]  /*ffb0*/  @!P5 HFMA2.BF16_V2 R204, -RZ.H0_H0, RZ.H0_H0, -R151.H0_H0 ;  /* 0x200000ffffccd231 */ /* 0x020fe20000340997 */
[----:B------:R-:W-:Y:S02]  /*ffc0*/  LOP3.LUT R120, R2, R120, RZ, 0xc0, !PT ;  /* 0x0000007802787212 */ /* 0x000fe400078ec0ff */
[--C-:B------:R-:W-:Y:S02]  /*ffd0*/  HSET2.LE.AND R121, R121, R190.reuse, PT ;  /* 0x000000be79797233 */ /* 0x100fe40003803000 */
[----:B------:R-:W-:Y:S01]  /*ffe0*/  PRMT R2, R149, 0x5410, R150 ;  /* 0x0000541095027816 */ /* 0x000fe20000000096 */
[----:B------:R4:W-:Y:S01]  /*fff0*/  @!P5 STL.S16 [R1+0x8], R204 ;  /* 0x000008cc0100d387 */ /* 0x0009e20000100600 */
[----:B------:R-:W-:Y:S02]  /*10000*/  PRMT R123, R219, 0x5410, R218 ;  /* 0x00005410db7b7816 */ /* 0x000fe400000000da */
[----:B------:R-:W-:Y:S02]  /*10010*/  PRMT R0, R214, 0x7610, R0 ;  /* 0x00007610d6007816 */ /* 0x000fe40000000000 */
[----:B------:R-:W-:Y:S01]  /*10020*/  LOP3.LUT R121, R2, R121, RZ, 0xc0, !PT ;  /* 0x0000007902797212 */ /* 0x000fe200078ec0ff */
[----:B-1----:R-:W-:Y:S01]  /*10030*/  MUFU.EX2 R214, R25 ;  /* 0x0000001900d67308 */ /* 0x002fe20000000800 */
[--C-:B------:R-:W-:Y:S02]  /*10040*/  HSET2.LE.AND R122, R122, R190.reuse, PT ;  /* 0x000000be7a7a7233 */ /* 0x100fe40003803000 */
[----:B------:R-:W-:Y:S02]  /*10050*/  LOP3.LUT R123, R123, 0xff00ff, RZ, 0xc0, !PT ;  /* 0x00ff00ff7b7b7812 */ /* 0x000fe400078ec0ff */
[----:B------:R-:W-:Y:S02]  /*10060*/  PRMT R2, R155, 0x5410, R154 ;  /* 0x000054109b027816 */ /* 0x000fe4000000009a */
[----:B------:R-:W-:Y:S02]  /*10070*/  @!P6 PRMT R119, R0, 0x5410, RZ ;  /* 0x000054100077e816 */ /* 0x000fe400000000ff */
[----:B------:R-:W-:Y:S02]  /*10080*/  ISETP.LE.U32.AND P6, PT, R169, UR6, PT ;  /* 0x00000006a9007c0c */ /* 0x000fe4000bfc3070 */
[----:B------:R-:W-:Y:S02]  /*10090*/  LOP3.LUT R122, R2, R122, RZ, 0xc0, !PT ;  /* 0x0000007a027a7212 */ /* 0x000fe400078ec0ff */
[----:B------:R-:W-:Y:S02]  /*100a0*/  HSET2.LE.AND R123, R123, R190, PT ;  /* 0x000000be7b7b7233 */ /* 0x000fe40003803000 */
[----:B------:R-:W-:Y:S02]  /*100b0*/  PRMT R169, R204, 0x7610, R169 ;  /* 0x00007610cca97816 */ /* 0x000fe400000000a9 */
[----:B------:R-:W-:Y:S02]  /*100c0*/  PRMT R2, R157, 0x5410, R156 ;  /* 0x000054109d027816 */ /* 0x000fe4000000009c */
[----:B------:R-:W-:Y:S01]  /*100d0*/  @!P5 PRMT R151, R169, 0x5410, RZ ;  /* 0x00005410a997d816 */ /* 0x000fe200000000ff */
[----:B----4-:R-:W-:Y:S01]  /*100e0*/  MUFU.EX2 R204, R20 ;  /* 0x0000001400cc7308 */ /* 0x010fe20000000800 */
[----:B------:R-:W-:Y:S01]  /*100f0*/  LOP3.LUT R123, R2, R123, RZ, 0xc0, !PT ;  /* 0x0000007b027b7212 */ /* 0x000fe200078ec0ff */
[----:B------:R-:W-:Y:S01]  /*10100*/  @!P6 HFMA2.BF16_V2 R180, -RZ.H0_H0, RZ.H0_H0, -R152.H0_H0 ;  /* 0x200000ffffb4e231 */ /* 0x000fe20000340998 */
[----:B------:R-:W-:Y:S02]  /*10110*/  ISETP.LE.U32.AND P5, PT, R170, UR6, PT ;  /* 0x00000006aa007c0c */ /* 0x000fe4000bfa3070 */
[----:B------:R-:W-:Y:S02]  /*10120*/  LOP3.LUT R139, R206, R144, R139, 0x96, !PT ;  /* 0x00000090ce8b7212 */ /* 0x000fe400078e968b */
[----:B------:R1:W-:Y:S01]  /*10130*/  @!P6 STL.S16 [R1+0x4], R180 ;  /* 0x000004b40100e387 */ /* 0x0003e20000100600 */
[C---:B--2---:R-:W-:Y:S02]  /*10140*/  HMMA.16816.F32.BF16 R4, R120.reuse, R128, R4 ;  /* 0x000000807804723c */ /* 0x044fe40000041804 */
[----:B------:R-:W2:Y:S03]  /*10150*/  MUFU.EX2 R206, R21 ;  /* 0x0000001500ce7308 */ /* 0x000ea60000000800 */
[----:B------:R-:W-:Y:S01]  /*10160*/  LOP3.LUT R0, R202, R138, R137, 0x96, !PT ;  /* 0x0000008aca007212 */ /* 0x000fe200078e9689 */
[----:B------:R-:W-:Y:S01]  /*10170*/  FFMA.FTZ R138, R28, UR4, -R148 ;  /* 0x000000041c8a7c23 */ /* 0x000fe20008010894 */
[----:B------:R-:W-:Y:S01]  /*10180*/  ISETP.LE.U32.AND P3, PT, R164, UR6, PT ;  /* 0x00000006a4007c0c */ /* 0x000fe2000bf63070 */
[C---:B------:R-:W-:Y:S01]  /*10190*/  HMMA.16816.F32.BF16 R8, R120.reuse, R130, R8 ;  /* 0x000000827808723c */ /* 0x040fe20000041808 */
[----:B------:R-:W4:Y:S03]  /*101a0*/  LDSM.16.MT88.4 R128, [R117+0x800] ;  /* 0x000800007580783b */ /* 0x000f260000004200 */
[----:B------:R-:W-:Y:S01]  /*101b0*/  MUFU.EX2 R202, R23 ;  /* 0x0000001700ca7308 */ /* 0x000fe20000000800 */
[----:B------:R-:W-:Y:S02]  /*101c0*/  @!P5 HFMA2.BF16_V2 R194, -RZ.H0_H0, RZ.H0_H0, -R153.H0_H0 ;  /* 0x200000ffffc2d231 */ /* 0x000fe40000340999 */
[----:B------:R-:W-:Y:S01]  /*101d0*/  IMAD.MOV.U32 R164, RZ, RZ, R195 ;  /* 0x000000ffffa47224 */ /* 0x000fe200078e00c3 */
[----:B------:R-:W-:Y:S01]  /*101e0*/  PRMT R168, R180, 0x7610, R168 ;  /* 0x00007610b4a87816 */ /* 0x000fe200000000a8 */
[----:B------:R-:W-:Y:S01]  /*101f0*/  IMAD.MOV.U32 R137, RZ, RZ, R136 ;  /* 0x000000ffff897224 */ /* 0x000fe200078e0088 */
[----:B------:R-:W-:Y:S01]  /*10200*/  LOP3.LUT R141, R141, 0xffff, RZ, 0xc0, !PT ;  /* 0x0000ffff8d8d7812 */ /* 0x000fe200078ec0ff */
[C---:B---3--:R-:W-:Y:S01]  /*10210*/  HMMA.16816.F32.BF16 R36, R120.reuse, R124, R36 ;  /* 0x0000007c7824723c */ /* 0x048fe20000041824 */
[----:B------:R3:W-:Y:S02]  /*10220*/  @!P5 STL.S16 [R1+0x14], R194 ;  /* 0x000014c20100d387 */ /* 0x0007e40000100600 */
[----:B------:R-:W-:Y:S01]  /*10230*/  @!P6 PRMT R152, R168, 0x5410, RZ ;  /* 0x00005410a898e816 */ /* 0x000fe200000000ff */
[----:B------:R-:W-:Y:S01]  /*10240*/  @!P3 HFMA2.BF16_V2 R246, -RZ.H0_H0, RZ.H0_H0, -R155.H0_H0 ;  /* 0x200000fffff6b231 */ /* 0x000fe2000034099b */
[----:B------:R4:W5:Y:S01]  /*10250*/  LDL.S16 R33, [R1+0xc] ;  /* 0x00000c0001217983 */ /* 0x0009620000100600 */
[C---:B------:R-:W-:Y:S02]  /*10260*/  LEA R166, P2, R216.reuse, R164, 0x1 ;  /* 0x000000a4d8a67211 */ /* 0x040fe400078408ff */
[C---:B------:R-:W-:Y:S01]  /*10270*/  HMMA.16816.F32.BF16 R40, R120.reuse, R126, R40 ;  /* 0x0000007e7828723c */ /* 0x040fe20000041828 */
[----:B------:R-:W4:Y:S02]  /*10280*/  LDSM.16.MT88.4 R124, [R158+0x800] ;  /* 0x000800009e7c783b */ /* 0x000f240000004200 */
[----:B------:R-:W-:Y:S01]  /*10290*/  LEA.HI.X.SX32 R167, R216, R165, 0x1, P2 ;  /* 0x000000a5d8a77211 */ /* 0x000fe200010f0eff */
[----:B-1----:R-:W-:Y:S01]  /*102a0*/  FFMA.FTZ R180, R32, UR4, -R148 ;  /* 0x0000000420b47c23 */ /* 0x002fe20008010894 */
[----:B------:R-:W1:Y:S01]  /*102b0*/  MUFU.EX2 R216, R24 ;  /* 0x0000001800d87308 */ /* 0x000e620000000800 */
[----:B------:R-:W-:Y:S01]  /*102c0*/  FFMA.FTZ R32, R26, UR4, -R163 ;  /* 0x000000041a207c23 */ /* 0x000fe200080108a3 */
[----:B------:R-:W-:Y:S02]  /*102d0*/  @!P3 PRMT R155, R246, 0x5410, RZ ;  /* 0x00005410f69bb816 */ /* 0x000fe400000000ff */
[----:B------:R-:W-:Y:S01]  /*102e0*/  STG.E.U16 desc[UR8][R164.64], R119 ;  /* 0x00000077a4007986 */ /* 0x000fe2000c101508 */
[----:B------:R-:W-:Y:S02]  /*102f0*/  PRMT R28, R194, 0x7610, R28 ;  /* 0x00007610c21c7816 */ /* 0x000fe4000000001c */
[----:B--2---:R-:W-:Y:S01]  /*10300*/  F2FP.BF16.F32.PACK_AB R147, R206, R204 ;  /* 0x000000ccce93723e */ /* 0x004fe200000010ff */
[----:B------:R-:W-:Y:S01]  /*10310*/  STG.E.U16 desc[UR8][R164.64+0x2], R151 ;  /* 0x00000297a4007986 */ /* 0x000fe2000c101508 */
[----:B------:R-:W-:Y:S01]  /*10320*/  @!P5 PRMT R153, R28, 0x5410, RZ ;  /* 0x000054101c99d816 */ /* 0x000fe200000000ff */
[----:B------:R-:W-:Y:S01]  /*10330*/  FADD.FTZ R28, R224, R140 ;  /* 0x0000008ce01c7221 */ /* 0x000fe20000010000 */
[----:B------:R-:W-:Y:S01]  /*10340*/  PRMT R146, R147, 0x7632, R146 ;  /* 0x0000763293927816 */ /* 0x000fe20000000092 */
[----:B------:R-:W-:Y:S01]  /*10350*/  STG.E.U16 desc[UR8][R166.64], R152 ;  /* 0x00000098a6007986 */ /* 0x000fe2000c101508 */
[----:B---3--:R-:W-:Y:S01]  /*10360*/  IMAD.WIDE.U32 R194, R139, -0x2daee0ad, RZ ;  /* 0xd2511f538bc27825 */ /* 0x008fe200078e00ff */
[----:B------:R-:W-:Y:S01]  /*10370*/  ISETP.LE.U32.AND P2, PT, R141, UR6, PT ;  /* 0x000000068d007c0c */ /* 0x000fe2000bf43070 */
[----:B------:R-:W-:Y:S01]  /*10380*/  MUFU.EX2 R180, R180 ;  /* 0x000000b400b47308 */ /* 0x000fe20000000800 */
[----:B------:R-:W-:Y:S01]  /*10390*/  STG.E.U16 desc[UR8][R166.64+0x2], R153 ;  /* 0x00000299a6007986 */ /* 0x000fe2000c101508 */
[----:B-1----:R-:W-:Y:S01]  /*103a0*/  F2FP.BF16.F32.PACK_AB R144, R214, R216 ;  /* 0x000000d8d690723e */ /* 0x002fe200000010ff */
[----:B------:R-:W-:Y:S01]  /*103b0*/  FADD.FTZ R28, R225, R28 ;  /* 0x0000001ce11c7221 */ /* 0x000fe20000010000 */
[----:B------:R-:W-:Y:S01]  /*103c0*/  ISETP.GT.U32.AND P3, PT, R218, UR6, PT ;  /* 0x00000006da007c0c */ /* 0x000fe2000bf64070 */
[C---:B----4-:R-:W-:Y:S03]  /*103d0*/  HMMA.16816.F32.BF16 R44, R120.reuse, R128, R44 ;  /* 0x00000080782c723c */ /* 0x050fe6000004182c */
[----:B------:R-:W-:Y:S01]  /*103e0*/  PRMT R143, R144, 0x7632, R143 ;  /* 0x00007632908f7816 */ /* 0x000fe2000000008f */
[----:B------:R-:W-:Y:S01]  /*103f0*/  FADD.FTZ R28, R226, R28 ;  /* 0x0000001ce21c7221 */ /* 0x000fe20000010000 */
[----:B------:R-:W-:Y:S02]  /*10400*/  LOP3.LUT R2, R0, 0xffff, RZ, 0xc0, !PT ;  /* 0x0000ffff00027812 */ /* 0x000fe400078ec0ff */
[----:B------:R-:W-:Y:S01]  /*10410*/  @!P2 HFMA2.BF16_V2 R249, -RZ.H0_H0, RZ.H0_H0, -R142.H0_H0 ;  /* 0x200000fffff9a231 */ /* 0x000fe2000034098e */
[C---:B------:R-:W-:Y:S01]  /*10420*/  HMMA.16816.F32.BF16 R48, R120.reuse, R130, R48 ;  /* 0x000000827830723c */ /* 0x040fe20000041830 */
[----:B------:R-:W1:Y:S02]  /*10430*/  LDSM.16.MT88.4 R128, [R176+0xe800] ;  /* 0x00e80000b080783b */ /* 0x000e640000004200 */
[----:B------:R-:W-:Y:S01]  /*10440*/  SHF.R.U32.HI R2, RZ, 0x8, R2 ;  /* 0x00000008ff027819 */ /* 0x000fe20000011602 */
[----:B------:R-:W-:Y:S01]  /*10450*/  @P3 HFMA2.BF16_V2 R245, -RZ.H0_H0, RZ.H0_H0, -R156.H0_H0 ;  /* 0x200000fffff53231 */ /* 0x000fe2000034099c */
[----:B------:R-:W-:Y:S02]  /*10460*/  @!P2 PRMT R142, R249, 0x5410, RZ ;  /* 0x00005410f98ea816 */ /* 0x000fe400000000ff */
[----:B------:R-:W-:Y:S01]  /*10470*/  LOP3.LUT R20, R2, 0xffff, RZ, 0xc0, !PT ;  /* 0x0000ffff02147812 */ /* 0x000fe200078ec0ff */
[C---:B------:R-:W-:Y:S03]  /*10480*/  HMMA.16816.F32.BF16 R52, R120.reuse, R124, R52 ;  /* 0x0000007c7834723c */ /* 0x040fe60000041834 */
[----:B------:R-:W-:Y:S02]  /*10490*/  @P3 PRMT R156, R245, 0x5410, RZ ;  /* 0x00005410f59c3816 */ /* 0x000fe400000000ff */
[----:B------:R-:W-:Y:S02]  /*104a0*/  ISETP.LE.U32.AND P6, PT, R20, UR6, PT ;  /* 0x0000000614007c0c */ /* 0x000fe4000bfc3070 */
[----:B------:R-:W-:Y:S01]  /*104b0*/  PRMT R20, R136, 0x7770, RZ ;  /* 0x0000777088147816 */ /* 0x000fe200000000ff */
[C---:B------:R-:W-:Y:S01]  /*104c0*/  HMMA.16816.F32.BF16 R56, R120.reuse, R126, R56 ;  /* 0x0000007e7838723c */ /* 0x040fe20000041838 */
[----:B------:R-:W2:Y:S02]  /*104d0*/  LDSM.16.MT88.4 R124, [R117+0x2800] ;  /* 0x00280000757c783b */ /* 0x000ea40000004200 */
[----:B------:R-:W-:Y:S02]  /*104e0*/  ISETP.LE.U32.AND P5, PT, R20, UR6, PT ;  /* 0x0000000614007c0c */ /* 0x000fe4000bfa3070 */
[----:B------:R-:W-:Y:S02]  /*104f0*/  LOP3.LUT R168, R0, 0xff, RZ, 0xc0, !PT ;  /* 0x000000ff00a87812 */ /* 0x000fe400078ec0ff */
[----:B------:R-:W-:Y:S02]  /*10500*/  SHF.R.U32.HI R170, RZ, 0x18, R0 ;  /* 0x00000018ffaa7819 */ /* 0x000fe40000011600 */
[----:B------:R-:W-:Y:S01]  /*10510*/  LDSM.16.MT88.4 R20, [R117+0x4800] ;  /* 0x004800007514783b */ /* 0x000fe20000004200 */
[----:B------:R-:W-:Y:S01]  /*10520*/  ISETP.LE.U32.AND P3, PT, R168, UR6, PT ;  /* 0x00000006a8007c0c */ /* 0x000fe2000bf63070 */
[----:B------:R-:W-:Y:S01]  /*10530*/  @!P6 HFMA2.BF16_V2 R241, -RZ.H0_H0, RZ.H0_H0, -R146.H0_H0 ;  /* 0x200000fffff1e231 */ /* 0x000fe20000340992 */
[C---:B------:R-:W-:Y:S02]  /*10540*/  PRMT R175, R136.reuse, 0x7772, RZ ;  /* 0x0000777288af7816 */ /* 0x040fe400000000ff */
[----:B------:R-:W-:Y:S02]  /*10550*/  PRMT R179, R136, 0x7773, RZ ;  /* 0x0000777388b37816 */ /* 0x000fe400000000ff */
[----:B------:R-:W-:Y:S07]  /*10560*/  @!P5 HFMA2.BF16_V2 R238, -RZ.H0_H0, RZ.H0_H0, -R144.H0_H0 ;  /* 0x200000ffffeed231 */ /* 0x000fee0000340990 */
[----:B------:R-:W-:Y:S01]  /*10570*/  @!P3 HFMA2.BF16_V2 R242, -RZ.H0_H0, RZ.H0_H0, -R147.H0_H0 ;  /* 0x200000fffff2b231 */ /* 0x000fe20000340993 */
[C---:B-1----:R-:W-:Y:S08]  /*10580*/  HMMA.16816.F32.BF16 R60, R120.reuse, R128, R60 ;  /* 0x00000080783c723c */ /* 0x042ff0000004183c */
[C---:B------:R-:W-:Y:S01]  /*10590*/  HMMA.16816.F32.BF16 R64, R120.reuse, R130, R64 ;  /* 0x000000827840723c */ /* 0x040fe20000041840 */
[----:B------:R-:W1:Y:S07]  /*105a0*/  LDSM.16.MT88.4 R128, [R158+0x2800] ;  /* 0x002800009e80783b */ /* 0x000e6e0000004200 */
[C---:B------:R-:W-:Y:S08]  /*105b0*/  HMMA.16816.F32.BF16 R68, R120.reuse, R132, R68 ;  /* 0x000000847844723c */ /* 0x040ff00000041844 */
[C---:B------:R-:W-:Y:S01]  /*105c0*/  HMMA.16816.F32.BF16 R72, R120.reuse, R134, R72 ;  /* 0x000000867848723c */ /* 0x040fe20000041848 */
[----:B------:R-:W3:Y:S07]  /*105d0*/  LDSM.16.MT88.4 R132, [R176+0x10800] ;  /* 0x01080000b084783b */ /* 0x000eee0000004200 */
[C---:B--2---:R-:W-:Y:S08]  /*105e0*/  HMMA.16816.F32.BF16 R76, R120.reuse, R124, R76 ;  /* 0x0000007c784c723c */ /* 0x044ff0000004184c */
[C---:B------:R-:W-:Y:S01]  /*105f0*/  HMMA.16816.F32.BF16 R80, R120.reuse, R126, R80 ;  /* 0x0000007e7850723c */ /* 0x040fe20000041850 */
[----:B------:R-:W2:Y:S07]  /*10600*/  LDSM.16.MT88.4 R124, [R178+0x10800] ;  /* 0x01080000b27c783b */ /* 0x000eae0000004200 */
[C---:B-1----:R-:W-:Y:S03]  /*10610*/  HMMA.16816.F32.BF16 R84, R120.reuse, R128, R84 ;  /* 0x000000807854723c */ /* 0x042fe60000041854 */
[----:B------:R-:W-:Y:S01]  /*10620*/  LOP3.LUT R129, R145, R174, R195, 0x96, !PT ;  /* 0x000000ae91817212 */ /* 0x000fe200078e96c3 */
[--C-:B------:R-:W-:Y:S01]  /*10630*/  FFMA.FTZ R128, R27, UR4, -R163.reuse ;  /* 0x000000041b807c23 */ /* 0x100fe200080108a3 */
[----:B------:R1:W4:Y:S01]  /*10640*/  LDL.S16 R195, [R1] ;  /* 0x0000000001c37983 */ /* 0x0003220000100600 */
[----:B------:R-:W-:Y:S02]  /*10650*/  F2FP.BF16.F32.PACK_AB R145, R202, R201 ;  /* 0x000000c9ca91723e */ /* 0x000fe400000010ff */
[C---:B------:R-:W-:Y:S01]  /*10660*/  HMMA.16816.F32.BF16 R88, R120.reuse, R130, R88 ;  /* 0x000000827858723c */ /* 0x040fe20000041858 */
[----:B------:R-:W1:Y:S02]  /*10670*/  LDSM.16.MT88.4 R24, [R158+0x4800] ;  /* 0x004800009e18783b */ /* 0x000e640000004200 */
[--C-:B------:R-:W-:Y:S01]  /*10680*/  FFMA.FTZ R130, R30, UR4, -R163.reuse ;  /* 0x000000041e827c23 */ /* 0x100fe200080108a3 */
[----:B------:R-:W-:Y:S01]  /*10690*/  FFMA.FTZ R131, R31, UR4, -R163 ;  /* 0x000000041f837c23 */ /* 0x000fe200080108a3 */
[----:B------:R-:W-:Y:S02]  /*106a0*/  LOP3.LUT R151, R129, 0xff, RZ, 0xc0, !PT ;  /* 0x000000ff81977812 */ /* 0x000fe400078ec0ff */
[----:B------:R-:W-:Y:S01]  /*106b0*/  SHF.R.U32.HI R152, RZ, 0x18, R129 ;  /* 0x00000018ff987819 */ /* 0x000fe20000011681 */
[C---:B---3--:R-:W-:Y:S01]  /*106c0*/  HMMA.16816.F32.BF16 R92, R120.reuse, R132, R92 ;  /* 0x00000084785c723c */ /* 0x048fe2000004185c */
[----:B------:R3:W-:Y:S02]  /*106d0*/  MUFU.EX2 R133, R32 ;  /* 0x0000002000857308 */ /* 0x0007e40000000800 */
[--C-:B------:R-:W-:Y:S01]  /*106e0*/  FFMA.FTZ R132, R34, UR4, -R163.reuse ;  /* 0x0000000422847c23 */ /* 0x100fe200080108a3 */
[----:B------:R-:W-:Y:S01]  /*106f0*/  FFMA.FTZ R163, R35, UR4, -R163 ;  /* 0x0000000423a37c23 */ /* 0x000fe200080108a3 */
[----:B------:R-:W-:Y:S02]  /*10700*/  PRMT R148, R145, 0x7632, R148 ;  /* 0x0000763291947816 */ /* 0x000fe40000000094 */
[----:B------:R-:W-:Y:S01]  /*10710*/  PRMT R174, R136, 0x7771, RZ ;  /* 0x0000777188ae7816 */ /* 0x000fe200000000ff */
[C---:B------:R-:W-:Y:S03]  /*10720*/  HMMA.16816.F32.BF16 R96, R120.reuse, R134, R96 ;  /* 0x000000867860723c */ /* 0x040fe60000041860 */
[----:B------:R-:W-:Y:S05]  /*10730*/  MUFU.EX2 R163, R163 ;  /* 0x000000a300a37308 */ /* 0x000fea0000000800 */
[C---:B--2---:R-:W-:Y:S03]  /*10740*/  HMMA.16816.F32.BF16 R100, R120.reuse, R124, R100 ;  /* 0x0000007c7864723c */ /* 0x044fe60000041864 */
[--C-:B---3--:R-:W-:Y:S01]  /*10750*/  FADD.FTZ R32, R207, R28.reuse ;  /* 0x0000001ccf207221 */ /* 0x108fe20000010000 */
[----:B------:R-:W-:Y:S02]  /*10760*/  PRMT R28, R0, 0x7632, R28 ;  /* 0x00007632001c7816 */ /* 0x000fe4000000001c */
[----:B------:R-:W-:Y:S01]  /*10770*/  PRMT R0, R147, 0x5410, R146 ;  /* 0x0000541093007816 */ /* 0x000fe20000000092 */
[----:B------:R-:W-:Y:S01]  /*10780*/  FADD.FTZ R119, R208, R32 ;  /* 0x00000020d0777221 */ /* 0x000fe20000010000 */
[C---:B------:R-:W-:Y:S01]  /*10790*/  HMMA.16816.F32.BF16 R104, R120.reuse, R126, R104 ;  /* 0x0000007e7868723c */ /* 0x040fe20000041868 */
[----:B------:R-:W-:Y:S02]  /*107a0*/  LDSM.16.MT88.4 R124, [R117+0x1000] ;  /* 0x00100000757c783b */ /* 0x000fe40000004200 */
[----:B------:R-:W-:Y:S02]  /*107b0*/  LOP3.LUT R169, R28, 0xff, RZ, 0xc0, !PT ;  /* 0x000000ff1ca97812 */ /* 0x000fe400078ec0ff */
[----:B------:R-:W-:Y:S02]  /*107c0*/  @!P6 PRMT R146, R241, 0x5410, RZ ;  /* 0x00005410f192e816 */ /* 0x000fe400000000ff */
[----:B------:R-:W-:Y:S01]  /*107d0*/  @!P3 PRMT R147, R242, 0x5410, RZ ;  /* 0x00005410f293b816 */ /* 0x000fe200000000ff */
[C---:B------:R-:W-:Y:S03]  /*107e0*/  HMMA.16816.F32.BF16 R12, R120.reuse, R20, R12 ;  /* 0x00000014780c723c */ /* 0x040fe6000004180c */
[----:B------:R-:W-:Y:S02]  /*107f0*/  PRMT R20, R168, 0x5410, R2 ;  /* 0x00005410a8147816 */ /* 0x000fe40000000002 */
[----:B------:R-:W-:Y:S02]  /*10800*/  ISETP.GT.U32.AND P6, PT, R174, UR6, PT ;  /* 0x00000006ae007c0c */ /* 0x000fe4000bfc4070 */
[----:B------:R-:W-:Y:S01]  /*10810*/  ISETP.LE.U32.AND P3, PT, R170, UR6, PT ;  /* 0x00000006aa007c0c */ /* 0x000fe2000bf63070 */
[C---:B------:R-:W-:Y:S03]  /*10820*/  HMMA.16816.F32.BF16 R108, R120.reuse, R22, R108 ;  /* 0x00000016786c723c */ /* 0x040fe6000004186c */
[--C-:B------:R-:W-:Y:S02]  /*10830*/  HSET2.LE.AND R20, R20, R190.reuse, PT ;  /* 0x000000be14147233 */ /* 0x100fe40003803000 */
[----:B------:R-:W-:Y:S02]  /*10840*/  PRMT R21, R169, 0x5410, R170 ;  /* 0x00005410a9157816 */ /* 0x000fe400000000aa */
[----:B------:R-:W-:Y:S01]  /*10850*/  LOP3.LUT R22, R137, 0xff, RZ, 0xc0, !PT ;  /* 0x000000ff89167812 */ /* 0x000fe200078ec0ff */
[C---:B-1----:R-:W-:Y:S03]  /*10860*/  HMMA.16816.F32.BF16 R16, R120.reuse, R24, R16 ;  /* 0x000000187810723c */ /* 0x042fe60000041810 */
[----:B------:R-:W-:Y:S01]  /*10870*/  HSET2.LE.AND R21, R21, R190, PT ;  /* 0x000000be15157233 */ /* 0x000fe20003803000 */
[----:B------:R-:W-:Y:S01]  /*10880*/  @P6 HFMA2.BF16_V2 R237, -RZ.H0_H0, RZ.H0_H0, -R143.H0_H0 ;  /* 0x200000ffffed6231 */ /* 0x000fe2000034098f */
[----:B------:R-:W-:Y:S01]  /*10890*/  LOP3.LUT R20, R0, R20, RZ, 0xc0, !PT ;  /* 0x0000001400147212 */ /* 0x000fe200078ec0ff */
[----:B------:R-:W-:Y:S01]  /*108a0*/  @!P3 HFMA2.BF16_V2 R239, -RZ.H0_H0, RZ.H0_H0, -R148.H0_H0 ;  /* 0x200000ffffefb231 */ /* 0x000fe20000340994 */
[----:B------:R-:W-:Y:S01]  /*108b0*/  PRMT R22, R22, 0x5410, R174 ;  /* 0x0000541016167816 */ /* 0x000fe200000000ae */
[----:B------:R-:W-:Y:S01]  /*108c0*/  HMMA.16816.F32.BF16 R112, R120, R26, R112 ;  /* 0x0000001a7870723c */ /* 0x000fe20000041870 */
[----:B------:R-:W-:Y:S02]  /*108d0*/  LDSM.16.MT88.4 R24, [R158+0x1000] ;  /* 0x001000009e18783b */ /* 0x000fe40000004200 */
[----:B------:R-:W-:Y:S02]  /*108e0*/  PRMT R0, R145, 0x5410, R148 ;  /* 0x0000541091007816 */ /* 0x000fe40000000094 */
[----:B------:R-:W-:Y:S02]  /*108f0*/  PRMT R23, R175, 0x5410, R179 ;  /* 0x00005410af177816 */ /* 0x000fe400000000b3 */
[----:B------:R-:W-:Y:S02]  /*10900*/  LOP3.LUT R21, R0, R21, RZ, 0xc0, !PT ;  /* 0x0000001500157212 */ /* 0x000fe400078ec0ff */
[--C-:B------:R-:W-:Y:S01]  /*10910*/  HSET2.LE.AND R22, R22, R190.reuse, PT ;  /* 0x000000be16167233 */ /* 0x100fe20003803000 */
[----:B------:R-:W-:Y:S01]  /*10920*/  LDSM.16.MT88.4 R120, [R176+0xf000] ;  /* 0x00f00000b078783b */ /* 0x000fe20000004200 */
[----:B------:R-:W-:Y:S02]  /*10930*/  LOP3.LUT R23, R23, 0xff00ff, RZ, 0xc0, !PT ;  /* 0x00ff00ff17177812 */ /* 0x000fe400078ec0ff */
[----:B------:R-:W-:Y:S02]  /*10940*/  PRMT R0, R144, 0x5410, R143 ;  /* 0x0000541090007816 */ /* 0x000fe4000000008f */
[----:B------:R-:W-:Y:S02]  /*10950*/  @!P5 PRMT R144, R238, 0x5410, RZ ;  /* 0x00005410ee90d816 */ /* 0x000fe400000000ff */
[----:B------:R-:W-:Y:S02]  /*10960*/  LOP3.LUT R22, R0, R22, RZ, 0xc0, !PT ;  /* 0x0000001600167212 */ /* 0x000fe400078ec0ff */
[----:B------:R-:W-:Y:S02]  /*10970*/  HSET2.LE.AND R23, R23, R190, PT ;  /* 0x000000be17177233 */ /* 0x000fe40003803000 */
[----:B------:R-:W-:Y:S02]  /*10980*/  @P6 PRMT R143, R237, 0x5410, RZ ;  /* 0x00005410ed8f6816 */ /* 0x000fe400000000ff */
[----:B------:R-:W-:Y:S02]  /*10990*/  @!P3 PRMT R148, R239, 0x5410, RZ ;  /* 0x00005410ef94b816 */ /* 0x000fe400000000ff */
[----:B------:R-:W-:Y:S02]  /*109a0*/  ISETP.LE.U32.AND P5, PT, R151, UR6, PT ;  /* 0x0000000697007c0c */ /* 0x000fe4000bfa3070 */
[----:B------:R-:W-:Y:S01]  /*109b0*/  ISETP.GT.U32.AND P3, PT, R179, UR6, PT ;  /* 0x00000006b3007c0c */ /* 0x000fe2000bf64070 */
[----:B-----5:R-:W-:Y:S05]  /*109c0*/  @!P4 HFMA2.BF16_V2 R33, -RZ.H0_H0, RZ.H0_H0, -R160.H0_H0 ;  /* 0x200000ffff21c231 */ /* 0x020fea00003409a0 */
[----:B------:R1:W-:Y:S01]  /*109d0*/  @!P4 STL.S16 [R1+0xc], R33 ;  /* 0x00000c210100c387 */ /* 0x0003e20000100600 */
[----:B------:R-:W-:Y:S04]  /*109e0*/  PRMT R134, R33, 0x7610, R134 ;  /* 0x0000761021867816 */ /* 0x000fe80000000086 */
[----:B------:R-:W-:Y:S02]  /*109f0*/  @!P4 PRMT R160, R134, 0x5410, RZ ;  /* 0x0000541086a0c816 */ /* 0x000fe400000000ff */
[----:B------:R-:W-:Y:S02]  /*10a00*/  ISETP.GT.U32.AND P4, PT, R196, UR6, PT ;  /* 0x00000006c4007c0c */ /* 0x000fe4000bf84070 */
[----:B------:R-:W-:Y:S01]  /*10a10*/  MUFU.EX2 R196, R177 ;  /* 0x000000b100c47308 */ /* 0x000fe20000000800 */
[----:B------:R2:W-:Y:S09]  /*10a20*/  STG.E.U16 desc[UR8][R164.64+0x10], R160 ;  /* 0x000010a0a4007986 */ /* 0x0005f2000c101508 */
[----:B------:R-:W-:Y:S01]  /*10a30*/  MUFU.EX2 R177, R131 ;  /* 0x0000008300b17308 */ /* 0x000fe20000000800 */
[----:B-1----:R-:W-:Y:S02]  /*10a40*/  FADD.FTZ R33, R203, R29 ;  /* 0x0000001dcb217221 */ /* 0x002fe40000010000 */
[----:B------:R-:W1:Y:S07]  /*10a50*/  LDSM.16.MT88.4 R28, [R176+0xd000] ;  /* 0x00d00000b01c783b */ /* 0x000e6e0000004200 */
[----:B------:R-:W3:Y:S01]  /*10a60*/  MUFU.EX2 R203, R128 ;  /* 0x0000008000cb7308 */ /* 0x000ee20000000800 */
[----:B------:R-:W-:Y:S02]  /*10a70*/  FADD.FTZ R2, R205, R33 ;  /* 0x00000021cd027221 */ /* 0x000fe40000010000 */
[----:B------:R-:W5:Y:S01]  /*10a80*/  LDSM.16.MT88.4 R32, [R178+0xd000] ;  /* 0x00d00000b220783b */ /* 0x000f620000004200 */
[----:B--2---:R-:W-:Y:S02]  /*10a90*/  PRMT R160, R194, 0x7773, RZ ;  /* 0x00007773c2a07816 */ /* 0x004fe400000000ff */
[----:B---3--:R-:W-:Y:S02]  /*10aa0*/  F2FP.BF16.F32.PACK_AB R141, R203, R133 ;  /* 0x00000085cb8d723e */ /* 0x008fe400000010ff */
[----:B------:R-:W-:Y:S02]  /*10ab0*/  LOP3.LUT R128, R129, 0xffff, RZ, 0xc0, !PT ;  /* 0x0000ffff81807812 */ /* 0x000fe400078ec0ff */
[C---:B------:R-:W-:Y:S02]  /*10ac0*/  PRMT R140, R141.reuse, 0x7632, R140 ;  /* 0x000076328d8c7816 */ /* 0x040fe4000000008c */
[----:B------:R-:W-:Y:S02]  /*10ad0*/  SHF.R.U32.HI R128, RZ, 0x8, R128 ;  /* 0x00000008ff807819 */ /* 0x000fe40000011680 */
[----:B------:R-:W-:Y:S01]  /*10ae0*/  PRMT R0, R141, 0x5410, R140 ;  /* 0x000054108d007816 */ /* 0x000fe2000000008c */
[----:B------:R-:W-:Y:S03]  /*10af0*/  @P3 HFMA2.BF16_V2 R232, -RZ.H0_H0, RZ.H0_H0, -R140.H0_H0 ;  /* 0x200000ffffe83231 */ /* 0x000fe6000034098c */
[----:B------:R-:W-:Y:S02]  /*10b00*/  LOP3.LUT R23, R0, R23, RZ, 0xc0, !PT ;  /* 0x0000001700177212 */ /* 0x000fe400078ec0ff */
[----:B------:R-:W-:Y:S05]  /*10b10*/  @P3 PRMT R140, R232, 0x5410, RZ ;  /* 0x00005410e88c3816 */ /* 0x000fea00000000ff */
[C---:B-1----:R-:W-:Y:S08]  /*10b20*/  HMMA.16816.F32.BF16 R4, R20.reuse, R28, R4 ;  /* 0x0000001c1404723c */ /* 0x042ff00000041804 */
[C---:B------:R-:W-:Y:S01]  /*10b30*/  HMMA.16816.F32.BF16 R8, R20.reuse, R30, R8 ;  /* 0x0000001e1408723c */ /* 0x040fe20000041808 */
[----:B------:R-:W1:Y:S07]  /*10b40*/  LDSM.16.MT88.4 R28, [R178+0xf000] ;  /* 0x00f00000b21c783b */ /* 0x000e6e0000004200 */
[C---:B-----5:R-:W-:Y:S08]  /*10b50*/  HMMA.16816.F32.BF16 R36, R20.reuse, R32, R36 ;  /* 0x000000201424723c */ /* 0x060ff00000041824 */
[C---:B------:R-:W-:Y:S01]  /*10b60*/  HMMA.16816.F32.BF16 R40, R20.reuse, R34, R40 ;  /* 0x000000221428723c */ /* 0x040fe20000041828 */
[----:B------:R-:W2:Y:S07]  /*10b70*/  LDSM.16.MT88.4 R32, [R117+0x3000] ;  /* 0x003000007520783b */ /* 0x000eae0000004200 */
[C---:B------:R-:W-:Y:S08]  /*10b80*/  HMMA.16816.F32.BF16 R44, R20.reuse, R124, R44 ;  /* 0x0000007c142c723c */ /* 0x040ff0000004182c */
[C---:B------:R-:W-:Y:S01]  /*10b90*/  HMMA.16816.F32.BF16 R48, R20.reuse, R126, R48 ;  /* 0x0000007e1430723c */ /* 0x040fe20000041830 */
[----:B------:R-:W-:Y:S07]  /*10ba0*/  LDSM.16.MT88.4 R124, [R176+0xd800] ;  /* 0x00d80000b07c783b */ /* 0x000fee0000004200 */
[C---:B------:R-:W-:Y:S08]  /*10bb0*/  HMMA.16816.F32.BF16 R52, R20.reuse, R24, R52 ;  /* 0x000000181434723c */ /* 0x040ff00000041834 */
[C---:B------:R-:W-:Y:S01]  /*10bc0*/  HMMA.16816.F32.BF16 R56, R20.reuse, R26, R56 ;  /* 0x0000001a1438723c */ /* 0x040fe20000041838 */
[----:B------:R-:W3:Y:S02]  /*10bd0*/  LDSM.16.MT88.4 R24, [R158+0x3000] ;  /* 0x003000009e18783b */ /* 0x000ee40000004200 */
[----:B----4-:R-:W-:Y:S05]  /*10be0*/  @P4 HFMA2.BF16_V2 R195, -RZ.H0_H0, RZ.H0_H0, -R159.H0_H0 ;  /* 0x200000ffffc34231 */ /* 0x010fea000034099f */
[C---:B------:R-:W-:Y:S01]  /*10bf0*/  HMMA.16816.F32.BF16 R60, R20.reuse, R120, R60 ;  /* 0x00000078143c723c */ /* 0x040fe2000004183c */
[----:B------:R4:W-:Y:S02]  /*10c00*/  @P4 STL.S16 [R1], R195 ;  /* 0x000000c301004387 */ /* 0x0009e40000100600 */
[----:B------:R-:W-:Y:S04]  /*10c10*/  PRMT R0, R195, 0x7610, R0 ;  /* 0x00007610c3007816 */ /* 0x000fe80000000000 */
[----:B------:R-:W-:Y:S01]  /*10c20*/  @P4 PRMT R159, R0, 0x5410, RZ ;  /* 0x00005410009f4816 */ /* 0x000fe200000000ff */
[C---:B------:R-:W-:Y:S01]  /*10c30*/  HMMA.16816.F32.BF16 R64, R20.reuse, R122, R64 ;  /* 0x0000007a1440723c */ /* 0x040fe20000041840 */
[----:B------:R-:W5:Y:S02]  /*10c40*/  LDSM.16.MT88.4 R120, [R176+0x11000] ;  /* 0x01100000b078783b */ /* 0x000f640000004200 */
[----:B------:R-:W-:Y:S02]  /*10c50*/  ISETP.GT.U32.AND P4, PT, R197, UR6, PT ;  /* 0x00000006c5007c0c */ /* 0x000fe4000bf84070 */
[----:B------:R-:W-:Y:S01]  /*10c60*/  LOP3.LUT R0, R128, 0xffff, RZ, 0xc0, !PT ;  /* 0x0000ffff80007812 */ /* 0x000fe200078ec0ff */
[----:B------:R-:W2:Y:S02]  /*10c70*/  MUFU.EX2 R197, R138 ;  /* 0x0000008a00c57308 */ /* 0x000ea40000000800 */
[C---:B-1----:R-:W-:Y:S01]  /*10c80*/  HMMA.16816.F32.BF16 R68, R20.reuse, R28, R68 ;  /* 0x0000001c1444723c */ /* 0x042fe20000041844 */
[----:B------:R1:W-:Y:S02]  /*10c90*/  STG.E.U16 desc[UR8][R164.64+0x12], R159 ;  /* 0x0000129fa4007986 */ /* 0x0003e4000c101508 */
[----:B------:R-:W-:Y:S05]  /*10ca0*/  ISETP.LE.U32.AND P2, PT, R0, UR6, PT ;  /* 0x0000000600007c0c */ /* 0x000fea000bf43070 */
[C---:B------:R-:W-:Y:S01]  /*10cb0*/  HMMA.16816.F32.BF16 R72, R20.reuse, R30, R72 ;  /* 0x0000001e1448723c */ /* 0x040fe20000041848 */
[----:B------:R-:W1:Y:S01]  /*10cc0*/  LDSM.16.MT88.4 R28, [R178+0x11000] ;  /* 0x01100000b21c783b */ /* 0x000e620000004200 */
[----:B----4-:R4:W3:Y:S01]  /*10cd0*/  MUFU.EX2 R195, R130 ;  /* 0x0000008200c37308 */ /* 0x0108e20000000800 */
[----:B------:R-:W-:Y:S01]  /*10ce0*/  @P4 HFMA2.BF16_V2 R252, -RZ.H0_H0, RZ.H0_H0, -R161.H0_H0 ;  /* 0x200000fffffc4231 */ /* 0x000fe200003409a1 */
[----:B--2---:R-:W-:Y:S04]  /*10cf0*/  F2FP.BF16.F32.PACK_AB R137, R196, R197 ;  /* 0x000000c5c489723e */ /* 0x004fe800000010ff */
[C---:B------:R-:W-:Y:S03]  /*10d00*/  HMMA.16816.F32.BF16 R76, R20.reuse, R32, R76 ;  /* 0x00000020144c723c */ /* 0x040fe6000004184c */
[----:B------:R-:W-:Y:S01]  /*10d10*/  @P4 PRMT R161, R252, 0x5410, RZ ;  /* 0x00005410fca14816 */ /* 0x000fe200000000ff */
[----:B------:R-:W-:Y:S01]  /*10d20*/  FADD.FTZ R32, R209, R2 ;  /* 0x00000002d1207221 */ /* 0x000fe20000010000 */
[----:B------:R-:W-:Y:S01]  /*10d30*/  ISETP.GT.U32.AND P4, PT, R200, UR6, PT ;  /* 0x00000006c8007c0c */ /* 0x000fe2000bf84070 */
[----:B------:R-:W-:Y:S01]  /*10d40*/  @!P5 HFMA2.BF16_V2 R235, -RZ.H0_H0, RZ.H0_H0, -R137.H0_H0 ;  /* 0x200000ffffebd231 */ /* 0x000fe20000340989 */
[----:B------:R-:W-:Y:S01]  /*10d50*/  PRMT R136, R137, 0x7632, R136 ;  /* 0x0000763289887816 */ /* 0x000fe20000000088 */
[C---:B------:R-:W-:Y:S01]  /*10d60*/  HMMA.16816.F32.BF16 R80, R20.reuse, R34, R80 ;  /* 0x000000221450723c */ /* 0x040fe20000041850 */
[----:B------:R-:W-:Y:S02]  /*10d70*/  STG.E.U16 desc[UR8][R166.64+0x12], R161 ;  /* 0x000012a1a6007986 */ /* 0x000fe4000c101508 */
[----:B------:R-:W-:Y:S01]  /*10d80*/  FADD.FTZ R0, R210, R32 ;  /* 0x00000020d2007221 */ /* 0x000fe20000010000 */
[----:B----4-:R-:W-:Y:S01]  /*10d90*/  IMAD.MOV.U32 R130, RZ, RZ, R194 ;  /* 0x000000ffff827224 */ /* 0x010fe200078e00c2 */
[----:B------:R-:W-:Y:S01]  /*10da0*/  LDSM.16.MT88.4 R32, [R158+0x5000] ;  /* 0x005000009e20783b */ /* 0x000fe20000004200 */
[----:B---3--:R-:W-:Y:S01]  /*10db0*/  F2FP.BF16.F32.PACK_AB R139, R177, R195 ;  /* 0x000000c3b18b723e */ /* 0x008fe200000010ff */
[----:B------:R-:W-:Y:S01]  /*10dc0*/  @!P2 HFMA2.BF16_V2 R234, -RZ.H0_H0, RZ.H0_H0, -R136.H0_H0 ;  /* 0x200000ffffeaa231 */ /* 0x000fe20000340988 */
[C---:B------:R-:W-:Y:S03]  /*10dd0*/  HMMA.16816.F32.BF16 R84, R20.reuse, R24, R84 ;  /* 0x000000181454723c */ /* 0x040fe60000041854 */
[----:B------:R-:W-:Y:S01]  /*10de0*/  @P4 HFMA2.BF16_V2 R251, -RZ.H0_H0, RZ.H0_H0, -R162.H0_H0 ;  /* 0x200000fffffb4231 */ /* 0x000fe200003409a2 */
[----:B------:R-:W-:Y:S01]  /*10df0*/  PRMT R138, R139, 0x7632, R138 ;  /* 0x000076328b8a7816 */ /* 0x000fe2000000008a */
[----:B------:R-:W-:Y:S01]  /*10e00*/  FADD.FTZ R2, R211, R119 ;  /* 0x00000077d3027221 */ /* 0x000fe20000010000 */
[----:B------:R-:W-:Y:S02]  /*10e10*/  F2FP.BF16.F32.PACK_AB R119, R193, R180 ;  /* 0x000000b4c177723e */ /* 0x000fe400000010ff */
[C---:B------:R-:W-:Y:S01]  /*10e20*/  HMMA.16816.F32.BF16 R88, R20.reuse, R26, R88 ;  /* 0x0000001a1458723c */ /* 0x040fe20000041858 */
[----:B------:R-:W2:Y:S02]  /*10e30*/  LDSM.16.MT88.4 R24, [R117+0x5000] ;  /* 0x005000007518783b */ /* 0x000ea40000004200 */
[----:B------:R-:W-:Y:S01]  /*10e40*/  @P4 PRMT R162, R251, 0x5410, RZ ;  /* 0x00005410fba24816 */ /* 0x000fe200000000ff */
[----:B------:R-:W-:Y:S01]  /*10e50*/  FADD.FTZ R2, R215, R2 ;  /* 0x00000002d7027221 */ /* 0x000fe20000010000 */
[----:B------:R-:W-:Y:S02]  /*10e60*/  ISETP.LE.U32.AND P4, PT, R172, UR6, PT ;  /* 0x00000006ac007c0c */ /* 0x000fe4000bf83070 */
[----:B------:R-:W3:Y:S01]  /*10e70*/  MUFU.EX2 R172, R132 ;  /* 0x0000008400ac7308 */ /* 0x000ee20000000800 */
[C---:B-----5:R-:W-:Y:S01]  /*10e80*/  HMMA.16816.F32.BF16 R92, R20.reuse, R120, R92 ;  /* 0x00000078145c723c */ /* 0x060fe2000004185c */
[----:B------:R-:W-:Y:S02]  /*10e90*/  STG.E.U16 desc[UR8][R166.64+0x10], R162 ;  /* 0x000010a2a6007986 */ /* 0x000fe4000c101508 */
[----:B------:R-:W-:Y:S01]  /*10ea0*/  FADD.FTZ R120, R204, R2 ;  /* 0x00000002cc787221 */ /* 0x000fe20000010000 */
[----:B-1----:R-:W-:Y:S01]  /*10eb0*/  PRMT R159, R194, 0x7771, RZ ;  /* 0x00007771c29f7816 */ /* 0x002fe200000000ff */
[----:B------:R1:W-:Y:S02]  /*10ec0*/  STG.E.U16 desc[UR8][R164.64+0x22], R142 ;  /* 0x0000228ea4007986 */ /* 0x0003e4000c101508 */
[----:B------:R-:W-:Y:S01]  /*10ed0*/  FADD.FTZ R153, R206, R120 ;  /* 0x00000078ce997221 */ /* 0x000fe20000010000 */
[C---:B------:R-:W-:Y:S03]  /*10ee0*/  HMMA.16816.F32.BF16 R96, R20.reuse, R122, R96 ;  /* 0x0000007a1460723c */ /* 0x040fe60000041860 */
[----:B------:R-:W-:Y:S05]  /*10ef0*/  @!P4 HFMA2.BF16_V2 R250, -RZ.H0_H0, RZ.H0_H0, -R118.H0_H0 ;  /* 0x200000fffffac231 */ /* 0x000fea0000340976 */
[C---:B------:R-:W-:Y:S03]  /*10f00*/  HMMA.16816.F32.BF16 R100, R20.reuse, R28, R100 ;  /* 0x0000001c1464723c */ /* 0x040fe60000041864 */
[----:B------:R-:W-:Y:S01]  /*10f10*/  @!P4 PRMT R118, R250, 0x5410, RZ ;  /* 0x00005410fa76c816 */ /* 0x000fe200000000ff */
[----:B------:R-:W-:Y:S01]  /*10f20*/  FADD.FTZ R28, R201, R0 ;  /* 0x00000000c91c7221 */ /* 0x000fe20000010000 */
[----:B------:R-:W-:Y:S02]  /*10f30*/  ISETP.LE.U32.AND P4, PT, R171, UR6, PT ;  /* 0x00000006ab007c0c */ /* 0x000fe4000bf83070 */
[----:B---3--:R-:W-:Y:S01]  /*10f40*/  F2FP.BF16.F32.PACK_AB R2, R163, R172 ;  /* 0x000000aca302723e */ /* 0x008fe200000010ff */
[C---:B------:R-:W-:Y:S01]  /*10f50*/  HMMA.16816.F32.BF16 R104, R20.reuse, R30, R104 ;  /* 0x0000001e1468723c */ /* 0x040fe20000041868 */
[----:B------:R3:W-:Y:S02]  /*10f60*/  STG.E.U16 desc[UR8][R164.64+0x20], R118 ;  /* 0x00002076a4007986 */ /* 0x0007e4000c101508 */
[----:B------:R-:W-:Y:S01]  /*10f70*/  FADD.FTZ R121, R202, R28 ;  /* 0x0000001cca797221 */ /* 0x000fe20000010000 */
[----:B------:R-:W-:Y:S01]  /*10f80*/  PRMT R0, R2, 0x7632, R0 ;  /* 0x0000763202007816 */ /* 0x000fe20000000000 */
[----:B------:R-:W4:Y:S01]  /*10f90*/  LDSM.16.MT88.4 R28, [R178+0xd800] ;  /* 0x00d80000b21c783b */ /* 0x000f220000004200 */
[----:B------:R-:W-:Y:S02]  /*10fa0*/  PRMT R171, R194, 0x7772, RZ ;  /* 0x00007772c2ab7816 */ /* 0x000fe400000000ff */
[C---:B--2---:R-:W-:Y:S03]  /*10fb0*/  HMMA.16816.F32.BF16 R12, R20.reuse, R24, R12 ;  /* 0x00000018140c723c */ /* 0x044fe6000004180c */
[----:B------:R-:W-:Y:S01]  /*10fc0*/  @!P4 HFMA2.BF16_V2 R248, -RZ.H0_H0, RZ.H0_H0, -R149.H0_H0 ;  /* 0x200000fffff8c231 */ /* 0x000fe20000340995 */
[----:B------:R-:W-:Y:S02]  /*10fd0*/  PRMT R24, R151, 0x5410, R128 ;  /* 0x0000541097187816 */ /* 0x000fe40000000080 */
[----:B------:R-:W-:Y:S02]  /*10fe0*/  PRMT R25, R129, 0x7632, R25 ;  /* 0x0000763281197816 */ /* 0x000fe40000000019 */
[C---:B------:R-:W-:Y:S03]  /*10ff0*/  HMMA.16816.F32.BF16 R108, R20.reuse, R26, R108 ;  /* 0x0000001a146c723c */ /* 0x040fe6000004186c */
[----:B------:R-:W-:Y:S02]  /*11000*/  @!P4 PRMT R149, R248, 0x5410, RZ ;  /* 0x00005410f895c816 */ /* 0x000fe400000000ff */
[--C-:B------:R-:W-:Y:S02]  /*11010*/  HSET2.LE.AND R24, R24, R190.reuse, PT ;  /* 0x000000be18187233 */ /* 0x100fe40003803000 */
[----:B-1----:R-:W-:Y:S01]  /*11020*/  LOP3.LUT R142, R25, 0xff, RZ, 0xc0, !PT ;  /* 0x000000ff198e7812 */ /* 0x002fe200078ec0ff */
[C---:B------:R-:W-:Y:S01]  /*11030*/  HMMA.16816.F32.BF16 R16, R20.reuse, R32, R16 ;  /* 0x000000201410723c */ /* 0x040fe20000041810 */
[----:B------:R1:W-:Y:S02]  /*11040*/  STG.E.U16 desc[UR8][R166.64+0x20], R149 ;  /* 0x00002095a6007986 */ /* 0x0003e4000c101508 */
[----:B------:R-:W-:Y:S02]  /*11050*/  PRMT R25, R137, 0x5410, R136 ;  /* 0x0000541089197816 */ /* 0x000fe40000000088 */
[----:B------:R-:W-:Y:S02]  /*11060*/  PRMT R26, R139, 0x5410, R138 ;  /* 0x000054108b1a7816 */ /* 0x000fe4000000008a */
[----:B------:R-:W-:Y:S01]  /*11070*/  LOP3.LUT R24, R25, R24, RZ, 0xc0, !PT ;  /* 0x0000001819187212 */ /* 0x000fe200078ec0ff */
[----:B------:R-:W-:Y:S03]  /*11080*/  HMMA.16816.F32.BF16 R112, R20, R34, R112 ;  /* 0x000000221470723c */ /* 0x000fe60000041870 */
[----:B------:R-:W-:Y:S02]  /*11090*/  PRMT R25, R142, 0x5410, R152 ;  /* 0x000054108e197816 */ /* 0x000fe40000000098 */
[----:B------:R-:W-:Y:S02]  /*110a0*/  PRMT R27, R171, 0x5410, R160 ;  /* 0x00005410ab1b7816 */ /* 0x000fe400000000a0 */
[----:B---3--:R-:W-:Y:S02]  /*110b0*/  PRMT R118, R119, 0x7632, R118 ;  /* 0x0000763277767816 */ /* 0x008fe40000000076 */
[--C-:B------:R-:W-:Y:S02]  /*110c0*/  HSET2.LE.AND R25, R25, R190.reuse, PT ;  /* 0x000000be19197233 */ /* 0x100fe40003803000 */
[----:B------:R-:W-:Y:S02]  /*110d0*/  LOP3.LUT R32, R27, 0xff00ff, RZ, 0xc0, !PT ;  /* 0x00ff00ff1b207812 */ /* 0x000fe400078ec0ff */
[----:B------:R-:W-:Y:S02]  /*110e0*/  PRMT R27, R119, 0x5410, R118 ;  /* 0x00005410771b7816 */ /* 0x000fe40000000076 */
[----:B------:R-:W-:Y:S02]  /*110f0*/  LOP3.LUT R25, R26, R25, RZ, 0xc0, !PT ;  /* 0x000000191a197212 */ /* 0x000fe400078ec0ff */
[----:B------:R-:W-:Y:S02]  /*11100*/  PRMT R20, R2, 0x5410, R0 ;  /* 0x0000541002147816 */ /* 0x000fe40000000000 */
[----:B------:R-:W-:Y:S02]  /*11110*/  @!P5 PRMT R137, R235, 0x5410, RZ ;  /* 0x00005410eb89d816 */ /* 0x000fe400000000ff */
[----:B-1----:R-:W-:Y:S02]  /*11120*/  LOP3.LUT R149, R130, 0xff, RZ, 0xc0, !PT ;  /* 0x000000ff82957812 */ /* 0x002fe400078ec0ff */
[----:B------:R-:W1:Y:S01]  /*11130*/  LDSM.16.MT88.4 R128, [R117+0x1800] ;  /* 0x001800007580783b */ /* 0x000e620000004200 */
[----:B------:R-:W-:Y:S02]  /*11140*/  @!P2 PRMT R136, R234, 0x5410, RZ ;  /* 0x00005410ea88a816 */ /* 0x000fe400000000ff */
[----:B------:R-:W-:Y:S02]  /*11150*/  PRMT R26, R149, 0x5410, R159 ;  /* 0x00005410951a7816 */ /* 0x000fe4000000009f */
[----:B------:R-:W-:Y:S02]  /*11160*/  ISETP.LE.U32.AND P4, PT, R173, UR6, PT ;  /* 0x00000006ad007c0c */ /* 0x000fe4000bf83070 */
[----:B------:R-:W-:Y:S02]  /*11170*/  ISETP.LE.U32.AND P6, PT, R142, UR6, PT ;  /* 0x000000068e007c0c */ /* 0x000fe4000bfc3070 */
[--C-:B------:R-:W-:Y:S02]  /*11180*/  HSET2.LE.AND R26, R26, R190.reuse, PT ;  /* 0x000000be1a1a7233 */ /* 0x100fe40003803000 */
[----:B------:R-:W-:Y:S02]  /*11190*/  ISETP.LE.U32.AND P5, PT, R152, UR6, PT ;  /* 0x0000000698007c0c */ /* 0x000fe4000bfa3070 */
[----:B------:R-:W-:Y:S02]  /*111a0*/  ISETP.LE.U32.AND P2, PT, R149, UR6, PT ;  /* 0x0000000695007c0c */ /* 0x000fe4000bf43070 */
[----:B------:R-:W-:Y:S02]  /*111b0*/  LOP3.LUT R26, R27, R26, RZ, 0xc0, !PT ;  /* 0x0000001a1b1a7212 */ /* 0x000fe400078ec0ff */
[----:B------:R-:W-:Y:S01]  /*111c0*/  HSET2.LE.AND R27, R32, R190, PT ;  /* 0x000000be201b7233 */ /* 0x000fe20003803000 */
[----:B------:R-:W-:Y:S01]  /*111d0*/  FADD.FTZ R32, R133, R121 ;  /* 0x0000007985207221 */ /* 0x000fe20000010000 */
[----:B------:R-:W-:Y:S01]  /*111e0*/  @!P4 HFMA2.BF16_V2 R247, -RZ.H0_H0, RZ.H0_H0, -R150.H0_H0 ;  /* 0x200000fffff7c231 */ /* 0x000fe20000340996 */
[----:B------:R-:W2:Y:S01]  /*111f0*/  LDSM.16.MT88.4 R132, [R158+0x1800] ;  /* 0x001800009e84783b */ /* 0x000ea20000004200 */
[----:B------:R-:W-:Y:S01]  /*11200*/  ISETP.GT.U32.AND P3, PT, R171, UR6, PT ;  /* 0x00000006ab007c0c */ /* 0x000fe2000bf64070 */
[----:B------:R-:W-:Y:S01]  /*11210*/  @!P6 HFMA2.BF16_V2 R233, -RZ.H0_H0, RZ.H0_H0, -R139.H0_H0 ;  /* 0x200000ffffe9e231 */ /* 0x000fe2000034098b */
[----:B------:R-:W-:Y:S01]  /*11220*/  LOP3.LUT R27, R20, R27, RZ, 0xc0, !PT ;  /* 0x0000001b141b7212 */ /* 0x000fe200078ec0ff */
[----:B------:R-:W-:Y:S01]  /*11230*/  @!P5 HFMA2.BF16_V2 R231, -RZ.H0_H0, RZ.H0_H0, -R138.H0_H0 ;  /* 0x200000ffffe7d231 */ /* 0x000fe2000034098a */
[----:B------:R-:W-:Y:S01]  /*11240*/  @!P4 PRMT R150, R247, 0x5410, RZ ;  /* 0x00005410f796c816 */ /* 0x000fe200000000ff */
[----:B------:R-:W-:Y:S01]  /*11250*/  @!P2 HFMA2.BF16_V2 R230, -RZ.H0_H0, RZ.H0_H0, -R119.H0_H0 ;  /* 0x200000ffffe6a231 */ /* 0x000fe20000340977 */
[----:B------:R-:W-:Y:S01]  /*11260*/  @!P6 PRMT R139, R233, 0x5410, RZ ;  /* 0x00005410e98be816 */ /* 0x000fe200000000ff */
[----:B------:R-:W-:Y:S01]  /*11270*/  LDSM.16.MT88.4 R20, [R117+0x3800] ;  /* 0x003800007514783b */ /* 0x000fe20000004200 */
[----:B------:R-:W-:Y:S01]  /*11280*/  @!P5 PRMT R138, R231, 0x5410, RZ ;  /* 0x00005410e78ad816 */ /* 0x000fe200000000ff */
[C---:B------:R-:W-:Y:S05]  /*11290*/  HMMA.16816.F32.BF16 R120, R24.reuse, R124, R4 ;  /* 0x0000007c1878723c */ /* 0x040fea0000041804 */
[----:B------:R-:W-:Y:S01]  /*112a0*/  @!P2 PRMT R119, R230, 0x5410, RZ ;  /* 0x00005410e677a816 */ /* 0x000fe200000000ff */
[----:B------:R-:W3:Y:S01]  /*112b0*/  LDSM.16.MT88.4 R4, [R176+0xf800] ;  /* 0x00f80000b004783b */ /* 0x000ee20000004200 */
[----:B------:R-:W-:Y:S01]  /*112c0*/  ISETP.GT.U32.AND P4, PT, R217, UR6, PT ;  /* 0x00000006d9007c0c */ /* 0x000fe2000bf84070 */
[C---:B------:R-:W-:Y:S03]  /*112d0*/  HMMA.16816.F32.BF16 R124, R24.reuse, R126, R8 ;  /* 0x0000007e187c723c */ /* 0x040fe60000041808 */
[----:B------:R-:W-:Y:S01]  /*112e0*/  ISETP.GT.U32.AND P6, PT, R160, UR6, PT ;  /* 0x00000006a0007c0c */ /* 0x000fe2000bfc4070 */
[----:B------:R-:W-:Y:S02]  /*112f0*/  @P3 HFMA2.BF16_V2 R228, -RZ.H0_H0, RZ.H0_H0, -R2.H0_H0 ;  /* 0x200000ffffe43231 */ /* 0x000fe40000340902 */
[----:B------:R-:W5:Y:S02]  /*11300*/  LDSM.16.MT88.4 R8, [R178+0xf800] ;  /* 0x00f80000b208783b */ /* 0x000f640000004200 */
[C---:B----4-:R-:W-:Y:S03]  /*11310*/  HMMA.16816.F32.BF16 R36, R24.reuse, R28, R36 ;  /* 0x0000001c1824723c */ /* 0x050fe60000041824 */
[----:B------:R-:W-:Y:S01]  /*11320*/  @P3 PRMT R2, R228, 0x5410, RZ ;  /* 0x00005410e4023816 */ /* 0x000fe200000000ff */
[----:B------:R-:W-:Y:S01]  /*11330*/  @P4 HFMA2.BF16_V2 R244, -RZ.H0_H0, RZ.H0_H0, -R154.H0_H0 ;  /* 0x200000fffff44231 */ /* 0x000fe2000034099a */
[C---:B------:R-:W-:Y:S01]  /*11340*/  ISETP.NE.AND P3, PT, R192.reuse, RZ, PT ;  /* 0x000000ffc000720c */ /* 0x040fe20003f65270 */
[----:B------:R-:W-:Y:S01]  /*11350*/  STG.E.U16 desc[UR8][R166.64+0x22], R150 ;  /* 0x00002296a6007986 */ /* 0x000fe2000c101508 */
[----:B------:R-:W-:Y:S01]  /*11360*/  VIADD R192, R192, 0xffffffff ;  /* 0xffffffffc0c07836 */ /* 0x000fe20000000000 */
[C---:B------:R-:W-:Y:S02]  /*11370*/  HMMA.16816.F32.BF16 R40, R24.reuse, R30, R40 ;  /* 0x0000001e1828723c */ /* 0x040fe40000041828 */
[----:B------:R-:W4:Y:S01]  /*11380*/  LDSM.16.MT88.4 R28, [R158+0x3800] ;  /* 0x003800009e1c783b */ /* 0x000f220000004200 */
[----:B------:R-:W-:Y:S01]  /*11390*/  @P4 PRMT R154, R244, 0x5410, RZ ;  /* 0x00005410f49a4816 */ /* 0x000fe200000000ff */
[----:B------:R-:W-:Y:S01]  /*113a0*/  @P6 HFMA2.BF16_V2 R227, -RZ.H0_H0, RZ.H0_H0, -R0.H0_H0 ;  /* 0x200000ffffe36231 */ /* 0x000fe20000340900 */
[----:B------:R-:W-:Y:S03]  /*113b0*/  ISETP.GT.U32.AND P4, PT, R219, UR6, PT ;  /* 0x00000006db007c0c */ /* 0x000fe6000bf84070 */
[C---:B-1----:R-:W-:Y:S02]  /*113c0*/  HMMA.16816.F32.BF16 R44, R24.reuse, R128, R44 ;  /* 0x00000080182c723c */ /* 0x042fe4000004182c */
[----:B------:R-:W-:Y:S01]  /*113d0*/  STG.E.U16 desc[UR8][R164.64+0x30], R155 ;  /* 0x0000309ba4007986 */ /* 0x000fe2000c101508 */
[----:B------:R-:W-:Y:S03]  /*113e0*/  @P6 PRMT R0, R227, 0x5410, RZ ;  /* 0x00005410e3006816 */ /* 0x000fe600000000ff */
[----:B------:R-:W-:Y:S02]  /*113f0*/  STG.E.U16 desc[UR8][R164.64+0x32], R154 ;  /* 0x0000329aa4007986 */ /* 0x000fe4000c101508 */
[C---:B------:R-:W-:Y:S02]  /*11400*/  HMMA.16816.F32.BF16 R48, R24.reuse, R130, R48 ;  /* 0x000000821830723c */ /* 0x040fe40000041830 */
[----:B------:R-:W-:Y:S01]  /*11410*/  STG.E.U16 desc[UR8][R166.64+0x32], R156 ;  /* 0x0000329ca6007986 */ /* 0x000fe2000c101508 */
[----:B------:R-:W-:Y:S05]  /*11420*/  @P4 HFMA2.BF16_V2 R243, -RZ.H0_H0, RZ.H0_H0, -R157.H0_H0 ;  /* 0x200000fffff34231 */ /* 0x000fea000034099d */
[C---:B--2---:R-:W-:Y:S03]  /*11430*/  HMMA.16816.F32.BF16 R52, R24.reuse, R132, R52 ;  /* 0x000000841834723c */ /* 0x044fe60000041834 */
[----:B------:R-:W-:Y:S02]  /*11440*/  @P4 PRMT R157, R243, 0x5410, RZ ;  /* 0x00005410f39d4816 */ /* 0x000fe400000000ff */
[----:B------:R-:W-:Y:S03]  /*11450*/  ISETP.LE.U32.AND P4, PT, R169, UR6, PT ;  /* 0x00000006a9007c0c */ /* 0x000fe6000bf83070 */
[C---:B------:R-:W-:Y:S01]  /*11460*/  HMMA.16816.F32.BF16 R56, R24.reuse, R134, R56 ;  /* 0x000000861838723c */ /* 0x040fe20000041838 */
[----:B------:R-:W-:Y:S04]  /*11470*/  STG.E.U16 desc[UR8][R166.64+0x30], R157 ;  /* 0x0000309da6007986 */ /* 0x000fe8000c101508 */
[----:B------:R-:W-:Y:S03]  /*11480*/  STG.E.U16 desc[UR8][R164.64+0x40], R147 ;  /* 0x00004093a4007986 */ /* 0x000fe6000c101508 */
[C---:B---3--:R-:W-:Y:S01]  /*11490*/  HMMA.16816.F32.BF16 R60, R24.reuse, R4, R60 ;  /* 0x00000004183c723c */ /* 0x048fe2000004183c */
[----:B------:R-:W-:Y:S02]  /*114a0*/  STG.E.U16 desc[UR8][R164.64+0x42], R146 ;  /* 0x00004292a4007986 */ /* 0x000fe4000c101508 */
[----:B------:R-:W-:Y:S02]  /*114b0*/  @!P4 HFMA2.BF16_V2 R240, -RZ.H0_H0, RZ.H0_H0, -R145.H0_H0 ;  /* 0x200000fffff0c231 */ /* 0x000fe40000340991 */
[----:B------:R-:W-:Y:S03]  /*114c0*/  STG.E.U16 desc[UR8][R166.64+0x42], R148 ;  /* 0x00004294a6007986 */ /* 0x000fe6000c101508 */
[C---:B------:R-:W-:Y:S01]  /*114d0*/  HMMA.16816.F32.BF16 R64, R24.reuse, R6, R64 ;  /* 0x000000061840723c */ /* 0x040fe20000041840 */
[----:B------:R-:W1:Y:S02]  /*114e0*/  LDSM.16.MT88.4 R4, [R176+0x11800] ;  /* 0x01180000b004783b */ /* 0x000e640000004200 */
[----:B------:R-:W-:Y:S02]  /*114f0*/  @!P4 PRMT R145, R240, 0x5410, RZ ;  /* 0x00005410f091c816 */ /* 0x000fe400000000ff */
[----:B------:R-:W-:Y:S03]  /*11500*/  ISETP.GT.U32.AND P4, PT, R175, UR6, PT ;  /* 0x00000006af007c0c */ /* 0x000fe6000bf84070 */
[C---:B-----5:R-:W-:Y:S01]  /*11510*/  HMMA.16816.F32.BF16 R68, R24.reuse, R8, R68 ;  /* 0x000000081844723c */ /* 0x060fe20000041844 */
[----:B------:R-:W-:Y:S04]  /*11520*/  STG.E.U16 desc[UR8][R166.64+0x40], R145 ;  /* 0x00004091a6007986 */ /* 0x000fe8000c101508 */
[----:B------:R-:W-:Y:S03]  /*11530*/  STG.E.U16 desc[UR8][R164.64+0x50], R144 ;  /* 0x00005090a4007986 */ /* 0x000fe6000c101508 */
[C---:B------:R-:W-:Y:S01]  /*11540*/  HMMA.16816.F32.BF16 R72, R24.reuse, R10, R72 ;  /* 0x0000000a1848723c */ /* 0x040fe20000041848 */
[----:B------:R-:W2:Y:S02]  /*11550*/  LDSM.16.MT88.4 R8, [R178+0x11800] ;  /* 0x01180000b208783b */ /* 0x000ea40000004200 */
[----:B------:R-:W-:Y:S05]  /*11560*/  @P4 HFMA2.BF16_V2 R236, -RZ.H0_H0, RZ.H0_H0, -R141.H0_H0 ;  /* 0x200000ffffec4231 */ /* 0x000fea000034098d */
[C---:B------:R-:W-:Y:S01]  /*11570*/  HMMA.16816.F32.BF16 R76, R24.reuse, R20, R76 ;  /* 0x00000014184c723c */ /* 0x040fe2000004184c */
[----:B------:R-:W-:Y:S02]  /*11580*/  STG.E.U16 desc[UR8][R164.64+0x52], R143 ;  /* 0x0000528fa4007986 */ /* 0x000fe4000c101508 */
[----:B------:R-:W-:Y:S02]  /*11590*/  @P4 PRMT R141, R236, 0x5410, RZ ;  /* 0x00005410ec8d4816 */ /* 0x000fe400000000ff */
[----:B------:R-:W-:Y:S01]  /*115a0*/  STG.E.U16 desc[UR8][R166.64+0x52], R140 ;  /* 0x0000528ca6007986 */ /* 0x000fe2000c101508 */
[----:B------:R-:W-:Y:S02]  /*115b0*/  ISETP.GT.U32.AND P4, PT, R159, UR6, PT ;  /* 0x000000069f007c0c */ /* 0x000fe4000bf84070 */
[C---:B------:R-:W-:Y:S01]  /*115c0*/  HMMA.16816.F32.BF16 R80, R24.reuse, R22, R80 ;  /* 0x000000161850723c */ /* 0x040fe20000041850 */
[----:B------:R3:W5:Y:S07]  /*115d0*/  LDSM.16.MT88.4 R20, [R117+0x5800] ;  /* 0x005800007514783b */ /* 0x00076e0000004200 */
[C---:B----4-:R-:W-:Y:S01]  /*115e0*/  HMMA.16816.F32.BF16 R84, R24.reuse, R28, R84 ;  /* 0x0000001c1854723c */ /* 0x050fe20000041854 */
[----:B------:R-:W-:Y:S02]  /*115f0*/  STG.E.U16 desc[UR8][R166.64+0x50], R141 ;  /* 0x0000508da6007986 */ /* 0x000fe4000c101508 */
[----:B------:R-:W-:Y:S02]  /*11600*/  @P4 HFMA2.BF16_V2 R229, -RZ.H0_H0, RZ.H0_H0, -R118.H0_H0 ;  /* 0x200000ffffe54231 */ /* 0x000fe40000340976 */
[----:B------:R-:W-:Y:S03]  /*11610*/  STG.E.U16 desc[UR8][R164.64+0x60], R137 ;  /* 0x00006089a4007986 */ /* 0x000fe6000c101508 */
[C---:B------:R-:W-:Y:S01]  /*11620*/  HMMA.16816.F32.BF16 R88, R24.reuse, R30, R88 ;  /* 0x0000001e1858723c */ /* 0x040fe20000041858 */
[----:B------:R-:W-:Y:S02]  /*11630*/  STG.E.U16 desc[UR8][R164.64+0x62], R136 ;  /* 0x00006288a4007986 */ /* 0x000fe4000c101508 */
[----:B------:R-:W-:Y:S02]  /*11640*/  @P4 PRMT R118, R229, 0x5410, RZ ;  /* 0x00005410e5764816 */ /* 0x000fe400000000ff */
[----:B------:R-:W-:Y:S03]  /*11650*/  STG.E.U16 desc[UR8][R166.64+0x60], R139 ;  /* 0x0000608ba6007986 */ /* 0x000fe6000c101508 */
[C---:B-1----:R-:W-:Y:S01]  /*11660*/  HMMA.16816.F32.BF16 R92, R24.reuse, R4, R92 ;  /* 0x00000004185c723c */ /* 0x042fe2000004185c */
[----:B------:R-:W-:Y:S02]  /*11670*/  STG.E.U16 desc[UR8][R166.64+0x62], R138 ;  /* 0x0000628aa6007986 */ /* 0x000fe4000c101508 */
[----:B---3--:R-:W-:Y:S02]  /*11680*/  IMAD.MOV.U32 R117, RZ, RZ, R116 ;  /* 0x000000ffff757224 */ /* 0x008fe400078e0074 */
[----:B------:R-:W-:Y:S03]  /*11690*/  STG.E.U16 desc[UR8][R164.64+0x70], R119 ;  /* 0x00007077a4007986 */ /* 0x000fe6000c101508 */
[C---:B------:R-:W-:Y:S01]  /*116a0*/  HMMA.16816.F32.BF16 R96, R24.reuse, R6, R96 ;  /* 0x000000061860723c */ /* 0x040fe20000041860 */
[----:B------:R-:W1:Y:S07]  /*116b0*/  LDSM.16.MT88.4 R4, [R158+0x5800] ;  /* 0x005800009e04783b */ /* 0x000e6e0000004200 */
[C---:B--2---:R-:W-:Y:S01]  /*116c0*/  HMMA.16816.F32.BF16 R100, R24.reuse, R8, R100 ;  /* 0x000000081864723c */ /* 0x044fe20000041864 */
[----:B------:R-:W-:Y:S02]  /*116d0*/  STG.E.U16 desc[UR8][R164.64+0x72], R118 ;  /* 0x00007276a4007986 */ /* 0x000fe4000c101508 */
[----:B------:R-:W-:Y:S01]  /*116e0*/  FADD.FTZ R8, R216, R153 ;  /* 0x00000099d8087221 */ /* 0x000fe20000010000 */
[----:B------:R-:W-:Y:S01]  /*116f0*/  FADD.FTZ R9, R203, R32 ;  /* 0x00000020cb097221 */ /* 0x000fe20000010000 */
[----:B------:R2:W-:Y:S02]  /*11700*/  STG.E.U16 desc[UR8][R166.64+0x72], R0 ;  /* 0x00007200a6007986 */ /* 0x0005e4000c101508 */
[----:B------:R-:W-:Y:S01]  /*11710*/  FADD.FTZ R8, R214, R8 ;  /* 0x00000008d6087221 */ /* 0x000fe20000010000 */
[C---:B------:R-:W-:Y:S01]  /*11720*/  HMMA.16816.F32.BF16 R104, R24.reuse, R10, R104 ;  /* 0x0000000a1868723c */ /* 0x040fe20000041868 */
[----:B------:R3:W-:Y:S07]  /*11730*/  STG.E.U16 desc[UR8][R166.64+0x70], R2 ;  /* 0x00007002a6007986 */ /* 0x0007ee000c101508 */
[C---:B-----5:R-:W-:Y:S08]  /*11740*/  HMMA.16816.F32.BF16 R128, R24.reuse, R20, R12 ;  /* 0x000000141880723c */ /* 0x060ff0000004180c */
[C---:B------:R-:W-:Y:S03]  /*11750*/  HMMA.16816.F32.BF16 R108, R24.reuse, R22, R108 ;  /* 0x00000016186c723c */ /* 0x040fe6000004186c */
[----:B--2---:R-:W-:Y:S05]  /*11760*/  FADD.FTZ R0, R195, R9 ;  /* 0x00000009c3007221 */ /* 0x004fea0000010000 */
[C---:B-1----:R-:W-:Y:S03]  /*11770*/  HMMA.16816.F32.BF16 R132, R24.reuse, R4, R16 ;  /* 0x000000041884723c */ /* 0x042fe60000041810 */
[----:B---3--:R-:W-:Y:S01]  /*11780*/  FADD.FTZ R2, R197, R8 ;  /* 0x00000008c5027221 */ /* 0x008fe20000010000 */
[----:B------:R-:W-:Y:S01]  /*11790*/  FADD.FTZ R0, R177, R0 ;  /* 0x00000000b1007221 */ /* 0x000fe20000010000 */
[----:B------:R-:W-:Y:S02]  /*117a0*/  IADD3 R195, P2, PT, R164, -0x80, RZ ;  /* 0xffffff80a4c37810 */ /* 0x000fe40007f5e0ff */
[----:B------:R-:W-:Y:S01]  /*117b0*/  FADD.FTZ R2, R196, R2 ;  /* 0x00000002c4027221 */ /* 0x000fe20000010000 */
[----:B------:R-:W-:Y:S03]  /*117c0*/  HMMA.16816.F32.BF16 R112, R24, R6, R112 ;  /* 0x000000061870723c */ /* 0x000fe60000041870 */
[----:B------:R-:W-:Y:S01]  /*117d0*/  FADD.FTZ R0, R172, R0 ;  /* 0x00000000ac007221 */ /* 0x000fe20000010000 */
[----:B------:R-:W-:Y:S01]  /*117e0*/  FADD.FTZ R2, R180, R2 ;  /* 0x00000002b4027221 */ /* 0x000fe20000010000 */
[----:B------:R-:W-:Y:S02]  /*117f0*/  IADD3.X R194, PT, PT, R165, -0x1, RZ, P2, !PT ;  /* 0xffffffffa5c27810 */ /* 0x000fe400017fe4ff */
[----:B------:R-:W-:Y:S01]  /*11800*/  FADD.FTZ R201, R163, R0 ;  /* 0x00000000a3c97221 */ /* 0x000fe20000010000 */
[----:B------:R-:W-:Y:S02]  /*11810*/  IMAD.MOV.U32 R0, RZ, RZ, R3 ;  /* 0x000000ffff007224 */ /* 0x000fe400078e0003 */
[----:B------:R-:W-:Y:S01]  /*11820*/  FADD.FTZ R193, R193, R2 ;  /* 0x00000002c1c17221 */ /* 0x000fe20000010000 */
[----:B------:R-:W-:Y:S09]  /*11830*/  @P3 BRA `(.L_x_676) ;  /* 0xffffffc000103947 */ /* 0x000ff2000383ffff */
.L_x_675:
[----:B------:R-:W2:Y:S01]  /*11840*/  LDL R138, [R1+0x60] ;  /* 0x00006000018a7983 */ /* 0x000ea20000100800 */
[----:B------:R-:W1:Y:S01]  /*11850*/  LDCU UR4, c[0x0][0x4fc] ;  /* 0x00009f80ff0477ac */ /* 0x000e620008000800 */
[C---:B------:R-:W-:Y:S02]  /*11860*/  LOP3.LUT P4, RZ, R186.reuse, 0x8, RZ, 0xc0, !PT ;  /* 0x00000008baff7812 */ /* 0x040fe4000788c0ff */
[----:B------:R-:W3:Y:S01]  /*11870*/  SHFL.BFLY PT, R0, R201, 0x2, 0x1f ;  /* 0x0c401f00c9007f89 */ /* 0x000ee200000e0000 */
[----:B------:R-:W-:Y:S02]  /*11880*/  LOP3.LUT P3, RZ, R186, 0x10, RZ, 0xc0, !PT ;  /* 0x00000010baff7812 */ /* 0x000fe4000786c0ff */
[----:B------:R-:W-:Y:S01]  /*11890*/  SEL R184, R184, 0xffffffe0, !P4 ;  /* 0xffffffe0b8b87807 */ /* 0x000fe20006000000 */
[----:B------:R-:W4:Y:S01]  /*118a0*/  SHFL.BFLY PT, R2, R193, 0x2, 0x1f ;  /* 0x0c401f00c1027f89 */ /* 0x000f2200000e0000 */
[----:B---3--:R-:W-:Y:S01]  /*118b0*/  FADD.FTZ R0, R0, R201 ;  /* 0x000000c900007221 */ /* 0x008fe20000010000 */
[----:B----4-:R-:W-:-:S04]  /*118c0*/  FADD.FTZ R2, R2, R193 ;  /* 0x000000c102027221 */ /* 0x010fc80000010000 */
[----:B------:R-:W3:Y:S04]  /*118d0*/  SHFL.BFLY PT, R5, R0, 0x1, 0x1f ;  /* 0x0c201f0000057f89 */ /* 0x000ee800000e0000 */
[----:B------:R-:W4:Y:S01]  /*118e0*/  SHFL.BFLY PT, R4, R2, 0x1, 0x1f ;  /* 0x0c201f0002047f89 */ /* 0x000f2200000e0000 */
[----:B---3--:R-:W-:Y:S01]  /*118f0*/  FADD.FTZ R118, R0, R5 ;  /* 0x0000000500767221 */ /* 0x008fe20000010000 */
[----:B------:R-:W-:Y:S01]  /*11900*/  SHF.L.U32 R5, R186, 0x4, RZ ;  /* 0x00000004ba057819 */ /* 0x000fe200000006ff */
[----:B----4-:R-:W-:Y:S02]  /*11910*/  FADD.FTZ R117, R2, R4 ;  /* 0x0000000402757221 */ /* 0x010fe40000010000 */
[----:B------:R-:W3:Y:S01]  /*11920*/  MUFU.RCP R0, R118 ;  /* 0x0000007600007308 */ /* 0x000ee20000001000 */
[----:B------:R-:W-:-:S02]  /*11930*/  FSETP.NE.FTZ.AND P1, PT, R118, RZ, PT ;  /* 0x000000ff7600720b */ /* 0x000fc40003f35000 */
[----:B------:R-:W-:Y:S02]  /*11940*/  SHF.L.U32 R4, R186, 0x1, RZ ;  /* 0x00000001ba047819 */ /* 0x000fe400000006ff */
[----:B------:R-:W-:Y:S02]  /*11950*/  FSETP.NE.FTZ.AND P2, PT, R117, RZ, PT ;  /* 0x000000ff7500720b */ /* 0x000fe40003f55000 */
[----:B------:R-:W-:Y:S01]  /*11960*/  LOP3.LUT R5, R5, 0x1c0, RZ, 0xc0, !PT ;  /* 0x000001c005057812 */ /* 0x000fe200078ec0ff */
[----:B------:R-:W4:Y:S01]  /*11970*/  MUFU.RCP R2, R117 ;  /* 0x0000007500027308 */ /* 0x000f220000001000 */
[--C-:B------:R-:W-:Y:S02]  /*11980*/  LOP3.LUT R183, R183, 0x6, R4.reuse, 0xf8, !PT ;  /* 0x00000006b7b77812 */ /* 0x100fe400078ef804 */
[----:B------:R-:W-:-:S04]  /*11990*/  LOP3.LUT R4, R5, 0x38, R4, 0xf8, !PT ;  /* 0x0000003805047812 */ /* 0x000fc800078ef804 */
[----:B------:R-:W-:Y:S02]  /*119a0*/  LOP3.LUT R183, R183, R4, RZ, 0xfc, !PT ;  /* 0x00000004b7b77212 */ /* 0x000fe400078efcff */
[----:B---3--:R-:W-:-:S05]  /*119b0*/  FSEL R0, R0, 1, P1 ;  /* 0x3f80000000007808 */ /* 0x008fca0000800000 */
[----:B-1----:R-:W-:Y:S01]  /*119c0*/  FMUL.FTZ R0, R0, UR4 ;  /* 0x0000000400007c20 */ /* 0x002fe20008410000 */
[----:B----4-:R-:W-:-:S03]  /*119d0*/  FSEL R2, R2, 1, P2 ;  /* 0x3f80000002027808 */ /* 0x010fc60001000000 */
[C---:B------:R-:W-:Y:S01]  /*119e0*/  FMUL.FTZ R46, R0.reuse, R46 ;  /* 0x0000002e002e7220 */ /* 0x040fe20000410000 */
[C---:B------:R-:W-:Y:S01]  /*119f0*/  FMUL.FTZ R14, R0.reuse, R47 ;  /* 0x0000002f000e7220 */ /* 0x040fe20000410000 */
[C---:B------:R-:W-:Y:S01]  /*11a00*/  FMUL.FTZ R122, R0.reuse, R122 ;  /* 0x0000007a007a7220 */ /* 0x040fe20000410000 */
[----:B------:R-:W-:Y:S01]  /*11a10*/  FMUL.FTZ R4, R0, R123 ;  /* 0x0000007b00047220 */ /* 0x000fe20000410000 */
[----:B------:R-:W-:Y:S01]  /*11a20*/  FMUL.FTZ R2, R2, UR4 ;  /* 0x0000000402027c20 */ /* 0x000fe20008410000 */
[C---:B------:R-:W-:Y:S01]  /*11a30*/  FMUL.FTZ R50, R0.reuse, R50 ;  /* 0x0000003200327220 */ /* 0x040fe20000410000 */
[----:B------:R-:W-:Y:S01]  /*11a40*/  FMUL.FTZ R47, R0, R51 ;  /* 0x00000033002f7220 */ /* 0x000fe20000410000 */
[----:B------:R-:W-:Y:S01]  /*11a50*/  F2FP.BF16.F32.PACK_AB R14, R14, R46 ;  /* 0x0000002e0e0e723e */ /* 0x000fe200000010ff */
[C---:B------:R-:W-:Y:S01]  /*11a60*/  FMUL.FTZ R7, R2.reuse, R52 ;  /* 0x0000003402077220 */ /* 0x040fe20000410000 */
[C---:B------:R-:W-:Y:S01]  /*11a70*/  FMUL.FTZ R6, R2.reuse, R53 ;  /* 0x0000003502067220 */ /* 0x040fe20000410000 */
[C---:B------:R-:W-:Y:S01]  /*11a80*/  FMUL.FTZ R13, R2.reuse, R49 ;  /* 0x00000031020d7220 */ /* 0x040fe20000410000 */
[C---:B------:R-:W-:Y:S01]  /*11a90*/  FMUL.FTZ R137, R2.reuse, R120 ;  /* 0x0000007802897220 */ /* 0x040fe20000410000 */
[C---:B------:R-:W-:Y:S01]  /*11aa0*/  FMUL.FTZ R136, R2.reuse, R124 ;  /* 0x0000007c02887220 */ /* 0x040fe20000410000 */
[C---:B------:R-:W-:Y:S01]  /*11ab0*/  FMUL.FTZ R5, R2.reuse, R125 ;  /* 0x0000007d02057220 */ /* 0x040fe20000410000 */
        /* <DEDUP_REMOVED lines=44> */
[----:B------:R-:W-:Y:S01]  /*11d80*/  FMUL.FTZ R11, R0, R127 ;  /* 0x0000007f000b7220 */ /* 0x000fe20000410000 */
[----:B------:R-:W-:Y:S01]  /*11d90*/  F2FP.BF16.F32.PACK_AB R46, R6, R7 ;  /* 0x00000007062e723e */ /* 0x000fe200000010ff */
[C---:B------:R-:W-:Y:S01]  /*11da0*/  FMUL.FTZ R9, R0.reuse, R39 ;  /* 0x0000002700097220 */ /* 0x040fe20000410000 */
[----:B------:R-:W-:Y:S01]  /*11db0*/  SEL R49, R49, 0xfffffff0, !P0 ;  /* 0xfffffff031317807 */ /* 0x000fe20004000000 */
[C---:B------:R-:W-:Y:S01]  /*11dc0*/  FMUL.FTZ R12, R0.reuse, R43 ;  /* 0x0000002b000c7220 */ /* 0x040fe20000410000 */
[----:B------:R-:W-:Y:S01]  /*11dd0*/  LEA R6, R183, UR5, 0x1 ;  /* 0x00000005b7067c11 */ /* 0x000fe2000f8e08ff */
        /* <DEDUP_REMOVED lines=38> */
[----:B------:R-:W-:-:S02]  /*12040*/  F2FP.BF16.F32.PACK_AB R0, R121, R137 ;  /* 0x000000897900723e */ /* 0x000fc400000010ff */
[----:B------:R-:W-:Y:S02]  /*12050*/  F2FP.BF16.F32.PACK_AB R4, R4, R122 ;  /* 0x0000007a0404723e */ /* 0x000fe400000010ff */
[----:B------:R-:W-:Y:S01]  /*12060*/  F2FP.BF16.F32.PACK_AB R47, R47, R50 ;  /* 0x000000322f2f723e */ /* 0x000fe200000010ff */
[----:B------:R1:W-:Y:S01]  /*12070*/  STS [R6], R0 ;  /* 0x0000000006007388 */ /* 0x0003e20000000800 */
[----:B------:R-:W-:Y:S02]  /*12080*/  F2FP.BF16.F32.PACK_AB R5, R5, R136 ;  /* 0x000000880505723e */ /* 0x000fe400000010ff */
[----:B------:R-:W-:Y:S01]  /*12090*/  F2FP.BF16.F32.PACK_AB R11, R11, R126 ;  /* 0x0000007e0b0b723e */ /* 0x000fe200000010ff */
[----:B------:R-:W-:Y:S01]  /*120a0*/  STS [R6+0x400], R4 ;  /* 0x0004000406007388 */ /* 0x000fe20000000800 */
[----:B------:R-:W-:Y:S02]  /*120b0*/  F2FP.BF16.F32.PACK_AB R50, R2, R112 ;  /* 0x000000700232723e */ /* 0x000fe400000010ff */
[----:B------:R-:W-:-:S02]  /*120c0*/  IADD3 R7, PT, PT, R6, R49, RZ ;  /* 0x0000003106077210 */ /* 0x000fc40007ffe0ff */
[----:B------:R-:W-:Y:S02]  /*120d0*/  F2FP.BF16.F32.PACK_AB R10, R10, R125 ;  /* 0x0000007d0a0a723e */ /* 0x000fe400000010ff */
[----:B------:R-:W-:Y:S01]  /*120e0*/  IADD3 R2, PT, PT, R6, R184, RZ ;  /* 0x000000b806027210 */ /* 0x000fe20007ffe0ff */
[----:B------:R3:W-:Y:S01]  /*120f0*/  STS [R7], R5 ;  /* 0x0000000507007388 */ /* 0x0007e20000000800 */
[----:B------:R-:W-:Y:S02]  /*12100*/  F2FP.BF16.F32.PACK_AB R9, R9, R38 ;  /* 0x000000260909723e */ /* 0x000fe400000010ff */
[----:B------:R-:W-:Y:S01]  /*12110*/  F2FP.BF16.F32.PACK_AB R8, R8, R124 ;  /* 0x0000007c0808723e */ /* 0x000fe200000010ff */
[----:B------:R-:W-:Y:S01]  /*12120*/  STS [R7+0x400], R11 ;  /* 0x0004000b07007388 */ /* 0x000fe20000000800 */
[----:B------:R-:W-:Y:S02]  /*12130*/  F2FP.BF16.F32.PACK_AB R12, R12, R42 ;  /* 0x0000002a0c0c723e */ /* 0x000fe400000010ff */
[----:B------:R-:W-:Y:S01]  /*12140*/  F2FP.BF16.F32.PACK_AB R15, R15, R120 ;  /* 0x000000780f0f723e */ /* 0x000fe200000010ff */
[----:B------:R4:W-:Y:S01]  /*12150*/  STS [R2], R10 ;  /* 0x0000000a02007388 */ /* 0x0009e20000000800 */
[----:B------:R-:W-:-:S02]  /*12160*/  F2FP.BF16.F32.PACK_AB R13, R13, R119 ;  /* 0x000000770d0d723e */ /* 0x000fc400000010ff */
[----:B------:R-:W-:Y:S01]  /*12170*/  F2FP.BF16.F32.PACK_AB R45, R45, R54 ;  /* 0x000000362d2d723e */ /* 0x000fe200000010ff */
[----:B------:R5:W-:Y:S01]  /*12180*/  STS [R2+0x400], R9 ;  /* 0x0004000902007388 */ /* 0x000be20000000800 */
[C---:B-1----:R-:W-:Y:S02]  /*12190*/  IADD3 R0, PT, PT, R6.reuse, 0x40, RZ ;  /* 0x0000004006007810 */ /* 0x042fe40007ffe0ff */
[----:B------:R-:W-:Y:S02]  /*121a0*/  @P3 IADD3 R0, PT, PT, R6, -0x40, RZ ;  /* 0xffffffc006003810 */ /* 0x000fe40007ffe0ff */
[----:B------:R-:W-:Y:S02]  /*121b0*/  F2FP.BF16.F32.PACK_AB R44, R44, R56 ;  /* 0x000000382c2c723e */ /* 0x000fe400000010ff */
[----:B------:R-:W-:Y:S02]  /*121c0*/  F2FP.BF16.F32.PACK_AB R43, R43, R58 ;  /* 0x0000003a2b2b723e */ /* 0x000fe400000010ff */
[----:B------:R-:W-:-:S02]  /*121d0*/  F2FP.BF16.F32.PACK_AB R42, R61, R60 ;  /* 0x0000003c3d2a723e */ /* 0x000fc400000010ff */
[----:B------:R-:W-:Y:S02]  /*121e0*/  F2FP.BF16.F32.PACK_AB R41, R41, R62 ;  /* 0x0000003e2929723e */ /* 0x000fe400000010ff */
[----:B---3--:R-:W-:Y:S02]  /*121f0*/  IADD3 R5, PT, PT, R49, R2, RZ ;  /* 0x0000000231057210 */ /* 0x008fe40007ffe0ff */
[----:B------:R-:W-:Y:S02]  /*12200*/  F2FP.BF16.F32.PACK_AB R40, R40, R64 ;  /* 0x000000402828723e */ /* 0x000fe400000010ff */
[----:B------:R-:W-:Y:S01]  /*12210*/  F2FP.BF16.F32.PACK_AB R39, R39, R66 ;  /* 0x000000422727723e */ /* 0x000fe200000010ff */
[----:B------:R1:W-:Y:S01]  /*12220*/  STS [R5], R8 ;  /* 0x0000000805007388 */ /* 0x0003e20000000800 */
[----:B------:R-:W-:Y:S01]  /*12230*/  F2FP.BF16.F32.PACK_AB R38, R69, R68 ;  /* 0x000000444526723e */ /* 0x000fe200000010ff */
[----:B----4-:R-:W3:Y:S02]  /*12240*/  LDC.U8 R10, c[0x0][0x549] ;  /* 0x00015240ff0a7b82 */ /* 0x010ee40000000000 */
[----:B------:R-:W-:Y:S01]  /*12250*/  STS [R5+0x400], R12 ;  /* 0x0004000c05007388 */ /* 0x000fe20000000800 */
[----:B------:R-:W-:-:S02]  /*12260*/  F2FP.BF16.F32.PACK_AB R37, R37, R70 ;  /* 0x000000462525723e */ /* 0x000fc400000010ff */
[----:B-----5:R-:W-:Y:S01]  /*12270*/  IADD3 R9, PT, PT, R184, R0, RZ ;  /* 0x00000000b8097210 */ /* 0x020fe20007ffe0ff */
[----:B------:R-:W-:Y:S01]  /*12280*/  STS [R0], R15 ;  /* 0x0000000f00007388 */ /* 0x000fe20000000800 */
[----:B------:R-:W-:Y:S02]  /*12290*/  F2FP.BF16.F32.PACK_AB R36, R36, R72 ;  /* 0x000000482424723e */ /* 0x000fe400000010ff */
[----:B------:R-:W-:Y:S01]  /*122a0*/  IADD3 R4, PT, PT, R49, R9, RZ ;  /* 0x0000000931047210 */ /* 0x000fe20007ffe0ff */
[----:B------:R-:W-:Y:S01]  /*122b0*/  STS [R0+0x400], R14 ;  /* 0x0004000e00007388 */ /* 0x000fe20000000800 */
[----:B------:R-:W-:Y:S02]  /*122c0*/  F2FP.BF16.F32.PACK_AB R35, R35, R74 ;  /* 0x0000004a2323723e */ /* 0x000fe400000010ff */
[----:B------:R-:W-:Y:S02]  /*122d0*/  F2FP.BF16.F32.PACK_AB R34, R34, R76 ;  /* 0x0000004c2222723e */ /* 0x000fe400000010ff */
[----:B------:R-:W-:-:S02]  /*122e0*/  F2FP.BF16.F32.PACK_AB R33, R33, R78 ;  /* 0x0000004e2121723e */ /* 0x000fc400000010ff */
[----:B------:R-:W-:Y:S02]  /*122f0*/  F2FP.BF16.F32.PACK_AB R32, R32, R80 ;  /* 0x000000502020723e */ /* 0x000fe400000010ff */
[----:B------:R-:W-:Y:S02]  /*12300*/  F2FP.BF16.F32.PACK_AB R31, R31, R82 ;  /* 0x000000521f1f723e */ /* 0x000fe400000010ff */
[----:B------:R-:W-:Y:S02]  /*12310*/  F2FP.BF16.F32.PACK_AB R30, R30, R84 ;  /* 0x000000541e1e723e */ /* 0x000fe400000010ff */
[----:B-1----:R-:W-:Y:S02]  /*12320*/  IADD3 R8, PT, PT, R49, R0, RZ ;  /* 0x0000000031087210 */ /* 0x002fe40007ffe0ff */
[----:B---3--:R-:W-:Y:S02]  /*12330*/  ISETP.NE.AND P3, PT, R10, RZ, PT ;  /* 0x000000ff0a00720c */ /* 0x008fe40003f65270 */
        /* <DEDUP_REMOVED lines=26> */
[----:B--2---:R-:W-:Y:S02]  /*124e0*/  ISETP.NE.AND P0, PT, R138, -0x1, PT ;  /* 0xffffffff8a00780c */ /* 0x004fe40003f05270 */
[----:B------:R-:W-:Y:S01]  /*124f0*/  F2FP.BF16.F32.PACK_AB R48, R48, R114 ;  /* 0x000000723030723e */ /* 0x000fe200000010ff */
[----:B------:R-:W-:Y:S04]  /*12500*/  STS [R7+0x2400], R39 ;  /* 0x0024002707007388 */ /* 0x000fe80000000800 */
[----:B------:R-:W-:Y:S04]  /*12510*/  STS [R2+0x2000], R38 ;  /* 0x0020002602007388 */ /* 0x000fe80000000800 */
[----:B------:R-:W-:Y:S02]  /*12520*/  STS [R2+0x2400], R37 ;  /* 0x0024002502007388 */ /* 0x000fe40000000800 */
[----:B------:R-:W1:Y:S02]  /*12530*/  @P0 LDC.64 R10, c[0x0][0x408] ;  /* 0x00010200ff0a0b82 */ /* 0x000e640000000a00 */
        /* <DEDUP_REMOVED lines=20> */
[----:B------:R5:W-:Y:S04]  /*12680*/  STS [R8+0x4000], R16 ;  /* 0x0040001008007388 */ /* 0x000be80000000800 */
[----:B------:R-:W-:Y:S01]  /*12690*/  STS [R8+0x4400], R53 ;  /* 0x0044003508007388 */ /* 0x000fe20000000800 */
[----:B--2---:R-:W2:Y:S03]  /*126a0*/  LDC R2, c[0x0][0x434] ;  /* 0x00010d00ff027b82 */ /* 0x004ea60000000800 */
[----:B------:R-:W-:Y:S04]  /*126b0*/  STS [R9+0x4000], R52 ;  /* 0x0040003409007388 */ /* 0x000fe80000000800 */
[----:B------:R1:W-:Y:S01]  /*126c0*/  STS [R9+0x4400], R51 ;  /* 0x0044003309007388 */ /* 0x0003e20000000800 */
[----:B---3--:R-:W3:Y:S01]  /*126d0*/  LDC.U8 R5, c[0x0][0x548] ;  /* 0x00015200ff057b82 */ /* 0x008ee20000000000 */
[----:B------:R-:W2:Y:S01]  /*126e0*/  S2R R21, SR_CTAID.X ;  /* 0x0000000000157919 */ /* 0x000ea20000002500 */
[----:B------:R-:W2:Y:S06]  /*126f0*/  S2R R20, SR_CTAID.Z ;  /* 0x0000000000147919 */ /* 0x000eac0000002700 */
[----:B----4-:R-:W2:Y:S01]  /*12700*/  LDC R17, c[0x0][0x434] ;  /* 0x00010d00ff117b82 */ /* 0x010ea20000000800 */
[----:B------:R-:W-:Y:S01]  /*12710*/  STS [R4+0x4000], R50 ;  /* 0x0040003204007388 */ /* 0x000fe20000000800 */
[----:B-----5:R-:W4:Y:S06]  /*12720*/  S2R R16, SR_CTAID.Y ;  /* 0x0000000000107919 */ /* 0x020f2c0000002600 */
[----:B------:R-:W2:Y:S01]  /*12730*/  @P3 LDC R0, c[0x0][0x430] ;  /* 0x00010c00ff003b82 */ /* 0x000ea20000000800 */
[----:B------:R5:W-:Y:S07]  /*12740*/  STS [R4+0x4400], R48 ;  /* 0x0044003004007388 */ /* 0x000bee0000000800 */
[----:B-1----:R-:W1:Y:S01]  /*12750*/  @!P0 LDC.64 R8, c[0x0][0x400] ;  /* 0x00010000ff088b82 */ /* 0x002e620000000a00 */
[----:B--2---:R-:W-:-:S07]  /*12760*/  @P3 IMAD R2, R0, R17, RZ ;  /* 0x0000001100023224 */ /* 0x004fce00078e02ff */
[----:B------:R-:W2:Y:S01]  /*12770*/  @P3 LDC R0, c[0x0][0x430] ;  /* 0x00010c00ff003b82 */ /* 0x000ea20000000800 */
[----:B-----5:R-:W-:Y:S01]  /*12780*/  @P3 MOV R4, 0x1 ;  /* 0x0000000100043802 */ /* 0x020fe20000000f00 */
[----:B-1-34-:R-:W-:Y:S06]  /*12790*/  @P3 BRA `(.L_x_679) ;  /* 0x0000000000203947 */ /* 0x01afec0003800000 */
[----:B------:R-:W-:Y:S01]  /*127a0*/  ISETP.NE.AND P4, PT, R5, RZ, PT ;  /* 0x000000ff0500720c */ /* 0x000fe20003f85270 */
[----:B------:R-:W1:-:S12]  /*127b0*/  LDC R6, c[0x0][0x3e0] ;  /* 0x0000f800ff067b82 */ /* 0x000e580000000800 */
[----:B------:R-:W1:Y:S01]  /*127c0*/  @P4 LDC R4, c[0x0][0x454] ;  /* 0x00011500ff044b82 */ /* 0x000e620000000800 */
[----:B--2---:R-:W-:Y:S02]  /*127d0*/  @P4 MOV R0, 0x1 ;  /* 0x0000000100004802 */ /* 0x004fe40000000f00 */
[----:B------:R-:W-:-:S05]  /*127e0*/  @!P4 MOV R0, 0x1 ;  /* 0x000000010000c802 */ /* 0x000fca0000000f00 */
[----:B------:R-:W3:Y:S01]  /*127f0*/  @P4 LDC R2, c[0x0][0x454] ;  /* 0x00011500ff024b82 */ /* 0x000ee20000000800 */
[C---:B-1----:R-:W-:Y:S02]  /*12800*/  @P4 IMAD R4, R6.reuse, R4, RZ ;  /* 0x0000000406044224 */ /* 0x042fe400078e02ff */
[----:B------:R-:W-:-:S07]  /*12810*/  @!P4 IMAD R4, R6, R17, RZ ;  /* 0x000000110604c224 */ /* 0x000fce00078e02ff */
.L_x_679:
[----:B------:R-:W-:Y:S01]  /*12820*/  BAR.SYNC.DEFER_BLOCKING 0x0 ;  /* 0x0000000000007b1d */ /* 0x000fe20000010000 */
[----:B------:R-:W-:Y:S02]  /*12830*/  ISETP.NE.AND P4, PT, R138, -0x1, PT ;  /* 0xffffffff8a00780c */ /* 0x000fe40003f85270 */
[----:B------:R-:W-:Y:S01]  /*12840*/  ISETP.NE.AND P3, PT, R5, RZ, !P3 ;  /* 0x000000ff0500720c */ /* 0x000fe20005f65270 */
[----:B------:R-:W-:-:S04]  /*12850*/  @!P0 IMAD.WIDE.U32 R6, R16, R8, RZ ;  /* 0x0000000810068225 */ /* 0x000fc800078e00ff */
[----:B------:R-:W1:Y:S01]  /*12860*/  @P1 LDC R13, c[0x0][0x458] ;  /* 0x00011600ff0d1b82 */ /* 0x000e620000000800 */
[----:B------:R-:W4:Y:S01]  /*12870*/  @P1 MUFU.LG2 R8, R118 ;  /* 0x0000007600081308 */ /* 0x000f220000000c00 */
[----:B------:R-:W-:Y:S01]  /*12880*/  @P0 IMAD.WIDE.U32 R14, R138, R10, RZ ;  /* 0x0000000a8a0e0225 */ /* 0x000fe200078e00ff */
[----:B------:R1:W5:Y:S01]  /*12890*/  LDL R22, [R1+0xbc] ;  /* 0x0000bc0001167983 */ /* 0x0003620000100800 */
[----:B------:R-:W-:Y:S01]  /*128a0*/  LOP3.LUT P5, RZ, R186, 0x3, RZ, 0xc0, !PT ;  /* 0x00000003baff7812 */ /* 0x000fe200078ac0ff */
[----:B------:R-:W-:Y:S01]  /*128b0*/  BSSY.RECONVERGENT B0, `(.L_x_680) ;  /* 0x000002f000007945 */ /* 0x000fe20003800200 */
[----:B---3--:R-:W-:Y:S02]  /*128c0*/  IMAD R2, R20, R2, RZ ;  /* 0x0000000214027224 */ /* 0x008fe400078e02ff */
[----:B------:R-:W3:Y:S01]  /*128d0*/  @P2 LDC R18, c[0x0][0x458] ;  /* 0x00011600ff122b82 */ /* 0x000ee20000000800 */
[----:B------:R-:W1:Y:S01]  /*128e0*/  @P2 MUFU.LG2 R12, R117 ;  /* 0x00000075000c2308 */ /* 0x000e620000000c00 */
[----:B------:R-:W-:-:S02]  /*128f0*/  @!P0 IMAD R19, R16, R9, R7 ;  /* 0x0000000910138224 */ /* 0x000fc400078e0207 */
[----:B------:R-:W-:Y:S02]  /*12900*/  @P0 IMAD R19, R138, R11, R15 ;  /* 0x0000000b8a130224 */ /* 0x000fe400078e020f */
[C---:B------:R-:W-:Y:S01]  /*12910*/  @!P4 IMAD R138, R16.reuse, R17, RZ ;  /* 0x00000011108ac224 */ /* 0x040fe200078e02ff */
[----:B------:R-:W-:Y:S01]  /*12920*/  MOV R17, 0x7f800000 ;  /* 0x7f80000000117802 */ /* 0x000fe20000000f00 */
[----:B------:R-:W-:Y:S01]  /*12930*/  @!P3 IMAD R2, R16, R4, R2 ;  /* 0x000000041002b224 */ /* 0x000fe200078e0202 */
[----:B------:R-:W-:Y:S01]  /*12940*/  MOV R16, 0x7f800000 ;  /* 0x7f80000000107802 */ /* 0x000fe20000000f00 */
[----:B------:R1:W3:Y:S01]  /*12950*/  LDS.128 R24, [R191+0x1800] ;  /* 0x00180000bf187984 */ /* 0x0002e20000000c00 */
[----:B--2---:R-:W-:Y:S01]  /*12960*/  IMAD R4, R21, R0, RZ ;  /* 0x0000000015047224 */ /* 0x004fe200078e02ff */
[----:B------:R-:W-:Y:S01]  /*12970*/  SHF.R.S32.HI R5, RZ, 0x1f, R138 ;  /* 0x0000001fff057819 */ /* 0x000fe2000001148a */
[----:B----4-:R-:W-:Y:S01]  /*12980*/  @P1 FMUL.FTZ R8, R8, 0.69314718246459960938 ;  /* 0x3f31721808081820 */ /* 0x010fe20000410000 */
[----:B------:R-:W-:Y:S01]  /*12990*/  SEL R7, R138, RZ, P3 ;  /* 0x000000ff8a077207 */ /* 0x000fe20001800000 */
[----:B------:R2:W-:Y:S01]  /*129a0*/  @!P4 STL [R1+0x60], R138 ;  /* 0x0000608a0100c387 */ /* 0x0005e20000100800 */
[----:B------:R-:W-:Y:S01]  /*129b0*/  SHF.L.U32 R4, R4, 0x6, RZ ;  /* 0x0000000604047819 */ /* 0x000fe200000006ff */
[----:B-1----:R-:W-:Y:S01]  /*129c0*/  @P1 FFMA.FTZ R16, R3, R13, R8 ;  /* 0x0000000d03101223 */ /* 0x002fe20000010008 */
[----:B------:R-:W-:Y:S01]  /*129d0*/  SEL R10, R5, RZ, P3 ;  /* 0x000000ff050a7207 */ /* 0x000fe20001800000 */
[----:B------:R-:W-:Y:S01]  /*129e0*/  @P2 FMUL.FTZ R9, R12, 0.69314718246459960938 ;  /* 0x3f3172180c092820 */ /* 0x000fe20000410000 */
[----:B------:R-:W-:-:S02]  /*129f0*/  IADD3 R7, P4, P3, R4, R7, R2 ;  /* 0x0000000704077210 */ /* 0x000fc40007b9e002 */
[----:B------:R-:W-:Y:S02]  /*12a00*/  SHF.R.S32.HI R5, RZ, 0x1f, R2 ;  /* 0x0000001fff057819 */ /* 0x000fe40000011402 */
[----:B------:R-:W-:Y:S01]  /*12a10*/  SHF.R.S32.HI R2, RZ, 0x1f, R4 ;  /* 0x0000001fff027819 */ /* 0x000fe20000011404 */
[----:B---3--:R-:W-:Y:S01]  /*12a20*/  @P2 FFMA.FTZ R17, R116, R18, R9 ;  /* 0x0000001274112223 */ /* 0x008fe20000010009 */
[----:B------:R-:W-:Y:S02]  /*12a30*/  @!P0 MOV R8, R6 ;  /* 0x0000000600088202 */ /* 0x000fe40000000f00 */
[----:B------:R-:W-:Y:S01]  /*12a40*/  IADD3.X R5, PT, PT, R2, R10, R5, P4, P3 ;  /* 0x0000000a02057210 */ /* 0x000fe200027e6405 */
[----:B--2---:R-:W-:Y:S06]  /*12a50*/  @P5 BRA `(.L_x_681) ;  /* 0x0000000000505947 */ /* 0x004fec0003800000 */
[----:B------:R-:W-:Y:S02]  /*12a60*/  LOP3.LUT R2, R182, 0x30, RZ, 0xc0, !PT ;  /* 0x00000030b6027812 */ /* 0x000fe400078ec0ff */
[----:B------:R-:W-:-:S04]  /*12a70*/  LOP3.LUT R3, R186, 0x1f, RZ, 0xc0, !PT ;  /* 0x0000001fba037812 */ /* 0x000fc800078ec0ff */
[----:B------:R-:W-:-:S04]  /*12a80*/  LEA.HI R2, R3, R2, RZ, 0x1e ;  /* 0x0000000203027211 */ /* 0x000fc800078ff0ff */
[C---:B-----5:R-:W-:Y:S01]  /*12a90*/  ISETP.GE.AND P4, PT, R2.reuse, R22, PT ;  /* 0x000000160200720c */ /* 0x060fe20003f86270 */
[----:B------:R-:W-:-:S05]  /*12aa0*/  VIADD R3, R2, 0x8 ;  /* 0x0000000802037836 */ /* 0x000fca0000000000 */
[----:B------:R-:W-:-:S07]  /*12ab0*/  ISETP.GE.AND P3, PT, R3, R22, PT ;  /* 0x000000160300720c */ /* 0x000fce0003f66270 */
[----:B------:R-:W1:Y:S01]  /*12ac0*/  @!P4 LDC.64 R10, c[0x0][0x420] ;  /* 0x00010800ff0acb82 */ /* 0x000e620000000a00 */
[----:B------:R-:W-:-:S05]  /*12ad0*/  @!P4 IMAD R2, R2, R0, RZ ;  /* 0x000000000202c224 */ /* 0x000fca00078e02ff */
[----:B------:R-:W-:Y:S01]  /*12ae0*/  @!P3 IMAD R0, R3, R0, RZ ;  /* 0x000000000300b224 */ /* 0x000fe200078e02ff */
[-C--:B------:R-:W-:Y:S01]  /*12af0*/  @!P4 IADD3 R3, P2, PT, R2, R7.reuse, RZ ;  /* 0x000000070203c210 */ /* 0x080fe20007f5e0ff */
[----:B------:R-:W2:Y:S03]  /*12b00*/  @!P3 LDC.64 R12, c[0x0][0x420] ;  /* 0x00010800ff0cbb82 */ /* 0x000ea60000000a00 */
        /* <DEDUP_REMOVED lines=9> */
.L_x_681:
[----:B------:R-:W-:Y:S05]  /*12ba0*/  BSYNC.RECONVERGENT B0 ;  /* 0x0000000000007941 */ /* 0x000fea0003800200 */
.L_x_680:
[----:B------:R2:W5:Y:S01]  /*12bb0*/  LDL R29, [R1+0x2c] ;  /* 0x00002c00011d7983 */ /* 0x0005620000100800 */
[----:B------:R-:W3:Y:S03]  /*12bc0*/  LDCU.64 UR4, c[0x0][0x410] ;  /* 0x00008200ff0477ac */ /* 0x000ee60008000a00 */
[----:B------:R2:W5:Y:S01]  /*12bd0*/  LDL R28, [R1+0x30] ;  /* 0x00003000011c7983 */ /* 0x0005620000100800 */
[----:B------:R-:W-:Y:S01]  /*12be0*/  @P0 IMAD.MOV.U32 R8, RZ, RZ, R14 ;  /* 0x000000ffff080224 */ /* 0x000fe200078e000e */
[----:B-1----:R-:W-:Y:S01]  /*12bf0*/  SHF.R.U32.HI R2, RZ, 0x3, R186 ;  /* 0x00000003ff027819 */ /* 0x002fe200000116ba */
[----:B------:R-:W-:Y:S01]  /*12c00*/  BSSY.RECONVERGENT B0, `(.L_x_682) ;  /* 0x0000022000007945 */ /* 0x000fe20003800200 */
[----:B------:R2:W1:Y:S02]  /*12c10*/  LDS.128 R12, [R191+0x4000] ;  /* 0x00400000bf0c7984 */ /* 0x0004640000000c00 */
[----:B------:R-:W-:Y:S01]  /*12c20*/  IADD3 R4, P0, PT, R181, R8, RZ ;  /* 0x00000008b5047210 */ /* 0x000fe20007f1e0ff */
[C---:B------:R-:W-:Y:S01]  /*12c30*/  VIADD R6, R2.reuse, 0x10 ;  /* 0x0000001002067836 */ /* 0x040fe20000000000 */
[C---:B------:R-:W-:Y:S01]  /*12c40*/  IADD3 R3, PT, PT, R2.reuse, 0x20, RZ ;  /* 0x0000002002037810 */ /* 0x040fe20007ffe0ff */
[----:B------:R-:W-:Y:S01]  /*12c50*/  VIADD R0, R2, 0x30 ;  /* 0x0000003002007836 */ /* 0x000fe20000000000 */
[----:B------:R-:W-:-:S02]  /*12c60*/  IADD3.X R5, PT, PT, RZ, R19, RZ, P0, !PT ;  /* 0x00000013ff057210 */ /* 0x000fc400007fe4ff */
[-C--:B-----5:R-:W-:Y:S01]  /*12c70*/  ISETP.GE.AND P1, PT, R3, R22.reuse, PT ;  /* 0x000000160300720c */ /* 0x0a0fe20003f26270 */
[----:B------:R-:W-:Y:S01]  /*12c80*/  IMAD.MOV.U32 R3, RZ, RZ, RZ ;  /* 0x000000ffff037224 */ /* 0x000fe200078e00ff */
[-C--:B------:R-:W-:Y:S01]  /*12c90*/  ISETP.GE.AND P3, PT, R2, R22.reuse, PT ;  /* 0x000000160200720c */ /* 0x080fe20003f66270 */
[----:B---3--:R-:W-:Y:S01]  /*12ca0*/  IMAD.WIDE.U32 R10, R20, UR4, R4 ;  /* 0x00000004140a7c25 */ /* 0x008fe2000f8e0004 */
[-C--:B------:R-:W-:Y:S01]  /*12cb0*/  ISETP.GE.AND P2, PT, R6, R22.reuse, PT ;  /* 0x000000160600720c */ /* 0x080fe20003f46270 */
[----:B------:R2:W3:Y:S01]  /*12cc0*/  LDS.128 R16, [R191+0x2000] ;  /* 0x00200000bf107984 */ /* 0x0004e20000000c00 */
[----:B------:R-:W-:Y:S01]  /*12cd0*/  ISETP.GE.AND P0, PT, R0, R22, PT ;  /* 0x000000160000720c */ /* 0x000fe20003f06270 */
[----:B------:R-:W-:-:S04]  /*12ce0*/  IMAD.WIDE.U32 R2, R21, 0x40, R2 ;  /* 0x0000004015027825 */ /* 0x000fc800078e0002 */
[----:B------:R-:W-:Y:S02]  /*12cf0*/  IMAD R9, R20, UR5, R11 ;  /* 0x0000000514097c24 */ /* 0x000fe4000f8e020b */
[----:B------:R2:W4:Y:S02]  /*12d00*/  LDS.128 R20, [R191] ;  /* 0x00000000bf147984 */ /* 0x0005240000000c00 */
        /* <DEDUP_REMOVED lines=14> */
[----:B----4-:R1:W-:Y:S04]  /*12df0*/  @!P5 STG.E.128 desc[UR8][R4.64], R20 ;  /* 0x000000140400d986 */ /* 0x0103e8000c101d08 */
[----:B---3--:R1:W-:Y:S04]  /*12e00*/  @!P4 STG.E.128 desc[UR8][R4.64+0x80], R16 ;  /* 0x000080100400c986 */ /* 0x0083e8000c101d08 */
[----:B------:R1:W-:Y:S02]  /*12e10*/  @!P3 STG.E.128 desc[UR8][R4.64+0x100], R12 ;  /* 0x0001000c0400b986 */ /* 0x0003e4000c101d08 */
.L_x_683:
[----:B------:R-:W-:Y:S05]  /*12e20*/  BSYNC.RECONVERGENT B0 ;  /* 0x0000000000007941 */ /* 0x000fea0003800200 */
.L_x_682:
[----:B-1--4-:R1:W4:Y:S01]  /*12e30*/  LDS.128 R20, [R191+0x800] ;  /* 0x00080000bf147984 */ /* 0x0123220000000c00 */
[----:B------:R-:W-:Y:S03]  /*12e40*/  BSSY.RECONVERGENT B0, `(.L_x_684) ;  /* 0x0000017000007945 */ /* 0x000fe60003800200 */
[----:B---3--:R1:W3:Y:S04]  /*12e50*/  LDS.128 R16, [R191+0x2800] ;  /* 0x00280000bf107984 */ /* 0x0082e80000000c00 */
[----:B------:R1:W1:Y:S01]  /*12e60*/  LDS.128 R12, [R191+0x4800] ;  /* 0x00480000bf0c7984 */ /* 0x0002620000000c00 */
[----:B------:R-:W-:Y:S05]  /*12e70*/  @P2 BRA `(.L_x_685) ;  /* 0x00000000004c2947 */ /* 0x000fea0003800000 */
[----:B------:R-:W5:Y:S01]  /*12e80*/  LDCU.64 UR6, c[0x0][0x408] ;  /* 0x00008100ff0677ac */ /* 0x000f620008000a00 */
[----:B------:R-:W-:Y:S01]  /*12e90*/  IADD3 R0, P2, PT, R2, 0x10, RZ ;  /* 0x0000001002007810 */ /* 0x000fe20007f5e0ff */
[----:B------:R-:W-:Y:S01]  /*12ea0*/  IMAD.MOV.U32 R6, RZ, RZ, R10 ;  /* 0x000000ffff067224 */ /* 0x000fe200078e000a */
[----:B------:R-:W-:Y:S01]  /*12eb0*/  MOV R7, R9 ;  /* 0x0000000900077202 */ /* 0x000fe20000000f00 */
[----:B------:R-:W2:Y:S02]  /*12ec0*/  LDCU UR10, c[0x0][0x440] ;  /* 0x00008800ff0a77ac */ /* 0x000ea40008000800 */
[----:B------:R-:W-:Y:S01]  /*12ed0*/  IMAD.X R4, RZ, RZ, R3, P2 ;  /* 0x000000ffff047224 */ /* 0x000fe200010e0603 */
[----:B------:R-:W4:Y:S03]  /*12ee0*/  LDCU.64 UR4, c[0x0][0x3f0] ;  /* 0x00007e00ff0477ac */ /* 0x000f260008000a00 */
[----:B-----5:R-:W-:-:S02]  /*12ef0*/  IMAD R4, R4, UR6, RZ ;  /* 0x0000000604047c24 */ /* 0x020fc4000f8e02ff */
[----:B------:R-:W-:Y:S01]  /*12f00*/  IMAD.WIDE.U32 R6, R0, UR6, R6 ;  /* 0x0000000600067c25 */ /* 0x000fe2000f8e0006 */
[----:B--2---:R-:W-:-:S03]  /*12f10*/  ISETP.GE.AND P4, PT, R181, UR10, PT ;  /* 0x0000000ab5007c0c */ /* 0x004fc6000bf86270 */
[----:B------:R-:W-:Y:S01]  /*12f20*/  IMAD R0, R0, UR7, R4 ;  /* 0x0000000700007c24 */ /* 0x000fe2000f8e0204 */
[----:B------:R-:W-:Y:S02]  /*12f30*/  ISETP.GE.AND P3, PT, R29, UR10, PT ;  /* 0x0000000a1d007c0c */ /* 0x000fe4000bf66270 */
[----:B------:R-:W-:Y:S01]  /*12f40*/  ISETP.GE.AND P2, PT, R28, UR10, PT ;  /* 0x0000000a1c007c0c */ /* 0x000fe2000bf46270 */
[----:B------:R-:W-:Y:S01]  /*12f50*/  IMAD.IADD R0, R0, 0x1, R7 ;  /* 0x0000000100007824 */ /* 0x000fe200078e0207 */
[----:B----4-:R-:W-:-:S04]  /*12f60*/  LEA R4, P5, R6, UR4, 0x1 ;  /* 0x0000000406047c11 */ /* 0x010fc8000f8a08ff */
[----:B------:R-:W-:-:S05]  /*12f70*/  LEA.HI.X R5, R6, UR5, R0, 0x1, P5 ;  /* 0x0000000506057c11 */ /* 0x000fca000a8f0c00 */
[----:B------:R2:W-:Y:S04]  /*12f80*/  @!P4 STG.E.128 desc[UR8][R4.64], R20 ;  /* 0x000000140400c986 */ /* 0x0005e8000c101d08 */
[----:B---3--:R2:W-:Y:S04]  /*12f90*/  @!P3 STG.E.128 desc[UR8][R4.64+0x80], R16 ;  /* 0x000080100400b986 */ /* 0x0085e8000c101d08 */
[----:B-1----:R2:W-:Y:S02]  /*12fa0*/  @!P2 STG.E.128 desc[UR8][R4.64+0x100], R12 ;  /* 0x0001000c0400a986 */ /* 0x0025e4000c101d08 */
.L_x_685:
[----:B------:R-:W-:Y:S05]  /*12fb0*/  BSYNC.RECONVERGENT B0 ;  /* 0x0000000000007941 */ /* 0x000fea0003800200 */
.L_x_684:
[----:B--2-4-:R2:W4:Y:S01]  /*12fc0*/  LDS.128 R20, [R191+0x1000] ;  /* 0x00100000bf147984 */ /* 0x0145220000000c00 */
[----:B------:R-:W-:Y:S03]  /*12fd0*/  BSSY.RECONVERGENT B0, `(.L_x_686) ;  /* 0x0000017000007945 */ /* 0x000fe60003800200 */
[----:B---3--:R2:W3:Y:S04]  /*12fe0*/  LDS.128 R16, [R191+0x3000] ;  /* 0x00300000bf107984 */ /* 0x0084e80000000c00 */
[----:B-1----:R2:W1:Y:S01]  /*12ff0*/  LDS.128 R12, [R191+0x5000] ;  /* 0x00500000bf0c7984 */ /* 0x0024620000000c00 */
        /* <DEDUP_REMOVED lines=20> */
.L_x_687:
[----:B------:R-:W-:Y:S05]  /*13140*/  BSYNC.RECONVERGENT B0 ;  /* 0x0000000000007941 */ /* 0x000fea0003800200 */
.L_x_686:
[----:B--23--:R2:W3:Y:S01]  /*13150*/  LDS.128 R16, [R191+0x3800] ;  /* 0x00380000bf107984 */ /* 0x00c4e20000000c00 */
[----:B------:R-:W-:Y:S05]  /*13160*/  @P0 EXIT ;  /* 0x000000000000094d */ /* 0x000fea0003800000 */
[----:B------:R-:W5:Y:S01]  /*13170*/  LDCU.64 UR6, c[0x0][0x408] ;  /* 0x00008100ff0677ac */ /* 0x000f620008000a00 */
[----:B-1----:R1:W1:Y:S01]  /*13180*/  LDS.128 R12, [R191+0x5800] ;  /* 0x00580000bf0c7984 */ /* 0x0022620000000c00 */
[----:B------:R-:W-:Y:S01]  /*13190*/  IADD3 R0, P0, PT, R2, 0x30, RZ ;  /* 0x0000003002007810 */ /* 0x000fe20007f1e0ff */
[----:B------:R-:W4:Y:S04]  /*131a0*/  LDCU UR10, c[0x0][0x440] ;  /* 0x00008800ff0a77ac */ /* 0x000f280008000800 */
[----:B------:R-:W-:Y:S01]  /*131b0*/  IMAD.X R2, RZ, RZ, R3, P0 ;  /* 0x000000ffff027224 */ /* 0x000fe200000e0603 */
[----:B------:R-:W2:Y:S01]  /*131c0*/  LDCU.64 UR4, c[0x0][0x3f0] ;  /* 0x00007e00ff0477ac */ /* 0x000ea20008000a00 */
[----:B------:R-:W-:Y:S02]  /*131d0*/  MOV R3, R9 ;  /* 0x0000000900037202 */ /* 0x000fe40000000f00 */
[----:B-----5:R-:W-:-:S02]  /*131e0*/  IMAD R6, R2, UR6, RZ ;  /* 0x0000000602067c24 */ /* 0x020fc4000f8e02ff */
[----:B------:R-:W-:Y:S01]  /*131f0*/  IMAD.MOV.U32 R2, RZ, RZ, R10 ;  /* 0x000000ffff027224 */ /* 0x000fe200078e000a */
[----:B----4-:R-:W-:-:S03]  /*13200*/  ISETP.GE.AND P2, PT, R181, UR10, PT ;  /* 0x0000000ab5007c0c */ /* 0x010fc6000bf46270 */
[----:B------:R-:W-:Y:S01]  /*13210*/  IMAD.WIDE.U32 R4, R0, UR6, R2 ;  /* 0x0000000600047c25 */ /* 0x000fe2000f8e0002 */
[----:B------:R-:W-:Y:S02]  /*13220*/  ISETP.GE.AND P1, PT, R29, UR10, PT ;  /* 0x0000000a1d007c0c */ /* 0x000fe4000bf26270 */
[----:B------:R-:W-:Y:S01]  /*13230*/  ISETP.GE.AND P0, PT, R28, UR10, PT ;  /* 0x0000000a1c007c0c */ /* 0x000fe2000bf06270 */
[----:B------:R-:W-:Y:S01]  /*13240*/  IMAD R0, R0, UR7, R6 ;  /* 0x0000000700007c24 */ /* 0x000fe2000f8e0206 */
[----:B--2---:R-:W-:-:S03]  /*13250*/  LEA R2, P3, R4, UR4, 0x1 ;  /* 0x0000000404027c11 */ /* 0x004fc6000f8608ff */
[----:B------:R-:W-:-:S05]  /*13260*/  IMAD.IADD R0, R0, 0x1, R5 ;  /* 0x0000000100007824 */ /* 0x000fca00078e0205 */
[----:B------:R-:W-:-:S05]  /*13270*/  LEA.HI.X R3, R4, UR5, R0, 0x1, P3 ;  /* 0x0000000504037c11 */ /* 0x000fca00098f0c00 */
[----:B------:R2:W-:Y:S04]  /*13280*/  @!P2 STG.E.128 desc[UR8][R2.64], R24 ;  /* 0x000000180200a986 */ /* 0x0005e8000c101d08 */
[----:B---3--:R2:W-:Y:S01]  /*13290*/  @!P1 STG.E.128 desc[UR8][R2.64+0x80], R16 ;  /* 0x0000801002009986 */ /* 0x0085e2000c101d08 */
[----:B-1----:R-:W-:Y:S05]  /*132a0*/  @P0 EXIT ;  /* 0x000000000000094d */ /* 0x002fea0003800000 */
[----:B------:R-:W-:Y:S01]  /*132b0*/  STG.E.128 desc[UR8][R2.64+0x100], R12 ;  /* 0x0001000c02007986 */ /* 0x000fe2000c101d08 */
[----:B------:R-:W-:Y:S05]  /*132c0*/  EXIT ;  /* 0x000000000000794d */ /* 0x000fea0003800000 */
.L_x_688:
        /* <DEDUP_REMOVED lines=11> */
.L_x_942:


//--------------------- .text._ZN5flash16flash_fwd_kernelI23Flash_fwd_kernel_traitsILi192ELi64ELi64ELi4ELb0ELb0EN7cutlass10bfloat16_tE19Flash_kernel_traitsILi192ELi64ELi64ELi4ES3_EELb0ELb1ELb0ELb0ELb0ELb0ELb1ELb0EEEvNS_16Flash_fwd_paramsE --------------------------
	.section	.text._ZN5flash16flash_fwd_kernelI23Flash_fwd_kernel_traitsILi192ELi64ELi64ELi4ELb0ELb0EN7cutlass10bfloat16_tE19Flash_kernel_traitsILi192ELi64ELi64ELi4ES3_EELb0ELb1ELb0ELb0ELb0ELb0ELb1ELb0EEEvNS_16Flash_fwd_paramsE,"ax",@progbits
	.align	128
        .global         _ZN5flash16flash_fwd_kernelI23Flash_fwd_kernel_traitsILi192ELi64ELi64ELi4ELb0ELb0EN7cutlass10bfloat16_tE19Flash_kernel_traitsILi192ELi64ELi64ELi4ES3_EELb0ELb1ELb0ELb0ELb0ELb0ELb1ELb0EEEvNS_16Flash_fwd_paramsE
        .type           _ZN5flash16flash_fwd_kernelI23Flash_fwd_kernel_traitsILi192ELi64ELi64ELi4ELb0ELb0EN7cutlass10bfloat16_tE19Flash_kernel_traitsILi192ELi64ELi64ELi4ES3_EELb0ELb1ELb0ELb0ELb0ELb0ELb1ELb0EEEvNS_16Flash_fwd_paramsE,@function
        .size           _ZN5flash16flash_fwd_kernelI23Flash_fwd_kernel_traitsILi192ELi64ELi64ELi4ELb0ELb0EN7cutlass10bfloat16_tE19Flash_kernel_traitsILi192ELi64ELi64ELi4ES3_EELb0ELb1ELb0ELb0ELb0ELb0ELb1ELb0EEEvNS_16Flash_fwd_paramsE,(.L_x_943 - _ZN5flash16flash_fwd_kernelI23Flash_fwd_kernel_traitsILi192ELi64ELi64ELi4ELb0ELb0EN7cutlass10bfloat16_tE19Flash_kernel_traitsILi192ELi64ELi64ELi4ES3_EELb0ELb1ELb0ELb0ELb0ELb0ELb1ELb0EEEvNS_16Flash_fwd_paramsE)
        .other          _ZN5flash16flash_fwd_kernelI23Flash_fwd_kernel_traitsILi192ELi64ELi64ELi4ELb0ELb0EN7cutlass10bfloat16_tE19Flash_kernel_traitsILi192ELi64ELi64ELi4ES3_EELb0ELb1ELb0ELb0ELb0ELb0ELb1ELb0EEEvNS_16Flash_fwd_paramsE,@"STO_CUDA_ENTRY STV_DEFAULT"
_ZN5flash16flash_fwd_kernelI23Flash_fwd_kernel_traitsILi192ELi64ELi64ELi4ELb0ELb0EN7cutlass10bfloat16_tE19Flash_kernel_traitsILi192ELi64ELi64ELi4ES3_EELb0ELb1ELb0ELb0ELb0ELb0ELb1ELb0EEEvNS_16Flash_fwd_paramsE:
.text._ZN5flash16flash_fwd_kernelI23Flash_fwd_kernel_traitsILi192ELi64ELi64ELi4ELb0ELb0EN7cutlass10bfloat16_tE19Flash_kernel_traitsILi192ELi64ELi64ELi4ES3_EELb0ELb1ELb0ELb0ELb0ELb0ELb1ELb0EEEvNS_16Flash_fwd_paramsE:
        /* <DEDUP_REMOVED lines=51> */
.L_x_689:
        /* <DEDUP_REMOVED lines=22> */
[----:B------:R-:W2:Y:S01]  /*0490*/  LDC.U8 R0, c[0x0][0x549] ;  /* 0x00015240ff007b82 */ /* 0x000ea20000000000 */
[----:B------:R-:W-:Y:S02]  /*04a0*/  ISETP.NE.AND P1, PT, R207, -0x1, PT ;  /* 0xffffffffcf00780c */ /* 0x000fe40003f25270 */
[----:B------:R-:W-:-:S11]  /*04b0*/  SHF.L.U32 R12, R192, 0x3, RZ ;  /* 0x00000003c00c7819 */ /* 0x000fd600000006ff */
[----:B------:R-:W1:Y:S08]  /*04c0*/  @!P1 LDC.64 R8, c[0x0][0x400] ;  /* 0x00010000ff089b82 */ /* 0x000e700000000a00 */
[----:B------:R-:W3:Y:S01]  /*04d0*/  @P1 LDC.64 R4, c[0x0][0x408] ;  /* 0x00010200ff041b82 */ /* 0x000ee20000000a00 */
[----:B--2---:R-:W-:-:S13]  /*04e0*/  ISETP.NE.AND P6, PT, R0, RZ, PT ;  /* 0x000000ff0000720c */ /* 0x004fda0003fc5270 */
[----:B------:R-:W2:Y:S01]  /*04f0*/  @P6 LDC.64 R2, c[0x0][0x430] ;  /* 0x00010c00ff026b82 */ /* 0x000ea20000000a00 */
[----:B-1----:R-:W-:-:S03]  /*0500*/  @!P1 IMAD.WIDE.U32 R10, R6, R8, RZ ;  /* 0x00000008060a9225 */ /* 0x002fc600078e00ff */
[----:B------:R-:W-:-:S04]  /*0510*/  @!P1 MOV R7, R10 ;  /* 0x0000000a00079202 */ /* 0x000fc80000000f00 */
[----:B------:R-:W1:Y:S01]  /*0520*/  LDC.U8 R8, c[0x0][0x548] ;  /* 0x00015200ff087b82 */ /* 0x000e620000000000 */
[----:B---3--:R-:W-:-:S07]  /*0530*/  @P1 IMAD.WIDE.U32 R16, R207, R4, RZ ;  /* 0x00000004cf101225 */ /* 0x008fce00078e00ff */
[----:B------:R-:W3:Y:S01]  /*0540*/  @P6 LDC R0, c[0x0][0x430] ;  /* 0x00010c00ff006b82 */ /* 0x000ee20000000800 */
[----:B--2---:R-:W-:Y:S01]  /*0550*/  @P6 IMAD R2, R2, R3, RZ ;  /* 0x0000000302026224 */ /* 0x004fe200078e02ff */
[----:B------:R-:W-:Y:S01]  /*0560*/  @P6 MOV R3, 0x1 ;  /* 0x0000000100036802 */ /* 0x000fe20000000f00 */
[----:B------:R-:W-:Y:S06]  /*0570*/  @P6 BRA `(.L_x_691) ;  /* 0x0000000000286947 */ /* 0x000fec0003800000 */
[----:B-1----:R-:W-:Y:S01]  /*0580*/  ISETP.NE.AND P0, PT, R8, RZ, PT ;  /* 0x000000ff0800720c */ /* 0x002fe20003f05270 */
        /* <DEDUP_REMOVED lines=9> */
.L_x_691:
[----:B------:R-:W2:Y:S01]  /*0620*/  LDCU.64 UR4, c[0x0][0x410] ;  /* 0x00008200ff0477ac */ /* 0x000ea20008000a00 */
[----:B------:R-:W-:Y:S01]  /*0630*/  @P1 IMAD.MOV.U32 R7, RZ, RZ, R16 ;  /* 0x000000ffff071224 */ /* 0x000fe200078e0010 */
[----:B------:R-:W-:Y:S01]  /*0640*/  LOP3.LUT R4, R12, 0x38, RZ, 0xc0, !PT ;  /* 0x000000380c047812 */ /* 0x000fe200078ec0ff */
[----:B------:R-:W-:Y:S01]  /*0650*/  @!P1 IMAD R9, R6, R9, R11 ;  /* 0x0000000906099224 */ /* 0x000fe200078e020b */
[----:B------:R-:W-:Y:S01]  /*0660*/  SHF.R.U32.HI R192, RZ, 0x3, R192 ;  /* 0x00000003ffc07819 */ /* 0x000fe200000116c0 */
[----:B------:R-:W-:Y:S01]  /*0670*/  @P1 IMAD R9, R207, R5, R17 ;  /* 0x00000005cf091224 */ /* 0x000fe200078e0211 */
[----:B------:R-:W-:Y:S01]  /*0680*/  IADD3 R16, P0, PT, R4, R7, RZ ;  /* 0x0000000704107210 */ /* 0x000fe20007f1e0ff */
[----:B------:R-:W3:Y:S01]  /*0690*/  LDC R5, c[0x0][0x434] ;  /* 0x00010d00ff057b82 */ /* 0x000ee20000000800 */
[----:B------:R-:W-:Y:S01]  /*06a0*/  IMAD.IADD R14, R14, 0x1, -R13 ;  /* 0x000000010e0e7824 */ /* 0x000fe200078e0a0d */
[----:B------:R-:W-:Y:S01]  /*06b0*/  BSSY.RECONVERGENT B0, `(.L_x_692) ;  /* 0x000001f000007945 */ /* 0x000fe20003800200 */
[----:B------:R-:W-:Y:S01]  /*06c0*/  IADD3.X R17, PT, PT, RZ, R9, RZ, P0, !PT ;  /* 0x00000009ff117210 */ /* 0x000fe200007fe4ff */
[----:B------:R-:W-:Y:S01]  /*06d0*/  IMAD.MOV.U32 R193, RZ, RZ, RZ ;  /* 0x000000ffffc17224 */ /* 0x000fe200078e00ff */
[----:B-1----:R-:W-:Y:S01]  /*06e0*/  ISETP.NE.AND P6, PT, R8, RZ, !P6 ;  /* 0x000000ff0800720c */ /* 0x002fe200077c5270 */
[C---:B------:R-:W-:Y:S01]  /*06f0*/  VIADD R7, R192.reuse, 0x10 ;  /* 0x00000010c0077836 */ /* 0x040fe20000000000 */
[----:B------:R-:W-:Y:S01]  /*0700*/  ISETP.GE.AND P0, PT, R192, R14, PT ;  /* 0x0000000ec000720c */ /* 0x000fe20003f06270 */
[----:B------:R-:W-:Y:S01]  /*0710*/  IMAD.WIDE.U32 R22, R21, 0x40, R192 ;  /* 0x0000004015167825 */ /* 0x000fe200078e00c0 */
[----:B------:R-:W-:-:S02]  /*0720*/  ISETP.NE.AND P1, PT, R207, -0x1, PT ;  /* 0xffffffffcf00780c */ /* 0x000fc40003f25270 */
[----:B------:R-:W-:Y:S01]  /*0730*/  ISETP.GE.AND P2, PT, R7, R14, PT ;  /* 0x0000000e0700720c */ /* 0x000fe20003f46270 */
[C---:B--2---:R-:W-:Y:S01]  /*0740*/  IMAD.WIDE.U32 R16, R19.reuse, UR4, R16 ;  /* 0x0000000413107c25 */ /* 0x044fe2000f8e0010 */
[----:B------:R-:W-:Y:S02]  /*0750*/  IADD3 R11, PT, PT, R192, 0x20, RZ ;  /* 0x00000020c00b7810 */ /* 0x000fe40007ffe0ff */
[C---:B------:R-:W-:Y:S01]  /*0760*/  LOP3.LUT R10, R4.reuse, 0x40, RZ, 0xfc, !PT ;  /* 0x00000040040a7812 */ /* 0x040fe200078efcff */
[----:B------:R-:W-:Y:S01]  /*0770*/  IMAD R21, R19, UR5, R17 ;  /* 0x0000000513157c24 */ /* 0x000fe2000f8e0211 */
[----:B------:R-:W-:-:S03]  /*0780*/  LOP3.LUT R8, R4, 0x80, RZ, 0xfc, !PT ;  /* 0x0000008004087812 */ /* 0x000fc600078efcff */
[----:B------:R-:W-:Y:S05]  /*0790*/  @P0 BRA `(.L_x_693) ;  /* 0x0000000000400947 */ /* 0x000fea0003800000 */
[----:B------:R-:W1:Y:S01]  /*07a0*/  LDCU.64 UR4, c[0x0][0x408] ;  /* 0x00008100ff0477ac */ /* 0x000e620008000a00 */
[----:B------:R-:W-:Y:S01]  /*07b0*/  IMAD.MOV.U32 R20, RZ, RZ, R16 ;  /* 0x000000ffff147224 */ /* 0x000fe200078e0010 */
[----:B------:R-:W2:Y:S01]  /*07c0*/  LDCU UR8, c[0x0][0x440] ;  /* 0x00008800ff0877ac */ /* 0x000ea20008000800 */
[----:B------:R-:W5:Y:S01]  /*07d0*/  LDCU.64 UR6, c[0x0][0x3f0] ;  /* 0x00007e00ff0677ac */ /* 0x000f620008000a00 */
[----:B-1----:R-:W-:Y:S02]  /*07e0*/  IMAD R9, R23, UR4, RZ ;  /* 0x0000000417097c24 */ /* 0x002fe4000f8e02ff */
[----:B------:R-:W-:Y:S01]  /*07f0*/  IMAD.WIDE.U32 R24, R22, UR4, R20 ;  /* 0x0000000416187c25 */ /* 0x000fe2000f8e0014 */
[----:B--2---:R-:W-:-:S03]  /*0800*/  ISETP.GE.AND P5, PT, R4, UR8, PT ;  /* 0x0000000804007c0c */ /* 0x004fc6000bfa6270 */
[----:B------:R-:W-:Y:S01]  /*0810*/  IMAD R9, R22, UR5, R9 ;  /* 0x0000000516097c24 */ /* 0x000fe2000f8e0209 */
[----:B------:R-:W-:Y:S02]  /*0820*/  ISETP.GE.AND P4, PT, R10, UR8, PT ;  /* 0x000000080a007c0c */ /* 0x000fe4000bf86270 */
[----:B------:R-:W-:Y:S01]  /*0830*/  ISETP.GE.AND P3, PT, R8, UR8, PT ;  /* 0x0000000808007c0c */ /* 0x000fe2000bf66270 */
[----:B------:R-:W-:Y:S01]  /*0840*/  IMAD.IADD R9, R25, 0x1, R9 ;  /* 0x0000000119097824 */ /* 0x000fe200078e0209 */
[----:B-----5:R-:W-:-:S04]  /*0850*/  LEA R26, P0, R24, UR6, 0x1 ;  /* 0x00000006181a7c11 */ /* 0x020fc8000f8008ff */
[----:B------:R-:W-:-:S05]  /*0860*/  LEA.HI.X R27, R24, UR7, R9, 0x1, P0 ;  /* 0x00000007181b7c11 */ /* 0x000fca00080f0c09 */
[----:B------:R1:W-:Y:S04]  /*0870*/  @!P5 STG.E.128 desc[UR12][R26.64], RZ ;  /* 0x000000ff1a00d986 */ /* 0x0003e8000c101d0c */
[----:B------:R1:W-:Y:S04]  /*0880*/  @!P4 STG.E.128 desc[UR12][R26.64+0x80], RZ ;  /* 0x000080ff1a00c986 */ /* 0x0003e8000c101d0c */
[----:B------:R1:W-:Y:S02]  /*0890*/  @!P3 STG.E.128 desc[UR12][R26.64+0x100], RZ ;  /* 0x000100ff1a00b986 */ /* 0x0003e4000c101d0c */
.L_x_693:
[----:B------:R-:W-:Y:S05]  /*08a0*/  BSYNC.RECONVERGENT B0 ;  /* 0x0000000000007941 */ /* 0x000fea0003800200 */
.L_x_692:
[----:B------:R-:W-:Y:S01]  /*08b0*/  BSSY.RECONVERGENT B0, `(.L_x_694) ;  /* 0x0000016000007945 */ /* 0x000fe20003800200 */
[----:B------:R-:W-:-:S03]  /*08c0*/  ISETP.GE.AND P0, PT, R11, R14, PT ;  /* 0x0000000e0b00720c */ /* 0x000fc60003f06270 */
[----:B------:R-:W-:Y:S10]  /*08d0*/  @P2 BRA `(.L_x_695) ;  /* 0x00000000004c2947 */ /* 0x000ff40003800000 */
[----:B------:R-:W2:Y:S01]  /*08e0*/  LDCU.64 UR6, c[0x0][0x408] ;  /* 0x00008100ff0677ac */ /* 0x000ea20008000a00 */
[----:B------:R-:W-:Y:S01]  /*08f0*/  IADD3 R12, P2, PT, R22, 0x10, RZ ;  /* 0x00000010160c7810 */ /* 0x000fe20007f5e0ff */
[----:B------:R-:W-:Y:S01]  /*0900*/  IMAD.MOV.U32 R24, RZ, RZ, R16 ;  /* 0x000000ffff187224 */ /* 0x000fe200078e0010 */
[----:B------:R-:W-:Y:S01]  /*0910*/  MOV R25, R21 ;  /* 0x0000001500197202 */ /* 0x000fe20000000f00 */
[----:B------:R-:W5:Y:S02]  /*0920*/  LDCU UR8, c[0x0][0x440] ;  /* 0x00008800ff0877ac */ /* 0x000f640008000800 */
[----:B------:R-:W-:Y:S01]  /*0930*/  IMAD.X R9, RZ, RZ, R23, P2 ;  /* 0x000000ffff097224 */ /* 0x000fe200010e0617 */
[----:B------:R-:W1:Y:S03]  /*0940*/  LDCU.64 UR4, c[0x0][0x3f0] ;  /* 0x00007e00ff0477ac */ /* 0x000e660008000a00 */
[----:B--2---:R-:W-:-:S02]  /*0950*/  IMAD R9, R9, UR6, RZ ;  /* 0x0000000609097c24 */ /* 0x004fc4000f8e02ff */
        /* <DEDUP_REMOVED lines=11> */
.L_x_695:
[----:B------:R-:W-:Y:S05]  /*0a10*/  BSYNC.RECONVERGENT B0 ;  /* 0x0000000000007941 */ /* 0x000fea0003800200 */
.L_x_694:
[----:B------:R-:W-:Y:S01]  /*0a20*/  BSSY.RECONVERGENT B0, `(.L_x_696) ;  /* 0x0000018000007945 */ /* 0x000fe20003800200 */
[----:B------:R-:W-:Y:S01]  /*0a30*/  ISETP.NE.AND P2, PT, R4, RZ, PT ;  /* 0x000000ff0400720c */ /* 0x000fe20003f45270 */
[----:B---3--:R-:W-:Y:S01]  /*0a40*/  IMAD R18, R6, R5, RZ ;  /* 0x0000000506127224 */ /* 0x008fe200078e02ff */
[----:B------:R-:W-:Y:S01]  /*0a50*/  IADD3 R9, PT, PT, R192, 0x30, RZ ;  /* 0x00000030c0097810 */ /* 0x000fe20007ffe0ff */
[----:B------:R-:W-:Y:S10]  /*0a60*/  @P0 BRA `(.L_x_697) ;  /* 0x00000000004c0947 */ /* 0x000ff40003800000 */
[----:B------:R-:W3:Y:S01]  /*0a70*/  LDCU.64 UR6, c[0x0][0x408] ;  /* 0x00008100ff0677ac */ /* 0x000ee20008000a00 */
[----:B------:R-:W-:Y:S01]  /*0a80*/  IADD3 R12, P0, PT, R22, 0x20, RZ ;  /* 0x00000020160c7810 */ /* 0x000fe20007f1e0ff */
[----:B------:R-:W-:Y:S01]  /*0a90*/  IMAD.MOV.U32 R24, RZ, RZ, R16 ;  /* 0x000000ffff187224 */ /* 0x000fe200078e0010 */
[----:B------:R-:W-:Y:S01]  /*0aa0*/  MOV R25, R21 ;  /* 0x0000001500197202 */ /* 0x000fe20000000f00 */
[----:B------:R-:W5:Y:S02]  /*0ab0*/  LDCU UR8, c[0x0][0x440] ;  /* 0x00008800ff0877ac */ /* 0x000f640008000800 */
[----:B------:R-:W-:Y:S01]  /*0ac0*/  IMAD.X R5, RZ, RZ, R23, P0 ;  /* 0x000000ffff057224 */ /* 0x000fe200000e0617 */
[----:B------:R-:W1:Y:S03]  /*0ad0*/  LDCU.64 UR4, c[0x0][0x3f0] ;  /* 0x00007e00ff0477ac */ /* 0x000e660008000a00 */
[----:B---3--:R-:W-:-:S02]  /*0ae0*/  IMAD R5, R5, UR6, RZ ;  /* 0x0000000605057c24 */ /* 0x008fc4000f8e02ff */
[----:B------:R-:W-:Y:S01]  /*0af0*/  IMAD.WIDE.U32 R24, R12, UR6, R24 ;  /* 0x000000060c187c25 */ /* 0x000fe2000f8e0018 */
[----:B-----5:R-:W-:-:S03]  /*0b00*/  ISETP.GE.AND P4, PT, R4, UR8, PT ;  /* 0x0000000804007c0c */ /* 0x020fc6000bf86270 */
        /* <DEDUP_REMOVED lines=9> */
.L_x_697:
[----:B------:R-:W-:Y:S05]  /*0ba0*/  BSYNC.RECONVERGENT B0 ;  /* 0x0000000000007941 */ /* 0x000fea0003800200 */
.L_x_696:
        /* <DEDUP_REMOVED lines=8> */
[-C--:B------:R-:W-:Y:S02]  /*0c30*/  ISETP.GE.OR P3, PT, R11, R14.reuse, P2 ;  /* 0x0000000e0b00720c */ /* 0x080fe40001766670 */
[----:B------:R-:W-:-:S02]  /*0c40*/  ISETP.GE.OR P2, PT, R9, R14, P2 ;  /* 0x0000000e0900720c */ /* 0x000fc40001746670 */
[----:B------:R-:W-:Y:S02]  /*0c50*/  SHF.R.S32.HI R3, RZ, 0x1f, R18 ;  /* 0x0000001fff037819 */ /* 0x000fe40000011412 */
[----:B------:R-:W-:Y:S01]  /*0c60*/  SEL R5, R18, RZ, P6 ;  /* 0x000000ff12057207 */ /* 0x000fe20003000000 */
[----:B------:R-:W-:Y:S08]  /*0c70*/  @P0 BRA `(.L_x_699) ;  /* 0x0000000000480947 */ /* 0x000ff00003800000 */
[----:B------:R-:W4:Y:S01]  /*0c80*/  LDCU.64 UR6, c[0x0][0x408] ;  /* 0x00008100ff0677ac */ /* 0x000f220008000a00 */
[----:B------:R-:W-:Y:S01]  /*0c90*/  IADD3 R6, P0, PT, R22, 0x30, RZ ;  /* 0x0000003016067810 */ /* 0x000fe20007f1e0ff */
[----:B------:R-:W-:Y:S01]  /*0ca0*/  IMAD.MOV.U32 R17, RZ, RZ, R21 ;  /* 0x000000ffff117224 */ /* 0x000fe200078e0015 */
[----:B------:R-:W5:Y:S03]  /*0cb0*/  LDCU UR8, c[0x0][0x440] ;  /* 0x00008800ff0877ac */ /* 0x000f660008000800 */
[----:B------:R-:W-:Y:S01]  /*0cc0*/  IMAD.X R15, RZ, RZ, R23, P0 ;  /* 0x000000ffff0f7224 */ /* 0x000fe200000e0617 */
[----:B------:R-:W1:Y:S03]  /*0cd0*/  LDCU.64 UR4, c[0x0][0x3f0] ;  /* 0x00007e00ff0477ac */ /* 0x000e660008000a00 */
[----:B----4-:R-:W-:-:S02]  /*0ce0*/  IMAD R15, R15, UR6, RZ ;  /* 0x000000060f0f7c24 */ /* 0x010fc4000f8e02ff */
[----:B------:R-:W-:Y:S01]  /*0cf0*/  IMAD.WIDE.U32 R16, R6, UR6, R16 ;  /* 0x0000000606107c25 */ /* 0x000fe2000f8e0010 */
[----:B-----5:R-:W-:-:S03]  /*0d00*/  ISETP.GE.AND P0, PT, R4, UR8, PT ;  /* 0x0000000804007c0c */ /* 0x020fc6000bf06270 */
[----:B------:R-:W-:Y:S01]  /*0d10*/  IMAD R15, R6, UR7, R15 ;  /* 0x00000007060f7c24 */ /* 0x000fe2000f8e020f */
[----:B-1----:R-:W-:-:S03]  /*0d20*/  LEA R14, P1, R16, UR4, 0x1 ;  /* 0x00000004100e7c11 */ /* 0x002fc6000f8208ff */
[----:B------:R-:W-:-:S05]  /*0d30*/  IMAD.IADD R15, R17, 0x1, R15 ;  /* 0x00000001110f7824 */ /* 0x000fca00078e020f */
[----:B------:R-:W-:Y:S02]  /*0d40*/  LEA.HI.X R15, R16, UR5, R15, 0x1, P1 ;  /* 0x00000005100f7c11 */ /* 0x000fe400088f0c0f */
[----:B------:R-:W-:-:S03]  /*0d50*/  ISETP.GE.AND P1, PT, R10, UR8, PT ;  /* 0x000000080a007c0c */ /* 0x000fc6000bf26270 */
[----:B------:R4:W-:Y:S01]  /*0d60*/  @!P0 STG.E.128 desc[UR12][R14.64], RZ ;  /* 0x000000ff0e008986 */ /* 0x0009e2000c101d0c */
[----:B------:R-:W-:-:S09]  /*0d70*/  ISETP.GE.AND P0, PT, R8, UR8, PT ;  /* 0x0000000808007c0c */ /* 0x000fd2000bf06270 */
[----:B------:R4:W-:Y:S04]  /*0d80*/  @!P1 STG.E.128 desc[UR12][R14.64+0x80], RZ ;  /* 0x000080ff0e009986 */ /* 0x0009e8000c101d0c */
[----:B------:R4:W-:Y:S02]  /*0d90*/  @!P0 STG.E.128 desc[UR12][R14.64+0x100], RZ ;  /* 0x000100ff0e008986 */ /* 0x0009e4000c101d0c */
.L_x_699:
[----:B------:R-:W-:Y:S05]  /*0da0*/  BSYNC.RECONVERGENT B0 ;  /* 0x0000000000007941 */ /* 0x000fea0003800200 */
.L_x_698:
[--C-:B------:R-:W-:Y:S01]  /*0db0*/  IADD3 R5, P1, P0, R13, R5, R2.reuse ;  /* 0x000000050d057210 */ /* 0x100fe2000783e002 */
[----:B------:R-:W-:Y:S01]  /*0dc0*/  BSSY.RECONVERGENT B0, `(.L_x_700) ;  /* 0x000000e000007945 */ /* 0x000fe20003800200 */
[----:B------:R-:W-:Y:S02]  /*0dd0*/  SEL R3, R3, RZ, P6 ;  /* 0x000000ff03037207 */ /* 0x000fe40003000000 */
[----:B------:R-:W-:Y:S02]  /*0de0*/  SHF.R.S32.HI R4, RZ, 0x1f, R13 ;  /* 0x0000001fff047819 */ /* 0x000fe4000001140d */
[----:B------:R-:W-:-:S04]  /*0df0*/  SHF.R.S32.HI R2, RZ, 0x1f, R2 ;  /* 0x0000001fff027819 */ /* 0x000fc80000011402 */
[----:B------:R-:W-:Y:S01]  /*0e00*/  IADD3.X R2, PT, PT, R4, R3, R2, P1, P0 ;  /* 0x0000000304027210 */ /* 0x000fe20000fe0402 */
[----:B------:R-:W-:Y:S06]  /*0e10*/  @P5 BRA `(.L_x_701) ;  /* 0x0000000000205947 */ /* 0x000fec0003800000 */
        /* <DEDUP_REMOVED lines=8> */
.L_x_701:
[----:B------:R-:W-:Y:S05]  /*0ea0*/  BSYNC.RECONVERGENT B0 ;  /* 0x0000000000007941 */ /* 0x000fea0003800200 */
.L_x_700:
        /* <DEDUP_REMOVED lines=10> */
.L_x_703:
[----:B------:R-:W-:Y:S05]  /*0f50*/  BSYNC.RECONVERGENT B0 ;  /* 0x0000000000007941 */ /* 0x000fea0003800200 */
.L_x_702:
        /* <DEDUP_REMOVED lines=10> */
.L_x_705:
[----:B------:R-:W-:Y:S05]  /*1000*/  BSYNC.RECONVERGENT B0 ;  /* 0x0000000000007941 */ /* 0x000fea0003800200 */
.L_x_704:
[----:B------:R-:W-:Y:S05]  /*1010*/  @P2 EXIT ;  /* 0x000000000000294d */ /* 0x000fea0003800000 */
[----:B------:R-:W5:Y:S01]  /*1020*/  LDCU.64 UR4, c[0x0][0x420] ;  /* 0x00008400ff0477ac */ /* 0x000f620008000a00 */
[----:B------:R-:W-:-:S05]  /*1030*/  IMAD R0, R9, R0, RZ ;  /* 0x0000000009007224 */ /* 0x000fca00078e02ff */
[----:B------:R-:W-:-:S04]  /*1040*/  IADD3 R5, P0, PT, R0, R5, RZ ;  /* 0x0000000500057210 */ /* 0x000fc80007f1e0ff */
[----:B------:R-:W-:Y:S02]  /*1050*/  LEA.HI.X.SX32 R0, R0, R2, 0x1, P0 ;  /* 0x0000000200007211 */ /* 0x000fe400000f0eff */
[----:B-----5:R-:W-:-:S04]  /*1060*/  LEA R2, P0, R5, UR4, 0x2 ;  /* 0x0000000405027c11 */ /* 0x020fc8000f8010ff */
[----:B-1----:R-:W-:Y:S01]  /*1070*/  LEA.HI.X R3, R5, UR5, R0, 0x2, P0 ;  /* 0x0000000505037c11 */ /* 0x002fe200080f1400 */
[----:B------:R-:W-:-:S05]  /*1080*/  IMAD.MOV.U32 R5, RZ, RZ, 0x7f800000 ;  /* 0x7f800000ff057424 */ /* 0x000fca00078e00ff */
[----:B------:R-:W-:Y:S01]  /*1090*/  STG.E desc[UR12][R2.64], R5 ;  /* 0x0000000502007986 */ /* 0x000fe2000c10190c */
[----:B------:R-:W-:Y:S05]  /*10a0*/  EXIT ;  /* 0x000000000000794d */ /* 0x000fea0003800000 */
.L_x_690:
        /* <DEDUP_REMOVED lines=22> */
.L_x_706:
[----:B------:R-:W1:Y:S01]  /*1210*/  LDC.64 R134, c[0x0][0x3b8] ;  /* 0x0000ee00ff867b82 */ /* 0x000e620000000a00 */
[----:B------:R-:W-:-:S05]  /*1220*/  IADD3 R4, PT, PT, R7, R8, RZ ;  /* 0x0000000807047210 */ /* 0x000fca0007ffe0ff */
[C---:B-1----:R-:W-:Y:S02]  /*1230*/  IMAD R3, R4.reuse, R135, RZ ;  /* 0x0000008704037224 */ /* 0x042fe400078e02ff */
[----:B------:R-:W-:-:S05]  /*1240*/  IMAD.WIDE.U32 R4, R4, R134, RZ ;  /* 0x0000008604047225 */ /* 0x000fca00078e00ff */
[----:B------:R-:W-:-:S07]  /*1250*/  IADD3 R3, PT, PT, R5, R3, RZ ;  /* 0x0000000305037210 */ /* 0x000fce0007ffe0ff */
.L_x_707:
        /* <DEDUP_REMOVED lines=39> */
.L_x_708:
[----:B------:R-:W1:Y:S01]  /*14d0*/  LDC.64 R144, c[0x0][0x3c0] ;  /* 0x0000f000ff907b82 */ /* 0x000e620000000a00 */
[----:B------:R-:W-:-:S05]  /*14e0*/  IADD3 R7, PT, PT, R7, R8, RZ ;  /* 0x0000000807077210 */ /* 0x000fca0007ffe0ff */
[C---:B-1----:R-:W-:Y:S02]  /*14f0*/  IMAD R6, R7.reuse, R145, RZ ;  /* 0x0000009107067224 */ /* 0x042fe400078e02ff */
[----:B------:R-:W-:-:S05]  /*1500*/  IMAD.WIDE.U32 R10, R7, R144, RZ ;  /* 0x00000090070a7225 */ /* 0x000fca00078e00ff */
[----:B------:R-:W-:-:S07]  /*1510*/  IADD3 R6, PT, PT, R11, R6, RZ ;  /* 0x000000060b067210 */ /* 0x000fce0007ffe0ff */
.L_x_709:
[----:B------:R-:W-:Y:S01]  /*1520*/  IMAD.SHL.U32 R215, R192, 0x8, RZ ;  /* 0x00000008c0d77824 */ /* 0x000fe200078e00ff */
[----:B------:R-:W1:Y:S01]  /*1530*/  LDCU.128 UR4, c[0x0][0x3d0] ;  /* 0x00007a00ff0477ac */ /* 0x000e620008000c00 */
[----:B------:R-:W-:Y:S01]  /*1540*/  SHF.R.S32.HI R203, RZ, 0x1f, R2 ;  /* 0x0000001fffcb7819 */ /* 0x000fe20000011402 */
[----:B------:R-:W2:Y:S01]  /*1550*/  S2UR UR14, SR_CgaCtaId ;  /* 0x00000000000e79c3 */ /* 0x000ea20000008800 */
[----:B------:R-:W-:Y:S01]  /*1560*/  IMAD.IADD R202, R14, 0x1, -R13 ;  /* 0x000000010eca7824 */ /* 0x000fe200078e0a0d */
[C---:B------:R-:W-:Y:S01]  /*1570*/  LOP3.LUT R191, R215.reuse, 0x38, RZ, 0xc0, !PT ;  /* 0x00000038d7bf7812 */ /* 0x040fe200078ec0ff */
[----:B------:R-:W3:Y:S01]  /*1580*/  LDCU.64 UR8, c[0x0][0x390] ;  /* 0x00007200ff0877ac */ /* 0x000ee20008000a00 */
[----:B------:R-:W-:Y:S01]  /*1590*/  LOP3.LUT R209, R215, 0x1f8, RZ, 0xc0, !PT ;  /* 0x000001f8d7d17812 */ /* 0x000fe200078ec0ff */
[----:B------:R-:W-:Y:S01]  /*15a0*/  IMAD.MOV.U32 R11, RZ, RZ, RZ ;  /* 0x000000ffff0b7224 */ /* 0x000fe200078e00ff */
[C---:B------:R-:W-:Y:S01]  /*15b0*/  IADD3 R8, P1, PT, R191.reuse, R4, RZ ;  /* 0x00000004bf087210 */ /* 0x040fe20007f3e0ff */
[----:B------:R-:W4:Y:S01]  /*15c0*/  LDCU.64 UR10, c[0x0][0x388] ;  /* 0x00007100ff0a77ac */ /* 0x000f220008000a00 */
[----:B------:R-:W-:Y:S01]  /*15d0*/  IADD3 R4, P0, PT, R191, R10, RZ ;  /* 0x0000000abf047210 */ /* 0x000fe20007f1e0ff */
[----:B------:R-:W-:Y:S01]  /*15e0*/  BSSY.RECONVERGENT B0, `(.L_x_710) ;  /* 0x0000047000007945 */ /* 0x000fe20003800200 */
[--C-:B------:R-:W-:Y:S01]  /*15f0*/  SHF.R.U32.HI R10, RZ, 0x3, R192.reuse ;  /* 0x00000003ff0a7819 */ /* 0x100fe200000116c0 */
[----:B------:R-:W-:Y:S01]  /*1600*/  IMAD.X R9, RZ, RZ, R3, P1 ;  /* 0x000000ffff097224 */ /* 0x000fe200008e0603 */
[----:B------:R-:W-:Y:S01]  /*1610*/  LOP3.LUT R209, R209, 0x38, R192, 0x78, !PT ;  /* 0x00000038d1d17812 */ /* 0x000fe200078e78c0 */
[----:B------:R-:W-:Y:S01]  /*1620*/  IMAD.X R5, RZ, RZ, R6, P0 ;  /* 0x000000ffff057224 */ /* 0x000fe200000e0606 */
[----:B------:R-:W-:Y:S01]  /*1630*/  IADD3 R16, P0, PT, R191, R16, RZ ;  /* 0x00000010bf107210 */ /* 0x000fe20007f1e0ff */
[----:B------:R-:W-:Y:S01]  /*1640*/  IMAD.WIDE.U32 R6, R10, R134, R8 ;  /* 0x000000860a067225 */ /* 0x000fe200078e0008 */
[----:B------:R-:W-:-:S02]  /*1650*/  SHF.R.U32.HI R194, RZ, 0x1, R192 ;  /* 0x00000001ffc27819 */ /* 0x000fc400000116c0 */
[C---:B------:R-:W-:Y:S01]  /*1660*/  LOP3.LUT R214, R191.reuse, 0x40, RZ, 0xfc, !PT ;  /* 0x00000040bfd67812 */ /* 0x040fe200078efcff */
[----:B------:R-:W-:Y:S01]  /*1670*/  IMAD.WIDE.U32 R4, R10, R144, R4 ;  /* 0x000000900a047225 */ /* 0x000fe200078e0004 */
[----:B------:R-:W-:Y:S02]  /*1680*/  LOP3.LUT R77, R194, 0x8, RZ, 0xc0, !PT ;  /* 0x00000008c24d7812 */ /* 0x000fe400078ec0ff */
[----:B------:R-:W-:Y:S01]  /*1690*/  LOP3.LUT R213, R191, 0x80, RZ, 0xfc, !PT ;  /* 0x00000080bfd57812 */ /* 0x000fe200078efcff */
[C---:B-1----:R-:W-:Y:S02]  /*16a0*/  IMAD R205, R203.reuse, UR4, RZ ;  /* 0x00000004cbcd7c24 */ /* 0x042fe4000f8e02ff */
[C---:B------:R-:W-:Y:S02]  /*16b0*/  IMAD R7, R10.reuse, R135, R7 ;  /* 0x000000870a077224 */ /* 0x040fe400078e0207 */
[----:B------:R-:W-:Y:S02]  /*16c0*/  IMAD R203, R203, UR6, RZ ;  /* 0x00000006cbcb7c24 */ /* 0x000fe4000f8e02ff */
[----:B------:R-:W-:-:S02]  /*16d0*/  IMAD R5, R10, R145, R5 ;  /* 0x000000910a057224 */ /* 0x000fc400078e0205 */
[C---:B------:R-:W-:Y:S01]  /*16e0*/  IMAD R205, R2.reuse, UR5, R205 ;  /* 0x0000000502cd7c24 */ /* 0x040fe2000f8e02cd */
[----:B------:R-:W-:Y:S01]  /*16f0*/  UMOV UR5, 0x400 ;  /* 0x0000040000057882 */ /* 0x000fe20000000000 */
[C---:B------:R-:W-:Y:S01]  /*1700*/  IMAD R203, R2.reuse, UR7, R203 ;  /* 0x0000000702cb7c24 */ /* 0x040fe2000f8e02cb */
[----:B--2---:R-:W-:Y:S01]  /*1710*/  ULEA UR5, UR14, UR5, 0x18 ;  /* 0x000000050e057291 */ /* 0x004fe2000f8ec0ff */
[----:B------:R-:W-:-:S04]  /*1720*/  IMAD.WIDE.U32 R6, R2, UR4, R6 ;  /* 0x0000000402067c25 */ /* 0x000fc8000f8e0006 */
[----:B------:R-:W-:Y:S01]  /*1730*/  IMAD.WIDE.U32 R2, R2, UR6, R4 ;  /* 0x0000000602027c25 */ /* 0x000fe2000f8e0004 */
[----:B------:R-:W1:Y:S01]  /*1740*/  LDCU.64 UR6, c[0x0][0x3c8] ;  /* 0x00007900ff0677ac */ /* 0x000e620008000a00 */
[----:B------:R-:W-:Y:S02]  /*1750*/  LOP3.LUT R4, R215, 0x1e00, RZ, 0xc0, !PT ;  /* 0x00001e00d7047812 */ /* 0x000fe400078ec0ff */
[----:B------:R-:W-:Y:S01]  /*1760*/  IMAD.X R17, RZ, RZ, R0, P0 ;  /* 0x000000ffff117224 */ /* 0x000fe200000e0600 */
[----:B------:R-:W-:Y:S01]  /*1770*/  ISETP.GE.AND P0, PT, R10, R202, PT ;  /* 0x000000ca0a00720c */ /* 0x000fe20003f06270 */
[----:B------:R-:W-:Y:S01]  /*1780*/  IMAD.IADD R203, R3, 0x1, R203 ;  /* 0x0000000103cb7824 */ /* 0x000fe200078e02cb */
[----:B---3--:R-:W-:Y:S01]  /*1790*/  LEA R204, P1, R2, UR8, 0x1 ;  /* 0x0000000802cc7c11 */ /* 0x008fe2000f8208ff */
[----:B------:R-:W-:Y:S01]  /*17a0*/  IMAD.IADD R205, R7, 0x1, R205 ;  /* 0x0000000107cd7824 */ /* 0x000fe200078e02cd */
[----:B----4-:R-:W-:Y:S01]  /*17b0*/  LEA R206, P2, R6, UR10, 0x1 ;  /* 0x0000000a06ce7c11 */ /* 0x010fe2000f8408ff */
[----:B------:R-:W-:Y:S01]  /*17c0*/  IMAD.WIDE.U32 R20, R21, 0x40, R10 ;  /* 0x0000004015147825 */ /* 0x000fe200078e000a */
[----:B------:R-:W-:-:S02]  /*17d0*/  LEA.HI.X R203, R2, UR9, R203, 0x1, P1 ;  /* 0x0000000902cb7c11 */ /* 0x000fc400088f0ccb */
[----:B------:R-:W-:Y:S01]  /*17e0*/  LOP3.LUT R209, R209, R4, RZ, 0xfc, !PT ;  /* 0x00000004d1d17212 */ /* 0x000fe200078efcff */
[----:B------:R-:W-:Y:S01]  /*17f0*/  IMAD.SHL.U32 R2, R192, 0x40, RZ ;  /* 0x00000040c0027824 */ /* 0x000fe200078e00ff */
[----:B------:R-:W-:Y:S02]  /*1800*/  LEA.HI.X R205, R6, UR11, R205, 0x1, P2 ;  /* 0x0000000b06cd7c11 */ /* 0x000fe400090f0ccd */
[----:B------:R-:W-:Y:S01]  /*1810*/  LEA R209, R209, UR5, 0x1 ;  /* 0x00000005d1d17c11 */ /* 0x000fe2000f8e08ff */
[----:B-1----:R-:W-:Y:S01]  /*1820*/  IMAD.WIDE.U32 R16, R19, UR6, R16 ;  /* 0x0000000613107c25 */ /* 0x002fe2000f8e0010 */
[----:B------:R-:W-:-:S03]  /*1830*/  LOP3.LUT R0, R191, 0x1c0, R2, 0xf8, !PT ;  /* 0x000001c0bf007812 */ /* 0x000fc600078ef802 */
[----:B------:R-:W-:Y:S01]  /*1840*/  IMAD R19, R19, UR7, R17 ;  /* 0x0000000713137c24 */ /* 0x000fe2000f8e0211 */
[----:B------:R-:W-:Y:S01]  /*1850*/  LOP3.LUT R77, R0, R77, RZ, 0x3c, !PT ;  /* 0x0000004d004d7212 */ /* 0x000fe200078e3cff */
[----:B------:R-:W-:Y:S06]  /*1860*/  @P0 BRA `(.L_x_711) ;  /* 0x0000000000780947 */ /* 0x000fec0003800000 */
        /* <DEDUP_REMOVED lines=29> */
.L_x_712:
[----:B------:R2:W-:Y:S02]  /*1a40*/  STS.128 [R209+0x4000], RZ ;  /* 0x004000ffd1007388 */ /* 0x0005e40000000c00 */
.L_x_711:
[----:B------:R-:W-:Y:S05]  /*1a50*/  BSYNC.RECONVERGENT B0 ;  /* 0x0000000000007941 */ /* 0x000fea0003800200 */
.L_x_710:
[----:B------:R-:W-:Y:S01]  /*1a60*/  IADD3 R9, PT, PT, R10, 0x10, RZ ;  /* 0x000000100a097810 */ /* 0x000fe20007ffe0ff */
[----:B------:R-:W-:Y:S03]  /*1a70*/  BSSY.RECONVERGENT B0, `(.L_x_713) ;  /* 0x0000024000007945 */ /* 0x000fe60003800200 */
[----:B------:R-:W-:-:S13]  /*1a80*/  ISETP.GE.AND P0, PT, R9, R202, PT ;  /* 0x000000ca0900720c */ /* 0x000fda0003f06270 */
[----:B------:R-:W-:Y:S05]  /*1a90*/  @P0 BRA `(.L_x_714) ;  /* 0x0000000000840947 */ /* 0x000fea0003800000 */
[----:B------:R-:W4:Y:S01]  /*1aa0*/  LDCU.64 UR8, c[0x0][0x3b0] ;  /* 0x00007600ff0877ac */ /* 0x000f220008000a00 */
[----:B------:R-:W-:Y:S01]  /*1ab0*/  IADD3 R4, P0, PT, R20, 0x10, RZ ;  /* 0x0000001014047810 */ /* 0x000fe20007f1e0ff */
[----:B-1-3--:R-:W-:Y:S01]  /*1ac0*/  IMAD.MOV.U32 R6, RZ, RZ, R16 ;  /* 0x000000ffff067224 */ /* 0x00afe200078e0010 */
[----:B------:R-:W-:Y:S01]  /*1ad0*/  MOV R7, R19 ;  /* 0x0000001300077202 */ /* 0x000fe20000000f00 */
[----:B------:R-:W1:Y:S02]  /*1ae0*/  LDCU UR4, c[0x0][0x440] ;  /* 0x00008800ff0477ac */ /* 0x000e640008000800 */
[----:B------:R-:W-:Y:S01]  /*1af0*/  IMAD.X R3, RZ, RZ, R21, P0 ;  /* 0x000000ffff037224 */ /* 0x000fe200000e0615 */
        /* <DEDUP_REMOVED lines=26> */
.L_x_715:
[----:B------:R3:W-:Y:S02]  /*1ca0*/  STS.128 [R209+0x4800], RZ ;  /* 0x004800ffd1007388 */ /* 0x0007e40000000c00 */
.L_x_714:
[----:B------:R-:W-:Y:S05]  /*1cb0*/  BSYNC.RECONVERGENT B0 ;  /* 0x0000000000007941 */ /* 0x000fea0003800200 */
.L_x_713:
[----:B-1-3--:R-:W-:Y:S01]  /*1cc0*/  IADD3 R7, PT, PT, R10, 0x20, RZ ;  /* 0x000000200a077810 */ /* 0x00afe20007ffe0ff */
[----:B------:R-:W-:Y:S03]  /*1cd0*/  BSSY.RECONVERGENT B0, `(.L_x_716) ;  /* 0x0000024000007945 */ /* 0x000fe60003800200 */
[----:B------:R-:W-:-:S13]  /*1ce0*/  ISETP.GE.AND P0, PT, R7, R202, PT ;  /* 0x000000ca0700720c */ /* 0x000fda0003f06270 */
[----:B------:R-:W-:Y:S05]  /*1cf0*/  @P0 BRA `(.L_x_717) ;  /* 0x0000000000840947 */ /* 0x000fea0003800000 */
[----:B------:R-:W1:Y:S01]  /*1d00*/  LDCU.64 UR8, c[0x0][0x3b0] ;  /* 0x00007600ff0877ac */ /* 0x000e620008000a00 */
[----:B----4-:R-:W-:Y:S01]  /*1d10*/  IADD3 R4, P0, PT, R20, 0x20, RZ ;  /* 0x0000002014047810 */ /* 0x010fe20007f1e0ff */
        /* <DEDUP_REMOVED lines=30> */
.L_x_718:
[----:B------:R3:W-:Y:S02]  /*1f00*/  STS.128 [R209+0x5000], RZ ;  /* 0x005000ffd1007388 */ /* 0x0007e40000000c00 */
.L_x_717:
[----:B------:R-:W-:Y:S05]  /*1f10*/  BSYNC.RECONVERGENT B0 ;  /* 0x0000000000007941 */ /* 0x000fea0003800200 */
.L_x_716:
[----:B-1-34-:R-:W-:Y:S01]  /*1f20*/  VIADD R5, R10, 0x30 ;  /* 0x000000300a057836 */ /* 0x01afe20000000000 */
[----:B------:R-:W-:Y:S01]  /*1f30*/  BSSY.RECONVERGENT B0, `(.L_x_719) ;  /* 0x0000025000007945 */ /* 0x000fe20003800200 */
[C---:B------:R-:W-:Y:S01]  /*1f40*/  SHF.L.U64.HI R3, R134.reuse, 0x6, R135 ;  /* 0x0000000686037819 */ /* 0x040fe20000010287 */
[----:B------:R-:W-:Y:S02]  /*1f50*/  IMAD.SHL.U32 R78, R134, 0x40, RZ ;  /* 0x00000040864e7824 */ /* 0x000fe400078e00ff */
[----:B------:R-:W-:-:S13]  /*1f60*/  ISETP.GE.AND P0, PT, R5, R202, PT ;  /* 0x000000ca0500720c */ /* 0x000fda0003f06270 */
[----:B------:R-:W-:Y:S05]  /*1f70*/  @P0 BRA `(.L_x_720) ;  /* 0x0000000000800947 */ /* 0x000fea0003800000 */
[----:B------:R-:W1:Y:S01]  /*1f80*/  LDCU.64 UR8, c[0x0][0x3b0] ;  /* 0x00007600ff0877ac */ /* 0x000e620008000a00 */
[----:B------:R-:W-:Y:S01]  /*1f90*/  IADD3 R6, P0, PT, R20, 0x30, RZ ;  /* 0x0000003014067810 */ /* 0x000fe20007f1e0ff */
[----:B------:R-:W-:Y:S01]  /*1fa0*/  IMAD.MOV.U32 R17, RZ, RZ, R19 ;  /* 0x000000ffff117224 */ /* 0x000fe200078e0013 */
[----:B------:R-:W3:Y:S03]  /*1fb0*/  LDCU UR4, c[0x0][0x440] ;  /* 0x00008800ff0477ac */ /* 0x000ee60008000800 */
        /* <DEDUP_REMOVED lines=27> */
.L_x_721:
[----:B------:R4:W-:Y:S02]  /*2170*/  STS.128 [R209+0x5800], RZ ;  /* 0x005800ffd1007388 */ /* 0x0009e40000000c00 */
.L_x_720:
[----:B------:R-:W-:Y:S05]  /*2180*/  BSYNC.RECONVERGENT B0 ;  /* 0x0000000000007941 */ /* 0x000fea0003800200 */
.L_x_719:
[----:B------:R-:W-:Y:S01]  /*2190*/  IADD3 R11, PT, PT, R184, -0x1, RZ ;  /* 0xffffffffb80b7810 */ /* 0x000fe20007ffe0ff */
[----:B------:R-:W-:Y:S04]  /*21a0*/  BSSY.RECONVERGENT B0, `(.L_x_722) ;  /* 0x000001e000007945 */ /* 0x000fe80003800200 */
[----:B------:R-:W-:Y:S02]  /*21b0*/  IMAD R4, R11, -0x40, R80 ;  /* 0xffffffc00b047824 */ /* 0x000fe400078e0250 */
[-C--:B-1-3--:R-:W-:Y:S02]  /*21c0*/  IMAD R19, R3, R11.reuse, RZ ;  /* 0x0000000b03137224 */ /* 0x08afe400078e02ff */
        /* <DEDUP_REMOVED lines=26> */
.L_x_724:
[----:B------:R3:W-:Y:S02]  /*2370*/  STS.128 [R209+0xa000], RZ ;  /* 0x00a000ffd1007388 */ /* 0x0007e40000000c00 */
.L_x_723:
[----:B------:R-:W-:Y:S05]  /*2380*/  BSYNC.RECONVERGENT B0 ;  /* 0x0000000000007941 */ /* 0x000fea0003800200 */
.L_x_722:
        /* <DEDUP_REMOVED lines=29> */
.L_x_727:
[----:B------:R3:W-:Y:S02]  /*2560*/  STS.128 [R209+0xa800], RZ ;  /* 0x00a800ffd1007388 */ /* 0x0007e40000000c00 */
.L_x_726:
[----:B------:R-:W-:Y:S05]  /*2570*/  BSYNC.RECONVERGENT B0 ;  /* 0x0000000000007941 */ /* 0x000fea0003800200 */
.L_x_725:
[----:B------:R-:W-:Y:S01]  /*2580*/  ISETP.GE.AND P0, PT, R7, R4, PT ;  /* 0x000000040700720c */ /* 0x000fe20003f06270 */
[----:B------:R-:W-:-:S12]  /*2590*/  BSSY.RECONVERGENT B0, `(.L_x_728) ;  /* 0x000001d000007945 */ /* 0x000fd80003800200 */
[----:B------:R-:W-:Y:S05]  /*25a0*/  @P0 BRA `(.L_x_729) ;  /* 0x00000000006c0947 */ /* 0x000fea0003800000 */
[----:B------:R-:W5:Y:S01]  /*25b0*/  LDCU UR4, c[0x0][0x440] ;  /* 0x00008800ff0477ac */ /* 0x000f620008000800 */
[----:B-1-3--:R-:W-:-:S04]  /*25c0*/  IMAD.WIDE.U32 R20, R134, 0x20, RZ ;  /* 0x0000002086147825 */ /* 0x00afc800078e00ff */
        /* <DEDUP_REMOVED lines=24> */
.L_x_730:
[----:B------:R3:W-:Y:S02]  /*2750*/  STS.128 [R209+0xb000], RZ ;  /* 0x00b000ffd1007388 */ /* 0x0007e40000000c00 */
.L_x_729:
[----:B------:R-:W-:Y:S05]  /*2760*/  BSYNC.RECONVERGENT B0 ;  /* 0x0000000000007941 */ /* 0x000fea0003800200 */
.L_x_728:
        /* <DEDUP_REMOVED lines=34> */
.L_x_733:
[----:B------:R1:W-:Y:S02]  /*2990*/  STS.128 [R209+0xb800], RZ ;  /* 0x00b800ffd1007388 */ /* 0x0003e40000000c00 */
.L_x_732:
[----:B------:R-:W-:Y:S05]  /*29a0*/  BSYNC.RECONVERGENT B0 ;  /* 0x0000000000007941 */ /* 0x000fea0003800200 */
.L_x_731:
[----:B------:R-:W0:Y:S01]  /*29b0*/  LDGDEPBAR ;  /* 0x00000000000079af */ /* 0x000e220000000000 */
[----:B-1----:R-:W-:Y:S01]  /*29c0*/  LOP3.LUT R16, R194, 0x1f0, RZ, 0xc0, !PT ;  /* 0x000001f0c2107812 */ /* 0x002fe200078ec0ff */
[----:B------:R-:W-:Y:S01]  /*29d0*/  IMAD R10, R10, R11, RZ ;  /* 0x0000000b0a0a7224 */ /* 0x000fe200078e02ff */
[----:B------:R-:W-:Y:S01]  /*29e0*/  SHF.R.U32.HI R8, RZ, 0x2, R192 ;  /* 0x00000002ff087819 */ /* 0x000fe200000116c0 */
[----:B------:R-:W-:Y:S01]  /*29f0*/  BSSY.RECONVERGENT B0, `(.L_x_734) ;  /* 0x0000026000007945 */ /* 0x000fe20003800200 */
[----:B------:R-:W-:Y:S01]  /*2a00*/  IADD3 R13, PT, PT, R16, 0x1, R13 ;  /* 0x00000001100d7810 */ /* 0x000fe20007ffe00d */
[----:B------:R-:W-:Y:S01]  /*2a10*/  IMAD.IADD R6, R77, 0x1, R6 ;  /* 0x000000014d067824 */ /* 0x000fe200078e0206 */
[----:B------:R-:W-:-:S04]  /*2a20*/  LOP3.LUT R8, R8, 0x7, RZ, 0xc0, !PT ;  /* 0x0000000708087812 */ /* 0x000fc800078ec0ff */
[----:B------:R-:W-:Y:S01]  /*2a30*/  IADD3 R8, PT, PT, -R14, R13, R8 ;  /* 0x0000000d0e087210 */ /* 0x000fe20007ffe108 */
[----:B------:R-:W-:-:S03]  /*2a40*/  IMAD.WIDE.U32 R12, R12, R11, RZ ;  /* 0x0000000b0c0c7225 */ /* 0x000fc600078e00ff */
[----:B------:R-:W-:Y:S01]  /*2a50*/  IADD3 R79, PT, PT, R8, R79, R80 ;  /* 0x0000004f084f7210 */ /* 0x000fe20007ffe050 */
[----:B------:R-:W-:Y:S01]  /*2a60*/  IMAD.IADD R11, R13, 0x1, R10 ;  /* 0x000000010d0b7824 */ /* 0x000fe200078e020a */
        /* <DEDUP_REMOVED lines=25> */
.L_x_736:
[----:B------:R1:W-:Y:S01]  /*2c00*/  STS.128 [R209+0x10000], RZ ;  /* 0x010000ffd1007388 */ /* 0x0003e20000000c00 */
[----:B------:R-:W-:Y:S05]  /*2c10*/  BRA `(.L_x_737) ;  /* 0x00000000000c7947 */ /* 0x000fea0003800000 */
.L_x_735:
[----:B------:R1:W-:Y:S04]  /*2c20*/  STS.128 [R209+0xc000], RZ ;  /* 0x00c000ffd1007388 */ /* 0x0003e80000000c00 */
[----:B------:R1:W-:Y:S04]  /*2c30*/  STS.128 [R209+0xe000], RZ ;  /* 0x00e000ffd1007388 */ /* 0x0003e80000000c00 */
[----:B------:R1:W-:Y:S02]  /*2c40*/  STS.128 [R209+0x10000], RZ ;  /* 0x010000ffd1007388 */ /* 0x0003e40000000c00 */
.L_x_737:
[----:B------:R-:W-:Y:S05]  /*2c50*/  BSYNC.RECONVERGENT B0 ;  /* 0x0000000000007941 */ /* 0x000fea0003800200 */
.L_x_734:
        /* <DEDUP_REMOVED lines=30> */
.L_x_740:
[----:B------:R1:W-:Y:S02]  /*2e40*/  STS.128 [R209+0x10800], RZ ;  /* 0x010800ffd1007388 */ /* 0x0003e40000000c00 */
.L_x_739:
[----:B------:R-:W-:Y:S05]  /*2e50*/  BSYNC.RECONVERGENT B0 ;  /* 0x0000000000007941 */ /* 0x000fea0003800200 */
.L_x_738:
        /* <DEDUP_REMOVED lines=32> */
.L_x_743:
[----:B------:R1:W-:Y:S02]  /*3060*/  STS.128 [R209+0x11000], RZ ;  /* 0x011000ffd1007388 */ /* 0x0003e40000000c00 */
.L_x_742:
[----:B------:R-:W-:Y:S05]  /*3070*/  BSYNC.RECONVERGENT B0 ;  /* 0x0000000000007941 */ /* 0x000fea0003800200 */
.L_x_741:
        /* <DEDUP_REMOVED lines=33> */
.L_x_746:
[----:B------:R1:W-:Y:S02]  /*3290*/  STS.128 [R209+0x11800], RZ ;  /* 0x011800ffd1007388 */ /* 0x0003e40000000c00 */
.L_x_745:
[----:B------:R-:W-:Y:S05]  /*32a0*/  BSYNC.RECONVERGENT B0 ;  /* 0x0000000000007941 */ /* 0x000fea0003800200 */
.L_x_744:
[----:B------:R-:W-:Y:S01]  /*32b0*/  LOP3.LUT R5, R0, R5, RZ, 0x3c, !PT ;  /* 0x0000000500057212 */ /* 0x000fe200078e3cff */
[----:B------:R-:W5:Y:S01]  /*32c0*/  LDCU UR4, c[0x0][0x50c] ;  /* 0x0000a180ff0477ac */ /* 0x000f620008000800 */
[----:B------:R-:W-:Y:S01]  /*32d0*/  LOP3.LUT R196, R2, 0x400, RZ, 0xc0, !PT ;  /* 0x0000040002c47812 */ /* 0x000fe200078ec0ff */
[----:B------:R-:W0:Y:S01]  /*32e0*/  LDGDEPBAR ;  /* 0x00000000000079af */ /* 0x000e220000000000 */
[----:B------:R-:W-:Y:S02]  /*32f0*/  LEA R87, R6, UR5, 0x1 ;  /* 0x0000000506577c11 */ /* 0x000fe4000f8e08ff */
[----:B------:R-:W-:Y:S02]  /*3300*/  LEA R196, R5, R196, 0x1 ;  /* 0x000000c405c47211 */ /* 0x000fe400078e08ff */
[----:B------:R-:W-:Y:S01]  /*3310*/  LOP3.LUT P2, RZ, R192, 0x2, RZ, 0xc0, !PT ;  /* 0x00000002c0ff7812 */ /* 0x000fe2000784c0ff */
[----:B------:R-:W-:Y:S01]  /*3320*/  LDSM.16.M88.4 R48, [R87] ;  /* 0x000000005730783b */ /* 0x000fe20000000200 */
[----:B------:R-:W-:-:S02]  /*3330*/  MOV R190, 0x20 ;  /* 0x0000002000be7802 */ /* 0x000fc40000000f00 */
[----:B------:R-:W-:Y:S01]  /*3340*/  IADD3 R83, PT, PT, R196, UR5, RZ ;  /* 0x00000005c4537c10 */ /* 0x000fe2000fffe0ff */
[----:B---3--:R-:W3:Y:S01]  /*3350*/  LDSM.16.M88.4 R20, [R196+UR5+0x6000] ;  /* 0x00600005c414783b */ /* 0x008ee20008000200 */
[----:B------:R-:W-:Y:S02]  /*3360*/  SEL R76, R190, 0xffffffe0, !P2 ;  /* 0xffffffe0be4c7807 */ /* 0x000fe40005000000 */
[----:B------:R-:W-:Y:S01]  /*3370*/  LOP3.LUT P0, RZ, R192, 0x4, RZ, 0xc0, !PT ;  /* 0x00000004c0ff7812 */ /* 0x000fe2000780c0ff */
[----:B-1----:R-:W1:Y:S01]  /*3380*/  LDSM.16.M88.4 R12, [R196+UR5+0x6800] ;  /* 0x00680005c40c783b */ /* 0x002e620008000200 */
[-C--:B------:R-:W-:Y:S02]  /*3390*/  IADD3 R85, PT, PT, R87, R76.reuse, RZ ;  /* 0x0000004c57557210 */ /* 0x080fe40007ffe0ff */
[----:B------:R-:W-:Y:S01]  /*33a0*/  IADD3 R82, PT, PT, R83, R76, RZ ;  /* 0x0000004c53527210 */ /* 0x000fe20007ffe0ff */
[----:B------:R-:W2:Y:S01]  /*33b0*/  LDSM.16.M88.4 R56, [R196+UR5+0x7000] ;  /* 0x00700005c438783b */ /* 0x000ea20008000200 */
[----:B------:R-:W-:-:S02]  /*33c0*/  MOV R156, 0x40 ;  /* 0x00000040009c7802 */ /* 0x000fc40000000f00 */
[----:B------:R-:W-:Y:S01]  /*33d0*/  ISETP.NE.AND P6, PT, R184, 0x1, PT ;  /* 0x00000001b800780c */ /* 0x000fe20003fc5270 */
[----:B------:R-:W4:Y:S01]  /*33e0*/  LDSM.16.M88.4 R28, [R196+UR5+0x7800] ;  /* 0x00780005c41c783b */ /* 0x000f220008000200 */
[----:B------:R-:W-:Y:S02]  /*33f0*/  SEL R156, R156, 0xffffffc0, !P0 ;  /* 0xffffffc09c9c7807 */ /* 0x000fe40004000000 */
[----:B------:R-:W-:Y:S01]  /*3400*/  VIMNMX R186, PT, PT, R79, R80, PT ;  /* 0x000000504fba7248 */ /* 0x000fe20003fe0100 */
[----:B------:R-:W-:Y:S01]  /*3410*/  LDSM.16.M88.4 R64, [R85] ;  /* 0x000000005540783b */ /* 0x000fe20000000200 */
[-C--:B------:R-:W-:Y:S02]  /*3420*/  IADD3 R89, PT, PT, R87, R156.reuse, RZ ;  /* 0x0000009c57597210 */ /* 0x080fe40007ffe0ff */
[----:B------:R-:W-:Y:S01]  /*3430*/  IADD3 R83, PT, PT, R83, R156, RZ ;  /* 0x0000009c53537210 */ /* 0x000fe20007ffe0ff */
[----:B------:R-:W5:Y:S01]  /*3440*/  LDSM.16.M88.4 R32, [R82+0x6000] ;  /* 0x006000005220783b */ /* 0x000f620000000200 */
[----:B------:R-:W-:-:S02]  /*3450*/  IADD3 R84, PT, PT, R76, R89, RZ ;  /* 0x000000594c547210 */ /* 0x000fc40007ffe0ff */
[----:B------:R-:W-:Y:S01]  /*3460*/  IADD3 R81, PT, PT, R76, R83, RZ ;  /* 0x000000534c517210 */ /* 0x000fe20007ffe0ff */
[----:B------:R-:W5:Y:S01]  /*3470*/  LDSM.16.M88.4 R8, [R82+0x6800] ;  /* 0x006800005208783b */ /* 0x000f620000000200 */
[----:B------:R-:W-:-:S03]  /*3480*/  VIADDMNMX R133, R79, 0x8, R80, PT ;  /* 0x000000084f857846 */ /* 0x000fc60003800150 */
[----:B------:R-:W5:Y:S04]  /*3490*/  LDSM.16.M88.4 R4, [R82+0x7000] ;  /* 0x007000005204783b */ /* 0x000f680000000200 */
[----:B------:R-:W5:Y:S04]  /*34a0*/  LDSM.16.M88.4 R68, [R82+0x7800] ;  /* 0x007800005244783b */ /* 0x000f680000000200 */
[----:B------:R-:W-:Y:S01]  /*34b0*/  LDSM.16.M88.4 R44, [R83+0x6000] ;  /* 0x00600000532c783b */ /* 0x000fe20000000200 */
[C---:B---3--:R-:W-:Y:S03]  /*34c0*/  HMMA.16816.F32.BF16 R24, R48.reuse, R20, RZ ;  /* 0x000000143018723c */ /* 0x048fe600000418ff */
[----:B------:R-:W-:Y:S04]  /*34d0*/  LDSM.16.M88.4 R40, [R83+0x6800] ;  /* 0x006800005328783b */ /* 0x000fe80000000200 */
[----:B------:R-:W-:Y:S01]  /*34e0*/  LDSM.16.M88.4 R72, [R84] ;  /* 0x000000005448783b */ /* 0x000fe20000000200 */
[C---:B-1----:R-:W-:Y:S03]  /*34f0*/  HMMA.16816.F32.BF16 R16, R48.reuse, R12, RZ ;  /* 0x0000000c3010723c */ /* 0x042fe600000418ff */
[----:B------:R-:W-:Y:S05]  /*3500*/  LDSM.16.M88.4 R36, [R83+0x7000] ;  /* 0x007000005324783b */ /* 0x000fea0000000200 */
[C---:B--2---:R-:W-:Y:S08]  /*3510*/  HMMA.16816.F32.BF16 R60, R48.reuse, R56, RZ ;  /* 0x00000038303c723c */ /* 0x044ff000000418ff */
[C---:B------:R-:W-:Y:S08]  /*3520*/  HMMA.16816.F32.BF16 R20, R48.reuse, R22, RZ ;  /* 0x000000163014723c */ /* 0x040ff000000418ff */
[C---:B------:R-:W-:Y:S08]  /*3530*/  HMMA.16816.F32.BF16 R12, R48.reuse, R14, RZ ;  /* 0x0000000e300c723c */ /* 0x040ff000000418ff */
[C---:B------:R-:W-:Y:S08]  /*3540*/  HMMA.16816.F32.BF16 R56, R48.reuse, R58, RZ ;  /* 0x0000003a3038723c */ /* 0x040ff000000418ff */
[C---:B----4-:R-:W-:Y:S08]  /*3550*/  HMMA.16816.F32.BF16 R52, R48.reuse, R28, RZ ;  /* 0x0000001c3034723c */ /* 0x050ff000000418ff */
[----:B------:R-:W-:Y:S01]  /*3560*/  HMMA.16816.F32.BF16 R48, R48, R30, RZ ;  /* 0x0000001e3030723c */ /* 0x000fe200000418ff */
[----:B------:R-:W1:Y:S07]  /*3570*/  LDSM.16.M88.4 R28, [R89] ;  /* 0x00000000591c783b */ /* 0x000e6e0000000200 */
[C---:B-----5:R-:W-:Y:S08]  /*3580*/  HMMA.16816.F32.BF16 R24, R64.reuse, R32, R24 ;  /* 0x000000204018723c */ /* 0x060ff00000041818 */
[C---:B------:R-:W-:Y:S01]  /*3590*/  HMMA.16816.F32.BF16 R20, R64.reuse, R34, R20 ;  /* 0x000000224014723c */ /* 0x040fe20000041814 */
[----:B------:R-:W2:Y:S07]  /*35a0*/  LDSM.16.M88.4 R32, [R83+0x7800] ;  /* 0x007800005320783b */ /* 0x000eae0000000200 */
        /* <DEDUP_REMOVED lines=16> */
[C---:B--2---:R-:W-:Y:S08]  /*36b0*/  HMMA.16816.F32.BF16 R52, R28.reuse, R32, R52 ;  /* 0x000000201c34723c */ /* 0x044ff00000041834 */
[----:B------:R-:W-:Y:S01]  /*36c0*/  HMMA.16816.F32.BF16 R48, R28, R34, R48 ;  /* 0x000000221c30723c */ /* 0x000fe20000041830 */
[----:B------:R-:W2:Y:S07]  /*36d0*/  LDSM.16.M88.4 R32, [R196+UR5+0x9000] ;  /* 0x00900005c420783b */ /* 0x000eae0008000200 */
[C---:B---3--:R-:W-:Y:S08]  /*36e0*/  HMMA.16816.F32.BF16 R24, R72.reuse, R8, R24 ;  /* 0x000000084818723c */ /* 0x048ff00000041818 */
[C---:B------:R-:W-:Y:S01]  /*36f0*/  HMMA.16816.F32.BF16 R20, R72.reuse, R10, R20 ;  /* 0x0000000a4814723c */ /* 0x040fe20000041814 */
[----:B------:R-:W-:Y:S07]  /*3700*/  LDSM.16.M88.4 R8, [R85+0x2000] ;  /* 0x002000005508783b */ /* 0x000fee0000000200 */
[C---:B----4-:R-:W-:Y:S08]  /*3710*/  HMMA.16816.F32.BF16 R16, R72.reuse, R4, R16 ;  /* 0x000000044810723c */ /* 0x050ff00000041810 */
[----:B------:R-:W-:Y:S01]  /*3720*/  HMMA.16816.F32.BF16 R12, R72, R6, R12 ;  /* 0x00000006480c723c */ /* 0x000fe2000004180c */
[----:B------:R-:W3:Y:S07]  /*3730*/  LDSM.16.M88.4 R4, [R82+0x8000] ;  /* 0x008000005204783b */ /* 0x000eee0000000200 */
        /* <DEDUP_REMOVED lines=13> */
[C---:B--2---:R-:W-:Y:S08]  /*3810*/  HMMA.16816.F32.BF16 R60, R44.reuse, R32, R60 ;  /* 0x000000202c3c723c */ /* 0x044ff0000004183c */
[----:B------:R-:W-:Y:S01]  /*3820*/  HMMA.16816.F32.BF16 R56, R44, R34, R56 ;  /* 0x000000222c38723c */ /* 0x000fe20000041838 */
[----:B------:R-:W-:Y:S07]  /*3830*/  LDSM.16.M88.4 R32, [R89+0x2000] ;  /* 0x002000005920783b */ /* 0x000fee0000000200 */
[C---:B---3--:R-:W-:Y:S08]  /*3840*/  HMMA.16816.F32.BF16 R24, R8.reuse, R4, R24 ;  /* 0x000000040818723c */ /* 0x048ff00000041818 */
        /* <DEDUP_REMOVED lines=27> */
[----:B------:R-:W-:Y:S04]  /*3a00*/  LDSM.16.M88.4 R36, [R85+0x4000] ;  /* 0x004000005524783b */ /* 0x000fe80000000200 */
[----:B------:R-:W-:Y:S03]  /*3a10*/  LDSM.16.M88.4 R84, [R84+0x4000] ;  /* 0x004000005454783b */ /* 0x000fe60000000200 */
        /* <DEDUP_REMOVED lines=13> */
[----:B-----5:R-:W-:Y:S01]  /*3af0*/  HMMA.16816.F32.BF16 R72, R60, R48, R44 ;  /* 0x000000303c48723c */ /* 0x020fe2000004182c */
[----:B------:R-:W3:Y:S07]  /*3b00*/  LDSM.16.M88.4 R44, [R89+0x4000] ;  /* 0x00400000592c783b */ /* 0x000eee0000000200 */
[C---:B----4-:R-:W-:Y:S08]  /*3b10*/  HMMA.16816.F32.BF16 R52, R40.reuse, R32, R52 ;  /* 0x000000202834723c */ /* 0x050ff00000041834 */
[----:B------:R-:W-:Y:S01]  /*3b20*/  HMMA.16816.F32.BF16 R64, R40, R34, R64 ;  /* 0x000000222840723c */ /* 0x000fe20000041840 */
[----:B------:R-:W4:Y:S04]  /*3b30*/  LDSM.16.M88.4 R40, [R82+0xa800] ;  /* 0x00a800005228783b */ /* 0x000f280000000200 */
[----:B------:R-:W5:Y:S03]  /*3b40*/  LDSM.16.M88.4 R32, [R81+0xa000] ;  /* 0x00a000005120783b */ /* 0x000f660000000200 */
[----:B------:R-:W-:Y:S08]  /*3b50*/  HMMA.16816.F32.BF16 R20, R60, R50, R20 ;  /* 0x000000323c14723c */ /* 0x000ff00000041814 */
[----:B-1----:R-:W-:Y:S08]  /*3b60*/  HMMA.16816.F32.BF16 R72, R36, R24, R72 ;  /* 0x000000182448723c */ /* 0x002ff00000041848 */
[----:B------:R-:W-:Y:S08]  /*3b70*/  HMMA.16816.F32.BF16 R16, R60, R8, R16 ;  /* 0x000000083c10723c */ /* 0x000ff00000041810 */
[----:B------:R-:W-:Y:S01]  /*3b80*/  HMMA.16816.F32.BF16 R20, R36, R26, R20 ;  /* 0x0000001a2414723c */ /* 0x000fe20000041814 */
[----:B------:R-:W-:Y:S07]  /*3b90*/  LDSM.16.M88.4 R24, [R196+UR5+0xb800] ;  /* 0x00b80005c418783b */ /* 0x000fee0008000200 */
[C---:B------:R-:W-:Y:S01]  /*3ba0*/  HMMA.16816.F32.BF16 R12, R60.reuse, R10, R12 ;  /* 0x0000000a3c0c723c */ /* 0x040fe2000004180c */
[----:B------:R-:W1:Y:S07]  /*3bb0*/  LDSM.16.M88.4 R8, [R83+0xa800] ;  /* 0x00a800005308783b */ /* 0x000e6e0000000200 */
[C---:B--2---:R-:W-:Y:S08]  /*3bc0*/  HMMA.16816.F32.BF16 R68, R60.reuse, R4, R68 ;  /* 0x000000043c44723c */ /* 0x044ff00000041844 */
[----:B------:R-:W-:Y:S01]  /*3bd0*/  HMMA.16816.F32.BF16 R56, R60, R6, R56 ;  /* 0x000000063c38723c */ /* 0x000fe20000041838 */
[----:B------:R-:W2:Y:S07]  /*3be0*/  LDSM.16.M88.4 R4, [R82+0xb000] ;  /* 0x00b000005204783b */ /* 0x000eae0000000200 */
[C---:B---3--:R-:W-:Y:S08]  /*3bf0*/  HMMA.16816.F32.BF16 R72, R44.reuse, R28, R72 ;  /* 0x0000001c2c48723c */ /* 0x048ff00000041848 */
[----:B------:R-:W-:Y:S08]  /*3c00*/  HMMA.16816.F32.BF16 R20, R44, R30, R20 ;  /* 0x0000001e2c14723c */ /* 0x000ff00000041814 */
[C---:B----4-:R-:W-:Y:S01]  /*3c10*/  HMMA.16816.F32.BF16 R28, R36.reuse, R40, R16 ;  /* 0x00000028241c723c */ /* 0x050fe20000041810 */
[----:B------:R-:W3:Y:S07]  /*3c20*/  LDSM.16.M88.4 R16, [R81+0xa800] ;  /* 0x00a800005110783b */ /* 0x000eee0000000200 */
[----:B------:R-:W-:Y:S01]  /*3c30*/  HMMA.16816.F32.BF16 R12, R36, R42, R12 ;  /* 0x0000002a240c723c */ /* 0x000fe2000004180c */
[----:B------:R-:W4:Y:S07]  /*3c40*/  LDSM.16.M88.4 R40, [R82+0xb800] ;  /* 0x00b800005228783b */ /* 0x000f2e0000000200 */
[C---:B-----5:R-:W-:Y:S08]  /*3c50*/  HMMA.16816.F32.BF16 R72, R84.reuse, R32, R72 ;  /* 0x000000205448723c */ /* 0x060ff00000041848 */
[----:B------:R-:W-:Y:S01]  /*3c60*/  HMMA.16816.F32.BF16 R20, R84, R34, R20 ;  /* 0x000000225414723c */ /* 0x000fe20000041814 */
[----:B------:R-:W5:Y:S07]  /*3c70*/  LDSM.16.M88.4 R32, [R83+0xb000] ;  /* 0x00b000005320783b */ /* 0x000f6e0000000200 */
        /* <DEDUP_REMOVED lines=25> */
[----:B------:R-:W1:Y:S01]  /*3e10*/  MUFU.TANH R22, R22 ;  /* 0x0000001600167308 */ /* 0x000e620000002400 */
[----:B------:R-:W-:-:S05]  /*3e20*/  DEPBAR.LE SB0, 0x0 ;  /* 0x000080000000791a */ /* 0x000fca0000000000 */
[C---:B----4-:R-:W-:Y:S02]  /*3e30*/  HMMA.16816.F32.BF16 R52, R36.reuse, R40, R52 ;  /* 0x000000282434723c */ /* 0x050fe40000041834 */
[----:B------:R-:W4:Y:S01]  /*3e40*/  MUFU.TANH R23, R23 ;  /* 0x0000001700177308 */ /* 0x000f220000002400 */
[----:B------:R-:W-:Y:S01]  /*3e50*/  FMUL.FTZ R24, R28, UR4 ;  /* 0x000000041c187c20 */ /* 0x000fe20008410000 */
[----:B------:R-:W-:Y:S01]  /*3e60*/  FMUL.FTZ R25, R29, UR4 ;  /* 0x000000041d197c20 */ /* 0x000fe20008410000 */
[----:B------:R-:W-:Y:S01]  /*3e70*/  FMUL.FTZ R28, R30, UR4 ;  /* 0x000000041e1c7c20 */ /* 0x000fe20008410000 */
[----:B------:R-:W-:Y:S02]  /*3e80*/  FMUL.FTZ R29, R31, UR4 ;  /* 0x000000041f1d7c20 */ /* 0x000fe40008410000 */
[----:B------:R-:W-:Y:S02]  /*3e90*/  HMMA.16816.F32.BF16 R64, R36, R42, R64 ;  /* 0x0000002a2440723c */ /* 0x000fe40000041840 */
[----:B------:R-:W1:Y:S01]  /*3ea0*/  MUFU.TANH R24, R24 ;  /* 0x0000001800187308 */ /* 0x000e620000002400 */
[----:B------:R-:W-:Y:S01]  /*3eb0*/  FMUL.FTZ R12, R12, UR4 ;  /* 0x000000040c0c7c20 */ /* 0x000fe20008410000 */
[----:B------:R-:W-:-:S04]  /*3ec0*/  FMUL.FTZ R14, R14, UR4 ;  /* 0x000000040e0e7c20 */ /* 0x000fc80008410000 */
[C---:B-----5:R-:W-:Y:S02]  /*3ed0*/  HMMA.16816.F32.BF16 R68, R44.reuse, R32, R68 ;  /* 0x000000202c44723c */ /* 0x060fe40000041844 */
[----:B------:R-:W2:Y:S06]  /*3ee0*/  MUFU.TANH R25, R25 ;  /* 0x0000001900197308 */ /* 0x000eac0000002400 */
[C---:B------:R-:W-:Y:S02]  /*3ef0*/  HMMA.16816.F32.BF16 R56, R44.reuse, R34, R56 ;  /* 0x000000222c38723c */ /* 0x040fe40000041838 */
[----:B------:R-:W2:Y:S06]  /*3f00*/  MUFU.TANH R28, R28 ;  /* 0x0000001c001c7308 */ /* 0x000eac0000002400 */
[C---:B-1----:R-:W-:Y:S02]  /*3f10*/  HMMA.16816.F32.BF16 R52, R44.reuse, R4, R52 ;  /* 0x000000042c34723c */ /* 0x042fe40000041834 */
[----:B------:R-:W1:Y:S06]  /*3f20*/  MUFU.TANH R29, R29 ;  /* 0x0000001d001d7308 */ /* 0x000e6c0000002400 */
[----:B------:R-:W-:Y:S02]  /*3f30*/  HMMA.16816.F32.BF16 R64, R44, R6, R64 ;  /* 0x000000062c40723c */ /* 0x000fe40000041840 */
[----:B------:R-:W1:Y:S06]  /*3f40*/  MUFU.TANH R12, R12 ;  /* 0x0000000c000c7308 */ /* 0x000e6c0000002400 */
[C---:B------:R-:W-:Y:S01]  /*3f50*/  HMMA.16816.F32.BF16 R68, R84.reuse, R8, R68 ;  /* 0x000000085444723c */ /* 0x040fe20000041844 */
[----:B------:R-:W-:Y:S01]  /*3f60*/  FMUL.FTZ R8, R13, UR4 ;  /* 0x000000040d087c20 */ /* 0x000fe20008410000 */
[----:B------:R-:W-:Y:S01]  /*3f70*/  FMUL.FTZ R9, R15, UR4 ;  /* 0x000000040f097c20 */ /* 0x000fe20008410000 */
[----:B------:R-:W1:Y:S05]  /*3f80*/  MUFU.TANH R14, R14 ;  /* 0x0000000e000e7308 */ /* 0x000e6a0000002400 */
[C---:B------:R-:W-:Y:S03]  /*3f90*/  HMMA.16816.F32.BF16 R56, R84.reuse, R10, R56 ;  /* 0x0000000a5438723c */ /* 0x040fe60000041838 */
[----:B------:R-:W1:Y:S05]  /*3fa0*/  MUFU.TANH R8, R8 ;  /* 0x0000000800087308 */ /* 0x000e6a0000002400 */
[C---:B--2---:R-:W-:Y:S03]  /*3fb0*/  HMMA.16816.F32.BF16 R52, R84.reuse, R16, R52 ;  /* 0x000000105434723c */ /* 0x044fe60000041834 */
[----:B------:R-:W-:Y:S01]  /*3fc0*/  FMUL.FTZ R68, R68, UR4 ;  /* 0x0000000444447c20 */ /* 0x000fe20008410000 */
[----:B------:R-:W-:Y:S01]  /*3fd0*/  FMUL.FTZ R69, R69, UR4 ;  /* 0x0000000445457c20 */ /* 0x000fe20008410000 */
[----:B------:R-:W-:Y:S01]  /*3fe0*/  FMUL.FTZ R70, R70, UR4 ;  /* 0x0000000446467c20 */ /* 0x000fe20008410000 */
[----:B------:R-:W-:Y:S01]  /*3ff0*/  FMUL.FTZ R71, R71, UR4 ;  /* 0x0000000447477c20 */ /* 0x000fe20008410000 */
[----:B------:R-:W2:Y:S01]  /*4000*/  MUFU.TANH R9, R9 ;  /* 0x0000000900097308 */ /* 0x000ea20000002400 */
        /* <DEDUP_REMOVED lines=30> */
[----:B--234-:R-:W-:Y:S05]  /*41f0*/  @!P6 BRA `(.L_x_747) ;  /* 0x00000004005ce947 */ /* 0x01cfea0003800000 */
[----:B------:R-:W-:Y:S01]  /*4200*/  VIADD R79, R184, 0xfffffffe ;  /* 0xfffffffeb84f7836 */ /* 0x000fe20000000000 */
[----:B------:R-:W2:Y:S01]  /*4210*/  LDCU UR4, c[0x0][0x440] ;  /* 0x00008800ff0477ac */ /* 0x000ea20008000800 */
        /* <DEDUP_REMOVED lines=12> */
[----:B--2---:R-:W-:Y:S02]  /*42e0*/  ISETP.GE.AND P4, PT, R191, UR4, PT ;  /* 0x00000004bf007c0c */ /* 0x004fe4000bf86270 */
        /* <DEDUP_REMOVED lines=69> */
.L_x_749:
[----:B------:R4:W-:Y:S02]  /*4740*/  STS.128 [R209+0xb800], RZ ;  /* 0x00b800ffd1007388 */ /* 0x0009e40000000c00 */
.L_x_750:
[----:B------:R-:W-:Y:S05]  /*4750*/  BSYNC.RECONVERGENT B0 ;  /* 0x0000000000007941 */ /* 0x000fea0003800200 */
.L_x_748:
[----:B------:R-:W0:Y:S02]  /*4760*/  LDGDEPBAR ;  /* 0x00000000000079af */ /* 0x000e240000000000 */
.L_x_747:
[----:B------:R-:W-:Y:S01]  /*4770*/  IMAD.SHL.U32 R3, R192, 0x2, RZ ;  /* 0x00000002c0037824 */ /* 0x000fe200078e00ff */
[----:B------:R-:W5:Y:S01]  /*4780*/  LDCU UR4, c[0x0][0x45c] ;  /* 0x00008b80ff0477ac */ /* 0x000f620008000800 */
[----:B------:R-:W-:Y:S01]  /*4790*/  LOP3.LUT R185, R77, 0x200, R2, 0xf8, !PT ;  /* 0x000002004db97812 */ /* 0x000fe200078ef802 */
[----:B------:R-:W-:Y:S02]  /*47a0*/  IMAD.MOV.U32 R208, RZ, RZ, -0x1 ;  /* 0xffffffffffd07424 */ /* 0x000fe400078e00ff */
[----:B------:R-:W-:Y:S02]  /*47b0*/  LOP3.LUT R3, R3, 0x6, RZ, 0xc0, !PT ;  /* 0x0000000603037812 */ /* 0x000fe400078ec0ff */
[----:B------:R-:W-:-:S03]  /*47c0*/  LEA R185, R185, UR5, 0x1 ;  /* 0x00000005b9b97c11 */ /* 0x000fc6000f8e08ff */
[----:B------:R-:W-:Y:S02]  /*47d0*/  IMAD R4, R184, 0x40, R3 ;  /* 0x00000040b8047824 */ /* 0x000fe400078e0203 */
[--C-:B------:R-:W-:Y:S01]  /*47e0*/  IMAD.IADD R165, R156, 0x1, R185.reuse ;  /* 0x000000019ca57824 */ /* 0x100fe200078e02b9 */
[----:B------:R-:W-:Y:S01]  /*47f0*/  LDSM.16.MT88.4 R124, [R185+0xc000] ;  /* 0x00c00000b97c783b */ /* 0x000fe20000004200 */
[C---:B------:R-:W-:Y:S02]  /*4800*/  VIADD R5, R4.reuse, 0xffffffc0 ;  /* 0xffffffc004057836 */ /* 0x040fe40000000000 */
[C---:B------:R-:W-:Y:S01]  /*4810*/  VIADD R3, R4.reuse, 0xffffffc1 ;  /* 0xffffffc104037836 */ /* 0x040fe20000000000 */
[----:B------:R-:W-:Y:S01]  /*4820*/  LDSM.16.MT88.4 R108, [R165+0xc000] ;  /* 0x00c00000a56c783b */ /* 0x000fe20000004200 */
[C---:B--23--:R-:W-:Y:S01]  /*4830*/  VIADD R6, R4.reuse, 0xffffffc8 ;  /* 0xffffffc804067836 */ /* 0x04cfe20000000000 */
[CC--:B------:R-:W-:Y:S01]  /*4840*/  ISETP.GE.AND P3, PT, R5.reuse, R186.reuse, PT ;  /* 0x000000ba0500720c */ /* 0x0c0fe20003f66270 */
[C---:B------:R-:W-:Y:S01]  /*4850*/  VIADD R18, R4.reuse, 0xffffffe1 ;  /* 0xffffffe104127836 */ /* 0x040fe20000000000 */
[-C--:B------:R-:W-:Y:S01]  /*4860*/  ISETP.GE.AND P4, PT, R5, R133.reuse, PT ;  /* 0x000000850500720c */ /* 0x080fe20003f86270 */
[C---:B------:R-:W-:Y:S01]  /*4870*/  VIADD R5, R4.reuse, 0xffffffc9 ;  /* 0xffffffc904057836 */ /* 0x040fe20000000000 */
[CC--:B------:R-:W-:Y:S01]  /*4880*/  ISETP.GE.AND P5, PT, R3.reuse, R186.reuse, PT ;  /* 0x000000ba0300720c */ /* 0x0c0fe20003fa6270 */
[C---:B------:R-:W-:Y:S01]  /*4890*/  VIADD R16, R4.reuse, 0xffffffe8 ;  /* 0xffffffe804107836 */ /* 0x040fe20000000000 */
[-C--:B------:R-:W-:Y:S01]  /*48a0*/  ISETP.GE.AND P1, PT, R3, R133.reuse, PT ;  /* 0x000000850300720c */ /* 0x080fe20003f26270 */
[----:B------:R-:W-:Y:S01]  /*48b0*/  VIADD R10, R4, 0xfffffff1 ;  /* 0xfffffff1040a7836 */ /* 0x000fe20000000000 */
[----:B------:R-:W-:Y:S01]  /*48c0*/  FSEL R3, R48, -INF , !P3 ;  /* 0xff80000030037808 */ /* 0x000fe20005800000 */
[----:B------:R-:W-:Y:S01]  /*48d0*/  IMAD.IADD R170, R76, 0x1, R185 ;  /* 0x000000014caa7824 */ /* 0x000fe200078e02b9 */
[----:B------:R-:W-:Y:S01]  /*48e0*/  FSEL R31, R50, -INF , !P4 ;  /* 0xff800000321f7808 */ /* 0x000fe20006000000 */
[----:B------:R-:W-:Y:S01]  /*48f0*/  IMAD.IADD R163, R76, 0x1, R165 ;  /* 0x000000014ca37824 */ /* 0x000fe200078e02a5 */
        /* <DEDUP_REMOVED lines=13> */
[----:B------:R-:W-:Y:S02]  /*49d0*/  FSEL R27, R22, -INF , !P4 ;  /* 0xff800000161b7808 */ /* 0x000fe40006000000 */
[C---:B------:R-:W-:Y:S01]  /*49e0*/  ISETP.GE.AND P3, PT, R6.reuse, R186, PT ;  /* 0x000000ba0600720c */ /* 0x040fe20003f66270 */
[----:B-1----:R-:W-:Y:S01]  /*49f0*/  LDSM.16.MT88.4 R56, [R165+0xe000] ;  /* 0x00e00000a538783b */ /* 0x002fe20000004200 */
        /* <DEDUP_REMOVED lines=22> */
[----:B------:R-:W-:Y:S02]  /*4b60*/  FMNMX3.FTZ R20, R3, R49, R33, !PT ;  /* 0x0000003103147276 */ /* 0x000fe40007810021 */
[----:B------:R-:W-:-:S02]  /*4b70*/  ISETP.GE.AND P3, PT, R6, R186, PT ;  /* 0x000000ba0600720c */ /* 0x000fc40003f66270 */
[----:B------:R-:W-:Y:S02]  /*4b80*/  FSEL R17, R8, -INF , !P5 ;  /* 0xff80000008117808 */ /* 0x000fe40006800000 */
[----:B------:R-:W-:Y:S01]  /*4b90*/  FSEL R11, R14, -INF , !P4 ;  /* 0xff8000000e0b7808 */ /* 0x000fe20006000000 */
[----:B------:R-:W-:Y:S01]  /*4ba0*/  VIADD R14, R4, 0xffffffe9 ;  /* 0xffffffe9040e7836 */ /* 0x000fe20000000000 */
[----:B------:R-:W-:Y:S02]  /*4bb0*/  FMNMX3.FTZ R8, R20, R21, R19, !PT ;  /* 0x0000001514087276 */ /* 0x000fe40007810013 */
[-C--:B------:R-:W-:Y:S02]  /*4bc0*/  ISETP.GE.AND P5, PT, R18, R186.reuse, PT ;  /* 0x000000ba1200720c */ /* 0x080fe40003fa6270 */
[----:B------:R-:W-:Y:S02]  /*4bd0*/  FSEL R201, R201, -INF , !P3 ;  /* 0xff800000c9c97808 */ /* 0x000fe40005800000 */
[----:B------:R-:W-:-:S02]  /*4be0*/  ISETP.GE.AND P3, PT, R16, R186, PT ;  /* 0x000000ba1000720c */ /* 0x000fc40003f66270 */
[----:B------:R-:W-:Y:S02]  /*4bf0*/  FMNMX3.FTZ R8, R8, R7, R5, !PT ;  /* 0x0000000708087276 */ /* 0x000fe40007810005 */
[----:B------:R-:W-:Y:S02]  /*4c00*/  FSEL R167, R167, -INF , !P5 ;  /* 0xff800000a7a77808 */ /* 0x000fe40006800000 */
[----:B------:R-:W-:Y:S01]  /*4c10*/  ISETP.GE.AND P4, PT, R6, R133, PT ;  /* 0x000000850600720c */ /* 0x000fe20003f86270 */
[----:B------:R-:W-:Y:S01]  /*4c20*/  VIADD R6, R4, 0xfffffff8 ;  /* 0xfffffff804067836 */ /* 0x000fe20000000000 */
[-C--:B------:R-:W-:Y:S01]  /*4c30*/  ISETP.GE.AND P5, PT, R14, R186.reuse, PT ;  /* 0x000000ba0e00720c */ /* 0x080fe20003fa6270 */
[----:B------:R-:W-:Y:S01]  /*4c40*/  VIADD R4, R4, 0xfffffff9 ;  /* 0xfffffff904047836 */ /* 0x000fe20000000000 */
[----:B------:R-:W-:Y:S02]  /*4c50*/  FSEL R171, R171, -INF , !P3 ;  /* 0xff800000abab7808 */ /* 0x000fe40005800000 */
[----:B------:R-:W-:-:S02]  /*4c60*/  ISETP.GE.AND P3, PT, R12, R186, PT ;  /* 0x000000ba0c00720c */ /* 0x000fc40003f66270 */
[----:B------:R-:W-:Y:S02]  /*4c70*/  FMNMX3.FTZ R8, R8, R17, R201, !PT ;  /* 0x0000001108087276 */ /* 0x000fe400078100c9 */
[----:B------:R-:W-:Y:S02]  /*4c80*/  FSEL R169, R169, -INF , !P5 ;  /* 0xff800000a9a97808 */ /* 0x000fe40006800000 */
[-C--:B------:R-:W-:Y:S02]  /*4c90*/  ISETP.GE.AND P5, PT, R10, R186.reuse, PT ;  /* 0x000000ba0a00720c */ /* 0x080fe40003fa6270 */
[----:B------:R-:W-:Y:S02]  /*4ca0*/  FSEL R197, R197, -INF , !P3 ;  /* 0xff800000c5c57808 */ /* 0x000fe40005800000 */
[----:B------:R-:W-:Y:S02]  /*4cb0*/  ISETP.GE.AND P3, PT, R6, R186, PT ;  /* 0x000000ba0600720c */ /* 0x000fe40003f66270 */
[----:B------:R-:W-:-:S02]  /*4cc0*/  FMNMX3.FTZ R8, R8, R167, R171, !PT ;  /* 0x000000a708087276 */ /* 0x000fc400078100ab */
[----:B------:R-:W-:Y:S02]  /*4cd0*/  FSEL R195, R195, -INF , !P5 ;  /* 0xff800000c3c37808 */ /* 0x000fe40006800000 */
[----:B------:R-:W-:Y:S02]  /*4ce0*/  ISETP.GE.AND P5, PT, R4, R186, PT ;  /* 0x000000ba0400720c */ /* 0x000fe40003fa6270 */
[----:B------:R-:W-:Y:S02]  /*4cf0*/  FSEL R189, R189, -INF , !P3 ;  /* 0xff800000bdbd7808 */ /* 0x000fe40005800000 */
[----:B------:R-:W-:Y:S02]  /*4d00*/  FMNMX3.FTZ R8, R8, R169, R197, !PT ;  /* 0x000000a908087276 */ /* 0x000fe400078100c5 */
[----:B------:R-:W-:Y:S02]  /*4d10*/  ISETP.GE.AND P3, PT, R18, R133, PT ;  /* 0x000000851200720c */ /* 0x000fe40003f66270 */
[----:B------:R-:W-:-:S02]  /*4d20*/  FSEL R183, R183, -INF , !P5 ;  /* 0xff800000b7b77808 */ /* 0x000fc40006800000 */
[----:B------:R-:W-:Y:S02]  /*4d30*/  FMNMX3.FTZ R8, R8, R195, R189, !PT ;  /* 0x000000c308087276 */ /* 0x000fe400078100bd */
[----:B------:R-:W-:Y:S02]  /*4d40*/  FMNMX3.FTZ R18, R31, R51, R27, !PT ;  /* 0x000000331f127276 */ /* 0x000fe4000781001b */
[----:B------:R-:W-:Y:S02]  /*4d50*/  FMNMX.FTZ R8, R183, R8, !PT ;  /* 0x00000008b7087209 */ /* 0x000fe40007810000 */
[----:B------:R-:W-:Y:S02]  /*4d60*/  FMNMX3.FTZ R18, R18, R23, R15, !PT ;  /* 0x0000001712127276 */ /* 0x000fe4000781000f */
[----:B------:R-:W-:Y:S01]  /*4d70*/  FSEL R9, R9, -INF , !P1 ;  /* 0xff80000009097808 */ /* 0x000fe20004800000 */
[----:B------:R-:W1:Y:S01]  /*4d80*/  SHFL.BFLY PT, R25, R8, 0x2, 0x1f ;  /* 0x0c401f0008197f89 */ /* 0x000e6200000e0000 */
[----:B------:R-:W-:-:S02]  /*4d90*/  ISETP.GE.AND P1, PT, R16, R133, PT ;  /* 0x000000851000720c */ /* 0x000fc40003f26270 */
        /* <DEDUP_REMOVED lines=48> */
[----:B------:R-:W-:Y:S01]  /*50a0*/  LDSM.16.MT88.4 R4, [R163+0x10000] ;  /* 0x01000000a304783b */ /* 0x000fe20000004200 */
[----:B------:R-:W-:Y:S01]  /*50b0*/  FFMA.FTZ R219, R183, UR4, -R176 ;  /* 0x00000004b7db7c23 */ /* 0x000fe200080108b0 */
[C---:B------:R-:W-:Y:S01]  /*50c0*/  FSETP.NEU.FTZ.AND P1, PT, R3.reuse, -INF , PT ;  /* 0xff8000000300780b */ /* 0x040fe20003f3d000 */
[----:B------:R-:W-:Y:S01]  /*50d0*/  FMUL.FTZ R172, R3, UR4 ;  /* 0x0000000403ac7c20 */ /* 0x000fe20008410000 */
[----:B------:R-:W-:Y:S04]  /*50e0*/  MUFU.EX2 R158, R158 ;  /* 0x0000009e009e7308 */ /* 0x000fe80000000800 */
        /* <DEDUP_REMOVED lines=28> */
[----:B------:R-:W-:Y:S01]  /*52b0*/  LDSM.16.MT88.4 R24, [R163+0xc800] ;  /* 0x00c80000a318783b */ /* 0x000fe20000004200 */
[----:B------:R-:W-:-:S03]  /*52c0*/  FADD.FTZ R161, R162, R161 ;  /* 0x000000a1a2a17221 */ /* 0x000fc60000010000 */
[----:B------:R-:W-:Y:S02]  /*52d0*/  LDSM.16.MT88.4 R140, [R170+0xd000] ;  /* 0x00d00000aa8c783b */ /* 0x000fe40000004200 */
[----:B------:R-:W2:Y:S01]  /*52e0*/  MUFU.EX2 R154, R154 ;  /* 0x0000009a009a7308 */ /* 0x000ea20000000800 */
[----:B----4-:R-:W-:Y:S01]  /*52f0*/  F2FP.BF16.F32.PACK_AB R97, R159, R160 ;  /* 0x000000a09f61723e */ /* 0x010fe200000010ff */
[----:B------:R-:W-:-:S06]  /*5300*/  FADD.FTZ R160, R160, R159 ;  /* 0x0000009fa0a07221 */ /* 0x000fcc0000010000 */
[----:B------:R-:W-:Y:S08]  /*5310*/  MUFU.EX2 R153, R153 ;  /* 0x0000009900997308 */ /* 0x000ff00000000800 */
[----:B------:R-:W4:Y:S01]  /*5320*/  MUFU.EX2 R152, R152 ;  /* 0x0000009800987308 */ /* 0x000f220000000800 */
        /* <DEDUP_REMOVED lines=48> */
[----:B----4-:R-:W-:-:S02]  /*5630*/  F2FP.BF16.F32.PACK_AB R4, R152, R153 ;  /* 0x000000999804723e */ /* 0x010fc400000010ff */
[----:B--2---:R-:W-:Y:S01]  /*5640*/  F2FP.BF16.F32.PACK_AB R5, R150, R151 ;  /* 0x000000979605723e */ /* 0x004fe200000010ff */
[----:B------:R-:W-:-:S04]  /*5650*/  FADD.FTZ R151, R151, R154 ;  /* 0x0000009a97977221 */ /* 0x000fc80000010000 */
[----:B------:R-:W-:Y:S01]  /*5660*/  HMMA.16816.F32.BF16 R96, R96, R6, RZ ;  /* 0x000000066060723c */ /* 0x000fe200000418ff */
[----:B------:R-:W-:Y:S01]  /*5670*/  F2FP.BF16.F32.PACK_AB R6, R148, R149 ;  /* 0x000000959406723e */ /* 0x000fe200000010ff */
[----:B------:R-:W-:Y:S01]  /*5680*/  FADD.FTZ R150, R150, R151 ;  /* 0x0000009796967221 */ /* 0x000fe20000010000 */
[----:B---3--:R-:W-:-:S07]  /*5690*/  F2FP.BF16.F32.PACK_AB R7, R146, R147 ;  /* 0x000000939207723e */ /* 0x008fce00000010ff */
[C---:B------:R-:W-:Y:S08]  /*56a0*/  HMMA.16816.F32.BF16 R112, R4.reuse, R12, R112 ;  /* 0x0000000c0470723c */ /* 0x040ff00000041870 */
[C---:B------:R-:W-:Y:S01]  /*56b0*/  HMMA.16816.F32.BF16 R108, R4.reuse, R14, R108 ;  /* 0x0000000e046c723c */ /* 0x040fe2000004186c */
[----:B------:R-:W2:Y:S07]  /*56c0*/  LDSM.16.MT88.4 R12, [R185+0x10800] ;  /* 0x01080000b90c783b */ /* 0x000eae0000004200 */
[C---:B-----5:R-:W-:Y:S08]  /*56d0*/  HMMA.16816.F32.BF16 R36, R4.reuse, R8, R36 ;  /* 0x000000080424723c */ /* 0x060ff00000041824 */
[C---:B------:R-:W-:Y:S01]  /*56e0*/  HMMA.16816.F32.BF16 R40, R4.reuse, R10, R40 ;  /* 0x0000000a0428723c */ /* 0x040fe20000041828 */
[----:B------:R-:W3:Y:S07]  /*56f0*/  LDSM.16.MT88.4 R8, [R165+0x10800] ;  /* 0x01080000a508783b */ /* 0x000eee0000004200 */
[C---:B-1----:R-:W-:Y:S08]  /*5700*/  HMMA.16816.F32.BF16 R44, R4.reuse, R20, R44 ;  /* 0x00000014042c723c */ /* 0x042ff0000004182c */
[C---:B------:R-:W-:Y:S01]  /*5710*/  HMMA.16816.F32.BF16 R48, R4.reuse, R22, R48 ;  /* 0x000000160430723c */ /* 0x040fe20000041830 */
[----:B------:R-:W1:Y:S07]  /*5720*/  LDSM.16.MT88.4 R20, [R163+0xe800] ;  /* 0x00e80000a314783b */ /* 0x000e6e0000004200 */
        /* <DEDUP_REMOVED lines=24> */
[C---:B----4-:R-:W-:Y:S08]  /*58b0*/  HMMA.16816.F32.BF16 R92, R4.reuse, R16, R92 ;  /* 0x00000010045c723c */ /* 0x050ff0000004185c */
[----:B------:R-:W-:Y:S01]  /*58c0*/  HMMA.16816.F32.BF16 R96, R4, R18, R96 ;  /* 0x000000120460723c */ /* 0x000fe20000041860 */
[----:B------:R-:W1:Y:S01]  /*58d0*/  LDSM.16.MT88.4 R16, [R163+0xf000] ;  /* 0x00f00000a310783b */ /* 0x000e620000004200 */
[----:B------:R-:W-:-:S02]  /*58e0*/  F2FP.BF16.F32.PACK_AB R4, R167, R164 ;  /* 0x000000a4a704723e */ /* 0x000fc400000010ff */
[----:B------:R-:W-:Y:S02]  /*58f0*/  F2FP.BF16.F32.PACK_AB R5, R171, R168 ;  /* 0x000000a8ab05723e */ /* 0x000fe400000010ff */
[----:B------:R-:W-:Y:S02]  /*5900*/  F2FP.BF16.F32.PACK_AB R6, R169, R166 ;  /* 0x000000a6a906723e */ /* 0x000fe400000010ff */
[----:B------:R-:W-:-:S07]  /*5910*/  F2FP.BF16.F32.PACK_AB R7, R177, R174 ;  /* 0x000000aeb107723e */ /* 0x000fce00000010ff */
[C---:B--2---:R-:W-:Y:S08]  /*5920*/  HMMA.16816.F32.BF16 R112, R4.reuse, R12, R112 ;  /* 0x0000000c0470723c */ /* 0x044ff00000041870 */
        /* <DEDUP_REMOVED lines=36> */
[----:B------:R-:W-:-:S02]  /*5b70*/  F2FP.BF16.F32.PACK_AB R5, R179, R176 ;  /* 0x000000b0b305723e */ /* 0x000fc400000010ff */
        /* <DEDUP_REMOVED lines=83> */
[----:B------:R-:W-:Y:S01]  /*60b0*/  ISETP.GE.AND P1, PT, R213, UR4, PT ;  /* 0x00000004d5007c0c */ /* 0x000fe2000bf26270 */
[----:B------:R-:W1:Y:S01]  /*60c0*/  LDCU UR4, c[0x0][0x50c] ;  /* 0x0000a180ff0477ac */ /* 0x000e620008000800 */
        /* <DEDUP_REMOVED lines=77> */
[----:B------:R-:W1:Y:S04]  /*65a0*/  LDSM.16.M88.4 R28, [R196+UR5+0x7000] ;  /* 0x00700005c41c783b */ /* 0x000e680008000200 */
[----:B------:R-:W1:Y:S04]  /*65b0*/  LDSM.16.M88.4 R164, [R196+UR5+0x7800] ;  /* 0x00780005c4a4783b */ /* 0x000e680008000200 */
[----:B--2---:R-:W-:Y:S04]  /*65c0*/  LDSM.16.M88.4 R8, [R200] ;  /* 0x00000000c808783b */ /* 0x004fe80000000200 */
[----:B------:R-:W2:Y:S04]  /*65d0*/  LDSM.16.M88.4 R160, [R195+0x6000] ;  /* 0x00600000c3a0783b */ /* 0x000ea80000000200 */
[----:B------:R-:W2:Y:S04]  /*65e0*/  LDSM.16.M88.4 R152, [R195+0x6800] ;  /* 0x00680000c398783b */ /* 0x000ea80000000200 */
[----:B------:R-:W2:Y:S04]  /*65f0*/  LDSM.16.M88.4 R20, [R195+0x7000] ;  /* 0x00700000c314783b */ /* 0x000ea80000000200 */
[----:B---3--:R-:W3:Y:S04]  /*6600*/  LDSM.16.M88.4 R12, [R195+0x7800] ;  /* 0x00780000c30c783b */ /* 0x008ee80000000200 */
[----:B------:R-:W-:Y:S01]  /*6610*/  LDSM.16.M88.4 R16, [R198] ;  /* 0x00000000c610783b */ /* 0x000fe20000000200 */
[C---:B----4-:R-:W-:Y:S03]  /*6620*/  HMMA.16816.F32.BF16 R148, R172.reuse, R144, RZ ;  /* 0x00000090ac94723c */ /* 0x050fe600000418ff */
[----:B------:R-:W4:Y:S04]  /*6630*/  LDSM.16.M88.4 R4, [R189+0x6000] ;  /* 0x00600000bd04783b */ /* 0x000f280000000200 */
[----:B------:R-:W4:Y:S01]  /*6640*/  LDSM.16.M88.4 R156, [R189+0x6800] ;  /* 0x00680000bd9c783b */ /* 0x000f220000000200 */
[C---:B-----5:R-:W-:Y:S03]  /*6650*/  HMMA.16816.F32.BF16 R140, R172.reuse, R136, RZ ;  /* 0x00000088ac8c723c */ /* 0x060fe600000418ff */
[----:B------:R-:W-:Y:S04]  /*6660*/  LDSM.16.M88.4 R176, [R199] ;  /* 0x00000000c7b0783b */ /* 0x000fe80000000200 */
[----:B------:R-:W-:Y:S01]  /*6670*/  LDSM.16.M88.4 R180, [R197+0x7800] ;  /* 0x00780000c5b4783b */ /* 0x000fe20000000200 */
[C---:B------:R-:W-:Y:S03]  /*6680*/  HMMA.16816.F32.BF16 R144, R172.reuse, R146, RZ ;  /* 0x00000092ac90723c */ /* 0x040fe600000418ff */
[----:B------:R-:W-:Y:S04]  /*6690*/  LDSM.16.M88.4 R168, [R201+0x2000] ;  /* 0x00200000c9a8783b */ /* 0x000fe80000000200 */
[----:B------:R-:W0:Y:S01]  /*66a0*/  LDGDEPBAR ;  /* 0x00000000000079af */ /* 0x000e220000000000 */
[C---:B------:R-:W-:Y:S08]  /*66b0*/  HMMA.16816.F32.BF16 R136, R172.reuse, R138, RZ ;  /* 0x0000008aac88723c */ /* 0x040ff000000418ff */
[C---:B-1----:R-:W-:Y:S08]  /*66c0*/  HMMA.16816.F32.BF16 R32, R172.reuse, R28, RZ ;  /* 0x0000001cac20723c */ /* 0x042ff000000418ff */
[C---:B------:R-:W-:Y:S08]  /*66d0*/  HMMA.16816.F32.BF16 R28, R172.reuse, R30, RZ ;  /* 0x0000001eac1c723c */ /* 0x040ff000000418ff */
[C---:B------:R-:W-:Y:S08]  /*66e0*/  HMMA.16816.F32.BF16 R24, R172.reuse, R164, RZ ;  /* 0x000000a4ac18723c */ /* 0x040ff000000418ff */
[----:B------:R-:W-:Y:S01]  /*66f0*/  HMMA.16816.F32.BF16 R172, R172, R166, RZ ;  /* 0x000000a6acac723c */ /* 0x000fe200000418ff */
[----:B------:R-:W-:Y:S07]  /*6700*/  LDSM.16.M88.4 R164, [R196+UR5+0x8000] ;  /* 0x00800005c4a4783b */ /* 0x000fee0008000200 */
[C---:B--2---:R-:W-:Y:S08]  /*6710*/  HMMA.16816.F32.BF16 R148, R8.reuse, R160, R148 ;  /* 0x000000a00894723c */ /* 0x044ff00000041894 */
[C---:B------:R-:W-:Y:S01]  /*6720*/  HMMA.16816.F32.BF16 R144, R8.reuse, R162, R144 ;  /* 0x000000a20890723c */ /* 0x040fe20000041890 */
[----:B------:R-:W-:Y:S07]  /*6730*/  LDSM.16.M88.4 R160, [R196+UR5+0x8800] ;  /* 0x00880005c4a0783b */ /* 0x000fee0008000200 */
[C---:B------:R-:W-:Y:S08]  /*6740*/  HMMA.16816.F32.BF16 R140, R8.reuse, R152, R140 ;  /* 0x00000098088c723c */ /* 0x040ff0000004188c */
[C---:B------:R-:W-:Y:S01]  /*6750*/  HMMA.16816.F32.BF16 R136, R8.reuse, R154, R136 ;  /* 0x0000009a0888723c */ /* 0x040fe20000041888 */
[----:B------:R-:W1:Y:S07]  /*6760*/  LDSM.16.M88.4 R152, [R189+0x7000] ;  /* 0x00700000bd98783b */ /* 0x000e6e0000000200 */
[C---:B------:R-:W-:Y:S08]  /*6770*/  HMMA.16816.F32.BF16 R32, R8.reuse, R20, R32 ;  /* 0x000000140820723c */ /* 0x040ff00000041820 */
[C---:B------:R-:W-:Y:S01]  /*6780*/  HMMA.16816.F32.BF16 R28, R8.reuse, R22, R28 ;  /* 0x00000016081c723c */ /* 0x040fe2000004181c */
[----:B------:R-:W2:Y:S07]  /*6790*/  LDSM.16.M88.4 R20, [R189+0x7800] ;  /* 0x00780000bd14783b */ /* 0x000eae0000000200 */
[C---:B---3--:R-:W-:Y:S08]  /*67a0*/  HMMA.16816.F32.BF16 R24, R8.reuse, R12, R24 ;  /* 0x0000000c0818723c */ /* 0x048ff00000041818 */
[----:B------:R-:W-:Y:S01]  /*67b0*/  HMMA.16816.F32.BF16 R172, R8, R14, R172 ;  /* 0x0000000e08ac723c */ /* 0x000fe200000418ac */
[----:B------:R-:W3:Y:S04]  /*67c0*/  LDSM.16.M88.4 R12, [R197+0x6000] ;  /* 0x00600000c50c783b */ /* 0x000ee80000000200 */
[----:B------:R-:W5:Y:S03]  /*67d0*/  LDSM.16.M88.4 R8, [R197+0x6800] ;  /* 0x00680000c508783b */ /* 0x000f660000000200 */
[C---:B----4-:R-:W-:Y:S08]  /*67e0*/  HMMA.16816.F32.BF16 R148, R16.reuse, R4, R148 ;  /* 0x000000041094723c */ /* 0x050ff00000041894 */
[C---:B------:R-:W-:Y:S01]  /*67f0*/  HMMA.16816.F32.BF16 R144, R16.reuse, R6, R144 ;  /* 0x000000061090723c */ /* 0x040fe20000041890 */
[----:B------:R-:W4:Y:S07]  /*6800*/  LDSM.16.M88.4 R4, [R197+0x7000] ;  /* 0x00700000c504783b */ /* 0x000f2e0000000200 */
[C---:B------:R-:W-:Y:S08]  /*6810*/  HMMA.16816.F32.BF16 R140, R16.reuse, R156, R140 ;  /* 0x0000009c108c723c */ /* 0x040ff0000004188c */
[C---:B------:R-:W-:Y:S01]  /*6820*/  HMMA.16816.F32.BF16 R136, R16.reuse, R158, R136 ;  /* 0x0000009e1088723c */ /* 0x040fe20000041888 */
[----:B------:R-:W4:Y:S07]  /*6830*/  LDSM.16.M88.4 R156, [R196+UR5+0x9000] ;  /* 0x00900005c49c783b */ /* 0x000f2e0008000200 */
[C---:B-1----:R-:W-:Y:S08]  /*6840*/  HMMA.16816.F32.BF16 R32, R16.reuse, R152, R32 ;  /* 0x000000981020723c */ /* 0x042ff00000041820 */
[C---:B------:R-:W-:Y:S01]  /*6850*/  HMMA.16816.F32.BF16 R28, R16.reuse, R154, R28 ;  /* 0x0000009a101c723c */ /* 0x040fe2000004181c */
[----:B------:R-:W1:Y:S07]  /*6860*/  LDSM.16.M88.4 R152, [R196+UR5+0x9800] ;  /* 0x00980005c498783b */ /* 0x000e6e0008000200 */
[C---:B--2---:R-:W-:Y:S08]  /*6870*/  HMMA.16816.F32.BF16 R24, R16.reuse, R20, R24 ;  /* 0x000000141018723c */ /* 0x044ff00000041818 */
[----:B------:R-:W-:Y:S01]  /*6880*/  HMMA.16816.F32.BF16 R172, R16, R22, R172 ;  /* 0x0000001610ac723c */ /* 0x000fe200000418ac */
[----:B------:R-:W-:Y:S04]  /*6890*/  LDSM.16.M88.4 R20, [R200+0x2000] ;  /* 0x00200000c814783b */ /* 0x000fe80000000200 */
[----:B------:R-:W-:Y:S03]  /*68a0*/  LDSM.16.M88.4 R16, [R195+0x8000] ;  /* 0x00800000c310783b */ /* 0x000fe60000000200 */
[C---:B---3--:R-:W-:Y:S08]  /*68b0*/  HMMA.16816.F32.BF16 R148, R176.reuse, R12, R148 ;  /* 0x0000000cb094723c */ /* 0x048ff00000041894 */
[C---:B------:R-:W-:Y:S01]  /*68c0*/  HMMA.16816.F32.BF16 R144, R176.reuse, R14, R144 ;  /* 0x0000000eb090723c */ /* 0x040fe20000041890 */
[----:B------:R-:W2:Y:S07]  /*68d0*/  LDSM.16.M88.4 R12, [R195+0x8800] ;  /* 0x00880000c30c783b */ /* 0x000eae0000000200 */
[C---:B-----5:R-:W-:Y:S08]  /*68e0*/  HMMA.16816.F32.BF16 R140, R176.reuse, R8, R140 ;  /* 0x00000008b08c723c */ /* 0x060ff0000004188c */
[C---:B------:R-:W-:Y:S01]  /*68f0*/  HMMA.16816.F32.BF16 R136, R176.reuse, R10, R136 ;  /* 0x0000000ab088723c */ /* 0x040fe20000041888 */
[----:B------:R-:W3:Y:S07]  /*6900*/  LDSM.16.M88.4 R8, [R195+0x9000] ;  /* 0x00900000c308783b */ /* 0x000eee0000000200 */
[C---:B----4-:R-:W-:Y:S08]  /*6910*/  HMMA.16816.F32.BF16 R32, R176.reuse, R4, R32 ;  /* 0x00000004b020723c */ /* 0x050ff00000041820 */
[C---:B------:R-:W-:Y:S01]  /*6920*/  HMMA.16816.F32.BF16 R28, R176.reuse, R6, R28 ;  /* 0x00000006b01c723c */ /* 0x040fe2000004181c */
[----:B------:R-:W4:Y:S07]  /*6930*/  LDSM.16.M88.4 R4, [R195+0x9800] ;  /* 0x00980000c304783b */ /* 0x000f2e0000000200 */
        /* <DEDUP_REMOVED lines=26> */
[----:B------:R-:W4:Y:S04]  /*6ae0*/  LDSM.16.M88.4 R16, [R197+0x8800] ;  /* 0x00880000c510783b */ /* 0x000f280000000200 */
[----:B------:R-:W-:Y:S03]  /*6af0*/  LDSM.16.M88.4 R20, [R189+0x9800] ;  /* 0x00980000bd14783b */ /* 0x000fe60000000200 */
        /* <DEDUP_REMOVED lines=11> */
[C---:B------:R-:W-:Y:S01]  /*6bb0*/  HMMA.16816.F32.BF16 R144, R12.reuse, R6, R144 ;  /* 0x000000060c90723c */ /* 0x040fe20000041890 */
[----:B------:R-:W-:Y:S07]  /*6bc0*/  LDSM.16.M88.4 R4, [R189+0xa000] ;  /* 0x00a00000bd04783b */ /* 0x000fee0000000200 */
[C---:B----4-:R-:W-:Y:S08]  /*6bd0*/  HMMA.16816.F32.BF16 R140, R12.reuse, R16, R140 ;  /* 0x000000100c8c723c */ /* 0x050ff0000004188c */
[----:B------:R-:W-:Y:S01]  /*6be0*/  HMMA.16816.F32.BF16 R136, R12, R18, R136 ;  /* 0x000000120c88723c */ /* 0x000fe20000041888 */
[----:B------:R-:W3:Y:S07]  /*6bf0*/  LDSM.16.M88.4 R16, [R198+0x4000] ;  /* 0x00400000c610783b */ /* 0x000eee0000000200 */
[C---:B-1----:R-:W-:Y:S08]  /*6c00*/  HMMA.16816.F32.BF16 R176, R28.reuse, R24, R176 ;  /* 0x000000181cb0723c */ /* 0x042ff000000418b0 */
[----:B------:R-:W-:Y:S01]  /*6c10*/  HMMA.16816.F32.BF16 R144, R28, R26, R144 ;  /* 0x0000001a1c90723c */ /* 0x000fe20000041890 */
[----:B------:R-:W-:Y:S07]  /*6c20*/  LDSM.16.M88.4 R24, [R197+0xa000] ;  /* 0x00a00000c518783b */ /* 0x000fee0000000200 */
[C---:B------:R-:W-:Y:S08]  /*6c30*/  HMMA.16816.F32.BF16 R164, R156.reuse, R20, R164 ;  /* 0x000000149ca4723c */ /* 0x040ff000000418a4 */
[----:B------:R-:W-:Y:S01]  /*6c40*/  HMMA.16816.F32.BF16 R172, R156, R22, R172 ;  /* 0x000000169cac723c */ /* 0x000fe200000418ac */
[----:B------:R-:W1:Y:S04]  /*6c50*/  LDSM.16.M88.4 R20, [R196+UR5+0xa800] ;  /* 0x00a80005c414783b */ /* 0x000e680008000200 */
[----:B------:R-:W-:Y:S03]  /*6c60*/  LDSM.16.M88.4 R156, [R197+0xb000] ;  /* 0x00b00000c59c783b */ /* 0x000fe60000000200 */
[C---:B------:R-:W-:Y:S08]  /*6c70*/  HMMA.16816.F32.BF16 R32, R12.reuse, R152, R32 ;  /* 0x000000980c20723c */ /* 0x040ff00000041820 */
[----:B------:R-:W-:Y:S01]  /*6c80*/  HMMA.16816.F32.BF16 R160, R12, R154, R160 ;  /* 0x0000009a0ca0723c */ /* 0x000fe200000418a0 */
[----:B------:R-:W4:Y:S07]  /*6c90*/  LDSM.16.M88.4 R152, [R199+0x4000] ;  /* 0x00400000c798783b */ /* 0x000f2e0000000200 */
[C---:B--2---:R-:W-:Y:S08]  /*6ca0*/  HMMA.16816.F32.BF16 R176, R148.reuse, R8, R176 ;  /* 0x0000000894b0723c */ /* 0x044ff000000418b0 */
[----:B------:R-:W-:Y:S01]  /*6cb0*/  HMMA.16816.F32.BF16 R144, R148, R10, R144 ;  /* 0x0000000a9490723c */ /* 0x000fe20000041890 */
[----:B------:R-:W-:Y:S07]  /*6cc0*/  LDSM.16.M88.4 R8, [R189+0xa800] ;  /* 0x00a80000bd08783b */ /* 0x000fee0000000200 */
[C---:B------:R-:W-:Y:S08]  /*6cd0*/  HMMA.16816.F32.BF16 R164, R12.reuse, R168, R164 ;  /* 0x000000a80ca4723c */ /* 0x040ff000000418a4 */
[----:B------:R-:W-:Y:S01]  /*6ce0*/  HMMA.16816.F32.BF16 R172, R12, R170, R172 ;  /* 0x000000aa0cac723c */ /* 0x000fe200000418ac */
[----:B------:R-:W2:Y:S07]  /*6cf0*/  LDSM.16.M88.4 R12, [R195+0xa800] ;  /* 0x00a80000c30c783b */ /* 0x000eae0000000200 */
[C---:B---3--:R-:W-:Y:S08]  /*6d00*/  HMMA.16816.F32.BF16 R176, R16.reuse, R4, R176 ;  /* 0x0000000410b0723c */ /* 0x048ff000000418b0 */
[----:B------:R-:W-:Y:S01]  /*6d10*/  HMMA.16816.F32.BF16 R144, R16, R6, R144 ;  /* 0x000000061090723c */ /* 0x000fe20000041890 */
[----:B------:R-:W3:Y:S07]  /*6d20*/  LDSM.16.M88.4 R4, [R196+UR5+0xb000] ;  /* 0x00b00005c404783b */ /* 0x000eee0008000200 */
[C---:B-1----:R-:W-:Y:S08]  /*6d30*/  HMMA.16816.F32.BF16 R140, R28.reuse, R20, R140 ;  /* 0x000000141c8c723c */ /* 0x042ff0000004188c */
[----:B------:R-:W-:Y:S01]  /*6d40*/  HMMA.16816.F32.BF16 R136, R28, R22, R136 ;  /* 0x000000161c88723c */ /* 0x000fe20000041888 */
[----:B------:R-:W-:Y:S07]  /*6d50*/  LDSM.16.M88.4 R20, [R197+0xa800] ;  /* 0x00a80000c514783b */ /* 0x000fee0000000200 */
[C---:B----4-:R-:W-:Y:S08]  /*6d60*/  HMMA.16816.F32.BF16 R176, R152.reuse, R24, R176 ;  /* 0x0000001898b0723c */ /* 0x050ff000000418b0 */
[----:B------:R-:W-:Y:S01]  /*6d70*/  HMMA.16816.F32.BF16 R144, R152, R26, R144 ;  /* 0x0000001a9890723c */ /* 0x000fe20000041890 */
[----:B------:R-:W1:Y:S04]  /*6d80*/  LDSM.16.M88.4 R24, [R196+UR5+0xb800] ;  /* 0x00b80005c418783b */ /* 0x000e680008000200 */
[----:B------:R-:W-:Y:S03]  /*6d90*/  LDSM.16.M88.4 R196, [R197+0xb800] ;  /* 0x00b80000c5c4783b */ /* 0x000fe60000000200 */
[----:B--2---:R-:W-:Y:S03]  /*6da0*/  HMMA.16816.F32.BF16 R140, R148, R12, R140 ;  /* 0x0000000c948c723c */ /* 0x004fe6000004188c */
[----:B------:R-:W-:Y:S01]  /*6db0*/  FMUL.FTZ R168, R176, UR4 ;  /* 0x00000004b0a87c20 */ /* 0x000fe20008410000 */
[----:B------:R-:W-:Y:S01]  /*6dc0*/  FMUL.FTZ R170, R178, UR4 ;  /* 0x00000004b2aa7c20 */ /* 0x000fe20008410000 */
[----:B------:R-:W-:Y:S01]  /*6dd0*/  FMUL.FTZ R169, R177, UR4 ;  /* 0x00000004b1a97c20 */ /* 0x000fe20008410000 */
[----:B------:R-:W-:-:S02]  /*6de0*/  FMUL.FTZ R171, R179, UR4 ;  /* 0x00000004b3ab7c20 */ /* 0x000fc40008410000 */
[----:B------:R-:W-:Y:S01]  /*6df0*/  HMMA.16816.F32.BF16 R136, R148, R14, R136 ;  /* 0x0000000e9488723c */ /* 0x000fe20000041888 */
[----:B------:R-:W2:Y:S01]  /*6e00*/  LDSM.16.M88.4 R12, [R195+0xb000] ;  /* 0x00b00000c30c783b */ /* 0x000ea20000000200 */
[----:B------:R-:W-:Y:S01]  /*6e10*/  MUFU.TANH R168, R168 ;  /* 0x000000a800a87308 */ /* 0x000fe20000002400 */
[----:B------:R-:W-:-:S05]  /*6e20*/  FMUL.FTZ R144, R144, UR4 ;  /* 0x0000000490907c20 */ /* 0x000fca0008410000 */
[C---:B---3--:R-:W-:Y:S02]  /*6e30*/  HMMA.16816.F32.BF16 R32, R28.reuse, R4, R32 ;  /* 0x000000041c20723c */ /* 0x048fe40000041820 */
[----:B------:R-:W3:Y:S06]  /*6e40*/  MUFU.TANH R170, R170 ;  /* 0x000000aa00aa7308 */ /* 0x000eec0000002400 */
[----:B------:R-:W-:Y:S01]  /*6e50*/  HMMA.16816.F32.BF16 R160, R28, R6, R160 ;  /* 0x000000061ca0723c */ /* 0x000fe200000418a0 */
[----:B------:R-:W4:Y:S01]  /*6e60*/  LDSM.16.M88.4 R4, [R195+0xb800] ;  /* 0x00b80000c304783b */ /* 0x000f220000000200 */
[----:B------:R-:W-:Y:S06]  /*6e70*/  MUFU.TANH R169, R169 ;  /* 0x000000a900a97308 */ /* 0x000fec0000002400 */
[C---:B------:R-:W-:Y:S02]  /*6e80*/  HMMA.16816.F32.BF16 R140, R16.reuse, R8, R140 ;  /* 0x00000008108c723c */ /* 0x040fe4000004188c */
[----:B------:R-:W5:Y:S06]  /*6e90*/  MUFU.TANH R171, R171 ;  /* 0x000000ab00ab7308 */ /* 0x000f6c0000002400 */
[----:B------:R-:W-:Y:S01]  /*6ea0*/  HMMA.16816.F32.BF16 R136, R16, R10, R136 ;  /* 0x0000000a1088723c */ /* 0x000fe20000041888 */
[----:B------:R-:W3:Y:S01]  /*6eb0*/  LDSM.16.M88.4 R8, [R189+0xb000] ;  /* 0x00b00000bd08783b */ /* 0x000ee20000000200 */
[----:B------:R-:W5:Y:S06]  /*6ec0*/  MUFU.TANH R144, R144 ;  /* 0x0000009000907308 */ /* 0x000f6c0000002400 */
[----:B-1----:R-:W-:Y:S08]  /*6ed0*/  HMMA.16816.F32.BF16 R164, R28, R24, R164 ;  /* 0x000000181ca4723c */ /* 0x002ff000000418a4 */
[C---:B--2---:R-:W-:Y:S08]  /*6ee0*/  HMMA.16816.F32.BF16 R32, R148.reuse, R12, R32 ;  /* 0x0000000c9420723c */ /* 0x044ff00000041820 */
[----:B------:R-:W-:Y:S01]  /*6ef0*/  HMMA.16816.F32.BF16 R160, R148, R14, R160 ;  /* 0x0000000e94a0723c */ /* 0x000fe200000418a0 */
[----:B------:R-:W1:Y:S01]  /*6f00*/  LDSM.16.M88.4 R12, [R189+0xb800] ;  /* 0x00b80000bd0c783b */ /* 0x000e620000000200 */
[----:B------:R-:W-:-:S06]  /*6f10*/  DEPBAR.LE SB0, 0x0 ;  /* 0x000080000000791a */ /* 0x000fcc0000000000 */
[----:B------:R-:W-:Y:S08]  /*6f20*/  HMMA.16816.F32.BF16 R172, R28, R26, R172 ;  /* 0x0000001a1cac723c */ /* 0x000ff000000418ac */
[----:B----4-:R-:W-:Y:S01]  /*6f30*/  HMMA.16816.F32.BF16 R164, R148, R4, R164 ;  /* 0x0000000494a4723c */ /* 0x010fe200000418a4 */
[----:B------:R-:W-:-:S05]  /*6f40*/  IMAD.SHL.U32 R4, R192, 0x2, RZ ;  /* 0x00000002c0047824 */ /* 0x000fca00078e00ff */
[----:B------:R-:W-:Y:S02]  /*6f50*/  LOP3.LUT R5, R4, 0x6, RZ, 0xc0, !PT ;  /* 0x0000000604057812 */ /* 0x000fe400078ec0ff */
[----:B------:R-:W-:Y:S01]  /*6f60*/  HMMA.16816.F32.BF16 R140, R152, R20, R140 ;  /* 0x00000014988c723c */ /* 0x000fe2000004188c */
[----:B------:R-:W-:Y:S01]  /*6f70*/  FMUL.FTZ R21, R146, UR4 ;  /* 0x0000000492157c20 */ /* 0x000fe20008410000 */
[----:B------:R-:W-:Y:S01]  /*6f80*/  FMUL.FTZ R20, R145, UR4 ;  /* 0x0000000491147c20 */ /* 0x000fe20008410000 */
[----:B------:R-:W-:Y:S02]  /*6f90*/  IMAD R4, R184, 0x40, R5 ;  /* 0x00000040b8047824 */ /* 0x000fe400078e0205 */
[----:B------:R-:W-:Y:S02]  /*6fa0*/  FMUL.FTZ R145, R147, UR4 ;  /* 0x0000000493917c20 */ /* 0x000fe40008410000 */
[----:B------:R-:W-:Y:S01]  /*6fb0*/  VIADD R5, R4, 0xffffff80 ;  /* 0xffffff8004057836 */ /* 0x000fe20000000000 */
[----:B---3--:R-:W-:Y:S01]  /*6fc0*/  HMMA.16816.F32.BF16 R32, R16, R8, R32 ;  /* 0x000000081020723c */ /* 0x008fe20000041820 */
[----:B------:R-:W2:Y:S03]  /*6fd0*/  MUFU.TANH R21, R21 ;  /* 0x0000001500157308 */ /* 0x000ea60000002400 */
[----:B------:R-:W-:-:S02]  /*6fe0*/  ISETP.GE.AND P5, PT, R5, R186, PT ;  /* 0x000000ba0500720c */ /* 0x000fc40003fa6270 */
[----:B------:R-:W-:Y:S02]  /*6ff0*/  ISETP.GE.AND P6, PT, R5, R133, PT ;  /* 0x000000850500720c */ /* 0x000fe40003fc6270 */
[----:B------:R-:W-:Y:S01]  /*7000*/  HMMA.16816.F32.BF16 R136, R152, R22, R136 ;  /* 0x000000169888723c */ /* 0x000fe20000041888 */
[----:B------:R-:W3:Y:S01]  /*7010*/  MUFU.TANH R20, R20 ;  /* 0x0000001400147308 */ /* 0x000ee20000002400 */
[----:B------:R-:W-:Y:S01]  /*7020*/  FSEL R5, R170, -INF , !P6 ;  /* 0xff800000aa057808 */ /* 0x000fe20007000000 */
[----:B------:R-:W-:Y:S01]  /*7030*/  FMUL.FTZ R140, R140, UR4 ;  /* 0x000000048c8c7c20 */ /* 0x000fe20008410000 */
[----:B------:R-:W-:Y:S01]  /*7040*/  FMUL.FTZ R142, R142, UR4 ;  /* 0x000000048e8e7c20 */ /* 0x000fe20008410000 */
[----:B------:R-:W-:Y:S01]  /*7050*/  FMUL.FTZ R8, R143, UR4 ;  /* 0x000000048f087c20 */ /* 0x000fe20008410000 */
[----:B------:R-:W-:Y:S02]  /*7060*/  FMUL.FTZ R141, R141, UR4 ;  /* 0x000000048d8d7c20 */ /* 0x000fe40008410000 */
[----:B------:R-:W-:Y:S01]  /*7070*/  HMMA.16816.F32.BF16 R160, R16, R10, R160 ;  /* 0x0000000a10a0723c */ /* 0x000fe200000418a0 */
[----:B------:R-:W4:Y:S07]  /*7080*/  MUFU.TANH R145, R145 ;  /* 0x0000009100917308 */ /* 0x000f2e0000002400 */
[----:B------:R-:W-:Y:S01]  /*7090*/  HMMA.16816.F32.BF16 R172, R148, R6, R172 ;  /* 0x0000000694ac723c */ /* 0x000fe200000418ac */
[C---:B------:R-:W-:Y:S01]  /*70a0*/  VIADD R7, R4.reuse, 0xffffff81 ;  /* 0xffffff8104077836 */ /* 0x040fe20000000000 */
[----:B------:R-:W4:Y:S01]  /*70b0*/  MUFU.TANH R223, R140 ;  /* 0x0000008c00df7308 */ /* 0x000f220000002400 */
[----:B------:R-:W-:-:S02]  /*70c0*/  VIADD R6, R4, 0xffffff88 ;  /* 0xffffff8804067836 */ /* 0x000fc40000000000 */
[----:B------:R-:W-:Y:S01]  /*70d0*/  FMUL.FTZ R10, R138, UR4 ;  /* 0x000000048a0a7c20 */ /* 0x000fe20008410000 */
[----:B------:R-:W-:Y:S01]  /*70e0*/  FMUL.FTZ R136, R136, UR4 ;  /* 0x0000000488887c20 */ /* 0x000fe20008410000 */
[-C--:B------:R-:W-:Y:S01]  /*70f0*/  ISETP.GE.AND P6, PT, R7, R133.reuse, PT ;  /* 0x000000850700720c */ /* 0x080fe20003fc6270 */
[----:B------:R-:W-:Y:S01]  /*7100*/  FMUL.FTZ R9, R137, UR4 ;  /* 0x0000000489097c20 */ /* 0x000fe20008410000 */
[----:B-1----:R-:W-:Y:S01]  /*7110*/  HMMA.16816.F32.BF16 R164, R16, R12, R164 ;  /* 0x0000000c10a4723c */ /* 0x002fe200000418a4 */
[----:B------:R-:W-:Y:S01]  /*7120*/  FSEL R13, R168, -INF , !P5 ;  /* 0xff800000a80d7808 */ /* 0x000fe20006800000 */
[----:B------:R-:W1:Y:S01]  /*7130*/  MUFU.TANH R201, R142 ;  /* 0x0000008e00c97308 */ /* 0x000e620000002400 */
[-C--:B------:R-:W-:Y:S01]  /*7140*/  ISETP.GE.AND P5, PT, R7, R186.reuse, PT ;  /* 0x000000ba0700720c */ /* 0x080fe20003fa6270 */
[----:B------:R-:W-:Y:S01]  /*7150*/  VIADD R12, R4, 0xffffff89 ;  /* 0xffffff89040c7836 */ /* 0x000fe20000000000 */
[----:B-----5:R-:W-:Y:S01]  /*7160*/  FSEL R7, R171, -INF , !P6 ;  /* 0xff800000ab077808 */ /* 0x020fe20007000000 */
[----:B------:R-:W-:Y:S01]  /*7170*/  FMUL.FTZ R139, R139, UR4 ;  /* 0x000000048b8b7c20 */ /* 0x000fe20008410000 */
[----:B------:R-:W-:Y:S01]  /*7180*/  FSEL R11, R169, -INF , !P5 ;  /* 0xff800000a90b7808 */ /* 0x000fe20006800000 */
[----:B------:R-:W-:Y:S01]  /*7190*/  HMMA.16816.F32.BF16 R32, R152, R156, R32 ;  /* 0x0000009c9820723c */ /* 0x000fe20000041820 */
[C---:B------:R-:W-:Y:S01]  /*71a0*/  ISETP.GE.AND P5, PT, R6.reuse, R186, PT ;  /* 0x000000ba0600720c */ /* 0x040fe20003fa6270 */
[----:B------:R-:W5:Y:S01]  /*71b0*/  MUFU.TANH R221, R141 ;  /* 0x0000008d00dd7308 */ /* 0x000f620000002400 */
[----:B------:R-:W-:Y:S01]  /*71c0*/  ISETP.GE.AND P6, PT, R6, R133, PT ;  /* 0x000000850600720c */ /* 0x000fe20003fc6270 */
[----:B------:R-:W-:Y:S01]  /*71d0*/  VIADD R6, R4, 0xffffff90 ;  /* 0xffffff9004067836 */ /* 0x000fe20000000000 */
[----:B------:R-:W-:-:S02]  /*71e0*/  FSEL R25, R144, -INF , !P5 ;  /* 0xff80000090197808 */ /* 0x000fc40006800000 */
[----:B--2---:R-:W-:Y:S01]  /*71f0*/  FSEL R23, R21, -INF , !P6 ;  /* 0xff80000015177808 */ /* 0x004fe20007000000 */
[----:B------:R-:W-:Y:S01]  /*7200*/  HMMA.16816.F32.BF16 R160, R152, R158, R160 ;  /* 0x0000009e98a0723c */ /* 0x000fe200000418a0 */
[CC--:B------:R-:W-:Y:S01]  /*7210*/  ISETP.GE.AND P5, PT, R12.reuse, R186.reuse, PT ;  /* 0x000000ba0c00720c */ /* 0x0c0fe20003fa6270 */
[----:B------:R-:W2:Y:S01]  /*7220*/  MUFU.TANH R8, R8 ;  /* 0x0000000800087308 */ /* 0x000ea20000002400 */
[-C--:B------:R-:W-:Y:S01]  /*7230*/  ISETP.GE.AND P6, PT, R12, R133.reuse, PT ;  /* 0x000000850c00720c */ /* 0x080fe20003fc6270 */
[----:B------:R-:W-:Y:S01]  /*7240*/  VIADD R12, R4, 0xffffff91 ;  /* 0xffffff91040c7836 */ /* 0x000fe20000000000 */
[----:B---3--:R-:W-:Y:S02]  /*7250*/  FSEL R27, R20, -INF , !P5 ;  /* 0xff800000141b7808 */ /* 0x008fe40006800000 */
[----:B----4-:R-:W-:Y:S01]  /*7260*/  FSEL R21, R145, -INF , !P6 ;  /* 0xff80000091157808 */ /* 0x010fe20007000000 */
[----:B------:R-:W-:Y:S01]  /*7270*/  HMMA.16816.F32.BF16 R172, R16, R14, R172 ;  /* 0x0000000e10ac723c */ /* 0x000fe200000418ac */
[CC--:B------:R-:W-:Y:S01]  /*7280*/  ISETP.GE.AND P5, PT, R6.reuse, R186.reuse, PT ;  /* 0x000000ba0600720c */ /* 0x0c0fe20003fa6270 */
[----:B------:R-:W3:Y:S01]  /*7290*/  MUFU.TANH R211, R136 ;  /* 0x0000008800d37308 */ /* 0x000ee20000002400 */
[-C--:B------:R-:W-:Y:S01]  /*72a0*/  ISETP.GE.AND P6, PT, R6, R133.reuse, PT ;  /* 0x000000850600720c */ /* 0x080fe20003fc6270 */
[----:B------:R-:W-:Y:S01]  /*72b0*/  FMUL.FTZ R32, R32, UR4 ;  /* 0x0000000420207c20 */ /* 0x000fe20008410000 */
[----:B------:R-:W-:Y:S01]  /*72c0*/  FSEL R223, R223, -INF , !P5 ;  /* 0xff800000dfdf7808 */ /* 0x000fe20006800000 */
[----:B------:R-:W-:Y:S01]  /*72d0*/  VIADD R15, R4, 0xffffff98 ;  /* 0xffffff98040f7836 */ /* 0x000fe20000000000 */
[----:B-1----:R-:W-:Y:S01]  /*72e0*/  FSEL R201, R201, -INF , !P6 ;  /* 0xff800000c9c97808 */ /* 0x002fe20007000000 */
[C---:B------:R-:W-:Y:S01]  /*72f0*/  HMMA.16816.F32.BF16 R164, R152.reuse, R196, R164 ;  /* 0x000000c498a4723c */ /* 0x040fe200000418a4 */
[CC--:B------:R-:W-:Y:S01]  /*7300*/  ISETP.GE.AND P5, PT, R12.reuse, R186.reuse, PT ;  /* 0x000000ba0c00720c */ /* 0x0c0fe20003fa6270 */
[----:B------:R-:W1:Y:S01]  /*7310*/  MUFU.TANH R10, R10 ;  /* 0x0000000a000a7308 */ /* 0x000e620000002400 */
[-C--:B------:R-:W-:Y:S01]  /*7320*/  ISETP.GE.AND P6, PT, R12, R133.reuse, PT ;  /* 0x000000850c00720c */ /* 0x080fe20003fc6270 */
[----:B------:R-:W-:Y:S01]  /*7330*/  FMUL.FTZ R34, R34, UR4 ;  /* 0x0000000422227c20 */ /* 0x000fe20008410000 */
[----:B------:R-:W-:Y:S01]  /*7340*/  FMUL.FTZ R33, R33, UR4 ;  /* 0x0000000421217c20 */ /* 0x000fe20008410000 */
[----:B-----5:R-:W-:Y:S01]  /*7350*/  FSEL R221, R221, -INF , !P5 ;  /* 0xff800000dddd7808 */ /* 0x020fe20006800000 */
[----:B------:R-:W-:Y:S01]  /*7360*/  VIADD R14, R4, 0xffffff99 ;  /* 0xffffff99040e7836 */ /* 0x000fe20000000000 */
[----:B--2---:R-:W-:Y:S01]  /*7370*/  FSEL R171, R8, -INF , !P6 ;  /* 0xff80000008ab7808 */ /* 0x004fe20007000000 */
[----:B------:R-:W-:Y:S01]  /*7380*/  FMUL.FTZ R35, R35, UR4 ;  /* 0x0000000423237c20 */ /* 0x000fe20008410000 */
[----:B------:R-:W2:Y:S01]  /*7390*/  MUFU.TANH R9, R9 ;  /* 0x0000000900097308 */ /* 0x000ea20000002400 */
[CC--:B------:R-:W-:Y:S01]  /*73a0*/  ISETP.GE.AND P5, PT, R15.reuse, R186.reuse, PT ;  /* 0x000000ba0f00720c */ /* 0x0c0fe20003fa6270 */
[----:B------:R-:W-:Y:S01]  /*73b0*/  FMUL.FTZ R160, R160, UR4 ;  /* 0x00000004a0a07c20 */ /* 0x000fe20008410000 */
[-C--:B------:R-:W-:Y:S01]  /*73c0*/  ISETP.GE.AND P6, PT, R15, R133.reuse, PT ;  /* 0x000000850f00720c */ /* 0x080fe20003fc6270 */
[----:B------:R-:W-:Y:S01]  /*73d0*/  VIADD R8, R4, 0xffffffa0 ;  /* 0xffffffa004087836 */ /* 0x000fe20000000000 */
[----:B---3--:R-:W-:Y:S01]  /*73e0*/  FSEL R211, R211, -INF , !P5 ;  /* 0xff800000d3d37808 */ /* 0x008fe20006800000 */
[----:B------:R-:W-:Y:S01]  /*73f0*/  HMMA.16816.F32.BF16 R152, R152, R198, R172 ;  /* 0x000000c69898723c */ /* 0x000fe200000418ac */
[-C--:B------:R-:W-:Y:S01]  /*7400*/  ISETP.GE.AND P5, PT, R14, R186.reuse, PT ;  /* 0x000000ba0e00720c */ /* 0x080fe20003fa6270 */
[----:B------:R-:W3:Y:S01]  /*7410*/  MUFU.TANH R195, R139 ;  /* 0x0000008b00c37308 */ /* 0x000ee20000002400 */
[----:B-1----:R-:W-:Y:S01]  /*7420*/  FSEL R197, R10, -INF , !P6 ;  /* 0xff8000000ac57808 */ /* 0x002fe20007000000 */
[----:B------:R-:W-:Y:S01]  /*7430*/  FMUL.FTZ R162, R162, UR4 ;  /* 0x00000004a2a27c20 */ /* 0x000fe20008410000 */
[----:B------:R-:W-:Y:S01]  /*7440*/  ISETP.GE.AND P6, PT, R14, R133, PT ;  /* 0x000000850e00720c */ /* 0x000fe20003fc6270 */
[----:B------:R-:W-:Y:S01]  /*7450*/  FMUL.FTZ R161, R161, UR4 ;  /* 0x00000004a1a17c20 */ /* 0x000fe20008410000 */
[----:B------:R-:W-:Y:S01]  /*7460*/  FMUL.FTZ R6, R163, UR4 ;  /* 0x00000004a3067c20 */ /* 0x000fe20008410000 */
[----:B------:R-:W-:Y:S01]  /*7470*/  FMUL.FTZ R12, R164, UR4 ;  /* 0x00000004a40c7c20 */ /* 0x000fe20008410000 */
[----:B------:R-:W-:Y:S01]  /*7480*/  FMUL.FTZ R163, R165, UR4 ;  /* 0x00000004a5a37c20 */ /* 0x000fe20008410000 */
[----:B------:R-:W1:Y:S01]  /*7490*/  MUFU.TANH R189, R32 ;  /* 0x0000002000bd7308 */ /* 0x000e620000002400 */
[----:B--2---:R-:W-:Y:S01]  /*74a0*/  FSEL R169, R9, -INF , !P5 ;  /* 0xff80000009a97808 */ /* 0x004fe20006800000 */
[----:B------:R-:W-:Y:S01]  /*74b0*/  VIADD R9, R4, 0xffffffa8 ;  /* 0xffffffa804097836 */ /* 0x000fe20000000000 */
[----:B------:R-:W-:Y:S01]  /*74c0*/  ISETP.GE.AND P5, PT, R8, R186, PT ;  /* 0x000000ba0800720c */ /* 0x000fe20003fa6270 */
[----:B------:R-:W-:Y:S01]  /*74d0*/  FMUL.FTZ R143, R166, UR4 ;  /* 0x00000004a68f7c20 */ /* 0x000fe20008410000 */
[----:B------:R-:W-:-:S03]  /*74e0*/  FMUL.FTZ R141, R167, UR4 ;  /* 0x00000004a78d7c20 */ /* 0x000fc60008410000 */
[----:B------:R-:W2:Y:S01]  /*74f0*/  MUFU.TANH R139, R34 ;  /* 0x00000022008b7308 */ /* 0x000ea20000002400 */
[----:B---3--:R-:W-:Y:S01]  /*7500*/  FSEL R195, R195, -INF , !P6 ;  /* 0xff800000c3c37808 */ /* 0x008fe20007000000 */
[----:B------:R-:W-:Y:S01]  /*7510*/  FMUL.FTZ R152, R152, UR4 ;  /* 0x0000000498987c20 */ /* 0x000fe20008410000 */
[----:B------:R-:W-:Y:S01]  /*7520*/  ISETP.GE.AND P6, PT, R8, R133, PT ;  /* 0x000000850800720c */ /* 0x000fe20003fc6270 */
[----:B------:R-:W-:Y:S02]  /*7530*/  VIADD R8, R4, 0xffffffa1 ;  /* 0xffffffa104087836 */ /* 0x000fe40000000000 */
[----:B------:R-:W-:Y:S01]  /*7540*/  FMUL.FTZ R154, R154, UR4 ;  /* 0x000000049a9a7c20 */ /* 0x000fe20008410000 */
[----:B------:R-:W-:Y:S01]  /*7550*/  FMUL.FTZ R140, R153, UR4 ;  /* 0x00000004998c7c20 */ /* 0x000fe20008410000 */
[----:B------:R-:W-:Y:S01]  /*7560*/  FMUL.FTZ R155, R155, UR4 ;  /* 0x000000049b9b7c20 */ /* 0x000fe20008410000 */
[----:B------:R-:W3:Y:S01]  /*7570*/  MUFU.TANH R183, R33 ;  /* 0x0000002100b77308 */ /* 0x000ee20000002400 */
[----:B-1----:R-:W-:-:S02]  /*7580*/  FSEL R189, R189, -INF , !P5 ;  /* 0xff800000bdbd7808 */ /* 0x002fc40006800000 */
[----:B------:R-:W-:-:S05]  /*7590*/  ISETP.GE.AND P5, PT, R8, R186, PT ;  /* 0x000000ba0800720c */ /* 0x000fca0003fa6270 */
[----:B------:R-:W1:Y:S01]  /*75a0*/  MUFU.TANH R137, R35 ;  /* 0x0000002300897308 */ /* 0x000e620000002400 */
[----:B--2---:R-:W-:Y:S02]  /*75b0*/  FSEL R139, R139, -INF , !P6 ;  /* 0xff8000008b8b7808 */ /* 0x004fe40007000000 */
[----:B------:R-:W-:Y:S01]  /*75c0*/  ISETP.GE.AND P6, PT, R8, R133, PT ;  /* 0x000000850800720c */ /* 0x000fe20003fc6270 */
[----:B------:R-:W-:-:S04]  /*75d0*/  VIADD R8, R4, 0xffffffa9 ;  /* 0xffffffa904087836 */ /* 0x000fc80000000000 */
[----:B------:R-:W2:Y:S01]  /*75e0*/  MUFU.TANH R181, R160 ;  /* 0x000000a000b57308 */ /* 0x000ea20000002400 */
[----:B---3--:R-:W-:Y:S02]  /*75f0*/  FSEL R183, R183, -INF , !P5 ;  /* 0xff800000b7b77808 */ /* 0x008fe40006800000 */
[----:B------:R-:W-:-:S05]  /*7600*/  ISETP.GE.AND P5, PT, R9, R186, PT ;  /* 0x000000ba0900720c */ /* 0x000fca0003fa6270 */
[----:B------:R-:W3:Y:S01]  /*7610*/  MUFU.TANH R177, R162 ;  /* 0x000000a200b17308 */ /* 0x000ee20000002400 */
[----:B-1----:R-:W-:Y:S02]  /*7620*/  FSEL R137, R137, -INF , !P6 ;  /* 0xff80000089897808 */ /* 0x002fe40007000000 */
[----:B------:R-:W-:Y:S01]  /*7630*/  ISETP.GE.AND P6, PT, R9, R133, PT ;  /* 0x000000850900720c */ /* 0x000fe20003fc6270 */
[----:B------:R-:W-:-:S04]  /*7640*/  VIADD R9, R4, 0xffffffb0 ;  /* 0xffffffb004097836 */ /* 0x000fc80000000000 */
[----:B------:R-:W1:Y:S01]  /*7650*/  MUFU.TANH R179, R161 ;  /* 0x000000a100b37308 */ /* 0x000e620000002400 */
[----:B--2---:R-:W-:Y:S02]  /*7660*/  FSEL R181, R181, -INF , !P5 ;  /* 0xff800000b5b57808 */ /* 0x004fe40006800000 */
[----:B------:R-:W-:-:S05]  /*7670*/  ISETP.GE.AND P5, PT, R8, R186, PT ;  /* 0x000000ba0800720c */ /* 0x000fca0003fa6270 */
[----:B------:R-:W2:Y:S01]  /*7680*/  MUFU.TANH R6, R6 ;  /* 0x0000000600067308 */ /* 0x000ea20000002400 */
[----:B---3--:R-:W-:Y:S02]  /*7690*/  FSEL R177, R177, -INF , !P6 ;  /* 0xff800000b1b17808 */ /* 0x008fe40007000000 */
[----:B------:R-:W-:Y:S01]  /*76a0*/  ISETP.GE.AND P6, PT, R8, R133, PT ;  /* 0x000000850800720c */ /* 0x000fe20003fc6270 */
[----:B------:R-:W-:-:S04]  /*76b0*/  VIADD R8, R4, 0xffffffb1 ;  /* 0xffffffb104087836 */ /* 0x000fc80000000000 */
[----:B------:R-:W3:Y:S01]  /*76c0*/  MUFU.TANH R12, R12 ;  /* 0x0000000c000c7308 */ /* 0x000ee20000002400 */
[----:B-1----:R-:W-:Y:S02]  /*76d0*/  FSEL R179, R179, -INF , !P5 ;  /* 0xff800000b3b37808 */ /* 0x002fe40006800000 */
[----:B------:R-:W-:-:S05]  /*76e0*/  ISETP.GE.AND P5, PT, R9, R186, PT ;  /* 0x000000ba0900720c */ /* 0x000fca0003fa6270 */
[----:B------:R-:W1:Y:S01]  /*76f0*/  MUFU.TANH R163, R163 ;  /* 0x000000a300a37308 */ /* 0x000e620000002400 */
[----:B--2---:R-:W-:Y:S01]  /*7700*/  FSEL R175, R6, -INF , !P6 ;  /* 0xff80000006af7808 */ /* 0x004fe20007000000 */
[C---:B------:R-:W-:Y:S01]  /*7710*/  VIADD R6, R4.reuse, 0xffffffb8 ;  /* 0xffffffb804067836 */ /* 0x040fe20000000000 */
[----:B------:R-:W-:Y:S01]  /*7720*/  ISETP.GE.AND P6, PT, R9, R133, PT ;  /* 0x000000850900720c */ /* 0x000fe20003fc6270 */
[----:B------:R-:W-:-:S04]  /*7730*/  VIADD R4, R4, 0xffffffb9 ;  /* 0xffffffb904047836 */ /* 0x000fc80000000000 */
[----:B------:R-:W2:Y:S01]  /*7740*/  MUFU.TANH R161, R152 ;  /* 0x0000009800a17308 */ /* 0x000ea20000002400 */
[----:B---3--:R-:W-:Y:S01]  /*7750*/  FSEL R165, R12, -INF , !P5 ;  /* 0xff8000000ca57808 */ /* 0x008fe20006800000 */
[----:B------:R-:W-:Y:S01]  /*7760*/  BAR.SYNC.DEFER_BLOCKING 0x0 ;  /* 0x0000000000007b1d */ /* 0x000fe20000010000 */
[----:B------:R-:W-:-:S05]  /*7770*/  ISETP.GE.AND P5, PT, R8, R186, PT ;  /* 0x000000ba0800720c */ /* 0x000fca0003fa6270 */
[----:B------:R-:W3:Y:S01]  /*7780*/  MUFU.TANH R159, R154 ;  /* 0x0000009a009f7308 */ /* 0x000ee20000002400 */
[----:B-1----:R-:W-:Y:S02]  /*7790*/  FSEL R163, R163, -INF , !P5 ;  /* 0xff800000a3a37808 */ /* 0x002fe40006800000 */
[----:B------:R-:W-:-:S05]  /*77a0*/  ISETP.GE.AND P5, PT, R6, R186, PT ;  /* 0x000000ba0600720c */ /* 0x000fca0003fa6270 */
[----:B------:R-:W1:Y:S01]  /*77b0*/  MUFU.TANH R143, R143 ;  /* 0x0000008f008f7308 */ /* 0x000e620000002400 */
[----:B--2---:R-:W-:Y:S02]  /*77c0*/  FSEL R161, R161, -INF , !P5 ;  /* 0xff800000a1a17808 */ /* 0x004fe40006800000 */
[----:B------:R-:W-:-:S05]  /*77d0*/  ISETP.GE.AND P5, PT, R6, R133, PT ;  /* 0x000000850600720c */ /* 0x000fca0003fa6270 */
[----:B------:R-:W2:Y:S01]  /*77e0*/  MUFU.TANH R141, R141 ;  /* 0x0000008d008d7308 */ /* 0x000ea20000002400 */
[----:B---3--:R-:W-:Y:S02]  /*77f0*/  FSEL R159, R159, -INF , !P5 ;  /* 0xff8000009f9f7808 */ /* 0x008fe40006800000 */
[----:B------:R-:W-:-:S05]  /*7800*/  ISETP.GE.U32.AND P5, PT, R184, 0x3, PT ;  /* 0x00000003b800780c */ /* 0x000fca0003fa6070 */
[----:B------:R-:W3:Y:S01]  /*7810*/  MUFU.TANH R140, R140 ;  /* 0x0000008c008c7308 */ /* 0x000ee20000002400 */
[----:B-1----:R-:W-:Y:S02]  /*7820*/  FSEL R143, R143, -INF , !P6 ;  /* 0xff8000008f8f7808 */ /* 0x002fe40007000000 */
[----:B------:R-:W-:-:S05]  /*7830*/  ISETP.GE.AND P6, PT, R8, R133, PT ;  /* 0x000000850800720c */ /* 0x000fca0003fc6270 */
[----:B------:R-:W1:Y:S01]  /*7840*/  MUFU.TANH R158, R155 ;  /* 0x0000009b009e7308 */ /* 0x000e620000002400 */
[----:B--2---:R-:W-:Y:S02]  /*7850*/  FSEL R141, R141, -INF , !P6 ;  /* 0xff8000008d8d7808 */ /* 0x004fe40007000000 */
[----:B------:R-:W-:-:S04]  /*7860*/  ISETP.GE.AND P6, PT, R4, R186, PT ;  /* 0x000000ba0400720c */ /* 0x000fc80003fc6270 */
[----:B---3--:R-:W-:Y:S02]  /*7870*/  FSEL R140, R140, -INF , !P6 ;  /* 0xff8000008c8c7808 */ /* 0x008fe40007000000 */
[----:B------:R-:W-:-:S04]  /*7880*/  ISETP.GE.AND P6, PT, R4, R133, PT ;  /* 0x000000850400720c */ /* 0x000fc80003fc6270 */
[----:B-1----:R-:W-:Y:S01]  /*7890*/  FSEL R158, R158, -INF , !P6 ;  /* 0xff8000009e9e7808 */ /* 0x002fe20007000000 */
[----:B------:R-:W-:Y:S08]  /*78a0*/  @!P5 BRA `(.L_x_752) ;  /* 0x000000040050d947 */ /* 0x000ff00003800000 */
        /* <DEDUP_REMOVED lines=17> */
[----:B------:R-:W-:Y:S01]  /*79c0*/  LEA R6, P5, R134, R9, 0x5 ;  /* 0x0000000986067211 */ /* 0x000fe200078a28ff */
[----:B------:R1:W-:Y:S01]  /*79d0*/  @P4 STS.128 [R209+0x6000], RZ ;  /* 0x006000ffd1004388 */ /* 0x0003e20000000c00 */
[-C--:B------:R-:W-:Y:S02]  /*79e0*/  LEA.HI.X R9, R9, R205.reuse, R4, 0x1, P6 ;  /* 0x000000cd09097211 */ /* 0x080fe400030f0c04 */
[----:B------:R-:W-:Y:S01]  /*79f0*/  LEA R16, P6, R188, R206, 0x1 ;  /* 0x000000cebc107211 */ /* 0x000fe200078c08ff */
        /* <DEDUP_REMOVED lines=60> */
.L_x_754:
[----:B------:R2:W-:Y:S02]  /*7dc0*/  STS.128 [R209+0xb800], RZ ;  /* 0x00b800ffd1007388 */ /* 0x0005e40000000c00 */
.L_x_755:
[----:B------:R-:W-:Y:S05]  /*7dd0*/  BSYNC.RECONVERGENT B0 ;  /* 0x0000000000007941 */ /* 0x000fea0003800200 */
.L_x_753:
[----:B------:R-:W0:Y:S02]  /*7de0*/  LDGDEPBAR ;  /* 0x00000000000079af */ /* 0x000e240000000000 */
.L_x_752:
        /* <DEDUP_REMOVED lines=17> */
[----:B------:R-:W-:Y:S01]  /*7f00*/  IADD3 R16, PT, PT, R185, 0xc000, RZ ;  /* 0x0000c000b9107810 */ /* 0x000fe20007ffe0ff */
[----:B------:R-:W1:Y:S01]  /*7f10*/  SHFL.BFLY PT, R9, R6, 0x2, 0x1f ;  /* 0x0c401f0006097f89 */ /* 0x000e6200000e0000 */
[----:B------:R-:W-:-:S02]  /*7f20*/  SEL R155, R190, 0xffffffe0, !P2 ;  /* 0xffffffe0be9b7807 */ /* 0x000fc40005000000 */
[----:B------:R-:W-:Y:S01]  /*7f30*/  IADD3 R156, PT, PT, R185, 0xc040, RZ ;  /* 0x0000c040b99c7810 */ /* 0x000fe20007ffe0ff */
[----:B------:R-:W5:Y:S01]  /*7f40*/  SHFL.BFLY PT, R4, R15, 0x2, 0x1f ;  /* 0x0c401f000f047f89 */ /* 0x000f6200000e0000 */
[----:B------:R-:W-:Y:S02]  /*7f50*/  @P0 IADD3 R156, PT, PT, R16, -0x40, RZ ;  /* 0xffffffc0109c0810 */ /* 0x000fe40007ffe0ff */
[C---:B------:R-:W-:Y:S02]  /*7f60*/  IADD3 R157, PT, PT, R155.reuse, R185, RZ ;  /* 0x000000b99b9d7210 */ /* 0x040fe40007ffe0ff */
[----:B------:R-:W-:Y:S01]  /*7f70*/  IADD3 R155, PT, PT, R155, R156, RZ ;  /* 0x0000009c9b9b7210 */ /* 0x000fe20007ffe0ff */
[----:B------:R-:W-:Y:S01]  /*7f80*/  LDSM.16.MT88.4 R28, [R156] ;  /* 0x000000009c1c783b */ /* 0x000fe20000004200 */
[----:B------:R-:W-:Y:S02]  /*7f90*/  IADD3 R208, PT, PT, R184, -0x3, RZ ;  /* 0xfffffffdb8d07810 */ /* 0x000fe40007ffe0ff */
[----:B-1----:R-:W-:-:S02]  /*7fa0*/  FMNMX.FTZ R9, R6, R9, !PT ;  /* 0x0000000906097209 */ /* 0x002fc40007810000 */
[----:B-----5:R-:W-:-:S03]  /*7fb0*/  FMNMX.FTZ R4, R15, R4, !PT ;  /* 0x000000040f047209 */ /* 0x020fc60007810000 */
[----:B------:R-:W1:Y:S04]  /*7fc0*/  SHFL.BFLY PT, R144, R9, 0x1, 0x1f ;  /* 0x0c201f0009907f89 */ /* 0x000e6800000e0000 */
[----:B------:R-:W5:Y:S01]  /*7fd0*/  SHFL.BFLY PT, R145, R4, 0x1, 0x1f ;  /* 0x0c201f0004917f89 */ /* 0x000f6200000e0000 */
[----:B-1----:R-:W-:-:S04]  /*7fe0*/  FMNMX.FTZ R144, R9, R144, !PT ;  /* 0x0000009009907209 */ /* 0x002fc80007810000 */
[C---:B------:R-:W-:Y:S01]  /*7ff0*/  FSETP.NEU.FTZ.AND P1, PT, R144.reuse, -INF , PT ;  /* 0xff8000009000780b */ /* 0x040fe20003f3d000 */
[----:B----4-:R-:W-:Y:S01]  /*8000*/  FMUL.FTZ R160, R144, UR4 ;  /* 0x0000000490a07c20 */ /* 0x010fe20008410000 */
[----:B-----5:R-:W-:Y:S02]  /*8010*/  FMNMX.FTZ R145, R4, R145, !PT ;  /* 0x0000009104917209 */ /* 0x020fe40007810000 */
[----:B------:R-:W-:Y:S02]  /*8020*/  FSEL R6, R144, RZ, P1 ;  /* 0x000000ff90067208 */ /* 0x000fe40000800000 */
[----:B------:R-:W-:Y:S01]  /*8030*/  FSEL R160, R160, RZ, P1 ;  /* 0x000000ffa0a07208 */ /* 0x000fe20000800000 */
[C---:B------:R-:W-:Y:S01]  /*8040*/  FMUL.FTZ R142, R145.reuse, UR4 ;  /* 0x00000004918e7c20 */ /* 0x040fe20008410000 */
[----:B------:R-:W-:Y:S01]  /*8050*/  FSETP.NEU.FTZ.AND P3, PT, R145, -INF , PT ;  /* 0xff8000009100780b */ /* 0x000fe20003f7d000 */
[----:B------:R-:W-:Y:S02]  /*8060*/  FADD.FTZ R3, R3, -R6 ;  /* 0x8000000603037221 */ /* 0x000fe40000010000 */
[--C-:B------:R-:W-:Y:S01]  /*8070*/  FFMA.FTZ R152, R5, UR4, -R160.reuse ;  /* 0x0000000405987c23 */ /* 0x100fe200080108a0 */
[----:B------:R-:W-:Y:S01]  /*8080*/  FSEL R5, R145, RZ, P3 ;  /* 0x000000ff91057208 */ /* 0x000fe20001800000 */
[----:B------:R-:W-:Y:S01]  /*8090*/  FMUL.FTZ R3, R3, UR4 ;  /* 0x0000000403037c20 */ /* 0x000fe20008410000 */
[----:B------:R-:W-:Y:S01]  /*80a0*/  FSEL R142, R142, RZ, P3 ;  /* 0x000000ff8e8e7208 */ /* 0x000fe20001800000 */
[--C-:B------:R-:W-:Y:S01]  /*80b0*/  FFMA.FTZ R147, R7, UR4, -R160.reuse ;  /* 0x0000000407937c23 */ /* 0x100fe200080108a0 */
[--C-:B------:R-:W-:Y:S01]  /*80c0*/  FFMA.FTZ R146, R23, UR4, -R160.reuse ;  /* 0x0000000417927c23 */ /* 0x100fe200080108a0 */
[----:B------:R-:W-:Y:S01]  /*80d0*/  FADD.FTZ R4, R132, -R5 ;  /* 0x8000000584047221 */ /* 0x000fe20000010000 */
[----:B------:R-:W-:Y:S01]  /*80e0*/  FFMA.FTZ R151, R21, UR4, -R160 ;  /* 0x0000000415977c23 */ /* 0x000fe200080108a0 */
[----:B------:R-:W1:Y:S01]  /*80f0*/  MUFU.EX2 R3, R3 ;  /* 0x0000000300037308 */ /* 0x000e620000000800 */
[--C-:B------:R-:W-:Y:S01]  /*8100*/  FFMA.FTZ R154, R13, UR4, -R142.reuse ;  /* 0x000000040d9a7c23 */ /* 0x100fe2000801088e */
[----:B------:R-:W-:Y:S01]  /*8110*/  FMUL.FTZ R153, R4, UR4 ;  /* 0x0000000404997c20 */ /* 0x000fe20008410000 */
[--C-:B------:R-:W-:Y:S01]  /*8120*/  FFMA.FTZ R150, R11, UR4, -R142.reuse ;  /* 0x000000040b967c23 */ /* 0x100fe2000801088e */
[--C-:B------:R-:W-:Y:S01]  /*8130*/  FFMA.FTZ R149, R25, UR4, -R142.reuse ;  /* 0x0000000419957c23 */ /* 0x100fe2000801088e */
[--C-:B------:R-:W-:Y:S01]  /*8140*/  FFMA.FTZ R148, R27, UR4, -R142.reuse ;  /* 0x000000041b947c23 */ /* 0x100fe2000801088e */
[----:B------:R-:W-:Y:S01]  /*8150*/  LDSM.16.MT88.4 R20, [R157+0xc000] ;  /* 0x00c000009d14783b */ /* 0x000fe20000004200 */
[--C-:B------:R-:W-:Y:S01]  /*8160*/  FFMA.FTZ R162, R223, UR4, -R142.reuse ;  /* 0x00000004dfa27c23 */ /* 0x100fe2000801088e */
[----:B------:R-:W4:Y:S01]  /*8170*/  MUFU.EX2 R153, R153 ;  /* 0x0000009900997308 */ /* 0x000f220000000800 */
[--C-:B------:R-:W-:Y:S01]  /*8180*/  FFMA.FTZ R167, R221, UR4, -R142.reuse ;  /* 0x00000004dda77c23 */ /* 0x100fe2000801088e */
[----:B------:R-:W-:Y:S01]  /*8190*/  LDSM.16.MT88.4 R12, [R185+0xc000] ;  /* 0x00c00000b90c783b */ /* 0x000fe20000004200 */
[--C-:B------:R-:W-:Y:S01]  /*81a0*/  FFMA.FTZ R164, R211, UR4, -R142.reuse ;  /* 0x00000004d3a47c23 */ /* 0x100fe2000801088e */
[----:B------:R-:W-:Y:S01]  /*81b0*/  FFMA.FTZ R169, R169, UR4, -R142 ;  /* 0x00000004a9a97c23 */ /* 0x000fe2000801088e */
        /* <DEDUP_REMOVED lines=10> */
[----:B------:R-:W-:Y:S01]  /*8260*/  FMUL.FTZ R46, R46, R3 ;  /* 0x000000032e2e7220 */ /* 0x000fe20000410000 */
        /* <DEDUP_REMOVED lines=10> */
[----:B------:R-:W-:Y:S01]  /*8310*/  FMUL.FTZ R45, R45, R153 ;  /* 0x000000992d2d7220 */ /* 0x000fe20000410000 */
[----:B------:R-:W-:Y:S01]  /*8320*/  FMUL.FTZ R47, R47, R3 ;  /* 0x000000032f2f7220 */ /* 0x000fe20000410000 */
[-C--:B------:R-:W-:Y:S01]  /*8330*/  FMUL.FTZ R48, R48, R153.reuse ;  /* 0x0000009930307220 */ /* 0x080fe20000410000 */
[----:B------:R-:W-:Y:S01]  /*8340*/  FMUL.FTZ R49, R49, R153 ;  /* 0x0000009931317220 */ /* 0x000fe20000410000 */
[-C--:B------:R-:W-:Y:S01]  /*8350*/  FMUL.FTZ R50, R50, R3.reuse ;  /* 0x0000000332327220 */ /* 0x080fe20000410000 */
[----:B------:R-:W-:Y:S01]  /*8360*/  FMUL.FTZ R51, R51, R3 ;  /* 0x0000000333337220 */ /* 0x000fe20000410000 */
[----:B------:R-:W5:Y:S01]  /*8370*/  MUFU.EX2 R148, R148 ;  /* 0x0000009400947308 */ /* 0x000f620000000800 */
[----:B-1----:R-:W-:Y:S01]  /*8380*/  F2FP.BF16.F32.PACK_AB R4, R150, R154 ;  /* 0x0000009a9604723e */ /* 0x002fe200000010ff */
[----:B------:R-:W1:Y:S01]  /*8390*/  LDSM.16.MT88.4 R112, [R156+0x2000] ;  /* 0x002000009c70783b */ /* 0x000e620000004200 */
[-C--:B------:R-:W-:Y:S01]  /*83a0*/  FMUL.FTZ R16, R120, R153.reuse ;  /* 0x0000009978107220 */ /* 0x080fe20000410000 */
[----:B------:R-:W-:Y:S01]  /*83b0*/  FMUL.FTZ R17, R121, R153 ;  /* 0x0000009979117220 */ /* 0x000fe20000410000 */
[-C--:B---3--:R-:W-:Y:S01]  /*83c0*/  FMUL.FTZ R18, R122, R3.reuse ;  /* 0x000000037a127220 */ /* 0x088fe20000410000 */
[----:B------:R-:W-:Y:S01]  /*83d0*/  FMUL.FTZ R19, R123, R3 ;  /* 0x000000037b137220 */ /* 0x000fe20000410000 */
[-C--:B------:R-:W-:Y:S01]  /*83e0*/  FMUL.FTZ R116, R116, R153.reuse ;  /* 0x0000009974747220 */ /* 0x080fe20000410000 */
[----:B------:R-:W-:Y:S01]  /*83f0*/  MUFU.EX2 R152, R152 ;  /* 0x0000009800987308 */ /* 0x000fe20000000800 */
[----:B------:R-:W-:Y:S01]  /*8400*/  LDSM.16.MT88.4 R120, [R155] ;  /* 0x000000009b78783b */ /* 0x000fe20000004200 */
[----:B------:R-:W-:Y:S01]  /*8410*/  FMUL.FTZ R117, R117, R153 ;  /* 0x0000009975757220 */ /* 0x000fe20000410000 */
[-C--:B------:R-:W-:Y:S01]  /*8420*/  FMUL.FTZ R118, R118, R3.reuse ;  /* 0x0000000376767220 */ /* 0x080fe20000410000 */
[----:B------:R-:W-:Y:S01]  /*8430*/  FMUL.FTZ R119, R119, R3 ;  /* 0x0000000377777220 */ /* 0x000fe20000410000 */
[-C--:B------:R-:W-:Y:S01]  /*8440*/  FMUL.FTZ R52, R52, R153.reuse ;  /* 0x0000009934347220 */ /* 0x080fe20000410000 */
[----:B------:R-:W-:Y:S01]  /*8450*/  FMUL.FTZ R53, R53, R153 ;  /* 0x0000009935357220 */ /* 0x000fe20000410000 */
[----:B------:R-:W-:Y:S01]  /*8460*/  FMUL.FTZ R54, R54, R3 ;  /* 0x0000000336367220 */ /* 0x000fe20000410000 */
[----:B------:R-:W3:Y:S01]  /*8470*/  MUFU.EX2 R147, R147 ;  /* 0x0000009300937308 */ /* 0x000ee20000000800 */
[----:B-----5:R-:W-:Y:S01]  /*8480*/  F2FP.BF16.F32.PACK_AB R6, R148, R149 ;  /* 0x000000959406723e */ /* 0x020fe200000010ff */
        /* <DEDUP_REMOVED lines=14> */
[----:B------:R-:W5:Y:S01]  /*8570*/  MUFU.EX2 R151, R151 ;  /* 0x0000009700977308 */ /* 0x000f620000000800 */
[----:B---3--:R-:W-:Y:S01]  /*8580*/  F2FP.BF16.F32.PACK_AB R5, R147, R152 ;  /* 0x000000989305723e */ /* 0x008fe200000010ff */
        /* <DEDUP_REMOVED lines=12> */
[----:B------:R-:W-:Y:S01]  /*8650*/  FFMA.FTZ R168, R195, UR4, -R160 ;  /* 0x00000004c3a87c23 */ /* 0x000fe200080108a0 */
[-C--:B------:R-:W-:Y:S01]  /*8660*/  FMUL.FTZ R36, R36, R153.reuse ;  /* 0x0000009924247220 */ /* 0x080fe20000410000 */
[----:B------:R-:W-:Y:S01]  /*8670*/  FMUL.FTZ R37, R37, R153 ;  /* 0x0000009925257220 */ /* 0x000fe20000410000 */
[----:B-----5:R-:W-:Y:S01]  /*8680*/  F2FP.BF16.F32.PACK_AB R7, R151, R146 ;  /* 0x000000929707723e */ /* 0x020fe200000010ff */
[-C--:B------:R-:W-:Y:S01]  /*8690*/  FMUL.FTZ R38, R38, R3.reuse ;  /* 0x0000000326267220 */ /* 0x080fe20000410000 */
[----:B------:R-:W-:Y:S01]  /*86a0*/  FMUL.FTZ R39, R39, R3 ;  /* 0x0000000327277220 */ /* 0x000fe20000410000 */
[-C--:B------:R-:W-:Y:S01]  /*86b0*/  FMUL.FTZ R40, R40, R153.reuse ;  /* 0x0000009928287220 */ /* 0x080fe20000410000 */
[----:B------:R-:W-:Y:S01]  /*86c0*/  FMUL.FTZ R41, R41, R153 ;  /* 0x0000009929297220 */ /* 0x000fe20000410000 */
[-C--:B------:R-:W-:Y:S01]  /*86d0*/  FMUL.FTZ R42, R42, R3.reuse ;  /* 0x000000032a2a7220 */ /* 0x080fe20000410000 */
[----:B------:R-:W-:Y:S01]  /*86e0*/  FMUL.FTZ R43, R43, R3 ;  /* 0x000000032b2b7220 */ /* 0x000fe20000410000 */
[C---:B------:R-:W-:Y:S01]  /*86f0*/  HMMA.16816.F32.BF16 R24, R4.reuse, R28, R24 ;  /* 0x0000001c0418723c */ /* 0x040fe20000041818 */
[----:B------:R-:W-:Y:S01]  /*8700*/  MUFU.EX2 R162, R162 ;  /* 0x000000a200a27308 */ /* 0x000fe20000000800 */
        /* <DEDUP_REMOVED lines=8> */
[----:B------:R-:W5:Y:S01]  /*8790*/  MUFU.EX2 R167, R167 ;  /* 0x000000a700a77308 */ /* 0x000f620000000800 */
[-C--:B------:R-:W-:Y:S01]  /*87a0*/  FMUL.FTZ R126, R126, R3.reuse ;  /* 0x000000037e7e7220 */ /* 0x080fe20000410000 */
[----:B------:R-:W-:Y:S01]  /*87b0*/  FMUL.FTZ R127, R127, R3 ;  /* 0x000000037f7f7220 */ /* 0x000fe20000410000 */
[-C--:B------:R-:W-:Y:S01]  /*87c0*/  FMUL.FTZ R76, R76, R153.reuse ;  /* 0x000000994c4c7220 */ /* 0x080fe20000410000 */
[----:B------:R-:W-:Y:S01]  /*87d0*/  FMUL.FTZ R77, R77, R153 ;  /* 0x000000994d4d7220 */ /* 0x000fe20000410000 */
[-C--:B------:R-:W-:Y:S01]  /*87e0*/  FMUL.FTZ R78, R78, R3.reuse ;  /* 0x000000034e4e7220 */ /* 0x080fe20000410000 */
[C---:B----4-:R-:W-:Y:S01]  /*87f0*/  HMMA.16816.F32.BF16 R44, R4.reuse, R104, R44 ;  /* 0x00000068042c723c */ /* 0x050fe2000004182c */
[----:B------:R-:W-:Y:S01]  /*8800*/  FMUL.FTZ R79, R79, R3 ;  /* 0x000000034f4f7220 */ /* 0x000fe20000410000 */
[----:B------:R-:W-:Y:S01]  /*8810*/  MUFU.EX2 R164, R164 ;  /* 0x000000a400a47308 */ /* 0x000fe20000000800 */
[-C--:B------:R-:W-:Y:S01]  /*8820*/  FMUL.FTZ R80, R80, R153.reuse ;  /* 0x0000009950507220 */ /* 0x080fe20000410000 */
[----:B------:R-:W-:Y:S01]  /*8830*/  FMUL.FTZ R81, R81, R153 ;  /* 0x0000009951517220 */ /* 0x000fe20000410000 */
[-C--:B------:R-:W-:Y:S01]  /*8840*/  FMUL.FTZ R82, R82, R3.reuse ;  /* 0x0000000352527220 */ /* 0x080fe20000410000 */
[----:B------:R-:W-:Y:S01]  /*8850*/  FMUL.FTZ R83, R83, R3 ;  /* 0x0000000353537220 */ /* 0x000fe20000410000 */
[-C--:B------:R-:W-:Y:S01]  /*8860*/  FMUL.FTZ R84, R84, R153.reuse ;  /* 0x0000009954547220 */ /* 0x080fe20000410000 */
[C---:B------:R-:W-:Y:S01]  /*8870*/  HMMA.16816.F32.BF16 R48, R4.reuse, R106, R48 ;  /* 0x0000006a0430723c */ /* 0x040fe20000041830 */
[----:B------:R-:W4:Y:S01]  /*8880*/  LDSM.16.MT88.4 R104, [R185+0x10000] ;  /* 0x01000000b968783b */ /* 0x000f220000004200 */
[----:B------:R-:W-:Y:S01]  /*8890*/  MUFU.EX2 R169, R169 ;  /* 0x000000a900a97308 */ /* 0x000fe20000000800 */
[----:B------:R-:W-:Y:S01]  /*88a0*/  FMUL.FTZ R85, R85, R153 ;  /* 0x0000009955557220 */ /* 0x000fe20000410000 */
[-C--:B------:R-:W-:Y:S01]  /*88b0*/  FMUL.FTZ R86, R86, R3.reuse ;  /* 0x0000000356567220 */ /* 0x080fe20000410000 */
[----:B------:R-:W-:Y:S01]  /*88c0*/  FMUL.FTZ R87, R87, R3 ;  /* 0x0000000357577220 */ /* 0x000fe20000410000 */
[-C--:B------:R-:W-:Y:S01]  /*88d0*/  FMUL.FTZ R88, R88, R153.reuse ;  /* 0x0000009958587220 */ /* 0x080fe20000410000 */
[----:B------:R-:W-:Y:S01]  /*88e0*/  FMUL.FTZ R89, R89, R153 ;  /* 0x0000009959597220 */ /* 0x000fe20000410000 */
[C---:B------:R-:W-:Y:S01]  /*88f0*/  HMMA.16816.F32.BF16 R16, R4.reuse, R20, R16 ;  /* 0x000000140410723c */ /* 0x040fe20000041810 */
[-C--:B------:R-:W-:Y:S01]  /*8900*/  FMUL.FTZ R90, R90, R3.reuse ;  /* 0x000000035a5a7220 */ /* 0x080fe20000410000 */
[----:B------:R-:W-:Y:S01]  /*8910*/  MUFU.EX2 R166, R166 ;  /* 0x000000a600a67308 */ /* 0x000fe20000000800 */
[----:B------:R-:W-:Y:S01]  /*8920*/  FMUL.FTZ R91, R91, R3 ;  /* 0x000000035b5b7220 */ /* 0x000fe20000410000 */
[-C--:B------:R-:W-:Y:S01]  /*8930*/  FMUL.FTZ R92, R92, R153.reuse ;  /* 0x000000995c5c7220 */ /* 0x080fe20000410000 */
[----:B------:R-:W-:Y:S01]  /*8940*/  FMUL.FTZ R93, R93, R153 ;  /* 0x000000995d5d7220 */ /* 0x000fe20000410000 */
[-C--:B------:R-:W-:Y:S01]  /*8950*/  FMUL.FTZ R94, R94, R3.reuse ;  /* 0x000000035e5e7220 */ /* 0x080fe20000410000 */
[----:B------:R-:W-:Y:S01]  /*8960*/  FMUL.FTZ R95, R95, R3 ;  /* 0x000000035f5f7220 */ /* 0x000fe20000410000 */
[C---:B------:R-:W-:Y:S01]  /*8970*/  HMMA.16816.F32.BF16 R20, R4.reuse, R22, R116 ;  /* 0x000000160414723c */ /* 0x040fe20000041874 */
[----:B------:R-:W2:Y:S01]  /*8980*/  LDSM.16.MT88.4 R116, [R185+0xe000] ;  /* 0x00e00000b974783b */ /* 0x000ea20000004200 */
[----:B------:R-:W5:Y:S01]  /*8990*/  MUFU.EX2 R171, R171 ;  /* 0x000000ab00ab7308 */ /* 0x000f620000000800 */
[-C--:B------:R-:W-:Y:S01]  /*89a0*/  FMUL.FTZ R96, R96, R153.reuse ;  /* 0x0000009960607220 */ /* 0x080fe20000410000 */
[----:B------:R-:W-:Y:S01]  /*89b0*/  FMUL.FTZ R97, R97, R153 ;  /* 0x0000009961617220 */ /* 0x000fe20000410000 */
[-C--:B------:R-:W-:Y:S01]  /*89c0*/  FMUL.FTZ R98, R98, R3.reuse ;  /* 0x0000000362627220 */ /* 0x080fe20000410000 */
[----:B------:R-:W-:Y:S01]  /*89d0*/  FMUL.FTZ R99, R99, R3 ;  /* 0x0000000363637220 */ /* 0x000fe20000410000 */
[----:B------:R-:W-:Y:S01]  /*89e0*/  LDSM.16.MT88.4 R132, [R185+0xc800] ;  /* 0x00c80000b984783b */ /* 0x000fe20000004200 */
[C---:B-1----:R-:W-:Y:S01]  /*89f0*/  HMMA.16816.F32.BF16 R52, R4.reuse, R112, R52 ;  /* 0x000000700434723c */ /* 0x042fe20000041834 */
[--C-:B------:R-:W-:Y:S01]  /*8a00*/  FFMA.FTZ R172, R181, UR4, -R142.reuse ;  /* 0x00000004b5ac7c23 */ /* 0x100fe2000801088e */
[----:B------:R-:W-:Y:S01]  /*8a10*/  MUFU.EX2 R173, R173 ;  /* 0x000000ad00ad7308 */ /* 0x000fe20000000800 */
[----:B------:R-:W-:Y:S01]  /*8a20*/  LDSM.16.MT88.4 R128, [R156+0x800] ;  /* 0x000800009c80783b */ /* 0x000fe20000004200 */
[--C-:B------:R-:W-:Y:S01]  /*8a30*/  FFMA.FTZ R170, R189, UR4, -R142.reuse ;  /* 0x00000004bdaa7c23 */ /* 0x100fe2000801088e */
[--C-:B------:R-:W-:Y:S01]  /*8a40*/  FFMA.FTZ R183, R183, UR4, -R142.reuse ;  /* 0x00000004b7b77c23 */ /* 0x100fe2000801088e */
[----:B------:R-:W-:Y:S01]  /*8a50*/  FFMA.FTZ R179, R179, UR4, -R142 ;  /* 0x00000004b3b37c23 */ /* 0x000fe2000801088e */
[--C-:B------:R-:W-:Y:S01]  /*8a60*/  FFMA.FTZ R174, R139, UR4, -R160.reuse ;  /* 0x000000048bae7c23 */ /* 0x100fe200080108a0 */
[C---:B------:R-:W-:Y:S01]  /*8a70*/  HMMA.16816.F32.BF16 R56, R4.reuse, R114, R56 ;  /* 0x000000720438723c */ /* 0x040fe20000041838 */
[----:B------:R-:W1:Y:S01]  /*8a80*/  LDSM.16.MT88.4 R112, [R157+0x10000] ;  /* 0x010000009d70783b */ /* 0x000e620000004200 */
[----:B------:R-:W5:Y:S01]  /*8a90*/  MUFU.EX2 R168, R168 ;  /* 0x000000a800a87308 */ /* 0x000f620000000800 */
[--C-:B------:R-:W-:Y:S01]  /*8aa0*/  FFMA.FTZ R181, R137, UR4, -R160.reuse ;  /* 0x0000000489b57c23 */ /* 0x100fe200080108a0 */
[--C-:B------:R-:W-:Y:S01]  /*8ab0*/  FFMA.FTZ R176, R177, UR4, -R160.reuse ;  /* 0x00000004b1b07c23 */ /* 0x100fe200080108a0 */
[----:B------:R-:W-:Y:S01]  /*8ac0*/  FFMA.FTZ R175, R175, UR4, -R160 ;  /* 0x00000004afaf7c23 */ /* 0x000fe200080108a0 */
[----:B------:R-:W-:Y:S01]  /*8ad0*/  LDSM.16.MT88.4 R136, [R185+0xd000] ;  /* 0x00d00000b988783b */ /* 0x000fe20000004200 */
[--C-:B------:R-:W-:Y:S01]  /*8ae0*/  FFMA.FTZ R178, R163, UR4, -R142.reuse ;  /* 0x00000004a3b27c23 */ /* 0x100fe2000801088e */
[C---:B---3--:R-:W-:Y:S01]  /*8af0*/  HMMA.16816.F32.BF16 R60, R4.reuse, R108, R60 ;  /* 0x0000006c043c723c */ /* 0x048fe2000004183c */
[--C-:B------:R-:W-:Y:S01]  /*8b00*/  FFMA.FTZ R165, R165, UR4, -R142.reuse ;  /* 0x00000004a5a57c23 */ /* 0x100fe2000801088e */
[----:B------:R-:W-:Y:S01]  /*8b10*/  MUFU.EX2 R170, R170 ;  /* 0x000000aa00aa7308 */ /* 0x000fe20000000800 */
[--C-:B------:R-:W-:Y:S01]  /*8b20*/  FFMA.FTZ R161, R161, UR4, -R142.reuse ;  /* 0x00000004a1a17c23 */ /* 0x100fe2000801088e */
[----:B------:R-:W-:Y:S01]  /*8b30*/  FFMA.FTZ R180, R140, UR4, -R142 ;  /* 0x000000048cb47c23 */ /* 0x000fe2000801088e */
[--C-:B------:R-:W-:Y:S01]  /*8b40*/  FFMA.FTZ R163, R143, UR4, -R160.reuse ;  /* 0x000000048fa37c23 */ /* 0x100fe200080108a0 */
[--C-:B------:R-:W-:Y:S01]  /*8b50*/  FFMA.FTZ R182, R141, UR4, -R160.reuse ;  /* 0x000000048db67c23 */ /* 0x100fe200080108a0 */
[--C-:B------:R-:W-:Y:S01]  /*8b60*/  FFMA.FTZ R159, R159, UR4, -R160.reuse ;  /* 0x000000049f9f7c23 */ /* 0x100fe200080108a0 */
[C---:B------:R-:W-:Y:S01]  /*8b70*/  HMMA.16816.F32.BF16 R64, R4.reuse, R110, R64 ;  /* 0x0000006e0440723c */ /* 0x040fe20000041840 */
[----:B------:R-:W3:Y:S01]  /*8b80*/  LDSM.16.MT88.4 R108, [R156+0x4000] ;  /* 0x004000009c6c783b */ /* 0x000ee20000004200 */
[----:B------:R-:W5:Y:S01]  /*8b90*/  MUFU.EX2 R183, R183 ;  /* 0x000000b700b77308 */ /* 0x000f620000000800 */
[----:B------:R-:W-:Y:S01]  /*8ba0*/  FFMA.FTZ R158, R158, UR4, -R160 ;  /* 0x000000049e9e7c23 */ /* 0x000fe200080108a0 */
[----:B------:R-:W-:Y:S01]  /*8bb0*/  FFMA.FTZ R153, R219, R153, R154 ;  /* 0x00000099db997223 */ /* 0x000fe2000001009a */
[----:B------:R-:W-:Y:S01]  /*8bc0*/  FFMA.FTZ R152, R217, R3, R152 ;  /* 0x00000003d9987223 */ /* 0x000fe20000010098 */
[----:B------:R-:W-:Y:S01]  /*8bd0*/  LDSM.16.MT88.4 R140, [R185+0xf800] ;  /* 0x00f80000b98c783b */ /* 0x000fe20000004200 */
[----:B------:R-:W-:Y:S01]  /*8be0*/  MOV R3, R144 ;  /* 0x0000009000037202 */ /* 0x000fe20000000f00 */
[----:B----4-:R-:W-:Y:S01]  /*8bf0*/  HMMA.16816.F32.BF16 R68, R4, R104, R68 ;  /* 0x000000680444723c */ /* 0x010fe20000041844 */
[----:B------:R-:W-:Y:S01]  /*8c00*/  FADD.FTZ R150, R150, R153 ;  /* 0x0000009996967221 */ /* 0x000fe20000010000 */
[----:B------:R-:W-:Y:S01]  /*8c10*/  MUFU.EX2 R172, R172 ;  /* 0x000000ac00ac7308 */ /* 0x000fe20000000800 */
[----:B------:R-:W-:-:S02]  /*8c20*/  FADD.FTZ R147, R147, R152 ;  /* 0x0000009893937221 */ /* 0x000fc40000010000 */
[----:B------:R-:W-:Y:S02]  /*8c30*/  FADD.FTZ R149, R149, R150 ;  /* 0x0000009695957221 */ /* 0x000fe40000010000 */
[----:B------:R-:W-:Y:S01]  /*8c40*/  FADD.FTZ R146, R146, R147 ;  /* 0x0000009392927221 */ /* 0x000fe20000010000 */
[----:B------:R-:W-:Y:S01]  /*8c50*/  HMMA.16816.F32.BF16 R72, R4, R106, R72 ;  /* 0x0000006a0448723c */ /* 0x000fe20000041848 */
[----:B------:R-:W4:Y:S01]  /*8c60*/  LDSM.16.MT88.4 R104, [R155+0x4000] ;  /* 0x004000009b68783b */ /* 0x000f220000004200 */
[----:B------:R-:W-:Y:S01]  /*8c70*/  MUFU.EX2 R179, R179 ;  /* 0x000000b300b37308 */ /* 0x000fe20000000800 */
[----:B------:R-:W-:Y:S01]  /*8c80*/  FADD.FTZ R149, R148, R149 ;  /* 0x0000009594957221 */ /* 0x000fe20000010000 */
[----:B------:R-:W-:-:S04]  /*8c90*/  FADD.FTZ R151, R151, R146 ;  /* 0x0000009297977221 */ /* 0x000fc80000010000 */
[C---:B------:R-:W-:Y:S02]  /*8ca0*/  HMMA.16816.F32.BF16 R32, R4.reuse, R120, R32 ;  /* 0x000000780420723c */ /* 0x040fe40000041820 */
[----:B------:R-:W-:Y:S06]  /*8cb0*/  MUFU.EX2 R174, R174 ;  /* 0x000000ae00ae7308 */ /* 0x000fec0000000800 */
[C---:B------:R-:W-:Y:S01]  /*8cc0*/  HMMA.16816.F32.BF16 R100, R4.reuse, R122, R100 ;  /* 0x0000007a0464723c */ /* 0x040fe20000041864 */
[----:B------:R-:W5:Y:S01]  /*8cd0*/  LDSM.16.MT88.4 R120, [R185+0xe800] ;  /* 0x00e80000b978783b */ /* 0x000f620000004200 */
[----:B------:R-:W5:Y:S06]  /*8ce0*/  MUFU.EX2 R181, R181 ;  /* 0x000000b500b57308 */ /* 0x000f6c0000000800 */
[C---:B--2---:R-:W-:Y:S02]  /*8cf0*/  HMMA.16816.F32.BF16 R36, R4.reuse, R116, R36 ;  /* 0x000000740424723c */ /* 0x044fe40000041824 */
[----:B------:R-:W-:Y:S06]  /*8d00*/  MUFU.EX2 R176, R176 ;  /* 0x000000b000b07308 */ /* 0x000fec0000000800 */
[C---:B------:R-:W-:Y:S01]  /*8d10*/  HMMA.16816.F32.BF16 R40, R4.reuse, R118, R40 ;  /* 0x000000760428723c */ /* 0x040fe20000041828 */
[----:B------:R-:W-:Y:S01]  /*8d20*/  LDSM.16.MT88.4 R116, [R157+0xe800] ;  /* 0x00e800009d74783b */ /* 0x000fe20000004200 */
[----:B------:R-:W2:Y:S06]  /*8d30*/  MUFU.EX2 R175, R175 ;  /* 0x000000af00af7308 */ /* 0x000eac0000000800 */
[C---:B------:R-:W-:Y:S02]  /*8d40*/  HMMA.16816.F32.BF16 R8, R4.reuse, R12, R8 ;  /* 0x0000000c0408723c */ /* 0x040fe40000041808 */
[----:B------:R-:W-:Y:S06]  /*8d50*/  MUFU.EX2 R165, R165 ;  /* 0x000000a500a57308 */ /* 0x000fec0000000800 */
[C---:B------:R-:W-:Y:S01]  /*8d60*/  HMMA.16816.F32.BF16 R12, R4.reuse, R14, R124 ;  /* 0x0000000e040c723c */ /* 0x040fe2000004187c */
[----:B------:R-:W-:Y:S01]  /*8d70*/  LDSM.16.MT88.4 R124, [R155+0x800] ;  /* 0x000800009b7c783b */ /* 0x000fe20000004200 */
[----:B------:R-:W2:Y:S06]  /*8d80*/  MUFU.EX2 R178, R178 ;  /* 0x000000b200b27308 */ /* 0x000eac0000000800 */
[C---:B-1----:R-:W-:Y:S02]  /*8d90*/  HMMA.16816.F32.BF16 R76, R4.reuse, R112, R76 ;  /* 0x00000070044c723c */ /* 0x042fe4000004184c */
[----:B------:R-:W-:Y:S06]  /*8da0*/  MUFU.EX2 R161, R161 ;  /* 0x000000a100a17308 */ /* 0x000fec0000000800 */
[C---:B------:R-:W-:Y:S01]  /*8db0*/  HMMA.16816.F32.BF16 R80, R4.reuse, R114, R80 ;  /* 0x000000720450723c */ /* 0x040fe20000041850 */
[----:B------:R-:W1:Y:S01]  /*8dc0*/  LDSM.16.MT88.4 R112, [R157+0xc800] ;  /* 0x00c800009d70783b */ /* 0x000e620000004200 */
[----:B------:R-:W-:Y:S06]  /*8dd0*/  MUFU.EX2 R180, R180 ;  /* 0x000000b400b47308 */ /* 0x000fec0000000800 */
[C---:B---3--:R-:W-:Y:S02]  /*8de0*/  HMMA.16816.F32.BF16 R84, R4.reuse, R108, R84 ;  /* 0x0000006c0454723c */ /* 0x048fe40000041854 */
[----:B------:R-:W-:Y:S06]  /*8df0*/  MUFU.EX2 R163, R163 ;  /* 0x000000a300a37308 */ /* 0x000fec0000000800 */
[C---:B------:R-:W-:Y:S01]  /*8e00*/  HMMA.16816.F32.BF16 R88, R4.reuse, R110, R88 ;  /* 0x0000006e0458723c */ /* 0x040fe20000041858 */
[----:B------:R-:W3:Y:S01]  /*8e10*/  LDSM.16.MT88.4 R108, [R156+0x2800] ;  /* 0x002800009c6c783b */ /* 0x000ee20000004200 */
[----:B------:R-:W2:Y:S06]  /*8e20*/  MUFU.EX2 R182, R182 ;  /* 0x000000b600b67308 */ /* 0x000eac0000000800 */
[C---:B----4-:R-:W-:Y:S02]  /*8e30*/  HMMA.16816.F32.BF16 R92, R4.reuse, R104, R92 ;  /* 0x00000068045c723c */ /* 0x050fe4000004185c */
[----:B------:R-:W-:Y:S06]  /*8e40*/  MUFU.EX2 R159, R159 ;  /* 0x0000009f009f7308 */ /* 0x000fec0000000800 */
[----:B------:R-:W-:Y:S01]  /*8e50*/  HMMA.16816.F32.BF16 R4, R4, R106, R96 ;  /* 0x0000006a0404723c */ /* 0x000fe20000041860 */
[----:B-----5:R-:W-:Y:S01]  /*8e60*/  F2FP.BF16.F32.PACK_AB R96, R167, R162 ;  /* 0x000000a2a760723e */ /* 0x020fe200000010ff */
[----:B------:R-:W-:Y:S01]  /*8e70*/  LDSM.16.MT88.4 R104, [R155+0x2800] ;  /* 0x002800009b68783b */ /* 0x000fe20000004200 */
[----:B------:R-:W-:Y:S01]  /*8e80*/  F2FP.BF16.F32.PACK_AB R97, R171, R166 ;  /* 0x000000a6ab61723e */ /* 0x000fe200000010ff */
[----:B------:R-:W4:Y:S01]  /*8e90*/  MUFU.EX2 R158, R158 ;  /* 0x0000009e009e7308 */ /* 0x000f220000000800 */
        /* <DEDUP_REMOVED lines=9> */
[----:B------:R-:W-:Y:S01]  /*8f30*/  FADD.FTZ R169, R169, R164 ;  /* 0x000000a4a9a97221 */ /* 0x000fe20000010000 */
[----:B------:R-:W-:Y:S02]  /*8f40*/  FADD.FTZ R173, R168, R173 ;  /* 0x000000ada8ad7221 */ /* 0x000fe40000010000 */
[C---:B------:R-:W-:Y:S01]  /*8f50*/  HMMA.16816.F32.BF16 R40, R96.reuse, R122, R40 ;  /* 0x0000007a6028723c */ /* 0x040fe20000041828 */
[----:B------:R-:W5:Y:S07]  /*8f60*/  LDSM.16.MT88.4 R120, [R157+0x10800] ;  /* 0x010800009d78783b */ /* 0x000f6e0000004200 */
[C---:B-1----:R-:W-:Y:S08]  /*8f70*/  HMMA.16816.F32.BF16 R16, R96.reuse, R112, R16 ;  /* 0x000000706010723c */ /* 0x042ff00000041810 */
[C---:B------:R-:W-:Y:S01]  /*8f80*/  HMMA.16816.F32.BF16 R20, R96.reuse, R114, R20 ;  /* 0x000000726014723c */ /* 0x040fe20000041814 */
[----:B------:R-:W1:Y:S07]  /*8f90*/  LDSM.16.MT88.4 R112, [R185+0x10800] ;  /* 0x01080000b970783b */ /* 0x000e6e0000004200 */
[C---:B------:R-:W-:Y:S08]  /*8fa0*/  HMMA.16816.F32.BF16 R44, R96.reuse, R116, R44 ;  /* 0x00000074602c723c */ /* 0x040ff0000004182c */
[C---:B------:R-:W-:Y:S01]  /*8fb0*/  HMMA.16816.F32.BF16 R48, R96.reuse, R118, R48 ;  /* 0x000000766030723c */ /* 0x040fe20000041830 */
[----:B------:R-:W2:Y:S07]  /*8fc0*/  LDSM.16.MT88.4 R116, [R156+0x4800] ;  /* 0x004800009c74783b */ /* 0x000eae0000004200 */
[C---:B---3--:R-:W-:Y:S08]  /*8fd0*/  HMMA.16816.F32.BF16 R52, R96.reuse, R108, R52 ;  /* 0x0000006c6034723c */ /* 0x048ff00000041834 */
[C---:B------:R-:W-:Y:S01]  /*8fe0*/  HMMA.16816.F32.BF16 R56, R96.reuse, R110, R56 ;  /* 0x0000006e6038723c */ /* 0x040fe20000041838 */
[----:B------:R-:W3:Y:S07]  /*8ff0*/  LDSM.16.MT88.4 R108, [R155+0x4800] ;  /* 0x004800009b6c783b */ /* 0x000eee0000004200 */
        /* <DEDUP_REMOVED lines=11> */
[----:B------:R-:W4:Y:S07]  /*90b0*/  LDSM.16.MT88.4 R124, [R155+0x1000] ;  /* 0x001000009b7c783b */ /* 0x000f2e0000004200 */
        /* <DEDUP_REMOVED lines=8> */
[----:B------:R-:W-:Y:S07]  /*9140*/  LDSM.16.MT88.4 R116, [R157+0xf000] ;  /* 0x00f000009d74783b */ /* 0x000fee0000004200 */
[----:B---3--:R-:W-:Y:S01]  /*9150*/  HMMA.16816.F32.BF16 R92, R96, R108, R92 ;  /* 0x0000006c605c723c */ /* 0x008fe2000004185c */
[----:B------:R-:W-:Y:S01]  /*9160*/  F2FP.BF16.F32.PACK_AB R108, R183, R170 ;  /* 0x000000aab76c723e */ /* 0x000fe200000010ff */
[----:B------:R-:W-:Y:S01]  /*9170*/  FADD.FTZ R170, R170, R169 ;  /* 0x000000a9aaaa7221 */ /* 0x000fe20000010000 */
[----:B------:R-:W-:Y:S01]  /*9180*/  F2FP.BF16.F32.PACK_AB R109, R181, R174 ;  /* 0x000000aeb56d723e */ /* 0x000fe200000010ff */
[----:B------:R-:W-:-:S02]  /*9190*/  FADD.FTZ R174, R174, R173 ;  /* 0x000000adaeae7221 */ /* 0x000fc40000010000 */
[----:B------:R-:W-:Y:S02]  /*91a0*/  FADD.FTZ R183, R183, R170 ;  /* 0x000000aab7b77221 */ /* 0x000fe40000010000 */
[----:B------:R-:W-:Y:S01]  /*91b0*/  HMMA.16816.F32.BF16 R4, R96, R110, R4 ;  /* 0x0000006e6004723c */ /* 0x000fe20000041804 */
[----:B------:R-:W1:Y:S01]  /*91c0*/  LDSM.16.MT88.4 R96, [R185+0x11000] ;  /* 0x01100000b960783b */ /* 0x000e620000004200 */
[----:B------:R-:W-:Y:S01]  /*91d0*/  F2FP.BF16.F32.PACK_AB R110, R179, R172 ;  /* 0x000000acb36e723e */ /* 0x000fe200000010ff */
[----:B------:R-:W-:Y:S01]  /*91e0*/  FADD.FTZ R181, R181, R174 ;  /* 0x000000aeb5b57221 */ /* 0x000fe20000010000 */
[----:B------:R-:W-:Y:S01]  /*91f0*/  F2FP.BF16.F32.PACK_AB R111, R175, R176 ;  /* 0x000000b0af6f723e */ /* 0x000fe200000010ff */
[----:B------:R-:W-:Y:S02]  /*9200*/  FADD.FTZ R172, R172, R183 ;  /* 0x000000b7acac7221 */ /* 0x000fe40000010000 */
[----:B------:R-:W-:Y:S02]  /*9210*/  FADD.FTZ R176, R176, R181 ;  /* 0x000000b5b0b07221 */ /* 0x000fe40000010000 */
[----:B------:R-:W-:-:S02]  /*9220*/  FADD.FTZ R172, R179, R172 ;  /* 0x000000acb3ac7221 */ /* 0x000fc40000010000 */
[----:B-----5:R-:W-:Y:S01]  /*9230*/  HMMA.16816.F32.BF16 R36, R108, R120, R36 ;  /* 0x000000786c24723c */ /* 0x020fe20000041824 */
[----:B------:R-:W-:-:S07]  /*9240*/  FADD.FTZ R176, R175, R176 ;  /* 0x000000b0afb07221 */ /* 0x000fce0000010000 */
[C---:B------:R-:W-:Y:S01]  /*9250*/  HMMA.16816.F32.BF16 R40, R108.reuse, R122, R40 ;  /* 0x0000007a6c28723c */ /* 0x040fe20000041828 */
[----:B------:R-:W2:Y:S07]  /*9260*/  LDSM.16.MT88.4 R120, [R157+0x11000] ;  /* 0x011000009d78783b */ /* 0x000eae0000004200 */
        /* <DEDUP_REMOVED lines=12> */
[C---:B------:R-:W-:Y:S08]  /*9330*/  HMMA.16816.F32.BF16 R44, R108.reuse, R116, R44 ;  /* 0x000000746c2c723c */ /* 0x040ff0000004182c */
[C---:B------:R-:W-:Y:S01]  /*9340*/  HMMA.16816.F32.BF16 R48, R108.reuse, R118, R48 ;  /* 0x000000766c30723c */ /* 0x040fe20000041830 */
[----:B------:R-:W4:Y:S07]  /*9350*/  LDSM.16.MT88.4 R116, [R157+0xd800] ;  /* 0x00d800009d74783b */ /* 0x000f2e0000004200 */
        /* <DEDUP_REMOVED lines=20> */
[C---:B------:R-:W-:Y:S08]  /*94a0*/  HMMA.16816.F32.BF16 R52, R108.reuse, R112, R52 ;  /* 0x000000706c34723c */ /* 0x040ff00000041834 */
[C---:B------:R-:W-:Y:S01]  /*94b0*/  HMMA.16816.F32.BF16 R56, R108.reuse, R114, R56 ;  /* 0x000000726c38723c */ /* 0x040fe20000041838 */
[----:B------:R-:W1:Y:S07]  /*94c0*/  LDSM.16.MT88.4 R112, [R157+0x11800] ;  /* 0x011800009d70783b */ /* 0x000e6e0000004200 */
[C---:B------:R-:W-:Y:S01]  /*94d0*/  HMMA.16816.F32.BF16 R20, R108.reuse, R134, R20 ;  /* 0x000000866c14723c */ /* 0x040fe20000041814 */
[----:B------:R-:W-:Y:S07]  /*94e0*/  LDSM.16.MT88.4 R132, [R156+0x3800] ;  /* 0x003800009c84783b */ /* 0x000fee0000004200 */
[C---:B---3--:R-:W-:Y:S08]  /*94f0*/  HMMA.16816.F32.BF16 R84, R108.reuse, R104, R84 ;  /* 0x000000686c54723c */ /* 0x048ff00000041854 */
[----:B------:R-:W-:Y:S01]  /*9500*/  HMMA.16816.F32.BF16 R88, R108, R106, R88 ;  /* 0x0000006a6c58723c */ /* 0x000fe20000041858 */
[----:B------:R-:W3:Y:S04]  /*9510*/  LDSM.16.MT88.4 R108, [R156+0x1800] ;  /* 0x001800009c6c783b */ /* 0x000ee80000004200 */
[----:B------:R-:W5:Y:S03]  /*9520*/  LDSM.16.MT88.4 R104, [R156+0x5800] ;  /* 0x005800009c68783b */ /* 0x000f660000004200 */
[C---:B------:R-:W-:Y:S01]  /*9530*/  HMMA.16816.F32.BF16 R128, R96.reuse, R124, R8 ;  /* 0x0000007c6080723c */ /* 0x040fe20000041808 */
[----:B------:R-:W5:Y:S07]  /*9540*/  LDSM.16.MT88.4 R8, [R155+0x1800] ;  /* 0x001800009b08783b */ /* 0x000f6e0000004200 */
[C---:B--2---:R-:W-:Y:S08]  /*9550*/  HMMA.16816.F32.BF16 R68, R96.reuse, R120, R68 ;  /* 0x000000786044723c */ /* 0x044ff00000041844 */
[C---:B------:R-:W-:Y:S08]  /*9560*/  HMMA.16816.F32.BF16 R72, R96.reuse, R122, R72 ;  /* 0x0000007a6048723c */ /* 0x040ff00000041848 */
[C---:B------:R-:W-:Y:S01]  /*9570*/  HMMA.16816.F32.BF16 R124, R96.reuse, R126, R12 ;  /* 0x0000007e607c723c */ /* 0x040fe2000004180c */
[----:B------:R-:W2:Y:S07]  /*9580*/  LDSM.16.MT88.4 R12, [R155+0x3800] ;  /* 0x003800009b0c783b */ /* 0x000eae0000004200 */
[C---:B----4-:R-:W-:Y:S01]  /*9590*/  HMMA.16816.F32.BF16 R120, R96.reuse, R116, R16 ;  /* 0x000000746078723c */ /* 0x050fe20000041810 */
[----:B------:R-:W4:Y:S07]  /*95a0*/  LDSM.16.MT88.4 R16, [R155+0x5800] ;  /* 0x005800009b10783b */ /* 0x000f2e0000004200 */
[C---:B-1----:R-:W-:Y:S08]  /*95b0*/  HMMA.16816.F32.BF16 R76, R96.reuse, R112, R76 ;  /* 0x00000070604c723c */ /* 0x042ff0000004184c */
[C---:B------:R-:W-:Y:S08]  /*95c0*/  HMMA.16816.F32.BF16 R80, R96.reuse, R114, R80 ;  /* 0x000000726050723c */ /* 0x040ff00000041850 */
[C---:B---3--:R-:W-:Y:S08]  /*95d0*/  HMMA.16816.F32.BF16 R112, R96.reuse, R108, R24 ;  /* 0x0000006c6070723c */ /* 0x048ff00000041818 */
        /* <DEDUP_REMOVED lines=11> */
[C---:B------:R-:W-:Y:S08]  /*9690*/  HMMA.16816.F32.BF16 R104, R96.reuse, R8, R32 ;  /* 0x000000086068723c */ /* 0x040ff00000041820 */
[C---:B------:R-:W-:Y:S08]  /*96a0*/  HMMA.16816.F32.BF16 R100, R96.reuse, R10, R100 ;  /* 0x0000000a6064723c */ /* 0x040ff00000041864 */
[C---:B--2---:R-:W-:Y:S08]  /*96b0*/  HMMA.16816.F32.BF16 R60, R96.reuse, R12, R60 ;  /* 0x0000000c603c723c */ /* 0x044ff0000004183c */
[C---:B------:R-:W-:Y:S08]  /*96c0*/  HMMA.16816.F32.BF16 R64, R96.reuse, R14, R64 ;  /* 0x0000000e6040723c */ /* 0x040ff00000041840 */
[C---:B----4-:R-:W-:Y:S08]  /*96d0*/  HMMA.16816.F32.BF16 R92, R96.reuse, R16, R92 ;  /* 0x00000010605c723c */ /* 0x050ff0000004185c */
[----:B------:R-:W-:-:S15]  /*96e0*/  HMMA.16816.F32.BF16 R96, R96, R18, R4 ;  /* 0x000000126060723c */ /* 0x000fde0000041804 */
[----:B------:R-:W-:-:S05]  /*96f0*/  NOP ;  /* 0x0000000000007918 */ /* 0x000fca0000000000 */
.L_x_751:
[----:B------:R-:W-:-:S13]  /*9700*/  ISETP.GE.AND P1, PT, R208, RZ, PT ;  /* 0x000000ffd000720c */ /* 0x000fda0003f26270 */
[----:B------:R-:W-:Y:S05]  /*9710*/  @!P1 BRA `(.L_x_756) ;  /* 0x0000003400189947 */ /* 0x000fea0003800000 */
[----:B------:R-:W-:Y:S01]  /*9720*/  SHF.R.U32.HI R5, RZ, 0x1, R192 ;  /* 0x00000001ff057819 */ /* 0x000fe200000116c0 */
[----:B------:R-:W1:Y:S01]  /*9730*/  LDC.64 R198, c[0x0][0x3c0] ;  /* 0x0000f000ffc67b82 */ /* 0x000e620000000a00 */
[----:B------:R-:W2:Y:S01]  /*9740*/  S2R R192, SR_TID.X ;  /* 0x0000000000c07919 */ /* 0x000ea20000002100 */
[----:B------:R-:W3:Y:S01]  /*9750*/  LDCU UR4, c[0x0][0x440] ;  /* 0x00008800ff0477ac */ /* 0x000ee20008000800 */
[----:B------:R-:W-:Y:S01]  /*9760*/  LOP3.LUT R5, R0, 0x8, R5, 0x78, !PT ;  /* 0x0000000800057812 */ /* 0x000fe200078e7805 */
[----:B------:R-:W-:Y:S02]  /*9770*/  IMAD.MOV.U32 R188, RZ, RZ, 0x20 ;  /* 0x00000020ffbc7424 */ /* 0x000fe400078e00ff */
[----:B------:R-:W-:Y:S01]  /*9780*/  IMAD.MOV.U32 R0, RZ, RZ, R3 ;  /* 0x000000ffff007224 */ /* 0x000fe200078e0003 */
[----:B------:R-:W-:Y:S01]  /*9790*/  LOP3.LUT R189, R5, 0x200, R2, 0xf8, !PT ;  /* 0x0000020005bd7812 */ /* 0x000fe200078ef802 */
[----:B------:R-:W4:Y:S01]  /*97a0*/  S2UR UR7, SR_CgaCtaId ;  /* 0x00000000000779c3 */ /* 0x000f220000008800 */
[----:B------:R-:W-:Y:S01]  /*97b0*/  SEL R188, R188, 0xffffffe0, !P2 ;  /* 0xffffffe0bcbc7807 */ /* 0x000fe20005000000 */
[----:B------:R-:W-:Y:S01]  /*97c0*/  IMAD.MOV.U32 R137, RZ, RZ, R132 ;  /* 0x000000ffff897224 */ /* 0x000fe200078e0084 */
[----:B------:R-:W-:Y:S01]  /*97d0*/  LEA R189, R189, UR5, 0x1 ;  /* 0x00000005bdbd7c11 */ /* 0x000fe2000f8e08ff */
[----:B------:R-:W-:Y:S01]  /*97e0*/  IMAD.MOV.U32 R187, RZ, RZ, 0x40 ;  /* 0x00000040ffbb7424 */ /* 0x000fe200078e00ff */
[----:B------:R-:W-:Y:S01]  /*97f0*/  UMOV UR8, 0x400 ;  /* 0x0000040000087882 */ /* 0x000fe20000000000 */
[----:B------:R-:W1:Y:S02]  /*9800*/  LDCU UR9, c[0x0][0x440] ;  /* 0x00008800ff0977ac */ /* 0x000e640008000800 */
[----:B------:R-:W-:-:S02]  /*9810*/  IMAD.IADD R188, R188, 0x1, R189 ;  /* 0x00000001bcbc7824 */ /* 0x000fc400078e02bd */
[C---:B------:R-:W-:Y:S01]  /*9820*/  VIADD R212, R189.reuse, 0xc000 ;  /* 0x0000c000bdd47836 */ /* 0x040fe20000000000 */
[----:B------:R-:W1:Y:S01]  /*9830*/  LDCU UR6, c[0x0][0x50c] ;  /* 0x0000a180ff0677ac */ /* 0x000e620008000800 */
[----:B------:R-:W-:Y:S01]  /*9840*/  VIADD R211, R189, 0xc040 ;  /* 0x0000c040bdd37836 */ /* 0x000fe20000000000 */
[----:B---3--:R-:W-:Y:S01]  /*9850*/  ISETP.GE.AND P1, PT, R191, UR4, PT ;  /* 0x00000004bf007c0c */ /* 0x008fe2000bf26270 */
[----:B------:R-:W3:Y:S01]  /*9860*/  LDCU UR4, c[0x0][0x45c] ;  /* 0x00008b80ff0477ac */ /* 0x000ee20008000800 */
[C---:B-1----:R-:W-:Y:S01]  /*9870*/  SHF.L.U64.HI R201, R198.reuse, 0x4, R199 ;  /* 0x00000004c6c97819 */ /* 0x042fe200000102c7 */
[----:B------:R-:W-:Y:S01]  /*9880*/  IMAD.SHL.U32 R200, R198, 0x10, RZ ;  /* 0x00000010c6c87824 */ /* 0x000fe200078e00ff */
[----:B----4-:R-:W-:Y:S01]  /*9890*/  ULEA UR7, UR7, UR8, 0x18 ;  /* 0x0000000807077291 */ /* 0x010fe2000f8ec0ff */
[C---:B--2---:R-:W-:Y:S01]  /*98a0*/  IMAD.SHL.U32 R186, R192.reuse, 0x40, RZ ;  /* 0x00000040c0ba7824 */ /* 0x044fe200078e00ff */
[C---:B------:R-:W-:Y:S01]  /*98b0*/  LOP3.LUT P0, RZ, R192.reuse, 0x2, RZ, 0xc0, !PT ;  /* 0x00000002c0ff7812 */ /* 0x040fe2000780c0ff */
[----:B------:R-:W-:-:S03]  /*98c0*/  IMAD.SHL.U32 R210, R192, 0x20, RZ ;  /* 0x00000020c0d27824 */ /* 0x000fc600078e00ff */
[----:B------:R-:W-:Y:S02]  /*98d0*/  LOP3.LUT R185, R186, 0x400, RZ, 0xc0, !PT ;  /* 0x00000400bab97812 */ /* 0x000fe400078ec0ff */
[----:B------:R-:W-:Y:S01]  /*98e0*/  SEL R184, R190, 0xffffffe0, !P0 ;  /* 0xffffffe0beb87807 */ /* 0x000fe20004000000 */
[----:B---3--:R-:W-:Y:S06]  /*98f0*/  BRA `(.L_x_757) ;  /* 0x0000000400487947 */ /* 0x008fec0003800000 */
.L_x_759:
[----:B------:R-:W2:Y:S01]  /*9900*/  LDC.64 R2, c[0x0][0x3b8] ;  /* 0x0000ee00ff027b82 */ /* 0x000ea20000000a00 */
[----:B------:R-:W-:Y:S04]  /*9910*/  VIADD R9, R208, 0xffffffff ;  /* 0xffffffffd0097836 */ /* 0x000fe80000000000 */
[C---:B--2---:R-:W-:Y:S01]  /*9920*/  IMAD.WIDE.U32 R14, R9.reuse, R2, RZ ;  /* 0x00000002090e7225 */ /* 0x044fe200078e00ff */
        /* <DEDUP_REMOVED lines=79> */
.L_x_757:
[----:B------:R-:W-:Y:S04]  /*9e20*/  DEPBAR.LE SB0, 0x0 ;  /* 0x000080000000791a */ /* 0x000fe80000000000 */
[----:B------:R-:W-:Y:S01]  /*9e30*/  BAR.SYNC.DEFER_BLOCKING 0x0 ;  /* 0x0000000000007b1d */ /* 0x000fe20000010000 */
[----:B------:R-:W-:Y:S01]  /*9e40*/  IMAD.SHL.U32 R215, R192, 0x8, RZ ;  /* 0x00000008c0d77824 */ /* 0x000fe200078e00ff */
[----:B------:R-:W-:Y:S01]  /*9e50*/  LOP3.LUT R193, R210, 0x7c00, RZ, 0xc0, !PT ;  /* 0x00007c00d2c17812 */ /* 0x000fe200078ec0ff */
[C---:B------:R-:W-:Y:S01]  /*9e60*/  IMAD.WIDE.U32 R132, R208.reuse, R198, RZ ;  /* 0x000000c6d0847225 */ /* 0x040fe200078e00ff */
[----:B------:R-:W-:Y:S02]  /*9e70*/  SHF.R.U32.HI R194, RZ, 0x1, R192 ;  /* 0x00000001ffc27819 */ /* 0x000fe400000116c0 */
[----:B------:R-:W-:Y:S01]  /*9e80*/  LOP3.LUT R191, R215, 0x38, RZ, 0xc0, !PT ;  /* 0x00000038d7bf7812 */ /* 0x000fe200078ec0ff */
[----:B------:R-:W-:Y:S01]  /*9e90*/  IMAD R216, R208, R199, R133 ;  /* 0x000000c7d0d87224 */ /* 0x000fe200078e0285 */
[C---:B------:R-:W-:Y:S02]  /*9ea0*/  LEA R224, P2, R132.reuse, R204, 0x7 ;  /* 0x000000cc84e07211 */ /* 0x040fe400078438ff */
[C---:B------:R-:W-:Y:S02]  /*9eb0*/  LOP3.LUT R214, R191.reuse, 0x40, RZ, 0xfc, !PT ;  /* 0x00000040bfd67812 */ /* 0x040fe400078efcff */
[--C-:B------:R-:W-:Y:S02]  /*9ec0*/  LEA.HI.X R225, R132, R203, R216.reuse, 0x7, P2 ;  /* 0x000000cb84e17211 */ /* 0x100fe400010f3cd8 */
[----:B------:R-:W-:Y:S02]  /*9ed0*/  ISETP.GE.AND P3, PT, R214, UR9, PT ;  /* 0x00000009d6007c0c */ /* 0x000fe4000bf66270 */
[----:B------:R-:W-:Y:S02]  /*9ee0*/  LOP3.LUT R213, R191, 0x80, RZ, 0xfc, !PT ;  /* 0x00000080bfd57812 */ /* 0x000fe400078efcff */
[C---:B------:R-:W-:Y:S02]  /*9ef0*/  LEA R221, P0, R132.reuse, R200, 0x6 ;  /* 0x000000c884dd7211 */ /* 0x040fe400078030ff */
[----:B------:R-:W-:Y:S02]  /*9f00*/  ISETP.GE.AND P2, PT, R213, UR9, PT ;  /* 0x00000009d5007c0c */ /* 0x000fe4000bf46270 */
[C---:B------:R-:W-:Y:S01]  /*9f10*/  LEA R222, P5, R221.reuse, R204, 0x1 ;  /* 0x000000ccddde7211 */ /* 0x040fe200078a08ff */
[----:B------:R-:W-:Y:S01]  /*9f20*/  @!PT LDS RZ, [RZ] ;  /* 0x00000000fffff984 */ /* 0x000fe20000000800 */
[----:B------:R-:W-:Y:S01]  /*9f30*/  @!PT LDS RZ, [RZ] ;  /* 0x00000000fffff984 */ /* 0x000fe20000000800 */
[----:B------:R-:W-:Y:S01]  /*9f40*/  @!PT LDS RZ, [RZ] ;  /* 0x00000000fffff984 */ /* 0x000fe20000000800 */
[----:B------:R-:W-:Y:S01]  /*9f50*/  @!P1 LDGSTS.E.BYPASS.LTC128B.128 [R209+0xc000], desc[UR12][R224.64] ;  /* 0x0c000000e0d19fae */ /* 0x000fe2000b981a0c */
[----:B------:R-:W-:Y:S01]  /*9f60*/  LEA.HI.X R216, R132, R201, R216, 0x6, P0 ;  /* 0x000000c984d87211 */ /* 0x000fe200000f34d8 */
[----:B------:R-:W-:Y:S01]  /*9f70*/  UMOV UR5, UR7 ;  /* 0x0000000700057c82 */ /* 0x000fe20008000000 */
[----:B------:R-:W-:Y:S02]  /*9f80*/  IADD3 R133, P4, PT, R221, R200, RZ ;  /* 0x000000c8dd857210 */ /* 0x000fe40007f9e0ff */
[----:B------:R-:W-:Y:S01]  /*9f90*/  @P1 STS.128 [R209+0xc000], RZ ;  /* 0x00c000ffd1001388 */ /* 0x000fe20000000c00 */
[----:B------:R-:W-:Y:S02]  /*9fa0*/  ISETP.GE.AND P1, PT, R191, UR9, PT ;  /* 0x00000009bf007c0c */ /* 0x000fe4000bf26270 */
[----:B------:R-:W-:Y:S02]  /*9fb0*/  LEA.HI.X R223, R221, R203, R216, 0x1, P5 ;  /* 0x000000cbdddf7211 */ /* 0x000fe400028f0cd8 */
        /* <DEDUP_REMOVED lines=8> */
[-C--:B------:R-:W-:Y:S02]  /*a040*/  LEA.HI.X R221, R133, R203.reuse, R134, 0x1, P4 ;  /* 0x000000cb85dd7211 */ /* 0x080fe400020f0c86 */
[----:B------:R-:W-:Y:S01]  /*a050*/  @!PT LDS RZ, [RZ] ;  /* 0x00000000fffff984 */ /* 0x000fe20000000800 */
[----:B------:R-:W-:Y:S01]  /*a060*/  @!PT LDS RZ, [RZ] ;  /* 0x00000000fffff984 */ /* 0x000fe20000000800 */
[----:B------:R-:W-:Y:S01]  /*a070*/  @!PT LDS RZ, [RZ] ;  /* 0x00000000fffff984 */ /* 0x000fe20000000800 */
[----:B------:R-:W-:Y:S01]  /*a080*/  @!P2 LDGSTS.E.BYPASS.LTC128B.128 [R209+0x10000], desc[UR12][R224.64+0x100] ;  /* 0x10000100e0d1afae */ /* 0x000fe2000b981a0c */
[----:B------:R-:W-:Y:S02]  /*a090*/  LEA.HI.X R136, R198, R216, R199, 0x5, P0 ;  /* 0x000000d8c6887211 */ /* 0x000fe400000f2cc7 */
[----:B------:R-:W-:Y:S02]  /*a0a0*/  LEA R132, P0, R135, R204, 0x1 ;  /* 0x000000cc87847211 */ /* 0x000fe400078008ff */
[----:B------:R-:W-:Y:S01]  /*a0b0*/  @P2 STS.128 [R209+0x10000], RZ ;  /* 0x010000ffd1002388 */ /* 0x000fe20000000c00 */
[----:B------:R-:W-:Y:S02]  /*a0c0*/  LOP3.LUT R139, R191, 0x1c0, R186, 0xf8, !PT ;  /* 0x000001c0bf8b7812 */ /* 0x000fe400078ef8ba */
[----:B------:R-:W-:Y:S02]  /*a0d0*/  LEA.HI.X R133, R135, R203, R136, 0x1, P0 ;  /* 0x000000cb87857211 */ /* 0x000fe400000f0c88 */
[----:B------:R-:W-:Y:S01]  /*a0e0*/  @!PT LDS RZ, [RZ] ;  /* 0x00000000fffff984 */ /* 0x000fe20000000800 */
[----:B------:R-:W-:Y:S01]  /*a0f0*/  @!PT LDS RZ, [RZ] ;  /* 0x00000000fffff984 */ /* 0x000fe20000000800 */
[----:B------:R-:W-:Y:S01]  /*a100*/  @!PT LDS RZ, [RZ] ;  /* 0x00000000fffff984 */ /* 0x000fe20000000800 */
[----:B------:R-:W-:Y:S01]  /*a110*/  @!P1 LDGSTS.E.BYPASS.LTC128B.128 [R209+0xc800], desc[UR12][R222.64] ;  /* 0x0c800000ded19fae */ /* 0x000fe2000b981a0c */
[----:B------:R-:W-:Y:S02]  /*a120*/  LOP3.LUT R3, R193, 0x200, R186, 0xf8, !PT ;  /* 0x00000200c1037812 */ /* 0x000fe400078ef8ba */
[----:B------:R-:W-:Y:S02]  /*a130*/  LOP3.LUT R2, R194, 0x8, RZ, 0xc0, !PT ;  /* 0x00000008c2027812 */ /* 0x000fe400078ec0ff */
[----:B------:R-:W-:Y:S01]  /*a140*/  @P1 STS.128 [R209+0xc800], RZ ;  /* 0x00c800ffd1001388 */ /* 0x000fe20000000c00 */
[----:B------:R-:W-:Y:S02]  /*a150*/  LOP3.LUT R196, R139, 0x8, R192, 0x78, !PT ;  /* 0x000000088bc47812 */ /* 0x000fe400078e78c0 */
[----:B------:R-:W-:Y:S02]  /*a160*/  LOP3.LUT R2, R3, R139, R2, 0xf6, !PT ;  /* 0x0000008b03027212 */ /* 0x000fe400078ef602 */
[----:B------:R-:W-:Y:S01]  /*a170*/  @!PT LDS RZ, [RZ] ;  /* 0x00000000fffff984 */ /* 0x000fe20000000800 */
[----:B------:R-:W-:Y:S01]  /*a180*/  @!PT LDS RZ, [RZ] ;  /* 0x00000000fffff984 */ /* 0x000fe20000000800 */
[----:B------:R-:W-:Y:S01]  /*a190*/  @!PT LDS RZ, [RZ] ;  /* 0x00000000fffff984 */ /* 0x000fe20000000800 */
[----:B------:R-:W-:Y:S01]  /*a1a0*/  @!P3 LDGSTS.E.BYPASS.LTC128B.128 [R209+0xe800], desc[UR12][R222.64+0x80] ;  /* 0x0e800080ded1bfae */ /* 0x000fe2000b981a0c */
[----:B------:R-:W-:Y:S01]  /*a1b0*/  LOP3.LUT P0, RZ, R192, 0x4, RZ, 0xc0, !PT ;  /* 0x00000004c0ff7812 */ /* 0x000fe2000780c0ff */
[----:B------:R-:W-:Y:S01]  /*a1c0*/  IMAD R196, R196, 0x2, R185 ;  /* 0x00000002c4c47824 */ /* 0x000fe200078e02b9 */
[----:B------:R-:W-:Y:S02]  /*a1d0*/  LEA R197, R2, UR5, 0x1 ;  /* 0x0000000502c57c11 */ /* 0x000fe4000f8e08ff */
[----:B------:R-:W-:Y:S01]  /*a1e0*/  @P3 STS.128 [R209+0xe800], RZ ;  /* 0x00e800ffd1003388 */ /* 0x000fe20000000c00 */
[----:B------:R-:W-:Y:S01]  /*a1f0*/  SEL R2, R187, 0xffffffc0, !P0 ;  /* 0xffffffc0bb027807 */ /* 0x000fe20004000000 */
[----:B------:R-:W-:Y:S01]  /*a200*/  VIADD R3, R196, UR5 ;  /* 0x00000005c4037c36 */ /* 0x000fe20008000000 */
[----:B------:R-:W-:Y:S02]  /*a210*/  ISETP.NE.AND P4, PT, R208, RZ, PT ;  /* 0x000000ffd000720c */ /* 0x000fe40003f85270 */
[----:B------:R-:W-:Y:S01]  /*a220*/  @!PT LDS RZ, [RZ] ;  /* 0x00000000fffff984 */ /* 0x000fe20000000800 */
[----:B------:R-:W-:Y:S01]  /*a230*/  @!PT LDS RZ, [RZ] ;  /* 0x00000000fffff984 */ /* 0x000fe20000000800 */
[----:B------:R-:W-:Y:S01]  /*a240*/  @!PT LDS RZ, [RZ] ;  /* 0x00000000fffff984 */ /* 0x000fe20000000800 */
[----:B------:R-:W-:Y:S01]  /*a250*/  @!P2 LDGSTS.E.BYPASS.LTC128B.128 [R209+0x10800], desc[UR12][R222.64+0x100] ;  /* 0x10800100ded1afae */ /* 0x000fe2000b981a0c */
[--C-:B------:R-:W-:Y:S02]  /*a260*/  IMAD.IADD R195, R184, 0x1, R197.reuse ;  /* 0x00000001b8c37824 */ /* 0x100fe400078e02c5 */
[C---:B------:R-:W-:Y:S02]  /*a270*/  IMAD.IADD R138, R3.reuse, 0x1, R184 ;  /* 0x00000001038a7824 */ /* 0x040fe400078e02b8 */
[----:B------:R-:W-:Y:S01]  /*a280*/  @P2 STS.128 [R209+0x10800], RZ ;  /* 0x010800ffd1002388 */ /* 0x000fe20000000c00 */
[----:B------:R-:W-:Y:S02]  /*a290*/  IMAD.IADD R139, R2, 0x1, R197 ;  /* 0x00000001028b7824 */ /* 0x000fe400078e02c5 */
[----:B------:R-:W-:Y:S02]  /*a2a0*/  IMAD.IADD R3, R3, 0x1, R2 ;  /* 0x0000000103037824 */ /* 0x000fe400078e0202 */
[----:B------:R-:W-:Y:S01]  /*a2b0*/  @!PT LDS RZ, [RZ] ;  /* 0x00000000fffff984 */ /* 0x000fe20000000800 */
[----:B------:R-:W-:Y:S01]  /*a2c0*/  @!PT LDS RZ, [RZ] ;  /* 0x00000000fffff984 */ /* 0x000fe20000000800 */
[----:B------:R-:W-:Y:S01]  /*a2d0*/  @!PT LDS RZ, [RZ] ;  /* 0x00000000fffff984 */ /* 0x000fe20000000800 */
[----:B------:R-:W-:Y:S01]  /*a2e0*/  @!P1 LDGSTS.E.BYPASS.LTC128B.128 [R209+0xd000], desc[UR12][R220.64] ;  /* 0x0d000000dcd19fae */ /* 0x000fe2000b981a0c */
[C---:B------:R-:W-:Y:S02]  /*a2f0*/  IMAD.IADD R136, R184.reuse, 0x1, R139 ;  /* 0x00000001b8887824 */ /* 0x040fe400078e028b */
[----:B------:R-:W-:Y:S02]  /*a300*/  IMAD.IADD R2, R184, 0x1, R3 ;  /* 0x00000001b8027824 */ /* 0x000fe400078e0203 */
        /* <DEDUP_REMOVED lines=34> */
[----:B------:R-:W5:Y:S05]  /*a530*/  LDSM.16.M88.4 R168, [R138+0x6800] ;  /* 0x006800008aa8783b */ /* 0x000f6a0000000200 */
[----:B------:R-:W5:Y:S01]  /*a540*/  LDSM.16.M88.4 R172, [R138+0x7000] ;  /* 0x007000008aac783b */ /* 0x000f620000000200 */
[C---:B--2---:R-:W-:Y:S04]  /*a550*/  HMMA.16816.F32.BF16 R4, R140.reuse, R144, RZ ;  /* 0x000000908c04723c */ /* 0x044fe800000418ff */
[----:B------:R-:W-:Y:S04]  /*a560*/  LDSM.16.M88.4 R176, [R139] ;  /* 0x000000008bb0783b */ /* 0x000fe80000000200 */
[C---:B------:R-:W-:Y:S01]  /*a570*/  HMMA.16816.F32.BF16 R8, R140.reuse, R146, RZ ;  /* 0x000000928c08723c */ /* 0x040fe200000418ff */
[----:B------:R-:W2:Y:S05]  /*a580*/  LDSM.16.M88.4 R144, [R138+0x7800] ;  /* 0x007800008a90783b */ /* 0x000eaa0000000200 */
[----:B------:R-:W2:Y:S02]  /*a590*/  LDSM.16.M88.4 R180, [R3+0x6000] ;  /* 0x0060000003b4783b */ /* 0x000ea40000000200 */
[C---:B---3--:R-:W-:Y:S03]  /*a5a0*/  HMMA.16816.F32.BF16 R12, R140.reuse, R148, RZ ;  /* 0x000000948c0c723c */ /* 0x048fe600000418ff */
[----:B-1----:R-:W-:Y:S05]  /*a5b0*/  LDSM.16.M88.4 R132, [R3+0x7800] ;  /* 0x007800000384783b */ /* 0x002fea0000000200 */
[C---:B------:R-:W-:Y:S01]  /*a5c0*/  HMMA.16816.F32.BF16 R16, R140.reuse, R150, RZ ;  /* 0x000000968c10723c */ /* 0x040fe200000418ff */
[----:B------:R-:W-:Y:S07]  /*a5d0*/  LDSM.16.M88.4 R148, [R3+0x7000] ;  /* 0x007000000394783b */ /* 0x000fee0000000200 */
[C---:B----4-:R-:W-:Y:S08]  /*a5e0*/  HMMA.16816.F32.BF16 R20, R140.reuse, R152, RZ ;  /* 0x000000988c14723c */ /* 0x050ff000000418ff */
[C---:B------:R-:W-:Y:S01]  /*a5f0*/  HMMA.16816.F32.BF16 R24, R140.reuse, R154, RZ ;  /* 0x0000009a8c18723c */ /* 0x040fe200000418ff */
[----:B------:R-:W-:Y:S07]  /*a600*/  LDSM.16.M88.4 R152, [R136] ;  /* 0x000000008898783b */ /* 0x000fee0000000200 */
[C---:B-----5:R-:W-:Y:S08]  /*a610*/  HMMA.16816.F32.BF16 R28, R140.reuse, R156, RZ ;  /* 0x0000009c8c1c723c */ /* 0x060ff000000418ff */
[----:B------:R-:W-:Y:S01]  /*a620*/  HMMA.16816.F32.BF16 R32, R140, R158, RZ ;  /* 0x0000009e8c20723c */ /* 0x000fe200000418ff */
[----:B------:R-:W1:Y:S05]  /*a630*/  LDSM.16.M88.4 R140, [R3+0x6800] ;  /* 0x00680000038c783b */ /* 0x000e6a0000000200 */
[----:B------:R-:W3:Y:S02]  /*a640*/  LDSM.16.M88.4 R156, [R2+0x6000] ;  /* 0x00600000029c783b */ /* 0x000ee40000000200 */
[C---:B------:R-:W-:Y:S08]  /*a650*/  HMMA.16816.F32.BF16 R4, R160.reuse, R164, R4 ;  /* 0x000000a4a004723c */ /* 0x040ff00000041804 */
        /* <DEDUP_REMOVED lines=8> */
[C---:B--2---:R-:W-:Y:S08]  /*a6e0*/  HMMA.16816.F32.BF16 R28, R160.reuse, R144, R28 ;  /* 0x00000090a01c723c */ /* 0x044ff0000004181c */
[----:B------:R-:W-:Y:S01]  /*a6f0*/  HMMA.16816.F32.BF16 R32, R160, R146, R32 ;  /* 0x00000092a020723c */ /* 0x000fe20000041820 */
[----:B------:R-:W2:Y:S05]  /*a700*/  LDSM.16.M88.4 R144, [R2+0x6800] ;  /* 0x006800000290783b */ /* 0x000eaa0000000200 */
[----:B------:R-:W4:Y:S02]  /*a710*/  LDSM.16.M88.4 R160, [R2+0x7000] ;  /* 0x0070000002a0783b */ /* 0x000f240000000200 */
[C---:B------:R-:W-:Y:S08]  /*a720*/  HMMA.16816.F32.BF16 R4, R176.reuse, R180, R4 ;  /* 0x000000b4b004723c */ /* 0x040ff00000041804 */
[C---:B------:R-:W-:Y:S01]  /*a730*/  HMMA.16816.F32.BF16 R8, R176.reuse, R182, R8 ;  /* 0x000000b6b008723c */ /* 0x040fe20000041808 */
[----:B------:R-:W-:Y:S07]  /*a740*/  LDSM.16.M88.4 R180, [R138+0x8000] ;  /* 0x008000008ab4783b */ /* 0x000fee0000000200 */
[C---:B-1----:R-:W-:Y:S08]  /*a750*/  HMMA.16816.F32.BF16 R12, R176.reuse, R140, R12 ;  /* 0x0000008cb00c723c */ /* 0x042ff0000004180c */
[C---:B------:R-:W-:Y:S01]  /*a760*/  HMMA.16816.F32.BF16 R16, R176.reuse, R142, R16 ;  /* 0x0000008eb010723c */ /* 0x040fe20000041810 */
[----:B------:R-:W-:Y:S07]  /*a770*/  LDSM.16.M88.4 R140, [R196+UR5+0x9000] ;  /* 0x00900005c48c783b */ /* 0x000fee0008000200 */
[C---:B------:R-:W-:Y:S08]  /*a780*/  HMMA.16816.F32.BF16 R20, R176.reuse, R148, R20 ;  /* 0x00000094b014723c */ /* 0x040ff00000041814 */
[C---:B------:R-:W-:Y:S01]  /*a790*/  HMMA.16816.F32.BF16 R24, R176.reuse, R150, R24 ;  /* 0x00000096b018723c */ /* 0x040fe20000041818 */
[----:B------:R-:W-:Y:S07]  /*a7a0*/  LDSM.16.M88.4 R148, [R196+UR5+0x9800] ;  /* 0x00980005c494783b */ /* 0x000fee0008000200 */
[C---:B------:R-:W-:Y:S08]  /*a7b0*/  HMMA.16816.F32.BF16 R28, R176.reuse, R132, R28 ;  /* 0x00000084b01c723c */ /* 0x040ff0000004181c */
[----:B------:R-:W-:Y:S01]  /*a7c0*/  HMMA.16816.F32.BF16 R32, R176, R134, R32 ;  /* 0x00000086b020723c */ /* 0x000fe20000041820 */
[----:B------:R-:W1:Y:S05]  /*a7d0*/  LDSM.16.M88.4 R132, [R196+UR5+0x8800] ;  /* 0x00880005c484783b */ /* 0x000e6a0008000200 */
[----:B------:R-:W5:Y:S02]  /*a7e0*/  LDSM.16.M88.4 R176, [R195+0x2000] ;  /* 0x00200000c3b0783b */ /* 0x000f640000000200 */
[C---:B---3--:R-:W-:Y:S08]  /*a7f0*/  HMMA.16816.F32.BF16 R4, R152.reuse, R156, R4 ;  /* 0x0000009c9804723c */ /* 0x048ff00000041804 */
[C---:B------:R-:W-:Y:S01]  /*a800*/  HMMA.16816.F32.BF16 R8, R152.reuse, R158, R8 ;  /* 0x0000009e9808723c */ /* 0x040fe20000041808 */
[----:B------:R-:W-:Y:S07]  /*a810*/  LDSM.16.M88.4 R156, [R138+0x9800] ;  /* 0x009800008a9c783b */ /* 0x000fee0000000200 */
[C---:B--2---:R-:W-:Y:S08]  /*a820*/  HMMA.16816.F32.BF16 R12, R152.reuse, R144, R12 ;  /* 0x00000090980c723c */ /* 0x044ff0000004180c */
[C---:B------:R-:W-:Y:S01]  /*a830*/  HMMA.16816.F32.BF16 R16, R152.reuse, R146, R16 ;  /* 0x000000929810723c */ /* 0x040fe20000041810 */
[----:B------:R-:W2:Y:S07]  /*a840*/  LDSM.16.M88.4 R144, [R138+0x8800] ;  /* 0x008800008a90783b */ /* 0x000eae0000000200 */
[C---:B----4-:R-:W-:Y:S08]  /*a850*/  HMMA.16816.F32.BF16 R20, R152.reuse, R160, R20 ;  /* 0x000000a09814723c */ /* 0x050ff00000041814 */
[C---:B------:R-:W-:Y:S01]  /*a860*/  HMMA.16816.F32.BF16 R24, R152.reuse, R162, R24 ;  /* 0x000000a29818723c */ /* 0x040fe20000041818 */
[----:B------:R-:W-:Y:S07]  /*a870*/  LDSM.16.M88.4 R160, [R139+0x2000] ;  /* 0x002000008ba0783b */ /* 0x000fee0000000200 */
[C---:B------:R-:W-:Y:S08]  /*a880*/  HMMA.16816.F32.BF16 R28, R152.reuse, R164, R28 ;  /* 0x000000a4981c723c */ /* 0x040ff0000004181c */
        /* <DEDUP_REMOVED lines=9> */
[C---:B------:R-:W-:Y:S08]  /*a920*/  HMMA.16816.F32.BF16 R20, R168.reuse, R140, R20 ;  /* 0x0000008ca814723c */ /* 0x040ff00000041814 */
[C---:B------:R-:W-:Y:S01]  /*a930*/  HMMA.16816.F32.BF16 R24, R168.reuse, R142, R24 ;  /* 0x0000008ea818723c */ /* 0x040fe20000041818 */
[----:B------:R-:W1:Y:S07]  /*a940*/  LDSM.16.M88.4 R140, [R3+0x9000] ;  /* 0x00900000038c783b */ /* 0x000e6e0000000200 */
[C---:B------:R-:W-:Y:S08]  /*a950*/  HMMA.16816.F32.BF16 R28, R168.reuse, R148, R28 ;  /* 0x00000094a81c723c */ /* 0x040ff0000004181c */
[----:B------:R-:W-:Y:S01]  /*a960*/  HMMA.16816.F32.BF16 R32, R168, R150, R32 ;  /* 0x00000096a820723c */ /* 0x000fe20000041820 */
[----:B------:R-:W1:Y:S05]  /*a970*/  LDSM.16.M88.4 R148, [R3+0x9800] ;  /* 0x009800000394783b */ /* 0x000e6a0000000200 */
[----:B------:R-:W1:Y:S02]  /*a980*/  LDSM.16.M88.4 R168, [R136+0x2000] ;  /* 0x0020000088a8783b */ /* 0x000e640000000200 */
[C---:B-----5:R-:W-:Y:S08]  /*a990*/  HMMA.16816.F32.BF16 R4, R176.reuse, R180, R4 ;  /* 0x000000b4b004723c */ /* 0x060ff00000041804 */
        /* <DEDUP_REMOVED lines=10> */
[----:B------:R-:W5:Y:S05]  /*aa40*/  LDSM.16.M88.4 R156, [R2+0x9800] ;  /* 0x00980000029c783b */ /* 0x000f6a0000000200 */
[----:B------:R-:W-:Y:S02]  /*aa50*/  LDSM.16.M88.4 R176, [R196+UR5+0xa000] ;  /* 0x00a00005c4b0783b */ /* 0x000fe40008000200 */
[C---:B----4-:R-:W-:Y:S08]  /*aa60*/  HMMA.16816.F32.BF16 R4, R160.reuse, R164, R4 ;  /* 0x000000a4a004723c */ /* 0x050ff00000041804 */
[C---:B------:R-:W-:Y:S01]  /*aa70*/  HMMA.16816.F32.BF16 R8, R160.reuse, R166, R8 ;  /* 0x000000a6a008723c */ /* 0x040fe20000041808 */
[----:B------:R-:W4:Y:S07]  /*aa80*/  LDSM.16.M88.4 R164, [R197+0x4000] ;  /* 0x00400000c5a4783b */ /* 0x000f2e0000000200 */
[C---:B-1----:R-:W-:Y:S08]  /*aa90*/  HMMA.16816.F32.BF16 R12, R160.reuse, R132, R12 ;  /* 0x00000084a00c723c */ /* 0x042ff0000004180c */
[C---:B------:R-:W-:Y:S01]  /*aaa0*/  HMMA.16816.F32.BF16 R16, R160.reuse, R134, R16 ;  /* 0x00000086a010723c */ /* 0x040fe20000041810 */
[----:B------:R-:W1:Y:S07]  /*aab0*/  LDSM.16.M88.4 R132, [R196+UR5+0xa800] ;  /* 0x00a80005c484783b */ /* 0x000e6e0008000200 */
[C---:B------:R-:W-:Y:S08]  /*aac0*/  HMMA.16816.F32.BF16 R20, R160.reuse, R140, R20 ;  /* 0x0000008ca014723c */ /* 0x040ff00000041814 */
[C---:B------:R-:W-:Y:S01]  /*aad0*/  HMMA.16816.F32.BF16 R24, R160.reuse, R142, R24 ;  /* 0x0000008ea018723c */ /* 0x040fe20000041818 */
[----:B------:R-:W1:Y:S07]  /*aae0*/  LDSM.16.M88.4 R140, [R196+UR5+0xb000] ;  /* 0x00b00005c48c783b */ /* 0x000e6e0008000200 */
[C---:B------:R-:W-:Y:S08]  /*aaf0*/  HMMA.16816.F32.BF16 R28, R160.reuse, R148, R28 ;  /* 0x00000094a01c723c */ /* 0x040ff0000004181c */
[----:B------:R-:W-:Y:S01]  /*ab00*/  HMMA.16816.F32.BF16 R32, R160, R150, R32 ;  /* 0x00000096a020723c */ /* 0x000fe20000041820 */
[----:B------:R-:W1:Y:S05]  /*ab10*/  LDSM.16.M88.4 R148, [R196+UR5+0xb800] ;  /* 0x00b80005c494783b */ /* 0x000e6a0008000200 */
[----:B------:R-:W-:Y:S02]  /*ab20*/  LDSM.16.M88.4 R160, [R195+0x4000] ;  /* 0x00400000c3a0783b */ /* 0x000fe40000000200 */
[C---:B------:R-:W-:Y:S08]  /*ab30*/  HMMA.16816.F32.BF16 R4, R168.reuse, R172, R4 ;  /* 0x000000aca804723c */ /* 0x040ff00000041804 */
[C---:B------:R-:W-:Y:S01]  /*ab40*/  HMMA.16816.F32.BF16 R8, R168.reuse, R174, R8 ;  /* 0x000000aea808723c */ /* 0x040fe20000041808 */
[----:B------:R-:W1:Y:S07]  /*ab50*/  LDSM.16.M88.4 R172, [R138+0xa000] ;  /* 0x00a000008aac783b */ /* 0x000e6e0000000200 */
        /* <DEDUP_REMOVED lines=8> */
[----:B------:R-:W5:Y:S05]  /*abe0*/  LDSM.16.M88.4 R156, [R138+0xb800] ;  /* 0x00b800008a9c783b */ /* 0x000f6a0000000200 */
[----:B------:R-:W-:Y:S02]  /*abf0*/  LDSM.16.M88.4 R168, [R139+0x4000] ;  /* 0x004000008ba8783b */ /* 0x000fe40000000200 */
[C---:B----4-:R-:W-:Y:S08]  /*ac00*/  HMMA.16816.F32.BF16 R4, R164.reuse, R176, R4 ;  /* 0x000000b0a404723c */ /* 0x050ff00000041804 */
[C---:B------:R-:W-:Y:S01]  /*ac10*/  HMMA.16816.F32.BF16 R8, R164.reuse, R178, R8 ;  /* 0x000000b2a408723c */ /* 0x040fe20000041808 */
[----:B------:R-:W4:Y:S07]  /*ac20*/  LDSM.16.M88.4 R176, [R3+0xa000] ;  /* 0x00a0000003b0783b */ /* 0x000f2e0000000200 */
        /* <DEDUP_REMOVED lines=10> */
[C---:B------:R-:W-:Y:S08]  /*acd0*/  HMMA.16816.F32.BF16 R4, R160.reuse, R172, R4 ;  /* 0x000000aca004723c */ /* 0x040ff00000041804 */
[C---:B------:R-:W-:Y:S08]  /*ace0*/  HMMA.16816.F32.BF16 R8, R160.reuse, R174, R8 ;  /* 0x000000aea008723c */ /* 0x040ff00000041808 */
[C---:B--2---:R-:W-:Y:S08]  /*acf0*/  HMMA.16816.F32.BF16 R12, R160.reuse, R144, R12 ;  /* 0x00000090a00c723c */ /* 0x044ff0000004180c */
[C---:B------:R-:W-:Y:S08]  /*ad00*/  HMMA.16816.F32.BF16 R16, R160.reuse, R146, R16 ;  /* 0x00000092a010723c */ /* 0x040ff00000041810 */
[C---:B---3--:R-:W-:Y:S08]  /*ad10*/  HMMA.16816.F32.BF16 R20, R160.reuse, R152, R20 ;  /* 0x00000098a014723c */ /* 0x048ff00000041814 */
[C---:B------:R-:W-:Y:S08]  /*ad20*/  HMMA.16816.F32.BF16 R24, R160.reuse, R154, R24 ;  /* 0x0000009aa018723c */ /* 0x040ff00000041818 */
[C---:B-----5:R-:W-:Y:S08]  /*ad30*/  HMMA.16816.F32.BF16 R28, R160.reuse, R156, R28 ;  /* 0x0000009ca01c723c */ /* 0x060ff0000004181c */
[----:B------:R-:W-:Y:S08]  /*ad40*/  HMMA.16816.F32.BF16 R32, R160, R158, R32 ;  /* 0x0000009ea020723c */ /* 0x000ff00000041820 */
[C---:B----4-:R-:W-:Y:S08]  /*ad50*/  HMMA.16816.F32.BF16 R4, R168.reuse, R176, R4 ;  /* 0x000000b0a804723c */ /* 0x050ff00000041804 */
[C---:B------:R-:W-:Y:S08]  /*ad60*/  HMMA.16816.F32.BF16 R8, R168.reuse, R178, R8 ;  /* 0x000000b2a808723c */ /* 0x040ff00000041808 */
[C---:B-1----:R-:W-:Y:S08]  /*ad70*/  HMMA.16816.F32.BF16 R12, R168.reuse, R132, R12 ;  /* 0x00000084a80c723c */ /* 0x042ff0000004180c */
[C---:B------:R-:W-:Y:S01]  /*ad80*/  HMMA.16816.F32.BF16 R16, R168.reuse, R134, R16 ;  /* 0x00000086a810723c */ /* 0x040fe20000041810 */
[----:B------:R-:W1:Y:S07]  /*ad90*/  LDSM.16.M88.4 R132, [R2+0xa800] ;  /* 0x00a800000284783b */ /* 0x000e6e0000000200 */
[C---:B------:R-:W-:Y:S08]  /*ada0*/  HMMA.16816.F32.BF16 R20, R168.reuse, R140, R20 ;  /* 0x0000008ca814723c */ /* 0x040ff00000041814 */
[C---:B------:R-:W-:Y:S01]  /*adb0*/  HMMA.16816.F32.BF16 R24, R168.reuse, R142, R24 ;  /* 0x0000008ea818723c */ /* 0x040fe20000041818 */
[----:B------:R-:W2:Y:S07]  /*adc0*/  LDSM.16.M88.4 R140, [R2+0xb000] ;  /* 0x00b00000028c783b */ /* 0x000eae0000000200 */
[C---:B------:R-:W-:Y:S08]  /*add0*/  HMMA.16816.F32.BF16 R28, R168.reuse, R148, R28 ;  /* 0x00000094a81c723c */ /* 0x040ff0000004181c */
[----:B------:R-:W-:Y:S08]  /*ade0*/  HMMA.16816.F32.BF16 R32, R168, R150, R32 ;  /* 0x00000096a820723c */ /* 0x000ff00000041820 */
[C---:B------:R-:W-:Y:S08]  /*adf0*/  HMMA.16816.F32.BF16 R4, R164.reuse, R180, R4 ;  /* 0x000000b4a404723c */ /* 0x040ff00000041804 */
[C---:B------:R-:W-:Y:S08]  /*ae00*/  HMMA.16816.F32.BF16 R8, R164.reuse, R182, R8 ;  /* 0x000000b6a408723c */ /* 0x040ff00000041808 */
[C---:B-1----:R-:W-:Y:S03]  /*ae10*/  HMMA.16816.F32.BF16 R12, R164.reuse, R132, R12 ;  /* 0x00000084a40c723c */ /* 0x042fe6000004180c */
[----:B------:R-:W-:Y:S01]  /*ae20*/  FMUL.FTZ R245, R4, UR6 ;  /* 0x0000000604f57c20 */ /* 0x000fe20008410000 */
[----:B------:R-:W-:Y:S01]  /*ae30*/  FMUL.FTZ R243, R5, UR6 ;  /* 0x0000000605f37c20 */ /* 0x000fe20008410000 */
[----:B------:R-:W-:Y:S01]  /*ae40*/  FMUL.FTZ R236, R6, UR6 ;  /* 0x0000000606ec7c20 */ /* 0x000fe20008410000 */
[----:B------:R-:W-:Y:S02]  /*ae50*/  FMUL.FTZ R234, R7, UR6 ;  /* 0x0000000607ea7c20 */ /* 0x000fe40008410000 */
[C---:B------:R-:W-:Y:S01]  /*ae60*/  HMMA.16816.F32.BF16 R16, R164.reuse, R134, R16 ;  /* 0x00000086a410723c */ /* 0x040fe20000041810 */
[----:B------:R-:W-:Y:S01]  /*ae70*/  MUFU.TANH R245, R245 ;  /* 0x000000f500f57308 */ /* 0x000fe20000002400 */
[----:B------:R-:W1:Y:S01]  /*ae80*/  LDSM.16.M88.4 R132, [R2+0xb800] ;  /* 0x00b800000284783b */ /* 0x000e620000000200 */
[----:B------:R-:W-:Y:S04]  /*ae90*/  DEPBAR.LE SB0, 0x0 ;  /* 0x000080000000791a */ /* 0x000fe80000000000 */
[----:B------:R-:W-:Y:S01]  /*aea0*/  FMUL.FTZ R249, R8, UR6 ;  /* 0x0000000608f97c20 */ /* 0x000fe20008410000 */
[C---:B--2---:R-:W-:Y:S03]  /*aeb0*/  HMMA.16816.F32.BF16 R20, R164.reuse, R140, R20 ;  /* 0x0000008ca414723c */ /* 0x044fe60000041814 */
[----:B------:R-:W2:Y:S01]  /*aec0*/  MUFU.TANH R243, R243 ;  /* 0x000000f300f37308 */ /* 0x000ea20000002400 */
        /* <DEDUP_REMOVED lines=24> */
[----:B------:R-:W4:Y:S01]  /*b050*/  MUFU.TANH R247, R247 ;  /* 0x000000f700f77308 */ /* 0x000f220000002400 */
[C---:B-1----:R-:W-:Y:S03]  /*b060*/  HMMA.16816.F32.BF16 R28, R164.reuse, R132, R28 ;  /* 0x00000084a41c723c */ /* 0x042fe6000004181c */
[----:B--2---:R-:W-:Y:S02]  /*b070*/  FMNMX3.FTZ R132, R137, R245, R243, !PT ;  /* 0x000000f589847276 */ /* 0x004fe400078100f3 */
[----:B---3--:R-:W-:Y:S04]  /*b080*/  FMNMX3.FTZ R251, R0, R236, R234, !PT ;  /* 0x000000ec00fb7276 */ /* 0x008fe800078100ea */
[----:B------:R-:W-:Y:S01]  /*b090*/  MUFU.TANH R240, R240 ;  /* 0x000000f000f07308 */ /* 0x000fe20000002400 */
[----:B------:R-:W-:Y:S09]  /*b0a0*/  HMMA.16816.F32.BF16 R32, R164, R134, R32 ;  /* 0x00000086a420723c */ /* 0x000ff20000041820 */
[----:B------:R-:W1:Y:S01]  /*b0b0*/  MUFU.TANH R238, R238 ;  /* 0x000000ee00ee7308 */ /* 0x000e620000002400 */
[----:B----4-:R-:W-:Y:S01]  /*b0c0*/  FMNMX3.FTZ R132, R132, R249, R247, !PT ;  /* 0x000000f984847276 */ /* 0x010fe200078100f7 */
        /* <DEDUP_REMOVED lines=44> */
[----:B------:R-:W-:Y:S06]  /*b390*/  @P4 BRA `(.L_x_759) ;  /* 0xffffffe400584947 */ /* 0x000fec000383ffff */
.L_x_758:
[----:B------:R-:W5:Y:S01]  /*b3a0*/  SHFL.BFLY PT, R3, R242, 0x2, 0x1f ;  /* 0x0c401f00f2037f89 */ /* 0x000f6200000e0000 */
[----:B---34-:R-:W-:Y:S02]  /*b3b0*/  FMNMX3.FTZ R7, R7, R134, R133, !PT ;  /* 0x0000008607077276 */ /* 0x018fe40007810085 */
[----:B------:R-:W-:Y:S05]  /*b3c0*/  MOV R165, R211 ;  /* 0x000000d300a57202 */ /* 0x000fea0000000f00 */
[----:B--2---:R-:W-:Y:S01]  /*b3d0*/  LDSM.16.MT88.4 R12, [R189+0xc000] ;  /* 0x00c00000bd0c783b */ /* 0x004fe20000004200 */
[----:B------:R-:W-:Y:S04]  /*b3e0*/  @P0 IADD3 R165, PT, PT, R212, -0x40, RZ ;  /* 0xffffffc0d4a50810 */ /* 0x000fe80007ffe0ff */
        /* <DEDUP_REMOVED lines=10> */
[----:B-----5:R-:W-:Y:S02]  /*b490*/  FMNMX.FTZ R9, R242, R3, !PT ;  /* 0x00000003f2097209 */ /* 0x020fe40007810000 */
[----:B--2---:R-:W-:Y:S05]  /*b4a0*/  FMNMX.FTZ R4, R7, R2, !PT ;  /* 0x0000000207047209 */ /* 0x004fea0007810000 */
        /* <DEDUP_REMOVED lines=60> */
[----:B-1----:R-:W-:Y:S01]  /*b870*/  FMUL.FTZ R34, R0, R102 ;  /* 0x0000006600227220 */ /* 0x002fe20000410000 */
        /* <DEDUP_REMOVED lines=122> */
[----:B------:R-:W-:Y:S03]  /*c020*/  ISETP.NE.AND P2, PT, R208, RZ, PT ;  /* 0x000000ffd000720c */ /* 0x000fe60003f45270 */
[----:B------:R-:W-:Y:S01]  /*c030*/  MUFU.EX2 R183, R183 ;  /* 0x000000b700b77308 */ /* 0x000fe20000000800 */
[----:B------:R-:W-:Y:S01]  /*c040*/  FFMA.FTZ R171, R0, R217, R171 ;  /* 0x000000d900ab7223 */ /* 0x000fe200000100ab */
[C---:B------:R-:W-:Y:S01]  /*c050*/  HMMA.16816.F32.BF16 R40, R128.reuse, R114, R40 ;  /* 0x000000728028723c */ /* 0x040fe20000041828 */
[----:B------:R-:W-:Y:S02]  /*c060*/  LDSM.16.MT88.4 R112, [R189+0xc800] ;  /* 0x00c80000bd70783b */ /* 0x000fe40000004200 */
[----:B------:R-:W-:Y:S01]  /*c070*/  FADD.FTZ R173, R172, R173 ;  /* 0x000000adacad7221 */ /* 0x000fe20000010000 */
[----:B------:R-:W-:Y:S01]  /*c080*/  FADD.FTZ R168, R168, R171 ;  /* 0x000000aba8a87221 */ /* 0x000fe20000010000 */
[----:B------:R-:W-:Y:S03]  /*c090*/  IADD3 R208, PT, PT, R208, -0x1, RZ ;  /* 0xffffffffd0d07810 */ /* 0x000fe60007ffe0ff */
        /* <DEDUP_REMOVED lines=29> */
[C---:B---3--:R-:W-:Y:S01]  /*c270*/  F2FP.BF16.F32.PACK_AB R101, R176.reuse, R177 ;  /* 0x000000b1b065723e */ /* 0x048fe200000010ff */
        /* <DEDUP_REMOVED lines=16> */
[----:B------:R-:W-:Y:S01]  /*c380*/  FADD.FTZ R180, R181, R180 ;  /* 0x000000b4b5b47221 */ /* 0x000fe20000010000 */
[----:B------:R-:W-:Y:S04]  /*c390*/  FADD.FTZ R0, R182, R179 ;  /* 0x000000b3b6007221 */ /* 0x000fe80000010000 */
[----:B------:R-:W-:Y:S01]  /*c3a0*/  FADD.FTZ R0, R183, R0 ;  /* 0x00000000b7007221 */ /* 0x000fe20000010000 */
[C---:B------:R-:W-:Y:S03]  /*c3b0*/  HMMA.16816.F32.BF16 R92, R128.reuse, R104, R92 ;  /* 0x00000068805c723c */ /* 0x040fe6000004185c */
[----:B------:R3:W4:Y:S01]  /*c3c0*/  MUFU.EX2 R133, R137 ;  /* 0x0000008900857308 */ /* 0x0007220000000800 */
[----:B-1----:R-:W-:Y:S04]  /*c3d0*/  F2FP.BF16.F32.PACK_AB R138, R216, R221 ;  /* 0x000000ddd88a723e */ /* 0x002fe800000010ff */
[----:B------:R-:W-:Y:S01]  /*c3e0*/  HMMA.16816.F32.BF16 R96, R128, R106, R96 ;  /* 0x0000006a8060723c */ /* 0x000fe20000041860 */
[----:B------:R-:W1:Y:S07]  /*c3f0*/  LDSM.16.MT88.4 R104, [R165+0x2800] ;  /* 0x00280000a568783b */ /* 0x000e6e0000004200 */
[C---:B------:R-:W-:Y:S01]  /*c400*/  HMMA.16816.F32.BF16 R4, R100.reuse, R112, R4 ;  /* 0x000000706404723c */ /* 0x040fe20000041804 */
[----:B------:R-:W5:Y:S04]  /*c410*/  LDSM.16.MT88.4 R128, [R164+0x2800] ;  /* 0x00280000a480783b */ /* 0x000f680000004200 */
[----:B---3--:R-:W-:Y:S02]  /*c420*/  F2FP.BF16.F32.PACK_AB R137, R135, R224 ;  /* 0x000000e08789723e */ /* 0x008fe400000010ff */
[----:B----4-:R-:W-:Y:S01]  /*c430*/  F2FP.BF16.F32.PACK_AB R139, R133, R134 ;  /* 0x00000086858b723e */ /* 0x010fe200000010ff */
[C---:B------:R-:W-:Y:S01]  /*c440*/  HMMA.16816.F32.BF16 R8, R100.reuse, R114, R8 ;  /* 0x000000726408723c */ /* 0x040fe20000041808 */
[----:B------:R-:W3:Y:S07]  /*c450*/  LDSM.16.MT88.4 R112, [R189+0x10800] ;  /* 0x01080000bd70783b */ /* 0x000eee0000004200 */
        /* <DEDUP_REMOVED lines=21> */
[C---:B---3--:R-:W-:Y:S08]  /*c5b0*/  HMMA.16816.F32.BF16 R68, R100.reuse, R112, R68 ;  /* 0x000000706444723c */ /* 0x048ff00000041844 */
[C---:B------:R-:W-:Y:S01]  /*c5c0*/  HMMA.16816.F32.BF16 R72, R100.reuse, R114, R72 ;  /* 0x000000726448723c */ /* 0x040fe20000041848 */
[----:B------:R-:W-:Y:S07]  /*c5d0*/  LDSM.16.MT88.4 R112, [R188+0xd000] ;  /* 0x00d00000bc70783b */ /* 0x000fee0000004200 */
        /* <DEDUP_REMOVED lines=9> */
[----:B------:R-:W-:Y:S02]  /*c670*/  F2FP.BF16.F32.PACK_AB R100, R183, R182 ;  /* 0x000000b6b764723e */ /* 0x000fe400000010ff */
[----:B------:R-:W-:Y:S01]  /*c680*/  F2FP.BF16.F32.PACK_AB R101, R196, R195 ;  /* 0x000000c3c465723e */ /* 0x000fe200000010ff */
[----:B------:R-:W-:Y:S01]  /*c690*/  FADD.FTZ R195, R195, R180 ;  /* 0x000000b4c3c37221 */ /* 0x000fe20000010000 */
[----:B------:R-:W-:Y:S02]  /*c6a0*/  F2FP.BF16.F32.PACK_AB R102, R222, R197 ;  /* 0x000000c5de66723e */ /* 0x000fe400000010ff */
[C---:B------:R-:W-:Y:S01]  /*c6b0*/  F2FP.BF16.F32.PACK_AB R103, R227.reuse, R220 ;  /* 0x000000dce367723e */ /* 0x040fe200000010ff */
[----:B------:R-:W-:Y:S04]  /*c6c0*/  FADD.FTZ R195, R196, R195 ;  /* 0x000000c3c4c37221 */ /* 0x000fe80000010000 */
[----:B------:R-:W-:Y:S02]  /*c6d0*/  FADD.FTZ R220, R220, R195 ;  /* 0x000000c3dcdc7221 */ /* 0x000fe40000010000 */
[C---:B--2---:R-:W-:Y:S03]  /*c6e0*/  HMMA.16816.F32.BF16 R4, R100.reuse, R108, R4 ;  /* 0x0000006c6404723c */ /* 0x044fe60000041804 */
[----:B------:R-:W-:Y:S04]  /*c6f0*/  FADD.FTZ R227, R227, R220 ;  /* 0x000000dce3e37221 */ /* 0x000fe80000010000 */
[----:B------:R-:W-:Y:S01]  /*c700*/  FADD.FTZ R224, R224, R227 ;  /* 0x000000e3e0e07221 */ /* 0x000fe20000010000 */
[C---:B------:R-:W-:Y:S01]  /*c710*/  HMMA.16816.F32.BF16 R8, R100.reuse, R110, R8 ;  /* 0x0000006e6408723c */ /* 0x040fe20000041808 */
[----:B------:R-:W2:Y:S02]  /*c720*/  LDSM.16.MT88.4 R108, [R189+0x11000] ;  /* 0x01100000bd6c783b */ /* 0x000ea40000004200 */
[----:B------:R-:W-:Y:S04]  /*c730*/  FADD.FTZ R135, R135, R224 ;  /* 0x000000e087877221 */ /* 0x000fe80000010000 */
[----:B------:R-:W-:Y:S01]  /*c740*/  FADD.FTZ R134, R134, R135 ;  /* 0x0000008786867221 */ /* 0x000fe20000010000 */
[C---:B------:R-:W-:Y:S03]  /*c750*/  HMMA.16816.F32.BF16 R12, R100.reuse, R112, R12 ;  /* 0x00000070640c723c */ /* 0x040fe6000004180c */
[----:B------:R-:W-:Y:S05]  /*c760*/  FADD.FTZ R217, R133, R134 ;  /* 0x0000008685d97221 */ /* 0x000fea0000010000 */
        /* <DEDUP_REMOVED lines=49> */
[C---:B--2---:R-:W-:Y:S03]  /*ca80*/  HMMA.16816.F32.BF16 R76, R136.reuse, R4, R76 ;  /* 0x00000004884c723c */ /* 0x044fe6000004184c */
[----:B------:R-:W-:Y:S04]  /*ca90*/  FADD.FTZ R5, R197, R0 ;  /* 0x00000000c5057221 */ /* 0x000fe80000010000 */
[----:B------:R-:W-:Y:S01]  /*caa0*/  FADD.FTZ R5, R222, R5 ;  /* 0x00000005de057221 */ /* 0x000fe20000010000 */
[C---:B------:R-:W-:Y:S03]  /*cab0*/  HMMA.16816.F32.BF16 R80, R136.reuse, R6, R80 ;  /* 0x000000068850723c */ /* 0x040fe60000041850 */
[----:B------:R-:W-:Y:S04]  /*cac0*/  FADD.FTZ R0, R218, R5 ;  /* 0x00000005da007221 */ /* 0x000fe80000010000 */
[----:B------:R-:W-:Y:S01]  /*cad0*/  FADD.FTZ R0, R223, R0 ;  /* 0x00000000df007221 */ /* 0x000fe20000010000 */
[C---:B---3--:R-:W-:Y:S03]  /*cae0*/  HMMA.16816.F32.BF16 R84, R136.reuse, R8, R84 ;  /* 0x000000088854723c */ /* 0x048fe60000041854 */
[----:B------:R-:W-:Y:S01]  /*caf0*/  FADD.FTZ R219, R221, R0 ;  /* 0x00000000dddb7221 */ /* 0x000fe20000010000 */
[----:B------:R-:W-:Y:S03]  /*cb00*/  MOV R0, R3 ;  /* 0x0000000300007202 */ /* 0x000fe60000000f00 */
[----:B------:R-:W-:Y:S01]  /*cb10*/  FADD.FTZ R219, R216, R219 ;  /* 0x000000dbd8db7221 */ /* 0x000fe20000010000 */
[C---:B------:R-:W-:Y:S08]  /*cb20*/  HMMA.16816.F32.BF16 R88, R136.reuse, R10, R88 ;  /* 0x0000000a8858723c */ /* 0x040ff00000041858 */
[C---:B-1----:R-:W-:Y:S08]  /*cb30*/  HMMA.16816.F32.BF16 R92, R136.reuse, R12, R92 ;  /* 0x0000000c885c723c */ /* 0x042ff0000004185c */
[----:B------:R-:W-:Y:S03]  /*cb40*/  HMMA.16816.F32.BF16 R96, R136, R14, R96 ;  /* 0x0000000e8860723c */ /* 0x000fe60000041860 */
[----:B------:R-:W-:Y:S05]  /*cb50*/  MOV R137, R132 ;  /* 0x0000008400897202 */ /* 0x000fea0000000f00 */
[----:B------:R-:W-:Y:S01]  /*cb60*/  @!UPT UIADD3 URZ, UPT, UPT, URZ, URZ, URZ ;  /* 0x000000fffffff290 */ /* 0x000fe2000fffe0ff */
[----:B------:R-:W-:Y:S11]  /*cb70*/  @P2 BRA `(.L_x_757) ;  /* 0xffffffd000a82947 */ /* 0x000ff6000383ffff */
.L_x_756:
[----:B------:R-:W1:Y:S01]  /*cb80*/  SHFL.BFLY PT, R8, R219, 0x2, 0x1f ;  /* 0x0c401f00db087f89 */ /* 0x000e6200000e0000 */
[C---:B------:R-:W-:Y:S01]  /*cb90*/  LOP3.LUT P3, RZ, R192.reuse, 0x10, RZ, 0xc0, !PT ;  /* 0x00000010c0ff7812 */ /* 0x040fe2000786c0ff */
[----:B------:R-:W2:Y:S01]  /*cba0*/  LDC R16, c[0x0][0x434] ;  /* 0x00010d00ff107b82 */ /* 0x000ea20000000800 */
[----:B------:R-:W-:Y:S01]  /*cbb0*/  LOP3.LUT P4, RZ, R192, 0x8, RZ, 0xc0, !PT ;  /* 0x00000008c0ff7812 */ /* 0x000fe2000788c0ff */
[----:B------:R-:W3:Y:S03]  /*cbc0*/  SHFL.BFLY PT, R0, R217, 0x2, 0x1f ;  /* 0x0c401f00d9007f89 */ /* 0x000ee600000e0000 */
[----:B------:R-:W-:Y:S01]  /*cbd0*/  SEL R190, R190, 0xffffffe0, !P4 ;  /* 0xffffffe0bebe7807 */ /* 0x000fe20006000000 */
[----:B------:R-:W4:Y:S02]  /*cbe0*/  S2R R23, SR_CTAID.Z ;  /* 0x0000000000177919 */ /* 0x000f240000002700 */
[----:B------:R-:W2:Y:S01]  /*cbf0*/  LDC.U8 R22, c[0x0][0x548] ;  /* 0x00015200ff167b82 */ /* 0x000ea20000000000 */
[----:B-1----:R-:W-:Y:S01]  /*cc00*/  FADD.FTZ R8, R8, R219 ;  /* 0x000000db08087221 */ /* 0x002fe20000010000 */
[----:B---3--:R-:W-:-:S04]  /*cc10*/  FADD.FTZ R9, R0, R217 ;  /* 0x000000d900097221 */ /* 0x008fc80000010000 */
[----:B------:R-:W1:Y:S01]  /*cc20*/  SHFL.BFLY PT, R5, R8, 0x1, 0x1f ;  /* 0x0c201f0008057f89 */ /* 0x000e6200000e0000 */
[----:B------:R-:W-:-:S03]  /*cc30*/  SHF.L.U32 R0, R192, 0x1, RZ ;  /* 0x00000001c0007819 */ /* 0x000fc600000006ff */
[----:B------:R-:W3:Y:S01]  /*cc40*/  SHFL.BFLY PT, R2, R9, 0x1, 0x1f ;  /* 0x0c201f0009027f89 */ /* 0x000ee200000e0000 */
[----:B------:R-:W-:Y:S01]  /*cc50*/  LOP3.LUT R193, R193, 0x6, R0, 0xf8, !PT ;  /* 0x00000006c1c17812 */ /* 0x000fe200078ef800 */
[----:B-1----:R-:W-:Y:S01]  /*cc60*/  FADD.FTZ R4, R8, R5 ;  /* 0x0000000508047221 */ /* 0x002fe20000010000 */
[----:B------:R-:W-:Y:S01]  /*cc70*/  SHF.L.U32 R5, R192, 0x4, RZ ;  /* 0x00000004c0057819 */ /* 0x000fe200000006ff */
[----:B---3--:R-:W-:Y:S02]  /*cc80*/  FADD.FTZ R2, R9, R2 ;  /* 0x0000000209027221 */ /* 0x008fe40000010000 */
[----:B------:R-:W1:Y:S01]  /*cc90*/  MUFU.RCP R7, R4 ;  /* 0x0000000400077308 */ /* 0x000e620000001000 */
[----:B------:R-:W-:Y:S02]  /*cca0*/  LOP3.LUT R5, R5, 0x1c0, RZ, 0xc0, !PT ;  /* 0x000001c005057812 */ /* 0x000fe400078ec0ff */
[----:B------:R-:W-:Y:S02]  /*ccb0*/  FSETP.NE.FTZ.AND P2, PT, R4, RZ, PT ;  /* 0x000000ff0400720b */ /* 0x000fe40003f55000 */
[----:B------:R-:W-:-:S02]  /*ccc0*/  LOP3.LUT R0, R5, 0x38, R0, 0xf8, !PT ;  /* 0x0000003805007812 */ /* 0x000fc400078ef800 */
[----:B------:R-:W-:Y:S01]  /*ccd0*/  FSETP.NE.FTZ.AND P1, PT, R2, RZ, PT ;  /* 0x000000ff0200720b */ /* 0x000fe20003f35000 */
[----:B------:R-:W3:Y:S01]  /*cce0*/  MUFU.RCP R6, R2 ;  /* 0x0000000200067308 */ /* 0x000ee20000001000 */
[----:B------:R-:W-:Y:S02]  /*ccf0*/  LOP3.LUT R0, R193, R0, RZ, 0xfc, !PT ;  /* 0x00000000c1007212 */ /* 0x000fe400078efcff */
[----:B------:R-:W-:Y:S02]  /*cd00*/  MOV R5, 0x10 ;  /* 0x0000001000057802 */ /* 0x000fe40000000f00 */
[----:B------:R-:W-:Y:S02]  /*cd10*/  LEA R9, R0, UR5, 0x1 ;  /* 0x0000000500097c11 */ /* 0x000fe4000f8e08ff */
[----:B------:R-:W5:Y:S01]  /*cd20*/  LDC.U8 R0, c[0x0][0x549] ;  /* 0x00015240ff007b82 */ /* 0x000f620000000000 */
[----:B------:R-:W-:Y:S02]  /*cd30*/  SEL R5, R5, 0xfffffff0, !P0 ;  /* 0xfffffff005057807 */ /* 0x000fe40004000000 */
[----:B-1----:R-:W-:-:S02]  /*cd40*/  FSEL R7, R7, 1, P2 ;  /* 0x3f80000007077808 */ /* 0x002fc40001000000 */
[C---:B------:R-:W-:Y:S02]  /*cd50*/  IADD3 R15, PT, PT, R9.reuse, 0x40, RZ ;  /* 0x00000040090f7810 */ /* 0x040fe40007ffe0ff */
[----:B------:R-:W-:Y:S01]  /*cd60*/  IADD3 R13, PT, PT, R9, R190, RZ ;  /* 0x000000be090d7210 */ /* 0x000fe20007ffe0ff */
[C---:B------:R-:W-:Y:S01]  /*cd70*/  FMUL.FTZ R128, R7.reuse, R128 ;  /* 0x0000008007807220 */ /* 0x040fe20000410000 */
[C---:B------:R-:W-:Y:S01]  /*cd80*/  FMUL.FTZ R129, R7.reuse, R129 ;  /* 0x0000008107817220 */ /* 0x040fe20000410000 */
[----:B---3--:R-:W-:Y:S01]  /*cd90*/  FSEL R6, R6, 1, P1 ;  /* 0x3f80000006067808 */ /* 0x008fe20000800000 */
        /* <DEDUP_REMOVED lines=18> */
[----:B------:R-:W-:Y:S01]  /*cec0*/  @P3 IADD3 R15, PT, PT, R9, -0x40, RZ ;  /* 0xffffffc0090f3810 */ /* 0x000fe20007ffe0ff */
[C---:B------:R-:W-:Y:S01]  /*ced0*/  FMUL.FTZ R108, R7.reuse, R108 ;  /* 0x0000006c076c7220 */ /* 0x040fe20000410000 */
        /* <DEDUP_REMOVED lines=90> */
[----:B-----5:R-:W-:Y:S01]  /*d480*/  ISETP.NE.AND P3, PT, R0, RZ, PT ;  /* 0x000000ff0000720c */ /* 0x020fe20003f65270 */
        /* <DEDUP_REMOVED lines=51> */
[----:B------:R-:W-:Y:S01]  /*d7c0*/  F2FP.BF16.F32.PACK_AB R76, R77, R76 ;  /* 0x0000004c4d4c723e */ /* 0x000fe200000010ff */
[----:B------:R-:W2:Y:S01]  /*d7d0*/  LDC R6, c[0x0][0x434] ;  /* 0x00010d00ff067b82 */ /* 0x000ea20000000800 */
[----:B------:R-:W-:Y:S01]  /*d7e0*/  F2FP.BF16.F32.PACK_AB R78, R79, R78 ;  /* 0x0000004e4f4e723e */ /* 0x000fe200000010ff */
[----:B------:R-:W-:Y:S01]  /*d7f0*/  STS [R19+0x2000], R56 ;  /* 0x0020003813007388 */ /* 0x000fe20000000800 */
[----:B------:R-:W-:Y:S01]  /*d800*/  F2FP.BF16.F32.PACK_AB R80, R81, R80 ;  /* 0x000000505150723e */ /* 0x000fe200000010ff */
[----:B------:R-:W-:Y:S01]  /*d810*/  FMUL.FTZ R96, R7, R96 ;  /* 0x0000006007607220 */ /* 0x000fe20000410000 */
[----:B------:R-:W-:Y:S01]  /*d820*/  F2FP.BF16.F32.PACK_AB R82, R83, R82 ;  /* 0x000000525352723e */ /* 0x000fe200000010ff */
[----:B------:R-:W-:Y:S01]  /*d830*/  STS [R19+0x2400], R58 ;  /* 0x0024003a13007388 */ /* 0x000fe20000000800 */
[----:B------:R-:W-:Y:S01]  /*d840*/  F2FP.BF16.F32.PACK_AB R84, R85, R84 ;  /* 0x000000545554723e */ /* 0x000fe200000010ff */
[----:B------:R-:W2:Y:S01]  /*d850*/  @P3 LDC R25, c[0x0][0x430] ;  /* 0x00010c00ff193b82 */ /* 0x000ea20000000800 */
[----:B------:R-:W-:Y:S01]  /*d860*/  F2FP.BF16.F32.PACK_AB R86, R87, R86 ;  /* 0x000000565756723e */ /* 0x000fe200000010ff */
[----:B------:R-:W-:Y:S01]  /*d870*/  STS [R21+0x2000], R60 ;  /* 0x0020003c15007388 */ /* 0x000fe20000000800 */
[----:B------:R-:W-:Y:S01]  /*d880*/  F2FP.BF16.F32.PACK_AB R88, R89, R88 ;  /* 0x000000585958723e */ /* 0x000fe200000010ff */
[----:B------:R-:W-:Y:S01]  /*d890*/  FMUL.FTZ R7, R7, R97 ;  /* 0x0000006107077220 */ /* 0x000fe20000410000 */
        /* <DEDUP_REMOVED lines=8> */
[----:B------:R-:W-:-:S03]  /*d920*/  @P3 MOV R18, 0x1 ;  /* 0x0000000100123802 */ /* 0x000fc60000000f00 */
[----:B------:R-:W-:Y:S04]  /*d930*/  STS [R9+0x4000], R68 ;  /* 0x0040004409007388 */ /* 0x000fe80000000800 */
[----:B------:R1:W-:Y:S01]  /*d940*/  STS [R9+0x4400], R70 ;  /* 0x0044004609007388 */ /* 0x0003e20000000800 */
[----:B--2---:R-:W-:-:S03]  /*d950*/  @P3 IMAD R16, R25, R6, RZ ;  /* 0x0000000619103224 */ /* 0x004fc600078e02ff */
[----:B------:R-:W-:Y:S04]  /*d960*/  STS [R11+0x4000], R72 ;  /* 0x004000480b007388 */ /* 0x000fe80000000800 */
[----:B------:R2:W-:Y:S04]  /*d970*/  STS [R11+0x4400], R74 ;  /* 0x0044004a0b007388 */ /* 0x0005e80000000800 */
[----:B------:R-:W-:Y:S04]  /*d980*/  STS [R13+0x4000], R76 ;  /* 0x0040004c0d007388 */ /* 0x000fe80000000800 */
[----:B------:R3:W-:Y:S04]  /*d990*/  STS [R13+0x4400], R78 ;  /* 0x0044004e0d007388 */ /* 0x0007e80000000800 */
[----:B------:R-:W-:Y:S04]  /*d9a0*/  STS [R17+0x4000], R80 ;  /* 0x0040005011007388 */ /* 0x000fe80000000800 */
[----:B------:R5:W-:Y:S01]  /*d9b0*/  STS [R17+0x4400], R82 ;  /* 0x0044005211007388 */ /* 0x000be20000000800 */
[----:B-1----:R-:W1:Y:S03]  /*d9c0*/  @P0 LDC.64 R8, c[0x0][0x408] ;  /* 0x00010200ff080b82 */ /* 0x002e660000000a00 */
[----:B------:R-:W-:Y:S04]  /*d9d0*/  STS [R15+0x4000], R84 ;  /* 0x004000540f007388 */ /* 0x000fe80000000800 */
[----:B------:R-:W-:Y:S01]  /*d9e0*/  STS [R15+0x4400], R86 ;  /* 0x004400560f007388 */ /* 0x000fe20000000800 */
[----:B--2---:R-:W2:Y:S03]  /*d9f0*/  @!P0 LDC.64 R10, c[0x0][0x400] ;  /* 0x00010000ff0a8b82 */ /* 0x004ea60000000a00 */
[----:B------:R-:W-:Y:S04]  /*da00*/  STS [R19+0x4000], R88 ;  /* 0x0040005813007388 */ /* 0x000fe80000000800 */
[----:B------:R4:W-:Y:S01]  /*da10*/  STS [R19+0x4400], R90 ;  /* 0x0044005a13007388 */ /* 0x0009e20000000800 */
[----:B---3--:R-:W-:-:S03]  /*da20*/  LOP3.LUT R13, R215, 0x1f8, RZ, 0xc0, !PT ;  /* 0x000001f8d70d7812 */ /* 0x008fc600078ec0ff */
[----:B------:R-:W-:Y:S01]  /*da30*/  STS [R21+0x4000], R92 ;  /* 0x0040005c15007388 */ /* 0x000fe20000000800 */
[----:B------:R-:W-:-:S03]  /*da40*/  LOP3.LUT R12, R13, 0x38, R192, 0x78, !PT ;  /* 0x000000380d0c7812 */ /* 0x000fc600078e78c0 */
[----:B------:R-:W-:Y:S01]  /*da50*/  STS [R21+0x4400], R94 ;  /* 0x0044005e15007388 */ /* 0x000fe20000000800 */
[----:B------:R-:W-:Y:S01]  /*da60*/  LOP3.LUT R215, R12, 0x1e00, R215, 0xf8, !PT ;  /* 0x00001e000cd77812 */ /* 0x000fe200078ef8d7 */
[----:B------:R-:W3:Y:S01]  /*da70*/  S2R R0, SR_CTAID.X ;  /* 0x0000000000007919 */ /* 0x000ee20000002500 */
[----:B-----5:R-:W1:Y:S01]  /*da80*/  S2R R17, SR_CTAID.Y ;  /* 0x0000000000117919 */ /* 0x020e620000002600 */
[----:B------:R-:W-:Y:S04]  /*da90*/  STS [R5+0x4400], R98 ;  /* 0x0044006205007388 */ /* 0x000fe80000000800 */
[----:B------:R5:W-:Y:S01]  /*daa0*/  STS [R5+0x4000], R7 ;  /* 0x0040000705007388 */ /* 0x000be20000000800 */
[----:B----4-:R-:W4:Y:S01]  /*dab0*/  @P3 LDC R19, c[0x0][0x430] ;  /* 0x00010c00ff133b82 */ /* 0x010f220000000800 */
[----:B-----5:R-:W-:Y:S01]  /*dac0*/  LEA R7, R215, UR5, 0x1 ;  /* 0x00000005d7077c11 */ /* 0x020fe2000f8e08ff */
[----:B--23--:R-:W-:Y:S06]  /*dad0*/  @P3 BRA `(.L_x_760) ;  /* 0x0000000000203947 */ /* 0x00cfec0003800000 */
[----:B------:R-:W-:Y:S01]  /*dae0*/  ISETP.NE.AND P4, PT, R22, RZ, PT ;  /* 0x000000ff1600720c */ /* 0x000fe20003f85270 */
[----:B------:R-:W2:-:S12]  /*daf0*/  LDC R5, c[0x0][0x3e0] ;  /* 0x0000f800ff057b82 */ /* 0x000e980000000800 */
[----:B------:R-:W2:Y:S01]  /*db00*/  @P4 LDC R18, c[0x0][0x454] ;  /* 0x00011500ff124b82 */ /* 0x000ea20000000800 */
[----:B----4-:R-:W-:Y:S02]  /*db10*/  @P4 MOV R19, 0x1 ;  /* 0x0000000100134802 */ /* 0x010fe40000000f00 */
[----:B------:R-:W-:-:S05]  /*db20*/  @!P4 MOV R19, 0x1 ;  /* 0x000000010013c802 */ /* 0x000fca0000000f00 */
[----:B------:R-:W3:Y:S01]  /*db30*/  @P4 LDC R16, c[0x0][0x454] ;  /* 0x00011500ff104b82 */ /* 0x000ee20000000800 */
[-C--:B--2---:R-:W-:Y:S02]  /*db40*/  @P4 IMAD R18, R18, R5.reuse, RZ ;  /* 0x0000000512124224 */ /* 0x084fe400078e02ff */
[----:B------:R-:W-:-:S07]  /*db50*/  @!P4 IMAD R18, R6, R5, RZ ;  /* 0x000000050612c224 */ /* 0x000fce00078e02ff */
.L_x_760:
[----:B------:R-:W-:Y:S01]  /*db60*/  BAR.SYNC.DEFER_BLOCKING 0x0 ;  /* 0x0000000000007b1d */ /* 0x000fe20000010000 */
[----:B------:R-:W-:Y:S01]  /*db70*/  ISETP.NE.AND P4, PT, R207, -0x1, PT ;  /* 0xffffffffcf00780c */ /* 0x000fe20003f85270 */
[C---:B-1----:R-:W-:Y:S01]  /*db80*/  @!P0 IMAD.WIDE.U32 R20, R17.reuse, R10, RZ ;  /* 0x0000000a11148225 */ /* 0x042fe200078e00ff */
[----:B------:R-:W-:Y:S02]  /*db90*/  ISETP.NE.AND P3, PT, R22, RZ, !P3 ;  /* 0x000000ff1600720c */ /* 0x000fe40005f65270 */
[----:B------:R-:W-:Y:S01]  /*dba0*/  LOP3.LUT R194, R194, 0x30, RZ, 0xc0, !PT ;  /* 0x00000030c2c27812 */ /* 0x000fe200078ec0ff */
[----:B------:R-:W1:Y:S02]  /*dbb0*/  @P2 MUFU.LG2 R4, R4 ;  /* 0x0000000400042308 */ /* 0x000e640000000c00 */
[----:B------:R-:W2:Y:S01]  /*dbc0*/  @P2 LDC R5, c[0x0][0x458] ;  /* 0x00011600ff052b82 */ /* 0x000ea20000000800 */
[----:B------:R-:W-:Y:S01]  /*dbd0*/  @!P0 IMAD R11, R17, R11, R21 ;  /* 0x0000000b110b8224 */ /* 0x000fe200078e0215 */
[----:B------:R-:W-:Y:S01]  /*dbe0*/  SHF.R.U32.HI R21, RZ, 0x2, R192 ;  /* 0x00000002ff157819 */ /* 0x000fe200000116c0 */
[C---:B------:R-:W-:Y:S01]  /*dbf0*/  @P0 IMAD.WIDE.U32 R24, R207.reuse, R8, RZ ;  /* 0x00000008cf180225 */ /* 0x040fe200078e00ff */
[----:B------:R-:W-:Y:S01]  /*dc00*/  LOP3.LUT P5, RZ, R192, 0x3, RZ, 0xc0, !PT ;  /* 0x00000003c0ff7812 */ /* 0x000fe200078ac0ff */
[----:B------:R-:W-:Y:S01]  /*dc10*/  BSSY.RECONVERGENT B0, `(.L_x_761) ;  /* 0x000002a000007945 */ /* 0x000fe20003800200 */
[----:B------:R-:W-:Y:S01]  /*dc20*/  LOP3.LUT R8, R194, 0x7, R21, 0xf8, !PT ;  /* 0x00000007c2087812 */ /* 0x000fe200078ef815 */
[----:B------:R-:W5:Y:S01]  /*dc30*/  @P1 MUFU.LG2 R2, R2 ;  /* 0x0000000200021308 */ /* 0x000f620000000c00 */
[----:B------:R-:W2:Y:S01]  /*dc40*/  @P1 LDC R10, c[0x0][0x458] ;  /* 0x00011600ff0a1b82 */ /* 0x000ea20000000800 */
[----:B------:R-:W-:-:S02]  /*dc50*/  @P0 IMAD R11, R207, R9, R25 ;  /* 0x00000009cf0b0224 */ /* 0x000fc400078e0219 */
[----:B---3--:R-:W-:Y:S02]  /*dc60*/  IMAD R16, R23, R16, RZ ;  /* 0x0000001017107224 */ /* 0x008fe400078e02ff */
[C---:B------:R-:W-:Y:S01]  /*dc70*/  @!P4 IMAD R207, R17.reuse, R6, RZ ;  /* 0x0000000611cfc224 */ /* 0x040fe200078e02ff */
[----:B------:R-:W-:Y:S01]  /*dc80*/  MOV R6, 0x7f800000 ;  /* 0x7f80000000067802 */ /* 0x000fe20000000f00 */
[----:B----4-:R-:W-:Y:S02]  /*dc90*/  IMAD R21, R0, R19, RZ ;  /* 0x0000001300157224 */ /* 0x010fe400078e02ff */
[----:B-1----:R-:W-:Y:S01]  /*dca0*/  @P2 FMUL.FTZ R27, R4, 0.69314718246459960938 ;  /* 0x3f317218041b2820 */ /* 0x002fe20000410000 */
[----:B------:R1:W3:Y:S01]  /*dcb0*/  LDS.128 R12, [R7+0x1800] ;  /* 0x00180000070c7984 */ /* 0x0002e20000000c00 */
[----:B------:R-:W-:Y:S01]  /*dcc0*/  @!P3 IMAD R16, R17, R18, R16 ;  /* 0x000000121110b224 */ /* 0x000fe200078e0210 */
[----:B------:R-:W-:Y:S01]  /*dcd0*/  SHF.R.S32.HI R17, RZ, 0x1f, R207 ;  /* 0x0000001fff117819 */ /* 0x000fe200000114cf */
[----:B------:R-:W-:Y:S01]  /*dce0*/  IMAD.SHL.U32 R21, R21, 0x40, RZ ;  /* 0x0000004015157824 */ /* 0x000fe200078e00ff */
[----:B------:R-:W-:Y:S01]  /*dcf0*/  SEL R207, R207, RZ, P3 ;  /* 0x000000ffcfcf7207 */ /* 0x000fe20001800000 */
[----:B------:R-:W-:Y:S01]  /*dd00*/  IMAD.MOV.U32 R9, RZ, RZ, 0x7f800000 ;  /* 0x7f800000ff097424 */ /* 0x000fe200078e00ff */
[----:B------:R-:W-:Y:S01]  /*dd10*/  SEL R4, R17, RZ, P3 ;  /* 0x000000ff11047207 */ /* 0x000fe20001800000 */
[----:B-----5:R-:W-:Y:S01]  /*dd20*/  @P1 FMUL.FTZ R2, R2, 0.69314718246459960938 ;  /* 0x3f31721802021820 */ /* 0x020fe20000410000 */
[--C-:B------:R-:W-:Y:S01]  /*dd30*/  IADD3 R17, P4, P3, R21, R207, R16.reuse ;  /* 0x000000cf15117210 */ /* 0x100fe20007b9e010 */
[----:B--2---:R-:W-:Y:S01]  /*dd40*/  @P2 FFMA.FTZ R9, R132, R5, R27 ;  /* 0x0000000584092223 */ /* 0x004fe2000001001b */
[----:B------:R-:W-:-:S02]  /*dd50*/  SHF.R.S32.HI R29, RZ, 0x1f, R16 ;  /* 0x0000001fff1d7819 */ /* 0x000fc40000011410 */
[----:B------:R-:W-:Y:S01]  /*dd60*/  SHF.R.S32.HI R21, RZ, 0x1f, R21 ;  /* 0x0000001fff157819 */ /* 0x000fe20000011415 */
[----:B------:R-:W-:-:S03]  /*dd70*/  @P1 FFMA.FTZ R6, R3, R10, R2 ;  /* 0x0000000a03061223 */ /* 0x000fc60000010002 */
[----:B------:R-:W-:Y:S01]  /*dd80*/  IADD3.X R21, PT, PT, R21, R4, R29, P4, P3 ;  /* 0x0000000415157210 */ /* 0x000fe200027e641d */
[----:B-1-3--:R-:W-:Y:S06]  /*dd90*/  @P5 BRA `(.L_x_762) ;  /* 0x0000000000445947 */ /* 0x00afec0003800000 */
        /* <DEDUP_REMOVED lines=17> */
.L_x_762:
[----:B------:R-:W-:Y:S05]  /*deb0*/  BSYNC.RECONVERGENT B0 ;  /* 0x0000000000007941 */ /* 0x000fea0003800200 */
.L_x_761:
[----:B------:R-:W2:Y:S01]  /*dec0*/  LDCU.64 UR4, c[0x0][0x410] ;  /* 0x00008200ff0477ac */ /* 0x000ea20008000a00 */
[----:B------:R-:W-:Y:S01]  /*ded0*/  @P0 IMAD.MOV.U32 R20, RZ, RZ, R24 ;  /* 0x000000ffff140224 */ /* 0x000fe200078e0018 */
[----:B-1----:R-:W-:Y:S01]  /*dee0*/  SHF.R.U32.HI R4, RZ, 0x3, R192 ;  /* 0x00000003ff047819 */ /* 0x002fe200000116c0 */
[----:B------:R1:W3:Y:S01]  /*def0*/  LDS.128 R16, [R7+0x2000] ;  /* 0x0020000007107984 */ /* 0x0002e20000000c00 */
[----:B------:R-:W-:Y:S02]  /*df00*/  BSSY.RECONVERGENT B0, `(.L_x_763) ;  /* 0x0000021000007945 */ /* 0x000fe40003800200 */
[----:B------:R-:W-:Y:S01]  /*df10*/  IADD3 R20, P0, PT, R191, R20, RZ ;  /* 0x00000014bf147210 */ /* 0x000fe20007f1e0ff */
[C---:B------:R-:W-:Y:S01]  /*df20*/  VIADD R3, R4.reuse, 0x30 ;  /* 0x0000003004037836 */ /* 0x040fe20000000000 */
[C---:B------:R-:W-:Y:S01]  /*df30*/  ISETP.GE.AND P3, PT, R4.reuse, R202, PT ;  /* 0x000000ca0400720c */ /* 0x040fe20003f66270 */
[----:B------:R-:W-:Y:S01]  /*df40*/  VIADD R9, R4, 0x10 ;  /* 0x0000001004097836 */ /* 0x000fe20000000000 */
[----:B------:R-:W-:-:S02]  /*df50*/  IADD3.X R21, PT, PT, RZ, R11, RZ, P0, !PT ;  /* 0x0000000bff157210 */ /* 0x000fc400007fe4ff */
[-C--:B------:R-:W-:Y:S02]  /*df60*/  ISETP.GE.AND P0, PT, R3, R202.reuse, PT ;  /* 0x000000ca0300720c */ /* 0x080fe40003f06270 */
[----:B------:R-:W-:Y:S02]  /*df70*/  ISETP.GE.AND P2, PT, R9, R202, PT ;  /* 0x000000ca0900720c */ /* 0x000fe40003f46270 */
[----:B------:R1:W4:Y:S01]  /*df80*/  LDS.128 R8, [R7+0x4000] ;  /* 0x0040000007087984 */ /* 0x0003220000000c00 */
[----:B------:R-:W-:Y:S01]  /*df90*/  IADD3 R5, PT, PT, R4, 0x20, RZ ;  /* 0x0000002004057810 */ /* 0x000fe20007ffe0ff */
[----:B--2---:R-:W-:-:S03]  /*dfa0*/  IMAD.WIDE.U32 R2, R23, UR4, R20 ;  /* 0x0000000417027c25 */ /* 0x004fc6000f8e0014 */
[----:B------:R-:W-:Y:S01]  /*dfb0*/  ISETP.GE.AND P1, PT, R5, R202, PT ;  /* 0x000000ca0500720c */ /* 0x000fe20003f26270 */
[----:B------:R-:W-:Y:S02]  /*dfc0*/  IMAD R25, R23, UR5, R3 ;  /* 0x0000000517197c24 */ /* 0x000fe4000f8e0203 */
[----:B------:R1:W2:Y:S01]  /*dfd0*/  LDS.128 R20, [R7] ;  /* 0x0000000007147984 */ /* 0x0002a20000000c00 */
[----:B------:R-:W-:Y:S02]  /*dfe0*/  IMAD.MOV.U32 R5, RZ, RZ, RZ ;  /* 0x000000ffff057224 */ /* 0x000fe400078e00ff */
[----:B------:R-:W-:Y:S01]  /*dff0*/  IMAD.WIDE.U32 R4, R0, 0x40, R4 ;  /* 0x0000004000047825 */ /* 0x000fe200078e0004 */
[----:B------:R-:W-:Y:S06]  /*e000*/  @P3 BRA `(.L_x_764) ;  /* 0x0000000000403947 */ /* 0x000fec0003800000 */
[----:B------:R-:W5:Y:S01]  /*e010*/  LDCU.64 UR6, c[0x0][0x408] ;  /* 0x00008100ff0677ac */ /* 0x000f620008000a00 */
[----:B------:R-:W-:Y:S01]  /*e020*/  IMAD.MOV.U32 R24, RZ, RZ, R2 ;  /* 0x000000ffff187224 */ /* 0x000fe200078e0002 */
[----:B------:R-:W3:Y:S01]  /*e030*/  LDCU UR8, c[0x0][0x440] ;  /* 0x00008800ff0877ac */ /* 0x000ee20008000800 */
[----:B------:R-:W1:Y:S01]  /*e040*/  LDCU.64 UR4, c[0x0][0x3f0] ;  /* 0x00007e00ff0477ac */ /* 0x000e620008000a00 */
[----:B-----5:R-:W-:Y:S02]  /*e050*/  IMAD R27, R5, UR6, RZ ;  /* 0x00000006051b7c24 */ /* 0x020fe4000f8e02ff */
        /* <DEDUP_REMOVED lines=8> */
[----:B--2---:R1:W-:Y:S04]  /*e0e0*/  @!P5 STG.E.128 desc[UR12][R26.64], R20 ;  /* 0x000000141a00d986 */ /* 0x0043e8000c101d0c */
[----:B------:R1:W-:Y:S04]  /*e0f0*/  @!P4 STG.E.128 desc[UR12][R26.64+0x80], R16 ;  /* 0x000080101a00c986 */ /* 0x0003e8000c101d0c */
[----:B----4-:R1:W-:Y:S02]  /*e100*/  @!P3 STG.E.128 desc[UR12][R26.64+0x100], R8 ;  /* 0x000100081a00b986 */ /* 0x0103e4000c101d0c */
.L_x_764:
[----:B------:R-:W-:Y:S05]  /*e110*/  BSYNC.RECONVERGENT B0 ;  /* 0x0000000000007941 */ /* 0x000fea0003800200 */
.L_x_763:
[----:B-12---:R1:W2:Y:S01]  /*e120*/  LDS.128 R20, [R7+0x800] ;  /* 0x0008000007147984 */ /* 0x0062a20000000c00 */
[----:B------:R-:W-:Y:S03]  /*e130*/  BSSY.RECONVERGENT B0, `(.L_x_765) ;  /* 0x0000017000007945 */ /* 0x000fe60003800200 */
[----:B---3--:R1:W3:Y:S04]  /*e140*/  LDS.128 R16, [R7+0x2800] ;  /* 0x0028000007107984 */ /* 0x0082e80000000c00 */
[----:B----4-:R1:W4:Y:S01]  /*e150*/  LDS.128 R8, [R7+0x4800] ;  /* 0x0048000007087984 */ /* 0x0103220000000c00 */
[----:B------:R-:W-:Y:S05]  /*e160*/  @P2 BRA `(.L_x_766) ;  /* 0x00000000004c2947 */ /* 0x000fea0003800000 */
[----:B------:R-:W5:Y:S01]  /*e170*/  LDCU.64 UR6, c[0x0][0x408] ;  /* 0x00008100ff0677ac */ /* 0x000f620008000a00 */
[----:B------:R-:W-:Y:S01]  /*e180*/  IADD3 R27, P2, PT, R4, 0x10, RZ ;  /* 0x00000010041b7810 */ /* 0x000fe20007f5e0ff */
[----:B------:R-:W-:Y:S01]  /*e190*/  IMAD.MOV.U32 R28, RZ, RZ, R2 ;  /* 0x000000ffff1c7224 */ /* 0x000fe200078e0002 */
[----:B------:R-:W-:Y:S01]  /*e1a0*/  MOV R29, R25 ;  /* 0x00000019001d7202 */ /* 0x000fe20000000f00 */
[----:B------:R-:W1:Y:S02]  /*e1b0*/  LDCU UR8, c[0x0][0x440] ;  /* 0x00008800ff0877ac */ /* 0x000e640008000800 */
[----:B------:R-:W-:Y:S01]  /*e1c0*/  IMAD.X R0, RZ, RZ, R5, P2 ;  /* 0x000000ffff007224 */ /* 0x000fe200010e0605 */
[----:B------:R-:W2:Y:S03]  /*e1d0*/  LDCU.64 UR4, c[0x0][0x3f0] ;  /* 0x00007e00ff0477ac */ /* 0x000ea60008000a00 */
[----:B-----5:R-:W-:-:S02]  /*e1e0*/  IMAD R0, R0, UR6, RZ ;  /* 0x0000000600007c24 */ /* 0x020fc4000f8e02ff */
        /* <DEDUP_REMOVED lines=8> */
[----:B------:R1:W-:Y:S04]  /*e270*/  @!P4 STG.E.128 desc[UR12][R26.64], R20 ;  /* 0x000000141a00c986 */ /* 0x0003e8000c101d0c */
[----:B---3--:R1:W-:Y:S04]  /*e280*/  @!P3 STG.E.128 desc[UR12][R26.64+0x80], R16 ;  /* 0x000080101a00b986 */ /* 0x0083e8000c101d0c */
[----:B----4-:R1:W-:Y:S02]  /*e290*/  @!P2 STG.E.128 desc[UR12][R26.64+0x100], R8 ;  /* 0x000100081a00a986 */ /* 0x0103e4000c101d0c */
.L_x_766:
[----:B------:R-:W-:Y:S05]  /*e2a0*/  BSYNC.RECONVERGENT B0 ;  /* 0x0000000000007941 */ /* 0x000fea0003800200 */
.L_x_765:
        /* <DEDUP_REMOVED lines=24> */
.L_x_768:
[----:B------:R-:W-:Y:S05]  /*e430*/  BSYNC.RECONVERGENT B0 ;  /* 0x0000000000007941 */ /* 0x000fea0003800200 */
.L_x_767:
[----:B-1--4-:R1:W4:Y:S01]  /*e440*/  LDS.128 R8, [R7+0x3800] ;  /* 0x0038000007087984 */ /* 0x0123220000000c00 */
[----:B------:R-:W-:Y:S05]  /*e450*/  @P0 EXIT ;  /* 0x000000000000094d */ /* 0x000fea0003800000 */
[----:B------:R-:W5:Y:S01]  /*e460*/  LDCU.64 UR6, c[0x0][0x408] ;  /* 0x00008100ff0677ac */ /* 0x000f620008000a00 */
[----:B---3--:R3:W1:Y:S01]  /*e470*/  LDS.128 R16, [R7+0x5800] ;  /* 0x0058000007107984 */ /* 0x0086620000000c00 */
[----:B------:R-:W-:Y:S01]  /*e480*/  IADD3 R0, P0, PT, R4, 0x30, RZ ;  /* 0x0000003004007810 */ /* 0x000fe20007f1e0ff */
[----:B------:R-:W-:Y:S01]  /*e490*/  IMAD.MOV.U32 R4, RZ, RZ, R2 ;  /* 0x000000ffff047224 */ /* 0x000fe200078e0002 */
[----:B------:R-:W2:Y:S03]  /*e4a0*/  LDCU UR8, c[0x0][0x440] ;  /* 0x00008800ff0877ac */ /* 0x000ea60008000800 */
[----:B------:R-:W-:Y:S01]  /*e4b0*/  IMAD.X R3, RZ, RZ, R5, P0 ;  /* 0x000000ffff037224 */ /* 0x000fe200000e0605 */
[----:B------:R-:W3:Y:S01]  /*e4c0*/  LDCU.64 UR4, c[0x0][0x3f0] ;  /* 0x00007e00ff0477ac */ /* 0x000ee20008000a00 */
[----:B------:R-:W-:Y:S02]  /*e4d0*/  MOV R5, R25 ;  /* 0x0000001900057202 */ /* 0x000fe40000000f00 */
[----:B-----5:R-:W-:-:S02]  /*e4e0*/  IMAD R3, R3, UR6, RZ ;  /* 0x0000000603037c24 */ /* 0x020fc4000f8e02ff */
        /* <DEDUP_REMOVED lines=8> */
[----:B------:R2:W-:Y:S04]  /*e570*/  @!P2 STG.E.128 desc[UR12][R2.64], R12 ;  /* 0x0000000c0200a986 */ /* 0x0005e8000c101d0c */
[----:B----4-:R2:W-:Y:S01]  /*e580*/  @!P1 STG.E.128 desc[UR12][R2.64+0x80], R8 ;  /* 0x0000800802009986 */ /* 0x0105e2000c101d0c */
[----:B-1----:R-:W-:Y:S05]  /*e590*/  @P0 EXIT ;  /* 0x000000000000094d */ /* 0x002fea0003800000 */
[----:B------:R-:W-:Y:S01]  /*e5a0*/  STG.E.128 desc[UR12][R2.64+0x100], R16 ;  /* 0x0001001002007986 */ /* 0x000fe2000c101d0c */
[----:B------:R-:W-:Y:S05]  /*e5b0*/  EXIT ;  /* 0x000000000000794d */ /* 0x000fea0003800000 */
.L_x_769:
        /* <DEDUP_REMOVED lines=12> */
.L_x_943:


//--------------------- .text._ZN5flash16flash_fwd_kernelI23Flash_fwd_kernel_traitsILi192ELi64ELi64ELi4ELb0ELb0EN7cutlass10bfloat16_tE19Flash_kernel_traitsILi192ELi64ELi64ELi4ES3_EELb1ELb1ELb0ELb1ELb0ELb0ELb0ELb1EEEvNS_16Flash_fwd_paramsE --------------------------
	.section	.text._ZN5flash16flash_fwd_kernelI23Flash_fwd_kernel_traitsILi192ELi64ELi64ELi4ELb0ELb0EN7cutlass10bfloat16_tE19Flash_kernel_traitsILi192ELi64ELi64ELi4ES3_EELb1ELb1ELb0ELb1ELb0ELb0ELb0ELb1EEEvNS_16Flash_fwd_paramsE,"ax",@progbits
	.align	128
        .global         _ZN5flash16flash_fwd_kernelI23Flash_fwd_kernel_traitsILi192ELi64ELi64ELi4ELb0ELb0EN7cutlass10bfloat16_tE19Flash_kernel_traitsILi192ELi64ELi64ELi4ES3_EELb1ELb1ELb0ELb1ELb0ELb0ELb0ELb1EEEvNS_16Flash_fwd_paramsE
        .type           _ZN5flash16flash_fwd_kernelI23Flash_fwd_kernel_traitsILi192ELi64ELi64ELi4ELb0ELb0EN7cutlass10bfloat16_tE19Flash_kernel_traitsILi192ELi64ELi64ELi4ES3_EELb1ELb1ELb0ELb1ELb0ELb0ELb0ELb1EEEvNS_16Flash_fwd_paramsE,@function
        .size           _ZN5flash16flash_fwd_kernelI23Flash_fwd_kernel_traitsILi192ELi64ELi64ELi4ELb0ELb0EN7cutlass10bfloat16_tE19Flash_kernel_traitsILi192ELi64ELi64ELi4ES3_EELb1ELb1ELb0ELb1ELb0ELb0ELb0ELb1EEEvNS_16Flash_fwd_paramsE,(.L_x_944 - _ZN5flash16flash_fwd_kernelI23Flash_fwd_kernel_traitsILi192ELi64ELi64ELi4ELb0ELb0EN7cutlass10bfloat16_tE19Flash_kernel_traitsILi192ELi64ELi64ELi4ES3_EELb1ELb1ELb0ELb1ELb0ELb0ELb0ELb1EEEvNS_16Flash_fwd_paramsE)
        .other          _ZN5flash16flash_fwd_kernelI23Flash_fwd_kernel_traitsILi192ELi64ELi64ELi4ELb0ELb0EN7cutlass10bfloat16_tE19Flash_kernel_traitsILi192ELi64ELi64ELi4ES3_EELb1ELb1ELb0ELb1ELb0ELb0ELb0ELb1EEEvNS_16Flash_fwd_paramsE,@"STO_CUDA_ENTRY STV_DEFAULT"
_ZN5flash16flash_fwd_kernelI23Flash_fwd_kernel_traitsILi192ELi64ELi64ELi4ELb0ELb0EN7cutlass10bfloat16_tE19Flash_kernel_traitsILi192ELi64ELi64ELi4ES3_EELb1ELb1ELb0ELb1ELb0ELb0ELb0ELb1EEEvNS_16Flash_fwd_paramsE:
.text._ZN5flash16flash_fwd_kernelI23Flash_fwd_kernel_traitsILi192ELi64ELi64ELi4ELb0ELb0EN7cutlass10bfloat16_tE19Flash_kernel_traitsILi192ELi64ELi64ELi4ES3_EELb1ELb1ELb0ELb1ELb0ELb0ELb0ELb1EEEvNS_16Flash_fwd_paramsE:
        /* <DEDUP_REMOVED lines=16> */
[----:B----4-:R-:W-:-:S05]  /*0100*/  @P4 IMAD.MOV.U32 R3, RZ, RZ, R20 ;  /* 0x000000ffff034224 */ /* 0x010fca00078e0014 */
[----:B-1----:R1:W3:Y:S01]  /*0110*/  @P4 LDG.E.64 R4, desc[UR16][R2.64] ;  /* 0x0000001002044981 */ /* 0x0022e2000c1e1b00 */
[----:B--2---:R-:W-:Y:S02]  /*0120*/  IMAD.U32 R196, RZ, RZ, UR4 ;  /* 0x00000004ffc47e24 */ /* 0x004fe4000f8e00ff */
[----:B------:R-:W-:Y:S01]  /*0130*/  IMAD.U32 R197, RZ, RZ, UR5 ;  /* 0x00000005ffc57e24 */ /* 0x000fe2000f8e00ff */
[C---:B------:R-:W-:Y:S01]  /*0140*/  ISETP.NE.U32.AND P3, PT, R6.reuse, RZ, PT ;  /* 0x000000ff0600720c */ /* 0x040fe20003f65070 */
[----:B------:R-:W-:Y:S01]  /*0150*/  IMAD.MOV.U32 R28, RZ, RZ, -0x1 ;  /* 0xffffffffff1c7424 */ /* 0x000fe200078e00ff */
[----:B------:R-:W-:Y:S01]  /*0160*/  ISETP.NE.U32.AND P2, PT, R6, RZ, PT ;  /* 0x000000ff0600720c */ /* 0x000fe20003f45070 */
[----:B------:R-:W2:Y:S02]  /*0170*/  LDCU.64 UR4, c[0x0][0x478] ;  /* 0x00008f00ff0477ac */ /* 0x000ea40008000a00 */
[----:B------:R-:W4:Y:S01]  /*0180*/  @P4 LDG.E.64 R196, desc[UR16][R196.64] ;  /* 0x00000010c4c44981 */ /* 0x000f22000c1e1b00 */
        /* <DEDUP_REMOVED lines=8> */
[----:B-1----:R-:W4:Y:S01]  /*0210*/  @!P5 LDC.64 R2, c[0x0][0x528] ;  /* 0x00014a00ff02db82 */ /* 0x002f220000000a00 */
[----:B------:R-:W-:Y:S01]  /*0220*/  IMAD.MOV.U32 R10, RZ, RZ, RZ ;  /* 0x000000ffff0a7224 */ /* 0x000fe200078e00ff */
[----:B---3--:R-:W-:-:S05]  /*0230*/  @P4 IADD3 R16, P1, PT, R4, R0, RZ ;  /* 0x0000000004104210 */ /* 0x008fca0007f3e0ff */
[----:B------:R-:W-:Y:S01]  /*0240*/  @P4 IMAD.X R20, RZ, RZ, R5, P1 ;  /* 0x000000ffff144224 */ /* 0x000fe200008e0605 */
[----:B--2---:R-:W-:Y:S01]  /*0250*/  ISETP.NE.U32.AND P1, PT, RZ, UR4, PT ;  /* 0x00000004ff007c0c */ /* 0x004fe2000bf25070 */
[----:B------:R-:W-:Y:S02]  /*0260*/  @!P5 IMAD.MOV.U32 R4, RZ, RZ, R16 ;  /* 0x000000ffff04d224 */ /* 0x000fe400078e0010 */
[----:B------:R-:W-:Y:S01]  /*0270*/  @!P5 IMAD.MOV.U32 R5, RZ, RZ, R20 ;  /* 0x000000ffff05d224 */ /* 0x000fe200078e0014 */
[----:B----4-:R-:W-:Y:S01]  /*0280*/  @!P5 STG.E.64 desc[UR16][R2.64], R196 ;  /* 0x000000c40200d986 */ /* 0x010fe2000c101b10 */
[----:B------:R-:W-:-:S03]  /*0290*/  ISETP.NE.AND.EX P1, PT, RZ, UR5, PT, P1 ;  /* 0x00000005ff007c0c */ /* 0x000fc6000bf25310 */
[----:B------:R1:W-:Y:S04]  /*02a0*/  @!P5 STG.E.64 desc[UR16][R2.64+0x8], R4 ;  /* 0x000008040200d986 */ /* 0x0003e8000c101b10 */
[----:B------:R-:W2:Y:S04]  /*02b0*/  @P3 LDG.E R28, desc[UR16][R6.64] ;  /* 0x00000010061c3981 */ /* 0x000ea8000c1e1900 */
[----:B------:R3:W4:Y:S01]  /*02c0*/  @P2 LDG.E R0, desc[UR16][R6.64+0x4] ;  /* 0x0000041006002981 */ /* 0x000722000c1e1900 */
[----:B------:R-:W4:Y:S08]  /*02d0*/  @!P2 LDC R17, c[0x0][0x434] ;  /* 0x00010d00ff11ab82 */ /* 0x000f300000000800 */
[----:B------:R-:W2:Y:S01]  /*02e0*/  @!P1 LDC R9, c[0x0][0x43c] ;  /* 0x00010f00ff099b82 */ /* 0x000ea20000000800 */
[----:B---3--:R-:W-:Y:S01]  /*02f0*/  IMAD.SHL.U32 R6, R26, 0x4, RZ ;  /* 0x000000041a067824 */ /* 0x008fe200078e00ff */
[----:B------:R-:W-:-:S04]  /*0300*/  SHF.R.U32.HI R7, RZ, 0x1e, R26 ;  /* 0x0000001eff077819 */ /* 0x000fc8000001161a */
[C---:B-1----:R-:W-:Y:S02]  /*0310*/  @P0 IADD3 R4, P4, PT, R6.reuse, UR6, RZ ;  /* 0x0000000606040c10 */ /* 0x042fe4000ff9e0ff */
        /* <DEDUP_REMOVED lines=27> */
.L_x_770:
        /* <DEDUP_REMOVED lines=19> */
[----:B------:R-:W-:-:S13]  /*0600*/  ISETP.GT.AND P0, PT, R223, RZ, PT ;  /* 0x000000ffdf00720c */ /* 0x000fda0003f04270 */
[----:B------:R-:W-:Y:S05]  /*0610*/  @P0 BRA `(.L_x_771) ;  /* 0x0000000c00080947 */ /* 0x000fea0003800000 */
[----:B------:R-:W1:Y:S01]  /*0620*/  LDC.U8 R0, c[0x0][0x549] ;  /* 0x00015240ff007b82 */ /* 0x000e620000000000 */
[----:B------:R-:W-:-:S07]  /*0630*/  ISETP.NE.AND P1, PT, R28, -0x1, PT ;  /* 0xffffffff1c00780c */ /* 0x000fce0003f25270 */
[----:B------:R-:W2:Y:S08]  /*0640*/  LDC.U8 R10, c[0x0][0x548] ;  /* 0x00015200ff0a7b82 */ /* 0x000eb00000000000 */
[----:B------:R-:W3:Y:S01]  /*0650*/  @!P1 LDC.64 R6, c[0x0][0x400] ;  /* 0x00010000ff069b82 */ /* 0x000ee20000000a00 */
[----:B-1----:R-:W-:-:S07]  /*0660*/  ISETP.NE.AND P6, PT, R0, RZ, PT ;  /* 0x000000ff0000720c */ /* 0x002fce0003fc5270 */
[----:B------:R-:W1:Y:S08]  /*0670*/  @P1 LDC.64 R8, c[0x0][0x408] ;  /* 0x00010200ff081b82 */ /* 0x000e700000000a00 */
[----:B------:R-:W4:Y:S01]  /*0680*/  @P6 LDC.64 R2, c[0x0][0x430] ;  /* 0x00010c00ff026b82 */ /* 0x000f220000000a00 */
[----:B------:R-:W-:Y:S01]  /*0690*/  @P6 MOV R15, 0x1 ;  /* 0x00000001000f6802 */ /* 0x000fe20000000f00 */
[----:B---3--:R-:W-:-:S06]  /*06a0*/  @!P1 IMAD.WIDE.U32 R4, R26, R6, RZ ;  /* 0x000000061a049225 */ /* 0x008fcc00078e00ff */
[----:B------:R-:W3:Y:S01]  /*06b0*/  @P6 LDC R14, c[0x0][0x430] ;  /* 0x00010c00ff0e6b82 */ /* 0x000ee20000000800 */
[----:B----4-:R-:W-:Y:S01]  /*06c0*/  @P6 IMAD R16, R2, R3, RZ ;  /* 0x0000000302106224 */ /* 0x010fe200078e02ff */
[----:B-12---:R-:W-:Y:S06]  /*06d0*/  @P6 BRA `(.L_x_772) ;  /* 0x0000000000246947 */ /* 0x006fec0003800000 */
[----:B------:R-:W-:-:S13]  /*06e0*/  ISETP.NE.AND P0, PT, R10, RZ, PT ;  /* 0x000000ff0a00720c */ /* 0x000fda0003f05270 */
[----:B------:R-:W1:Y:S01]  /*06f0*/  @P0 LDC R16, c[0x0][0x454] ;  /* 0x00011500ff100b82 */ /* 0x000e620000000800 */
[----:B---3--:R-:W-:Y:S02]  /*0700*/  @P0 MOV R14, 0x1 ;  /* 0x00000001000e0802 */ /* 0x008fe40000000f00 */
[----:B------:R-:W-:-:S05]  /*0710*/  @!P0 MOV R14, 0x1 ;  /* 0x00000001000e8802 */ /* 0x000fca0000000f00 */
[----:B------:R-:W2:Y:S08]  /*0720*/  @P0 LDC R2, c[0x0][0x454] ;  /* 0x00011500ff020b82 */ /* 0x000eb00000000800 */
[----:B------:R-:W3:Y:S08]  /*0730*/  @!P0 LDC R0, c[0x0][0x434] ;  /* 0x00010d00ff008b82 */ /* 0x000ef00000000800 */
[----:B------:R-:W4:Y:S01]  /*0740*/  @!P0 LDC R16, c[0x0][0x434] ;  /* 0x00010d00ff108b82 */ /* 0x000f220000000800 */
[----:B--2---:R-:W-:-:S02]  /*0750*/  @P0 IMAD R15, R12, R2, RZ ;  /* 0x000000020c0f0224 */ /* 0x004fc400078e02ff */
[----:B-1-3--:R-:W-:-:S07]  /*0760*/  @!P0 IMAD R15, R12, R0, RZ ;  /* 0x000000000c0f8224 */ /* 0x00afce00078e02ff */
.L_x_772:
[----:B------:R-:W-:Y:S01]  /*0770*/  IMAD.SHL.U32 R22, R189, 0x8, RZ ;  /* 0x00000008bd167824 */ /* 0x000fe200078e00ff */
[----:B------:R-:W1:Y:S01]  /*0780*/  LDCU.64 UR4, c[0x0][0x410] ;  /* 0x00008200ff0477ac */ /* 0x000e620008000a00 */
[----:B------:R-:W-:Y:S01]  /*0790*/  @P1 IMAD.WIDE.U32 R2, R28, R8, RZ ;  /* 0x000000081c021225 */ /* 0x000fe200078e00ff */
[----:B------:R-:W2:Y:S01]  /*07a0*/  LDC R23, c[0x0][0x434] ;  /* 0x00010d00ff177b82 */ /* 0x000ea20000000800 */
[----:B------:R-:W-:Y:S01]  /*07b0*/  SHF.R.U32.HI R8, RZ, 0x3, R189 ;  /* 0x00000003ff087819 */ /* 0x000fe200000116bd */
[----:B------:R-:W-:Y:S01]  /*07c0*/  BSSY.RECONVERGENT B0, `(.L_x_773) ;  /* 0x0000026000007945 */ /* 0x000fe20003800200 */
[----:B------:R-:W-:Y:S01]  /*07d0*/  @!P1 IMAD.MOV.U32 R0, RZ, RZ, R4 ;  /* 0x000000ffff009224 */ /* 0x000fe200078e0004 */
[----:B------:R-:W-:Y:S01]  /*07e0*/  LOP3.LUT R22, R22, 0x38, RZ, 0xc0, !PT ;  /* 0x0000003816167812 */ /* 0x000fe200078ec0ff */
[----:B------:R-:W-:Y:S01]  /*07f0*/  @!P1 IMAD R4, R26, R7, R5 ;  /* 0x000000071a049224 */ /* 0x000fe200078e0205 */
[----:B------:R-:W-:Y:S01]  /*0800*/  @P1 MOV R0, R2 ;  /* 0x0000000200001202 */ /* 0x000fe20000000f00 */
[----:B------:R-:W-:Y:S01]  /*0810*/  @P1 IMAD R4, R28, R9, R3 ;  /* 0x000000091c041224 */ /* 0x000fe200078e0203 */
[----:B------:R-:W-:Y:S01]  /*0820*/  MOV R9, RZ ;  /* 0x000000ff00097202 */ /* 0x000fe20000000f00 */
[----:B------:R-:W-:Y:S01]  /*0830*/  VIADD R21, R8, 0x20 ;  /* 0x0000002008157836 */ /* 0x000fe20000000000 */
[----:B------:R-:W-:Y:S01]  /*0840*/  IADD3 R2, P0, PT, R22, R0, RZ ;  /* 0x0000000016027210 */ /* 0x000fe20007f1e0ff */
[----:B------:R-:W-:Y:S01]  /*0850*/  IMAD.IADD R0, R17, 0x1, -R27 ;  /* 0x0000000111007824 */ /* 0x000fe200078e0a1b */
[----:B------:R-:W-:-:S02]  /*0860*/  IADD3 R20, PT, PT, R8, 0x10, RZ ;  /* 0x0000001008147810 */ /* 0x000fc40007ffe0ff */
[----:B------:R-:W-:Y:S01]  /*0870*/  ISETP.NE.AND P6, PT, R10, RZ, !P6 ;  /* 0x000000ff0a00720c */ /* 0x000fe200077c5270 */
[----:B------:R-:W-:Y:S01]  /*0880*/  IMAD.X R3, RZ, RZ, R4, P0 ;  /* 0x000000ffff037224 */ /* 0x000fe200000e0604 */
[-C--:B------:R-:W-:Y:S01]  /*0890*/  ISETP.GE.AND P0, PT, R8, R0.reuse, PT ;  /* 0x000000000800720c */ /* 0x080fe20003f06270 */
[----:B------:R-:W-:Y:S01]  /*08a0*/  IMAD.WIDE.U32 R4, R24, 0x40, R8 ;  /* 0x0000004018047825 */ /* 0x000fe200078e0008 */
[----:B------:R-:W-:Y:S02]  /*08b0*/  ISETP.NE.AND P1, PT, R28, -0x1, PT ;  /* 0xffffffff1c00780c */ /* 0x000fe40003f25270 */
[----:B------:R-:W-:Y:S01]  /*08c0*/  ISETP.GE.AND P2, PT, R20, R0, PT ;  /* 0x000000001400720c */ /* 0x000fe20003f46270 */
[----:B-1----:R-:W-:Y:S01]  /*08d0*/  IMAD.WIDE.U32 R12, R18, UR4, R2 ;  /* 0x00000004120c7c25 */ /* 0x002fe2000f8e0002 */
[C---:B------:R-:W-:Y:S02]  /*08e0*/  LOP3.LUT R25, R22.reuse, 0x40, RZ, 0xfc, !PT ;  /* 0x0000004016197812 */ /* 0x040fe400078efcff */
[----:B------:R-:W-:Y:S01]  /*08f0*/  LOP3.LUT R24, R22, 0x80, RZ, 0xfc, !PT ;  /* 0x0000008016187812 */ /* 0x000fe200078efcff */
[----:B------:R-:W-:-:S04]  /*0900*/  IMAD R11, R18, UR5, R13 ;  /* 0x00000005120b7c24 */ /* 0x000fc8000f8e020d */
[----:B------:R-:W-:Y:S05]  /*0910*/  @P0 BRA `(.L_x_774) ;  /* 0x0000000000400947 */ /* 0x000fea0003800000 */
[----:B------:R-:W1:Y:S01]  /*0920*/  LDCU.64 UR4, c[0x0][0x408] ;  /* 0x00008100ff0477ac */ /* 0x000e620008000a00 */
[----:B------:R-:W-:Y:S01]  /*0930*/  IMAD.MOV.U32 R10, RZ, RZ, R12 ;  /* 0x000000ffff0a7224 */ /* 0x000fe200078e000c */
[----:B------:R-:W5:Y:S01]  /*0940*/  LDCU UR8, c[0x0][0x440] ;  /* 0x00008800ff0877ac */ /* 0x000f620008000800 */
[----:B------:R-:W3:Y:S01]  /*0950*/  LDCU.64 UR6, c[0x0][0x3f0] ;  /* 0x00007e00ff0677ac */ /* 0x000ee20008000a00 */
[----:B-1----:R-:W-:Y:S02]  /*0960*/  IMAD R2, R5, UR4, RZ ;  /* 0x0000000405027c24 */ /* 0x002fe4000f8e02ff */
[----:B------:R-:W-:Y:S01]  /*0970*/  IMAD.WIDE.U32 R6, R4, UR4, R10 ;  /* 0x0000000404067c25 */ /* 0x000fe2000f8e000a */
[----:B-----5:R-:W-:-:S03]  /*0980*/  ISETP.GE.AND P5, PT, R22, UR8, PT ;  /* 0x0000000816007c0c */ /* 0x020fc6000bfa6270 */
        /* <DEDUP_REMOVED lines=9> */
.L_x_774:
[----:B------:R-:W-:Y:S05]  /*0a20*/  BSYNC.RECONVERGENT B0 ;  /* 0x0000000000007941 */ /* 0x000fea0003800200 */
.L_x_773:
[----:B------:R-:W-:Y:S01]  /*0a30*/  BSSY.RECONVERGENT B0, `(.L_x_775) ;  /* 0x0000016000007945 */ /* 0x000fe20003800200 */
[----:B------:R-:W-:-:S03]  /*0a40*/  ISETP.GE.AND P0, PT, R21, R0, PT ;  /* 0x000000001500720c */ /* 0x000fc60003f06270 */
[----:B------:R-:W-:Y:S10]  /*0a50*/  @P2 BRA `(.L_x_776) ;  /* 0x00000000004c2947 */ /* 0x000ff40003800000 */
[----:B------:R-:W5:Y:S01]  /*0a60*/  LDCU.64 UR6, c[0x0][0x408] ;  /* 0x00008100ff0677ac */ /* 0x000f620008000a00 */
[----:B-1----:R-:W-:Y:S01]  /*0a70*/  IADD3 R2, P2, PT, R4, 0x10, RZ ;  /* 0x0000001004027810 */ /* 0x002fe20007f5e0ff */
        /* <DEDUP_REMOVED lines=17> */
.L_x_776:
[----:B------:R-:W-:Y:S05]  /*0b90*/  BSYNC.RECONVERGENT B0 ;  /* 0x0000000000007941 */ /* 0x000fea0003800200 */
.L_x_775:
[----:B------:R-:W-:Y:S01]  /*0ba0*/  BSSY.RECONVERGENT B0, `(.L_x_777) ;  /* 0x0000018000007945 */ /* 0x000fe20003800200 */
[----:B------:R-:W-:Y:S01]  /*0bb0*/  ISETP.NE.AND P2, PT, R22, RZ, PT ;  /* 0x000000ff1600720c */ /* 0x000fe20003f45270 */
[----:B--2---:R-:W-:Y:S01]  /*0bc0*/  IMAD R23, R26, R23, RZ ;  /* 0x000000171a177224 */ /* 0x004fe200078e02ff */
[----:B------:R-:W-:Y:S01]  /*0bd0*/  IADD3 R17, PT, PT, R8, 0x30, RZ ;  /* 0x0000003008117810 */ /* 0x000fe20007ffe0ff */
[----:B------:R-:W-:Y:S05]  /*0be0*/  @P0 BRA `(.L_x_778) ;  /* 0x00000000004c0947 */ /* 0x000fea0003800000 */
[----:B------:R-:W2:Y:S01]  /*0bf0*/  LDCU.64 UR6, c[0x0][0x408] ;  /* 0x00008100ff0677ac */ /* 0x000ea20008000a00 */
[----:B-1----:R-:W-:Y:S01]  /*0c00*/  IADD3 R2, P0, PT, R4, 0x20, RZ ;  /* 0x0000002004027810 */ /* 0x002fe20007f1e0ff */
[----:B------:R-:W-:Y:S01]  /*0c10*/  IMAD.MOV.U32 R6, RZ, RZ, R12 ;  /* 0x000000ffff067224 */ /* 0x000fe200078e000c */
[----:B------:R-:W-:Y:S01]  /*0c20*/  MOV R7, R11 ;  /* 0x0000000b00077202 */ /* 0x000fe20000000f00 */
[----:B------:R-:W1:Y:S02]  /*0c30*/  LDCU UR8, c[0x0][0x440] ;  /* 0x00008800ff0877ac */ /* 0x000e640008000800 */
[----:B------:R-:W-:Y:S01]  /*0c40*/  IMAD.X R3, RZ, RZ, R5, P0 ;  /* 0x000000ffff037224 */ /* 0x000fe200000e0605 */
[----:B------:R-:W5:Y:S03]  /*0c50*/  LDCU.64 UR4, c[0x0][0x3f0] ;  /* 0x00007e00ff0477ac */ /* 0x000f660008000a00 */
[----:B--2---:R-:W-:-:S02]  /*0c60*/  IMAD R3, R3, UR6, RZ ;  /* 0x0000000603037c24 */ /* 0x004fc4000f8e02ff */
[----:B------:R-:W-:Y:S01]  /*0c70*/  IMAD.WIDE.U32 R6, R2, UR6, R6 ;  /* 0x0000000602067c25 */ /* 0x000fe2000f8e0006 */
[----:B-1----:R-:W-:-:S03]  /*0c80*/  ISETP.GE.AND P4, PT, R22, UR8, PT ;  /* 0x0000000816007c0c */ /* 0x002fc6000bf86270 */
        /* <DEDUP_REMOVED lines=9> */
.L_x_778:
[----:B------:R-:W-:Y:S05]  /*0d20*/  BSYNC.RECONVERGENT B0 ;  /* 0x0000000000007941 */ /* 0x000fea0003800200 */
.L_x_777:
[----:B------:R-:W-:Y:S01]  /*0d30*/  ISETP.GE.AND P0, PT, R17, R0, PT ;  /* 0x000000001100720c */ /* 0x000fe20003f06270 */
[----:B----4-:R-:W-:Y:S01]  /*0d40*/  IMAD R6, R18, R16, RZ ;  /* 0x0000001012067224 */ /* 0x010fe200078e02ff */
[-C--:B------:R-:W-:Y:S01]  /*0d50*/  ISETP.GE.OR P5, PT, R8, R0.reuse, P2 ;  /* 0x000000000800720c */ /* 0x080fe200017a6670 */
[----:B------:R-:W-:Y:S01]  /*0d60*/  BSSY.RECONVERGENT B0, `(.L_x_779) ;  /* 0x000001d000007945 */ /* 0x000fe20003800200 */
[-C--:B------:R-:W-:Y:S01]  /*0d70*/  ISETP.GE.OR P4, PT, R20, R0.reuse, P2 ;  /* 0x000000001400720c */ /* 0x080fe20001786670 */
[----:B------:R-:W-:Y:S01]  /*0d80*/  @!P6 IMAD R6, R26, R15, R6 ;  /* 0x0000000f1a06e224 */ /* 0x000fe200078e0206 */
[----:B------:R-:W-:Y:S01]  /*0d90*/  ISETP.GE.OR P3, PT, R21, R0, P2 ;  /* 0x000000001500720c */ /* 0x000fe20001766670 */
[----:B---3--:R-:W-:Y:S01]  /*0da0*/  IMAD R7, R27, R14, RZ ;  /* 0x0000000e1b077224 */ /* 0x008fe200078e02ff */
[----:B------:R-:W-:Y:S02]  /*0db0*/  ISETP.GE.OR P2, PT, R17, R0, P2 ;  /* 0x000000001100720c */ /* 0x000fe40001746670 */
[----:B------:R-:W-:-:S04]  /*0dc0*/  SEL R0, R23, R28, !P1 ;  /* 0x0000001c17007207 */ /* 0x000fc80004800000 */
[----:B------:R-:W-:Y:S02]  /*0dd0*/  SHF.R.S32.HI R16, RZ, 0x1f, R0 ;  /* 0x0000001fff107819 */ /* 0x000fe40000011400 */
[----:B------:R-:W-:Y:S01]  /*0de0*/  SEL R15, R0, RZ, P6 ;  /* 0x000000ff000f7207 */ /* 0x000fe20003000000 */
[----:B------:R-:W-:Y:S06]  /*0df0*/  @P0 BRA `(.L_x_780) ;  /* 0x00000000004c0947 */ /* 0x000fec0003800000 */
[----:B------:R-:W3:Y:S01]  /*0e00*/  LDCU.64 UR6, c[0x0][0x408] ;  /* 0x00008100ff0677ac */ /* 0x000ee20008000a00 */
[----:B------:R-:W-:Y:S01]  /*0e10*/  IADD3 R0, P0, PT, R4, 0x30, RZ ;  /* 0x0000003004007810 */ /* 0x000fe20007f1e0ff */
[----:B-12---:R-:W-:Y:S01]  /*0e20*/  IMAD.MOV.U32 R2, RZ, RZ, R12 ;  /* 0x000000ffff027224 */ /* 0x006fe200078e000c */
        /* <DEDUP_REMOVED lines=8> */
[----:B--2---:R-:W-:-:S03]  /*0eb0*/  LEA R2, P1, R4, UR4, 0x1 ;  /* 0x0000000404027c11 */ /* 0x004fc6000f8208ff */
[----:B------:R-:W-:-:S05]  /*0ec0*/  IMAD.IADD R0, R5, 0x1, R0 ;  /* 0x0000000105007824 */ /* 0x000fca00078e0200 */
[----:B------:R-:W-:Y:S02]  /*0ed0*/  LEA.HI.X R3, R4, UR5, R0, 0x1, P1 ;  /* 0x0000000504037c11 */ /* 0x000fe400088f0c00 */
[----:B------:R-:W-:-:S03]  /*0ee0*/  ISETP.GE.AND P1, PT, R25, UR8, PT ;  /* 0x0000000819007c0c */ /* 0x000fc6000bf26270 */
[----:B------:R3:W-:Y:S01]  /*0ef0*/  @!P0 STG.E.128 desc[UR16][R2.64], RZ ;  /* 0x000000ff02008986 */ /* 0x0007e2000c101d10 */
[----:B------:R-:W-:-:S09]  /*0f00*/  ISETP.GE.AND P0, PT, R24, UR8, PT ;  /* 0x0000000818007c0c */ /* 0x000fd2000bf06270 */
[----:B------:R3:W-:Y:S04]  /*0f10*/  @!P1 STG.E.128 desc[UR16][R2.64+0x80], RZ ;  /* 0x000080ff02009986 */ /* 0x0007e8000c101d10 */
[----:B------:R3:W-:Y:S02]  /*0f20*/  @!P0 STG.E.128 desc[UR16][R2.64+0x100], RZ ;  /* 0x000100ff02008986 */ /* 0x0007e4000c101d10 */
.L_x_780:
[----:B------:R-:W-:Y:S05]  /*0f30*/  BSYNC.RECONVERGENT B0 ;  /* 0x0000000000007941 */ /* 0x000fea0003800200 */
.L_x_779:
        /* <DEDUP_REMOVED lines=15> */
.L_x_782:
[----:B------:R-:W-:Y:S05]  /*1030*/  BSYNC.RECONVERGENT B0 ;  /* 0x0000000000007941 */ /* 0x000fea0003800200 */
.L_x_781:
        /* <DEDUP_REMOVED lines=10> */
.L_x_784:
[----:B------:R-:W-:Y:S05]  /*10e0*/  BSYNC.RECONVERGENT B0 ;  /* 0x0000000000007941 */ /* 0x000fea0003800200 */
.L_x_783:
        /* <DEDUP_REMOVED lines=10> */
.L_x_786:
[----:B------:R-:W-:Y:S05]  /*1190*/  BSYNC.RECONVERGENT B0 ;  /* 0x0000000000007941 */ /* 0x000fea0003800200 */
.L_x_785:
        /* <DEDUP_REMOVED lines=10> */
.L_x_771:
[----:B------:R-:W-:Y:S02]  /*1240*/  ISETP.NE.AND P0, PT, R28, -0x1, PT ;  /* 0xffffffff1c00780c */ /* 0x000fe40003f05270 */
[----:B------:R-:W-:Y:S02]  /*1250*/  ISETP.NE.AND P2, PT, R11, -0x1, PT ;  /* 0xffffffff0b00780c */ /* 0x000fe40003f45270 */
[----:B------:R-:W-:-:S04]  /*1260*/  IADD3 R97, PT, PT, R223, -0x1, RZ ;  /* 0xffffffffdf617810 */ /* 0x000fc80007ffe0ff */
[----:B------:R-:W-:-:S05]  /*1270*/  SHF.L.U32 R100, R97, 0x6, RZ ;  /* 0x0000000661647819 */ /* 0x000fca00000006ff */
[----:B------:R-:W1:Y:S08]  /*1280*/  @!P0 LDC.64 R6, c[0x0][0x398] ;  /* 0x0000e600ff068b82 */ /* 0x000e700000000a00 */
[----:B------:R-:W2:Y:S01]  /*1290*/  @P0 LDC.64 R8, c[0x0][0x3b0] ;  /* 0x0000ec00ff080b82 */ /* 0x000ea20000000a00 */
[----:B-1----:R-:W-:-:S04]  /*12a0*/  @!P0 IMAD.WIDE.U32 R4, R26, R6, RZ ;  /* 0x000000061a048225 */ /* 0x002fc800078e00ff */
[----:B------:R-:W-:Y:S01]  /*12b0*/  @!P0 IMAD R13, R26, R7, R5 ;  /* 0x000000071a0d8224 */ /* 0x000fe200078e0205 */
[----:B------:R-:W-:Y:S01]  /*12c0*/  @!P0 MOV R12, R4 ;  /* 0x00000004000c8202 */ /* 0x000fe20000000f00 */
[----:B--2---:R-:W-:-:S04]  /*12d0*/  @P0 IMAD.WIDE.U32 R2, R28, R8, RZ ;  /* 0x000000081c020225 */ /* 0x004fc800078e00ff */
        /* <DEDUP_REMOVED lines=16> */
.L_x_787:
[----:B------:R-:W1:Y:S01]  /*13e0*/  LDC.64 R212, c[0x0][0x3b8] ;  /* 0x0000ee00ffd47b82 */ /* 0x000e620000000a00 */
[----:B------:R-:W-:-:S05]  /*13f0*/  IADD3 R2, PT, PT, R10, R11, RZ ;  /* 0x0000000b0a027210 */ /* 0x000fca0007ffe0ff */
[C---:B-1----:R-:W-:Y:S02]  /*1400*/  IMAD R0, R2.reuse, R213, RZ ;  /* 0x000000d502007224 */ /* 0x042fe400078e02ff */
[----:B------:R-:W-:-:S05]  /*1410*/  IMAD.WIDE.U32 R2, R2, R212, RZ ;  /* 0x000000d402027225 */ /* 0x000fca00078e00ff */
[----:B------:R-:W-:Y:S02]  /*1420*/  IADD3 R5, PT, PT, R3, R0, RZ ;  /* 0x0000000003057210 */ /* 0x000fe40007ffe0ff */
[----:B------:R-:W-:-:S07]  /*1430*/  MOV R6, R2 ;  /* 0x0000000200067202 */ /* 0x000fce0000000f00 */
.L_x_788:
[----:B------:R-:W1:Y:S01]  /*1440*/  LDC R9, c[0x0][0x3e8] ;  /* 0x0000fa00ff097b82 */ /* 0x000e620000000800 */
[----:B------:R-:W-:Y:S02]  /*1450*/  IABS R4, R18 ;  /* 0x0000001200047213 */ /* 0x000fe40000000000 */
[----:B------:R-:W-:-:S05]  /*1460*/  LOP3.LUT R110, R189, 0x1f, RZ, 0xc0, !PT ;  /* 0x0000001fbd6e7812 */ /* 0x000fca00078ec0ff */
[----:B------:R-:W2:Y:S01]  /*1470*/  LDC R251, c[0x0][0x448] ;  /* 0x00011200fffb7b82 */ /* 0x000ea20000000800 */
[----:B-1----:R-:W-:-:S04]  /*1480*/  IABS R7, R9 ;  /* 0x0000000900077213 */ /* 0x002fc80000000000 */
[----:B------:R-:W1:Y:S08]  /*1490*/  I2F.RP R2, R7 ;  /* 0x0000000700027306 */ /* 0x000e700000209400 */
[----:B-1----:R-:W1:Y:S02]  /*14a0*/  MUFU.RCP R2, R2 ;  /* 0x0000000200027308 */ /* 0x002e640000001000 */
[----:B-1----:R-:W-:-:S06]  /*14b0*/  VIADD R2, R2, 0xffffffe ;  /* 0x0ffffffe02027836 */ /* 0x002fcc0000000000 */
[----:B------:R-:W1:Y:S02]  /*14c0*/  F2I.FTZ.U32.TRUNC.NTZ R3, R2 ;  /* 0x0000000200037305 */ /* 0x000e64000021f000 */
[----:B-1----:R-:W-:Y:S01]  /*14d0*/  IMAD.MOV R0, RZ, RZ, -R3 ;  /* 0x000000ffff007224 */ /* 0x002fe200078e0a03 */
[----:B------:R-:W-:-:S03]  /*14e0*/  MOV R2, RZ ;  /* 0x000000ff00027202 */ /* 0x000fc60000000f00 */
[----:B------:R-:W-:-:S04]  /*14f0*/  IMAD R0, R0, R7, RZ ;  /* 0x0000000700007224 */ /* 0x000fc800078e02ff */
[----:B------:R-:W-:-:S04]  /*1500*/  IMAD.HI.U32 R0, R3, R0, R2 ;  /* 0x0000000003007227 */ /* 0x000fc800078e0002 */
[----:B------:R-:W-:-:S04]  /*1510*/  IMAD.MOV.U32 R2, RZ, RZ, R4 ;  /* 0x000000ffff027224 */ /* 0x000fc800078e0004 */
[----:B------:R-:W-:-:S05]  /*1520*/  IMAD.HI.U32 R0, R0, R2, RZ ;  /* 0x0000000200007227 */ /* 0x000fca00078e00ff */
[----:B------:R-:W-:-:S05]  /*1530*/  IADD3 R3, PT, PT, -R0, RZ, RZ ;  /* 0x000000ff00037210 */ /* 0x000fca0007ffe1ff */
[C---:B------:R-:W-:Y:S02]  /*1540*/  IMAD R2, R7.reuse, R3, R2 ;  /* 0x0000000307027224 */ /* 0x040fe400078e0202 */
[----:B------:R-:W1:Y:S03]  /*1550*/  LDC R3, c[0x0][0x444] ;  /* 0x00011100ff037b82 */ /* 0x000e660000000800 */
        /* <DEDUP_REMOVED lines=9> */
[----:B-1----:R-:W-:-:S04]  /*15f0*/  IMAD R0, R21, R3, R27 ;  /* 0x0000000315007224 */ /* 0x002fc800078e021b */
[----:B------:R-:W-:Y:S01]  /*1600*/  @!P0 IMAD.MOV R8, RZ, RZ, -R8 ;  /* 0x000000ffff088224 */ /* 0x000fe200078e0a08 */
[----:B------:R-:W-:Y:S01]  /*1610*/  @!P1 LOP3.LUT R8, RZ, R9, RZ, 0x33, !PT ;  /* 0x00000009ff089212 */ /* 0x000fe200078e33ff */
[----:B--2---:R-:W-:Y:S01]  /*1620*/  IMAD R14, R0, R251, R100 ;  /* 0x000000fb000e7224 */ /* 0x004fe200078e0264 */
        /* <DEDUP_REMOVED lines=13> */
.L_x_789:
[----:B------:R-:W1:Y:S01]  /*1700*/  LDC.64 R140, c[0x0][0x3c0] ;  /* 0x0000f000ff8c7b82 */ /* 0x000e620000000a00 */
[----:B------:R-:W-:-:S05]  /*1710*/  IADD3 R0, PT, PT, R10, R11, RZ ;  /* 0x0000000b0a007210 */ /* 0x000fca0007ffe0ff */
[C---:B-1----:R-:W-:Y:S02]  /*1720*/  IMAD R4, R0.reuse, R141, RZ ;  /* 0x0000008d00047224 */ /* 0x042fe400078e02ff */
[----:B------:R-:W-:-:S05]  /*1730*/  IMAD.WIDE.U32 R2, R0, R140, RZ ;  /* 0x0000008c00027225 */ /* 0x000fca00078e00ff */
[----:B------:R-:W-:-:S07]  /*1740*/  IADD3 R0, PT, PT, R3, R4, RZ ;  /* 0x0000000403007210 */ /* 0x000fce0007ffe0ff */
.L_x_790:
[C---:B------:R-:W-:Y:S01]  /*1750*/  IMAD.SHL.U32 R9, R189.reuse, 0x8, RZ ;  /* 0x00000008bd097824 */ /* 0x040fe200078e00ff */
[----:B------:R-:W1:Y:S01]  /*1760*/  LDCU.128 UR4, c[0x0][0x3d0] ;  /* 0x00007a00ff0477ac */ /* 0x000e620008000c00 */
[----:B------:R-:W-:Y:S01]  /*1770*/  SHF.R.U32.HI R187, RZ, 0x1, R189 ;  /* 0x00000001ffbb7819 */ /* 0x000fe200000116bd */
[----:B------:R-:W-:Y:S01]  /*1780*/  IMAD.SHL.U32 R111, R189, 0x40, RZ ;  /* 0x00000040bd6f7824 */ /* 0x000fe200078e00ff */
[----:B------:R-:W-:Y:S01]  /*1790*/  SHF.R.S32.HI R11, RZ, 0x1f, R14 ;  /* 0x0000001fff0b7819 */ /* 0x000fe2000001140e */
[----:B------:R2:W-:Y:S01]  /*17a0*/  STL [R1+0x34], R9 ;  /* 0x0000340901007387 */ /* 0x0005e20000100800 */
[C---:B------:R-:W-:Y:S01]  /*17b0*/  LOP3.LUT R185, R9.reuse, 0x38, RZ, 0xc0, !PT ;  /* 0x0000003809b97812 */ /* 0x040fe200078ec0ff */
[----:B------:R-:W3:Y:S01]  /*17c0*/  LDCU.64 UR14, c[0x0][0x388] ;  /* 0x00007100ff0e77ac */ /* 0x000ee20008000a00 */
[----:B------:R-:W-:Y:S01]  /*17d0*/  LOP3.LUT R3, R9, 0x1e00, RZ, 0xc0, !PT ;  /* 0x00001e0009037812 */ /* 0x000fe200078ec0ff */
[----:B------:R-:W4:Y:S01]  /*17e0*/  S2UR UR19, SR_CgaCtaId ;  /* 0x00000000001379c3 */ /* 0x000f220000008800 */
[C---:B------:R-:W-:Y:S01]  /*17f0*/  IADD3 R6, P1, PT, R185.reuse, R6, RZ ;  /* 0x00000006b9067210 */ /* 0x040fe20007f3e0ff */
[----:B------:R-:W5:Y:S01]  /*1800*/  LDCU.64 UR12, c[0x0][0x390] ;  /* 0x00007200ff0c77ac */ /* 0x000f620008000a00 */
[----:B------:R-:W-:Y:S01]  /*1810*/  IADD3 R4, P0, PT, R185, R2, RZ ;  /* 0x00000002b9047210 */ /* 0x000fe20007f1e0ff */
[----:B------:R-:W-:Y:S01]  /*1820*/  IMAD.IADD R28, R17, 0x1, -R27 ;  /* 0x00000001111c7824 */ /* 0x000fe200078e0a1b */
[----:B------:R-:W-:Y:S01]  /*1830*/  SHF.R.U32.HI R2, RZ, 0x3, R189 ;  /* 0x00000003ff027819 */ /* 0x000fe200000116bd */
[----:B------:R-:W-:Y:S01]  /*1840*/  IMAD.X R7, RZ, RZ, R5, P1 ;  /* 0x000000ffff077224 */ /* 0x000fe200008e0605 */
[----:B------:R-:W4:Y:S01]  /*1850*/  LDCU.64 UR10, c[0x0][0x418] ;  /* 0x00008300ff0a77ac */ /* 0x000f220008000a00 */
[----:B------:R-:W-:Y:S01]  /*1860*/  IMAD.X R5, RZ, RZ, R0, P0 ;  /* 0x000000ffff057224 */ /* 0x000fe200000e0600 */
[----:B------:R-:W-:Y:S01]  /*1870*/  LOP3.LUT R0, R9, 0x1f8, RZ, 0xc0, !PT ;  /* 0x000001f809007812 */ /* 0x000fe200078ec0ff */
[----:B------:R-:W-:Y:S01]  /*1880*/  IMAD.WIDE.U32 R6, R2, R212, R6 ;  /* 0x000000d402067225 */ /* 0x000fe200078e0006 */
[C---:B------:R-:W-:Y:S01]  /*1890*/  IADD3 R12, P0, PT, R185.reuse, R12, RZ ;  /* 0x0000000cb90c7210 */ /* 0x040fe20007f1e0ff */
[----:B------:R-:W5:Y:S01]  /*18a0*/  LDCU.64 UR8, c[0x0][0x3c8] ;  /* 0x00007900ff0877ac */ /* 0x000f620008000a00 */
[----:B------:R-:W-:Y:S01]  /*18b0*/  LOP3.LUT R0, R0, 0x38, R189, 0x78, !PT ;  /* 0x0000003800007812 */ /* 0x000fe200078e78bd */
[----:B------:R-:W-:Y:S01]  /*18c0*/  IMAD.WIDE.U32 R4, R2, R140, R4 ;  /* 0x0000008c02047225 */ /* 0x000fe200078e0004 */
[----:B------:R-:W-:Y:S01]  /*18d0*/  LOP3.LUT R22, R185, 0x1c0, R111, 0xf8, !PT ;  /* 0x000001c0b9167812 */ /* 0x000fe200078ef86f */
[----:B------:R-:W-:Y:S01]  /*18e0*/  BSSY.RECONVERGENT B0, `(.L_x_791) ;  /* 0x0000050000007945 */ /* 0x000fe20003800200 */
[----:B------:R-:W-:Y:S01]  /*18f0*/  LOP3.LUT R193, R0, R3, RZ, 0xfc, !PT ;  /* 0x0000000300c17212 */ /* 0x000fe200078efcff */
[C---:B------:R-:W-:Y:S01]  /*1900*/  IMAD R7, R2.reuse, R213, R7 ;  /* 0x000000d502077224 */ /* 0x040fe200078e0207 */
[----:B------:R-:W-:Y:S01]  /*1910*/  LOP3.LUT R3, R187, 0x30, RZ, 0xc0, !PT ;  /* 0x00000030bb037812 */ /* 0x000fe200078ec0ff */
[----:B------:R-:W-:Y:S01]  /*1920*/  IMAD R5, R2, R141, R5 ;  /* 0x0000008d02057224 */ /* 0x000fe200078e0205 */
[----:B------:R-:W-:Y:S01]  /*1930*/  SHF.R.S32.HI R0, RZ, 0x1f, R8 ;  /* 0x0000001fff007819 */ /* 0x000fe20000011408 */
[----:B--2---:R-:W-:Y:S01]  /*1940*/  IMAD.SHL.U32 R9, R189, 0x2, RZ ;  /* 0x00000002bd097824 */ /* 0x004fe200078e00ff */
[----:B------:R-:W-:Y:S01]  /*1950*/  LEA.HI R3, R110, R3, RZ, 0x1e ;  /* 0x000000036e037211 */ /* 0x000fe200078ff0ff */
[----:B------:R-:W-:Y:S01]  /*1960*/  IMAD.X R13, RZ, RZ, R13, P0 ;  /* 0x000000ffff0d7224 */ /* 0x000fe200000e060d */
[----:B------:R-:W-:Y:S01]  /*1970*/  LOP3.LUT R120, R185, 0x40, RZ, 0xfc, !PT ;  /* 0x00000040b9787812 */ /* 0x000fe200078efcff */
[----:B-1----:R-:W-:Y:S01]  /*1980*/  IMAD R10, R0, UR4, RZ ;  /* 0x00000004000a7c24 */ /* 0x002fe2000f8e02ff */
[----:B------:R-:W-:Y:S01]  /*1990*/  LOP3.LUT R106, R9, 0x6, RZ, 0xc0, !PT ;  /* 0x00000006096a7812 */ /* 0x000fe200078ec0ff */
[----:B------:R1:W-:Y:S01]  /*19a0*/  STL [R1+0x4c], R9 ;  /* 0x00004c0901007387 */ /* 0x0003e20000100800 */
[----:B------:R-:W-:Y:S01]  /*19b0*/  IMAD.WIDE.U32 R6, R8, UR4, R6 ;  /* 0x0000000408067c25 */ /* 0x000fe2000f8e0006 */
[----:B------:R-:W-:-:S02]  /*19c0*/  LOP3.LUT R119, R185, 0x80, RZ, 0xfc, !PT ;  /* 0x00000080b9777812 */ /* 0x000fc400078efcff */
[----:B------:R2:W-:Y:S01]  /*19d0*/  STL [R1+0x44], R106 ;  /* 0x0000446a01007387 */ /* 0x0005e20000100800 */
[----:B------:R-:W-:Y:S01]  /*19e0*/  IMAD R3, R3, R251, R106 ;  /* 0x000000fb03037224 */ /* 0x000fe200078e026a */
[----:B---3--:R-:W-:Y:S01]  /*19f0*/  LEA R117, P2, R6, UR14, 0x1 ;  /* 0x0000000e06757c11 */ /* 0x008fe2000f8408ff */
[C---:B------:R-:W-:Y:S02]  /*1a00*/  IMAD R10, R8.reuse, UR5, R10 ;  /* 0x00000005080a7c24 */ /* 0x040fe4000f8e020a */
[----:B------:R-:W-:Y:S02]  /*1a10*/  IMAD.WIDE.U32 R4, R8, UR6, R4 ;  /* 0x0000000608047c25 */ /* 0x000fe4000f8e0004 */
[----:B------:R2:W-:Y:S02]  /*1a20*/  STL [R1+0x28], R117 ;  /* 0x0000287501007387 */ /* 0x0005e40000100800 */
[----:B-----5:R-:W-:Y:S01]  /*1a30*/  IMAD.WIDE.U32 R12, R18, UR8, R12 ;  /* 0x00000008120c7c25 */ /* 0x020fe2000f8e000c */
[----:B------:R-:W-:-:S05]  /*1a40*/  LEA R25, P1, R4, UR12, 0x1 ;  /* 0x0000000c04197c11 */ /* 0x000fca000f8208ff */
[----:B------:R2:W-:Y:S01]  /*1a50*/  STL [R1+0x30], R25 ;  /* 0x0000301901007387 */ /* 0x0005e20000100800 */
[----:B-1----:R-:W-:Y:S01]  /*1a60*/  IMAD R9, R0, UR6, RZ ;  /* 0x0000000600097c24 */ /* 0x002fe2000f8e02ff */
[----:B------:R-:W-:-:S03]  /*1a70*/  IADD3 R0, P0, PT, R3, R14, RZ ;  /* 0x0000000e03007210 */ /* 0x000fc60007f1e0ff */
[----:B------:R-:W-:Y:S01]  /*1a80*/  IMAD R9, R8, UR7, R9 ;  /* 0x0000000708097c24 */ /* 0x000fe2000f8e0209 */
[----:B------:R-:W-:Y:S01]  /*1a90*/  LEA.HI.X.SX32 R8, R3, R11, 0x1, P0 ;  /* 0x0000000b03087211 */ /* 0x000fe200000f0eff */
[----:B------:R-:W-:Y:S01]  /*1aa0*/  IMAD.IADD R3, R7, 0x1, R10 ;  /* 0x0000000107037824 */ /* 0x000fe200078e020a */
[----:B----4-:R-:W-:Y:S01]  /*1ab0*/  LEA R190, P0, R0, UR10, 0x1 ;  /* 0x0000000a00be7c11 */ /* 0x010fe2000f8008ff */
[----:B------:R-:W-:Y:S02]  /*1ac0*/  IMAD.IADD R5, R5, 0x1, R9 ;  /* 0x0000000105057824 */ /* 0x000fe400078e0209 */
[----:B------:R-:W-:Y:S01]  /*1ad0*/  IMAD R7, R18, UR9, R13 ;  /* 0x0000000912077c24 */ /* 0x000fe2000f8e020d */
[----:B------:R-:W-:Y:S01]  /*1ae0*/  LEA.HI.X R116, R6, UR15, R3, 0x1, P2 ;  /* 0x0000000f06747c11 */ /* 0x000fe200090f0c03 */
[----:B------:R-:W-:Y:S01]  /*1af0*/  UMOV UR9, 0x400 ;  /* 0x0000040000097882 */ /* 0x000fe20000000000 */
[----:B------:R-:W-:Y:S01]  /*1b00*/  LEA.HI.X R23, R4, UR13, R5, 0x1, P1 ;  /* 0x0000000d04177c11 */ /* 0x000fe200088f0c05 */
[----:B------:R-:W-:Y:S01]  /*1b10*/  ULEA UR8, UR19, UR9, 0x18 ;  /* 0x0000000913087291 */ /* 0x000fe2000f8ec0ff */
[----:B------:R-:W-:Y:S01]  /*1b20*/  LEA.HI.X R191, R0, UR11, R8, 0x1, P0 ;  /* 0x0000000b00bf7c11 */ /* 0x000fe200080f0c08 */
[----:B------:R2:W-:Y:S01]  /*1b30*/  STL [R1+0x24], R116 ;  /* 0x0000247401007387 */ /* 0x0005e20000100800 */
[----:B------:R-:W-:Y:S01]  /*1b40*/  ISETP.GE.AND P0, PT, R2, R28, PT ;  /* 0x0000001c0200720c */ /* 0x000fe20003f06270 */
[----:B------:R-:W-:Y:S01]  /*1b50*/  IMAD.MOV.U32 R3, RZ, RZ, RZ ;  /* 0x000000ffff037224 */ /* 0x000fe200078e00ff */
[----:B------:R-:W-:Y:S01]  /*1b60*/  LOP3.LUT R0, R187, 0x8, RZ, 0xc0, !PT ;  /* 0x00000008bb007812 */ /* 0x000fe200078ec0ff */
[----:B------:R2:W-:Y:S01]  /*1b70*/  STL [R1+0x2c], R23 ;  /* 0x00002c1701007387 */ /* 0x0005e20000100800 */
[----:B------:R-:W-:Y:S01]  /*1b80*/  LEA R193, R193, UR8, 0x1 ;  /* 0x00000008c1c17c11 */ /* 0x000fe2000f8e08ff */
[----:B------:R-:W-:Y:S01]  /*1b90*/  IMAD.WIDE.U32 R4, R24, 0x40, R2 ;  /* 0x0000004018047825 */ /* 0x000fe200078e0002 */
[----:B------:R-:W-:Y:S01]  /*1ba0*/  LOP3.LUT R108, R22, R0, RZ, 0x3c, !PT ;  /* 0x00000000166c7212 */ /* 0x000fe200078e3cff */
[----:B------:R2:W-:Y:S04]  /*1bb0*/  STL [R1+0x6c], R28 ;  /* 0x00006c1c01007387 */ /* 0x0005e80000100800 */
[----:B------:R2:W-:Y:S04]  /*1bc0*/  STL [R1+0x70], R22 ;  /* 0x0000701601007387 */ /* 0x0005e80000100800 */
[----:B------:R2:W-:Y:S04]  /*1bd0*/  STL [R1+0x40], R120 ;  /* 0x0000407801007387 */ /* 0x0005e80000100800 */
[----:B------:R2:W-:Y:S01]  /*1be0*/  STL [R1+0x48], R119 ;  /* 0x0000487701007387 */ /* 0x0005e20000100800 */
[----:B------:R-:W-:Y:S05]  /*1bf0*/  @P0 BRA `(.L_x_792) ;  /* 0x0000000000780947 */ /* 0x000fea0003800000 */
[----:B------:R-:W1:Y:S01]  /*1c00*/  LDCU.64 UR4, c[0x0][0x3b0] ;  /* 0x00007600ff0477ac */ /* 0x000e620008000a00 */
[----:B------:R-:W-:Y:S01]  /*1c10*/  IMAD.MOV.U32 R6, RZ, RZ, R12 ;  /* 0x000000ffff067224 */ /* 0x000fe200078e000c */
[----:B------:R-:W3:Y:S01]  /*1c20*/  LDCU UR10, c[0x0][0x440] ;  /* 0x00008800ff0a77ac */ /* 0x000ee20008000800 */
[----:B------:R-:W4:Y:S01]  /*1c30*/  LDCU.64 UR6, c[0x0][0x380] ;  /* 0x00007000ff0677ac */ /* 0x000f220008000a00 */
[----:B-1----:R-:W-:Y:S02]  /*1c40*/  IMAD R0, R5, UR4, RZ ;  /* 0x0000000405007c24 */ /* 0x002fe4000f8e02ff */
        /* <DEDUP_REMOVED lines=24> */
.L_x_793:
[----:B------:R3:W-:Y:S02]  /*1dd0*/  STS.128 [R193+0x4000], RZ ;  /* 0x004000ffc1007388 */ /* 0x0007e40000000c00 */
.L_x_792:
[----:B------:R-:W-:Y:S05]  /*1de0*/  BSYNC.RECONVERGENT B0 ;  /* 0x0000000000007941 */ /* 0x000fea0003800200 */
.L_x_791:
        /* <DEDUP_REMOVED lines=8> */
[----:B------:R-:W2:Y:S02]  /*1e70*/  LDCU UR10, c[0x0][0x440] ;  /* 0x00008800ff0a77ac */ /* 0x000ea40008000800 */
[----:B-1--4-:R-:W-:Y:S01]  /*1e80*/  IMAD.X R8, RZ, RZ, R5, P0 ;  /* 0x000000ffff087224 */ /* 0x012fe200000e0605 */
[----:B------:R-:W1:Y:S03]  /*1e90*/  LDCU.64 UR4, c[0x0][0x380] ;  /* 0x00007000ff0477ac */ /* 0x000e660008000a00 */
[----:B-----5:R-:W-:-:S02]  /*1ea0*/  IMAD R8, R8, UR6, RZ ;  /* 0x0000000608087c24 */ /* 0x020fc4000f8e02ff */
[----:B------:R-:W-:Y:S01]  /*1eb0*/  IMAD.WIDE.U32 R10, R0, UR6, R10 ;  /* 0x00000006000a7c25 */ /* 0x000fe2000f8e000a */
[----:B--2---:R-:W-:-:S03]  /*1ec0*/  ISETP.GE.AND P1, PT, R185, UR10, PT ;  /* 0x0000000ab9007c0c */ /* 0x004fc6000bf26270 */
        /* <DEDUP_REMOVED lines=22> */
.L_x_796:
[----:B------:R2:W-:Y:S02]  /*2030*/  STS.128 [R193+0x4800], RZ ;  /* 0x004800ffc1007388 */ /* 0x0005e40000000c00 */
.L_x_795:
[----:B------:R-:W-:Y:S05]  /*2040*/  BSYNC.RECONVERGENT B0 ;  /* 0x0000000000007941 */ /* 0x000fea0003800200 */
.L_x_794:
        /* <DEDUP_REMOVED lines=36> */
.L_x_799:
[----:B------:R2:W-:Y:S02]  /*2290*/  STS.128 [R193+0x5000], RZ ;  /* 0x005000ffc1007388 */ /* 0x0005e40000000c00 */
.L_x_798:
[----:B------:R-:W-:Y:S05]  /*22a0*/  BSYNC.RECONVERGENT B0 ;  /* 0x0000000000007941 */ /* 0x000fea0003800200 */
.L_x_797:
        /* <DEDUP_REMOVED lines=37> */
.L_x_802:
[----:B------:R2:W-:Y:S02]  /*2500*/  STS.128 [R193+0x5800], RZ ;  /* 0x005800ffc1007388 */ /* 0x0005e40000000c00 */
.L_x_801:
[----:B------:R-:W-:Y:S05]  /*2510*/  BSYNC.RECONVERGENT B0 ;  /* 0x0000000000007941 */ /* 0x000fea0003800200 */
.L_x_800:
[----:B-12-4-:R-:W-:Y:S01]  /*2520*/  IADD3 R9, PT, PT, -R100, R96, RZ ;  /* 0x0000006064097210 */ /* 0x016fe20007ffe1ff */
[----:B------:R-:W-:Y:S01]  /*2530*/  IMAD R4, R103, R97, RZ ;  /* 0x0000006167047224 */ /* 0x000fe200078e02ff */
[----:B------:R-:W-:Y:S02]  /*2540*/  BSSY.RECONVERGENT B0, `(.L_x_803) ;  /* 0x000001c000007945 */ /* 0x000fe40003800200 */
[----:B------:R-:W-:Y:S01]  /*2550*/  ISETP.GE.AND P3, PT, R2, R9, PT ;  /* 0x000000090200720c */ /* 0x000fe20003f66270 */
[----:B------:R-:W-:-:S05]  /*2560*/  IMAD.WIDE.U32 R2, R104, R97, RZ ;  /* 0x0000006168027225 */ /* 0x000fca00078e00ff */
[----:B------:R-:W-:-:S07]  /*2570*/  IADD3 R5, PT, PT, R3, R4, RZ ;  /* 0x0000000403057210 */ /* 0x000fce0007ffe0ff */
        /* <DEDUP_REMOVED lines=23> */
.L_x_805:
[----:B------:R2:W-:Y:S02]  /*26f0*/  STS.128 [R193+0xa000], RZ ;  /* 0x00a000ffc1007388 */ /* 0x0005e40000000c00 */
.L_x_804:
[----:B------:R-:W-:Y:S05]  /*2700*/  BSYNC.RECONVERGENT B0 ;  /* 0x0000000000007941 */ /* 0x000fea0003800200 */
.L_x_803:
[C---:B------:R-:W-:Y:S01]  /*2710*/  SHF.L.U64.HI R121, R212.reuse, 0x4, R213 ;  /* 0x00000004d4797819 */ /* 0x040fe200000102d5 */
[----:B------:R-:W-:Y:S01]  /*2720*/  BSSY.RECONVERGENT B0, `(.L_x_806) ;  /* 0x000001e000007945 */ /* 0x000fe20003800200 */
[----:B------:R-:W-:Y:S01]  /*2730*/  ISETP.GE.AND P0, PT, R15, R9, PT ;  /* 0x000000090f00720c */ /* 0x000fe20003f06270 */
[----:B------:R-:W-:Y:S02]  /*2740*/  IMAD.SHL.U32 R252, R212, 0x10, RZ ;  /* 0x00000010d4fc7824 */ /* 0x000fe400078e00ff */
[----:B------:R1:W-:Y:S10]  /*2750*/  STL [R1], R121 ;  /* 0x0000007901007387 */ /* 0x0003f40000100800 */
        /* <DEDUP_REMOVED lines=25> */
.L_x_808:
[----:B------:R4:W-:Y:S02]  /*28f0*/  STS.128 [R193+0xa800], RZ ;  /* 0x00a800ffc1007388 */ /* 0x0009e40000000c00 */
.L_x_807:
[----:B------:R-:W-:Y:S05]  /*2900*/  BSYNC.RECONVERGENT B0 ;  /* 0x0000000000007941 */ /* 0x000fea0003800200 */
.L_x_806:
        /* <DEDUP_REMOVED lines=29> */
.L_x_811:
[----:B------:R4:W-:Y:S02]  /*2ae0*/  STS.128 [R193+0xb000], RZ ;  /* 0x00b000ffc1007388 */ /* 0x0009e40000000c00 */
.L_x_810:
[----:B------:R-:W-:Y:S05]  /*2af0*/  BSYNC.RECONVERGENT B0 ;  /* 0x0000000000007941 */ /* 0x000fea0003800200 */
.L_x_809:
[----:B------:R-:W-:Y:S01]  /*2b00*/  ISETP.GE.AND P0, PT, R11, R9, PT ;  /* 0x000000090b00720c */ /* 0x000fe20003f06270 */
[----:B------:R-:W-:-:S12]  /*2b10*/  BSSY.RECONVERGENT B0, `(.L_x_812) ;  /* 0x000001d000007945 */ /* 0x000fd80003800200 */
        /* <DEDUP_REMOVED lines=27> */
.L_x_814:
[----:B------:R1:W-:Y:S02]  /*2cd0*/  STS.128 [R193+0xb800], RZ ;  /* 0x00b800ffc1007388 */ /* 0x0003e40000000c00 */
.L_x_813:
[----:B------:R-:W-:Y:S05]  /*2ce0*/  BSYNC.RECONVERGENT B0 ;  /* 0x0000000000007941 */ /* 0x000fea0003800200 */
.L_x_812:
[----:B------:R-:W5:Y:S01]  /*2cf0*/  LDCU.64 UR4, c[0x0][0x538] ;  /* 0x0000a700ff0477ac */ /* 0x000f620008000a00 */
[----:B------:R-:W0:Y:S01]  /*2d00*/  LDGDEPBAR ;  /* 0x00000000000079af */ /* 0x000e220000000000 */
[----:B-----5:R-:W-:-:S04]  /*2d10*/  ISETP.NE.U32.AND P2, PT, RZ, UR4, PT ;  /* 0x00000004ff007c0c */ /* 0x020fc8000bf45070 */
[----:B------:R-:W-:Y:S01]  /*2d20*/  ISETP.NE.AND.EX P2, PT, RZ, UR5, PT, P2 ;  /* 0x00000005ff007c0c */ /* 0x000fe2000bf45320 */
[----:B------:R-:W-:Y:S02]  /*2d30*/  IMAD.SHL.U32 R0, R21, 0x20, RZ ;  /* 0x0000002015007824 */ /* 0x000fe400078e00ff */
[----:B------:R-:W-:Y:S01]  /*2d40*/  IMAD.SHL.U32 R188, R189, 0x20, RZ ;  /* 0x00000020bdbc7824 */ /* 0x000fe200078e00ff */
[----:B------:R-:W-:Y:S01]  /*2d50*/  SHF.R.U32.HI R8, RZ, 0x2, R189 ;  /* 0x00000002ff087819 */ /* 0x000fe200000116bd */
[----:B------:R-:W-:-:S08]  /*2d60*/  DEPBAR.LE SB0, 0x0 ;  /* 0x000080000000791a */ /* 0x000fd00000000000 */
[----:B------:R-:W1:Y:S01]  /*2d70*/  @P2 LDC.64 R4, c[0x0][0x540] ;  /* 0x00015000ff042b82 */ /* 0x000e620000000a00 */
[----:B------:R-:W-:Y:S02]  /*2d80*/  @P2 IMAD.MOV.U32 R19, RZ, RZ, RZ ;  /* 0x000000ffff132224 */ /* 0x000fe400078e00ff */
[----:B-1----:R-:W-:-:S04]  /*2d90*/  @P2 IMAD.WIDE.U32 R2, R26, R4, R18 ;  /* 0x000000041a022225 */ /* 0x002fc800078e0012 */
[----:B------:R-:W-:Y:S01]  /*2da0*/  @P2 IMAD R5, R26, R5, R3 ;  /* 0x000000051a052224 */ /* 0x000fe200078e0203 */
[----:B------:R-:W-:-:S04]  /*2db0*/  @P2 LEA R4, P0, R2, UR4, 0x2 ;  /* 0x0000000402042c11 */ /* 0x000fc8000f8010ff */
[----:B------:R-:W-:-:S05]  /*2dc0*/  @P2 LEA.HI.X R5, R2, UR5, R5, 0x2, P0 ;  /* 0x0000000502052c11 */ /* 0x000fca00080f1405 */
[----:B----4-:R1:W4:Y:S01]  /*2dd0*/  @P2 LDG.E R7, desc[UR16][R4.64] ;  /* 0x0000001004072981 */ /* 0x010322000c1e1900 */
[----:B------:R-:W-:Y:S01]  /*2de0*/  LOP3.LUT R2, R187, 0x1f0, RZ, 0xc0, !PT ;  /* 0x000001f0bb027812 */ /* 0x000fe200078ec0ff */
[----:B------:R-:W-:Y:S01]  /*2df0*/  IMAD.SHL.U32 R3, R140, 0x40, RZ ;  /* 0x000000408c037824 */ /* 0x000fe200078e00ff */
[----:B------:R-:W-:Y:S01]  /*2e00*/  IADD3 R110, P1, P0, R0, R16, R110 ;  /* 0x00000010006e7210 */ /* 0x000fe2000783e06e */
[----:B------:R-:W-:Y:S01]  /*2e10*/  BSSY.RECONVERGENT B0, `(.L_x_815) ;  /* 0x0000031000007945 */ /* 0x000fe20003800200 */
[----:B------:R-:W-:Y:S01]  /*2e20*/  IADD3 R6, PT, PT, R2, 0x1, R27 ;  /* 0x0000000102067810 */ /* 0x000fe20007ffe01b */
[----:B------:R-:W-:Y:S01]  /*2e30*/  IMAD.MOV.U32 R194, RZ, RZ, RZ ;  /* 0x000000ffffc27224 */ /* 0x000fe200078e00ff */
[----:B------:R-:W-:Y:S02]  /*2e40*/  SHF.L.U64.HI R2, R140, 0x6, R141 ;  /* 0x000000068c027819 */ /* 0x000fe4000001028d */
[----:B------:R-:W-:Y:S02]  /*2e50*/  SHF.R.S32.HI R0, RZ, 0x1f, R0 ;  /* 0x0000001fff007819 */ /* 0x000fe40000011400 */
[----:B------:R-:W-:-:S02]  /*2e60*/  LOP3.LUT R188, R188, 0x7c00, RZ, 0xc0, !PT ;  /* 0x00007c00bcbc7812 */ /* 0x000fc400078ec0ff */
[----:B------:R-:W-:Y:S02]  /*2e70*/  LOP3.LUT R8, R8, 0x7, RZ, 0xc0, !PT ;  /* 0x0000000708087812 */ /* 0x000fe400078ec0ff */
[----:B------:R-:W-:Y:S02]  /*2e80*/  IADD3.X R109, PT, PT, R0, R20, RZ, P1, P0 ;  /* 0x00000014006d7210 */ /* 0x000fe40000fe04ff */
[----:B------:R-:W-:Y:S02]  /*2e90*/  SHF.R.U32.HI R105, RZ, 0x5, R189 ;  /* 0x00000005ff697819 */ /* 0x000fe400000116bd */
[----:B------:R-:W-:Y:S02]  /*2ea0*/  LOP3.LUT R0, R188, 0x200, R111, 0xf8, !PT ;  /* 0x00000200bc007812 */ /* 0x000fe400078ef86f */
[----:B------:R-:W-:Y:S01]  /*2eb0*/  IADD3 R6, PT, PT, -R17, R6, R8 ;  /* 0x0000000611067210 */ /* 0x000fe20007ffe108 */
[----:B------:R-:W-:Y:S02]  /*2ec0*/  IMAD R105, R24, 0x4, R105 ;  /* 0x0000000418697824 */ /* 0x000fe400078e0269 */
[----:B------:R-:W-:Y:S01]  /*2ed0*/  IMAD.IADD R10, R108, 0x1, R0 ;  /* 0x000000016c0a7824 */ /* 0x000fe200078e0200 */
[----:B-1----:R-:W1:Y:S01]  /*2ee0*/  @P2 LDC R5, c[0x0][0x458] ;  /* 0x00011600ff052b82 */ /* 0x002e620000000800 */
[-C--:B------:R-:W-:Y:S01]  /*2ef0*/  IMAD R4, R2, R97.reuse, RZ ;  /* 0x0000006102047224 */ /* 0x080fe200078e02ff */
[----:B------:R-:W-:Y:S01]  /*2f00*/  IADD3 R102, PT, PT, R6, UR18, R96 ;  /* 0x0000001206667c10 */ /* 0x000fe2000fffe060 */
[----:B------:R-:W-:Y:S01]  /*2f10*/  IMAD.WIDE.U32 R2, R3, R97, RZ ;  /* 0x0000006103027225 */ /* 0x000fe200078e00ff */
[----:B-1----:R-:W4:Y:S04]  /*2f20*/  @P2 MUFU.RCP R5, R5 ;  /* 0x0000000500052308 */ /* 0x002f280000001000 */
[----:B------:R-:W-:Y:S01]  /*2f30*/  BAR.SYNC.DEFER_BLOCKING 0x0 ;  /* 0x0000000000007b1d */ /* 0x000fe20000010000 */
[----:B----4-:R-:W-:Y:S01]  /*2f40*/  @P2 FMUL.FTZ R194, R7, R5 ;  /* 0x0000000507c22220 */ /* 0x010fe20000410000 */
[----:B------:R-:W-:-:S04]  /*2f50*/  IMAD.IADD R5, R3, 0x1, R4 ;  /* 0x0000000103057824 */ /* 0x000fc800078e0204 */
        /* <DEDUP_REMOVED lines=23> */
.L_x_817:
[----:B------:R4:W-:Y:S01]  /*30d0*/  STS.128 [R193+0x10000], RZ ;  /* 0x010000ffc1007388 */ /* 0x0009e20000000c00 */
[----:B------:R-:W-:Y:S05]  /*30e0*/  BRA `(.L_x_818) ;  /* 0x00000000000c7947 */ /* 0x000fea0003800000 */
.L_x_816:
[----:B------:R1:W-:Y:S04]  /*30f0*/  STS.128 [R193+0xc000], RZ ;  /* 0x00c000ffc1007388 */ /* 0x0003e80000000c00 */
[----:B------:R1:W-:Y:S04]  /*3100*/  STS.128 [R193+0xe000], RZ ;  /* 0x00e000ffc1007388 */ /* 0x0003e80000000c00 */
[----:B------:R1:W-:Y:S02]  /*3110*/  STS.128 [R193+0x10000], RZ ;  /* 0x010000ffc1007388 */ /* 0x0003e40000000c00 */
.L_x_818:
[----:B------:R-:W-:Y:S05]  /*3120*/  BSYNC.RECONVERGENT B0 ;  /* 0x0000000000007941 */ /* 0x000fea0003800200 */
.L_x_815:
        /* <DEDUP_REMOVED lines=30> */
.L_x_821:
[----:B------:R4:W-:Y:S02]  /*3310*/  STS.128 [R193+0x10800], RZ ;  /* 0x010800ffc1007388 */ /* 0x0009e40000000c00 */
.L_x_820:
[----:B------:R-:W-:Y:S05]  /*3320*/  BSYNC.RECONVERGENT B0 ;  /* 0x0000000000007941 */ /* 0x000fea0003800200 */
.L_x_819:
        /* <DEDUP_REMOVED lines=32> */
.L_x_824:
[----:B------:R4:W-:Y:S02]  /*3530*/  STS.128 [R193+0x11000], RZ ;  /* 0x011000ffc1007388 */ /* 0x0009e40000000c00 */
.L_x_823:
[----:B------:R-:W-:Y:S05]  /*3540*/  BSYNC.RECONVERGENT B0 ;  /* 0x0000000000007941 */ /* 0x000fea0003800200 */
.L_x_822:
        /* <DEDUP_REMOVED lines=33> */
.L_x_827:
[----:B------:R1:W-:Y:S02]  /*3760*/  STS.128 [R193+0x11800], RZ ;  /* 0x011800ffc1007388 */ /* 0x0003e40000000c00 */
.L_x_826:
[----:B------:R-:W-:Y:S05]  /*3770*/  BSYNC.RECONVERGENT B0 ;  /* 0x0000000000007941 */ /* 0x000fea0003800200 */
.L_x_825:
[----:B------:R-:W-:Y:S01]  /*3780*/  LOP3.LUT R0, R22, R6, RZ, 0x3c, !PT ;  /* 0x0000000616007212 */ /* 0x000fe200078e3cff */
[----:B-1--4-:R-:W-:Y:S01]  /*3790*/  IMAD.MOV.U32 R3, RZ, RZ, 0x20 ;  /* 0x00000020ff037424 */ /* 0x012fe200078e00ff */
[----:B------:R-:W-:Y:S01]  /*37a0*/  LOP3.LUT R118, R111, 0x400, RZ, 0xc0, !PT ;  /* 0x000004006f767812 */ /* 0x000fe200078ec0ff */
[----:B------:R-:W-:Y:S01]  /*37b0*/  IMAD.MOV.U32 R240, RZ, RZ, 0x40 ;  /* 0x00000040fff07424 */ /* 0x000fe200078e00ff */
[----:B------:R-:W-:Y:S01]  /*37c0*/  LEA R76, R10, UR8, 0x1 ;  /* 0x000000080a4c7c11 */ /* 0x000fe2000f8e08ff */
[----:B------:R-:W0:Y:S01]  /*37d0*/  LDGDEPBAR ;  /* 0x00000000000079af */ /* 0x000e220000000000 */
[C---:B------:R-:W-:Y:S01]  /*37e0*/  LOP3.LUT P2, RZ, R189.reuse, 0x2, RZ, 0xc0, !PT ;  /* 0x00000002bdff7812 */ /* 0x040fe2000784c0ff */
[----:B------:R-:W-:Y:S01]  /*37f0*/  IMAD R118, R0, 0x2, R118 ;  /* 0x0000000200767824 */ /* 0x000fe200078e0276 */
[----:B------:R-:W-:Y:S01]  /*3800*/  LOP3.LUT P0, RZ, R189, 0x4, RZ, 0xc0, !PT ;  /* 0x00000004bdff7812 */ /* 0x000fe2000780c0ff */
[----:B------:R-:W-:Y:S01]  /*3810*/  LDSM.16.M88.4 R4, [R76] ;  /* 0x000000004c04783b */ /* 0x000fe20000000200 */
[----:B------:R-:W-:Y:S01]  /*3820*/  SEL R3, R3, 0xffffffe0, !P2 ;  /* 0xffffffe003037807 */ /* 0x000fe20005000000 */
[----:B------:R-:W-:Y:S01]  /*3830*/  VIADD R0, R118, UR8 ;  /* 0x0000000876007c36 */ /* 0x000fe20008000000 */
[----:B------:R-:W-:Y:S01]  /*3840*/  SEL R240, R240, 0xffffffc0, !P0 ;  /* 0xffffffc0f0f07807 */ /* 0x000fe20004000000 */
[----:B------:R-:W1:Y:S01]  /*3850*/  LDSM.16.M88.4 R16, [R118+UR8+0x6000] ;  /* 0x006000087610783b */ /* 0x000e620008000200 */
[----:B------:R-:W4:Y:S01]  /*3860*/  LDCU.U8 UR6, c[0x0][0x4f8] ;  /* 0x00009f00ff0677ac */ /* 0x000f220008000000 */
[----:B------:R-:W-:-:S02]  /*3870*/  IMAD.IADD R101, R76, 0x1, R3 ;  /* 0x000000014c657824 */ /* 0x000fc400078e0203 */
[----:B------:R-:W-:Y:S01]  /*3880*/  IMAD.IADD R2, R0, 0x1, R3 ;  /* 0x0000000100027824 */ /* 0x000fe200078e0203 */
[----:B------:R-:W5:Y:S01]  /*3890*/  LDSM.16.M88.4 R12, [R118+UR8+0x6800] ;  /* 0x00680008760c783b */ /* 0x000f620008000200 */
[--C-:B------:R-:W-:Y:S02]  /*38a0*/  IMAD.IADD R99, R76, 0x1, R240.reuse ;  /* 0x000000014c637824 */ /* 0x100fe400078e02f0 */
[----:B------:R-:W-:Y:S01]  /*38b0*/  IMAD.IADD R0, R0, 0x1, R240 ;  /* 0x0000000100007824 */ /* 0x000fe200078e02f0 */
[----:B------:R-:W2:Y:S01]  /*38c0*/  LDSM.16.M88.4 R28, [R118+UR8+0x7000] ;  /* 0x00700008761c783b */ /* 0x000ea20008000200 */
[C---:B------:R-:W-:Y:S02]  /*38d0*/  IMAD.IADD R98, R3.reuse, 0x1, R99 ;  /* 0x0000000103627824 */ /* 0x040fe400078e0263 */
[----:B------:R-:W-:Y:S01]  /*38e0*/  IMAD.IADD R3, R3, 0x1, R0 ;  /* 0x0000000103037824 */ /* 0x000fe200078e0200 */
[----:B------:R-:W3:Y:S04]  /*38f0*/  LDSM.16.M88.4 R24, [R118+UR8+0x7800] ;  /* 0x007800087618783b */ /* 0x000ee80008000200 */
[----:B------:R-:W-:Y:S04]  /*3900*/  LDSM.16.M88.4 R8, [R101] ;  /* 0x000000006508783b */ /* 0x000fe80000000200 */
[----:B------:R-:W4:Y:S04]  /*3910*/  LDSM.16.M88.4 R36, [R2+0x6000] ;  /* 0x006000000224783b */ /* 0x000f280000000200 */
[----:B------:R-:W4:Y:S04]  /*3920*/  LDSM.16.M88.4 R48, [R2+0x6800] ;  /* 0x006800000230783b */ /* 0x000f280000000200 */
[----:B------:R-:W4:Y:S04]  /*3930*/  LDSM.16.M88.4 R52, [R2+0x7000] ;  /* 0x007000000234783b */ /* 0x000f280000000200 */
[----:B------:R-:W4:Y:S04]  /*3940*/  LDSM.16.M88.4 R64, [R2+0x7800] ;  /* 0x007800000240783b */ /* 0x000f280000000200 */
[----:B------:R-:W-:Y:S01]  /*3950*/  LDSM.16.M88.4 R84, [R0+0x7000] ;  /* 0x007000000054783b */ /* 0x000fe20000000200 */
[C---:B-1----:R-:W-:Y:S03]  /*3960*/  HMMA.16816.F32.BF16 R32, R4.reuse, R18, RZ ;  /* 0x000000120420723c */ /* 0x042fe600000418ff */
[----:B------:R-:W-:Y:S04]  /*3970*/  LDSM.16.M88.4 R88, [R0+0x7800] ;  /* 0x007800000058783b */ /* 0x000fe80000000200 */
[----:B------:R-:W-:Y:S01]  /*3980*/  LDSM.16.M88.4 R68, [R0+0x6000] ;  /* 0x006000000044783b */ /* 0x000fe20000000200 */
[C---:B------:R-:W-:Y:S03]  /*3990*/  HMMA.16816.F32.BF16 R20, R4.reuse, R16, RZ ;  /* 0x000000100414723c */ /* 0x040fe600000418ff */
[----:B------:R-:W-:Y:S05]  /*39a0*/  LDSM.16.M88.4 R92, [R3+0x6000] ;  /* 0x00600000035c783b */ /* 0x000fea0000000200 */
[C---:B-----5:R-:W-:Y:S08]  /*39b0*/  HMMA.16816.F32.BF16 R16, R4.reuse, R12, RZ ;  /* 0x0000000c0410723c */ /* 0x060ff000000418ff */
[C---:B------:R-:W-:Y:S08]  /*39c0*/  HMMA.16816.F32.BF16 R12, R4.reuse, R14, RZ ;  /* 0x0000000e040c723c */ /* 0x040ff000000418ff */
[C---:B--2---:R-:W-:Y:S08]  /*39d0*/  HMMA.16816.F32.BF16 R44, R4.reuse, R28, RZ ;  /* 0x0000001c042c723c */ /* 0x044ff000000418ff */
[C---:B------:R-:W-:Y:S08]  /*39e0*/  HMMA.16816.F32.BF16 R56, R4.reuse, R30, RZ ;  /* 0x0000001e0438723c */ /* 0x040ff000000418ff */
[C---:B---3--:R-:W-:Y:S08]  /*39f0*/  HMMA.16816.F32.BF16 R80, R4.reuse, R24, RZ ;  /* 0x000000180450723c */ /* 0x048ff000000418ff */
[----:B------:R-:W-:Y:S01]  /*3a00*/  HMMA.16816.F32.BF16 R72, R4, R26, RZ ;  /* 0x0000001a0448723c */ /* 0x000fe200000418ff */
[----:B------:R-:W-:Y:S07]  /*3a10*/  LDSM.16.M88.4 R4, [R99] ;  /* 0x000000006304783b */ /* 0x000fee0000000200 */
[C---:B----4-:R-:W-:Y:S01]  /*3a20*/  HMMA.16816.F32.BF16 R40, R8.reuse, R38, R32 ;  /* 0x000000260828723c */ /* 0x050fe20000041820 */
[----:B------:R-:W1:Y:S07]  /*3a30*/  LDSM.16.M88.4 R32, [R0+0x6800] ;  /* 0x006800000020783b */ /* 0x000e6e0000000200 */
[C---:B------:R-:W-:Y:S08]  /*3a40*/  HMMA.16816.F32.BF16 R60, R8.reuse, R36, R20 ;  /* 0x00000024083c723c */ /* 0x040ff00000041814 */
[C---:B------:R-:W-:Y:S08]  /*3a50*/  HMMA.16816.F32.BF16 R28, R8.reuse, R48, R16 ;  /* 0x00000030081c723c */ /* 0x040ff00000041810 */
[C---:B------:R-:W-:Y:S01]  /*3a60*/  HMMA.16816.F32.BF16 R24, R8.reuse, R50, R12 ;  /* 0x000000320818723c */ /* 0x040fe2000004180c */
[----:B------:R-:W2:Y:S07]  /*3a70*/  LDSM.16.M88.4 R12, [R98] ;  /* 0x00000000620c783b */ /* 0x000eae0000000200 */
[C---:B------:R-:W-:Y:S08]  /*3a80*/  HMMA.16816.F32.BF16 R20, R8.reuse, R52, R44 ;  /* 0x000000340814723c */ /* 0x040ff0000004182c */
[C---:B------:R-:W-:Y:S01]  /*3a90*/  HMMA.16816.F32.BF16 R16, R8.reuse, R54, R56 ;  /* 0x000000360810723c */ /* 0x040fe20000041838 */
[----:B------:R-:W3:Y:S07]  /*3aa0*/  LDSM.16.M88.4 R56, [R3+0x6800] ;  /* 0x006800000338783b */ /* 0x000eee0000000200 */
[C---:B------:R-:W-:Y:S01]  /*3ab0*/  HMMA.16816.F32.BF16 R36, R8.reuse, R64, R80 ;  /* 0x000000400824723c */ /* 0x040fe20000041850 */
[----:B------:R-:W-:Y:S07]  /*3ac0*/  LDSM.16.M88.4 R80, [R118+UR8+0x9800] ;  /* 0x009800087650783b */ /* 0x000fee0008000200 */
[----:B------:R-:W-:Y:S01]  /*3ad0*/  HMMA.16816.F32.BF16 R8, R8, R66, R72 ;  /* 0x000000420808723c */ /* 0x000fe20000041848 */
[----:B------:R-:W4:Y:S04]  /*3ae0*/  LDSM.16.M88.4 R72, [R3+0x7000] ;  /* 0x007000000348783b */ /* 0x000f280000000200 */
[----:B------:R-:W-:Y:S03]  /*3af0*/  LDSM.16.M88.4 R64, [R118+UR8+0x8800] ;  /* 0x008800087640783b */ /* 0x000fe60008000200 */
[C---:B-1----:R-:W-:Y:S08]  /*3b00*/  HMMA.16816.F32.BF16 R44, R4.reuse, R32, R28 ;  /* 0x00000020042c723c */ /* 0x042ff0000004181c */
[C---:B------:R-:W-:Y:S01]  /*3b10*/  HMMA.16816.F32.BF16 R52, R4.reuse, R34, R24 ;  /* 0x000000220434723c */ /* 0x040fe20000041818 */
[----:B------:R-:W1:Y:S07]  /*3b20*/  LDSM.16.M88.4 R32, [R3+0x7800] ;  /* 0x007800000320783b */ /* 0x000e6e0000000200 */
[C---:B------:R-:W-:Y:S08]  /*3b30*/  HMMA.16816.F32.BF16 R48, R4.reuse, R84, R20 ;  /* 0x000000540430723c */ /* 0x040ff00000041814 */
[C---:B------:R-:W-:Y:S01]  /*3b40*/  HMMA.16816.F32.BF16 R28, R4.reuse, R88, R36 ;  /* 0x00000058041c723c */ /* 0x040fe20000041824 */
[----:B------:R-:W-:Y:S07]  /*3b50*/  LDSM.16.M88.4 R36, [R118+UR8+0x8000] ;  /* 0x008000087624783b */ /* 0x000fee0008000200 */
[C---:B------:R-:W-:Y:S01]  /*3b60*/  HMMA.16816.F32.BF16 R20, R4.reuse, R90, R8 ;  /* 0x0000005a0414723c */ /* 0x040fe20000041808 */
[----:B------:R-:W5:Y:S04]  /*3b70*/  LDSM.16.M88.4 R8, [R76+0x2000] ;  /* 0x002000004c08783b */ /* 0x000f680000000200 */
[----:B------:R-:W5:Y:S03]  /*3b80*/  LDSM.16.M88.4 R88, [R118+UR8+0x9000] ;  /* 0x009000087658783b */ /* 0x000f660008000200 */
[C---:B------:R-:W-:Y:S08]  /*3b90*/  HMMA.16816.F32.BF16 R60, R4.reuse, R68, R60 ;  /* 0x00000044043c723c */ /* 0x040ff0000004183c */
        /* <DEDUP_REMOVED lines=8> */
[C---:B------:R-:W-:Y:S08]  /*3c20*/  HMMA.16816.F32.BF16 R52, R12.reuse, R58, R52 ;  /* 0x0000003a0c34723c */ /* 0x040ff00000041834 */
[C---:B----4-:R-:W-:Y:S08]  /*3c30*/  HMMA.16816.F32.BF16 R68, R12.reuse, R74, R24 ;  /* 0x0000004a0c44723c */ /* 0x050ff00000041818 */
[C---:B-1----:R-:W-:Y:S08]  /*3c40*/  HMMA.16816.F32.BF16 R60, R12.reuse, R32, R28 ;  /* 0x000000200c3c723c */ /* 0x042ff0000004181c */
[----:B------:R-:W-:Y:S08]  /*3c50*/  HMMA.16816.F32.BF16 R28, R12, R34, R20 ;  /* 0x000000220c1c723c */ /* 0x000ff00000041814 */
[C---:B-----5:R-:W-:Y:S08]  /*3c60*/  HMMA.16816.F32.BF16 R24, R8.reuse, R36, R16 ;  /* 0x000000240818723c */ /* 0x060ff00000041810 */
[----:B------:R-:W-:Y:S08]  /*3c70*/  HMMA.16816.F32.BF16 R20, R8, R38, R40 ;  /* 0x000000260814723c */ /* 0x000ff00000041828 */
[----:B------:R-:W-:Y:S01]  /*3c80*/  HMMA.16816.F32.BF16 R56, R12, R72, R48 ;  /* 0x000000480c38723c */ /* 0x000fe20000041830 */
[----:B------:R-:W-:Y:S04]  /*3c90*/  LDSM.16.M88.4 R48, [R2+0x9000] ;  /* 0x009000000230783b */ /* 0x000fe80000000200 */
[----:B------:R-:W-:Y:S03]  /*3ca0*/  LDSM.16.M88.4 R12, [R99+0x2000] ;  /* 0x00200000630c783b */ /* 0x000fe60000000200 */
[C---:B------:R-:W-:Y:S01]  /*3cb0*/  HMMA.16816.F32.BF16 R16, R8.reuse, R64, R44 ;  /* 0x000000400810723c */ /* 0x040fe2000004182c */
[----:B------:R-:W-:Y:S07]  /*3cc0*/  LDSM.16.M88.4 R72, [R0+0x8000] ;  /* 0x008000000048783b */ /* 0x000fee0000000200 */
[C---:B------:R-:W-:Y:S01]  /*3cd0*/  HMMA.16816.F32.BF16 R36, R8.reuse, R66, R52 ;  /* 0x000000420824723c */ /* 0x040fe20000041834 */
[----:B------:R-:W1:Y:S07]  /*3ce0*/  LDSM.16.M88.4 R64, [R2+0x9800] ;  /* 0x009800000240783b */ /* 0x000e6e0000000200 */
[C---:B------:R-:W-:Y:S01]  /*3cf0*/  HMMA.16816.F32.BF16 R52, R8.reuse, R90, R68 ;  /* 0x0000005a0834723c */ /* 0x040fe20000041844 */
[----:B------:R-:W3:Y:S07]  /*3d00*/  LDSM.16.M88.4 R68, [R0+0x8800] ;  /* 0x008800000044783b */ /* 0x000eee0000000200 */
[C---:B------:R-:W-:Y:S01]  /*3d10*/  HMMA.16816.F32.BF16 R44, R8.reuse, R88, R56 ;  /* 0x00000058082c723c */ /* 0x040fe20000041838 */
[----:B------:R-:W-:Y:S07]  /*3d20*/  LDSM.16.M88.4 R88, [R0+0xb800] ;  /* 0x00b800000058783b */ /* 0x000fee0000000200 */
[C---:B------:R-:W-:Y:S08]  /*3d30*/  HMMA.16816.F32.BF16 R56, R8.reuse, R80, R60 ;  /* 0x000000500838723c */ /* 0x040ff0000004183c */
[----:B------:R-:W-:Y:S01]  /*3d40*/  HMMA.16816.F32.BF16 R40, R8, R82, R28 ;  /* 0x000000520828723c */ /* 0x000fe2000004181c */
[----:B------:R-:W4:Y:S07]  /*3d50*/  LDSM.16.M88.4 R80, [R0+0x9000] ;  /* 0x009000000050783b */ /* 0x000f2e0000000200 */
[C---:B------:R-:W-:Y:S08]  /*3d60*/  HMMA.16816.F32.BF16 R32, R4.reuse, R84, R24 ;  /* 0x000000540420723c */ /* 0x040ff00000041818 */
[C---:B------:R-:W-:Y:S01]  /*3d70*/  HMMA.16816.F32.BF16 R28, R4.reuse, R86, R20 ;  /* 0x00000056041c723c */ /* 0x040fe20000041814 */
[----:B------:R-:W5:Y:S07]  /*3d80*/  LDSM.16.M88.4 R84, [R0+0x9800] ;  /* 0x009800000054783b */ /* 0x000f6e0000000200 */
[C---:B--2---:R-:W-:Y:S08]  /*3d90*/  HMMA.16816.F32.BF16 R24, R4.reuse, R92, R16 ;  /* 0x0000005c0418723c */ /* 0x044ff00000041810 */
[C---:B-1----:R-:W-:Y:S08]  /*3da0*/  HMMA.16816.F32.BF16 R60, R4.reuse, R64, R56 ;  /* 0x00000040043c723c */ /* 0x042ff00000041838 */
[C---:B------:R-:W-:Y:S08]  /*3db0*/  HMMA.16816.F32.BF16 R20, R4.reuse, R94, R36 ;  /* 0x0000005e0414723c */ /* 0x040ff00000041824 */
[C---:B------:R-:W-:Y:S08]  /*3dc0*/  HMMA.16816.F32.BF16 R16, R4.reuse, R48, R44 ;  /* 0x000000300410723c */ /* 0x040ff0000004182c */
[C---:B------:R-:W-:Y:S01]  /*3dd0*/  HMMA.16816.F32.BF16 R8, R4.reuse, R50, R52 ;  /* 0x000000320408723c */ /* 0x040fe20000041834 */
[----:B------:R-:W-:Y:S07]  /*3de0*/  LDSM.16.M88.4 R52, [R3+0x8000] ;  /* 0x008000000334783b */ /* 0x000fee0000000200 */
[----:B------:R-:W-:Y:S01]  /*3df0*/  HMMA.16816.F32.BF16 R56, R4, R66, R40 ;  /* 0x000000420438723c */ /* 0x000fe20000041828 */
[----:B------:R-:W1:Y:S04]  /*3e00*/  LDSM.16.M88.4 R4, [R98+0x2000] ;  /* 0x002000006204783b */ /* 0x000e680000000200 */
[----:B------:R-:W2:Y:S03]  /*3e10*/  LDSM.16.M88.4 R40, [R3+0x8800] ;  /* 0x008800000328783b */ /* 0x000ea60000000200 */
[C---:B------:R-:W-:Y:S01]  /*3e20*/  HMMA.16816.F32.BF16 R48, R12.reuse, R74, R28 ;  /* 0x0000004a0c30723c */ /* 0x040fe2000004181c */
[----:B------:R-:W2:Y:S07]  /*3e30*/  LDSM.16.M88.4 R28, [R3+0x9000] ;  /* 0x00900000031c783b */ /* 0x000eae0000000200 */
[C---:B---3--:R-:W-:Y:S01]  /*3e40*/  HMMA.16816.F32.BF16 R44, R12.reuse, R68, R24 ;  /* 0x000000440c2c723c */ /* 0x048fe20000041818 */
[----:B------:R-:W3:Y:S07]  /*3e50*/  LDSM.16.M88.4 R24, [R3+0x9800] ;  /* 0x009800000318783b */ /* 0x000eee0000000200 */
[C---:B------:R-:W-:Y:S08]  /*3e60*/  HMMA.16816.F32.BF16 R36, R12.reuse, R70, R20 ;  /* 0x000000460c24723c */ /* 0x040ff00000041814 */
[C---:B------:R-:W-:Y:S01]  /*3e70*/  HMMA.16816.F32.BF16 R64, R12.reuse, R72, R32 ;  /* 0x000000480c40723c */ /* 0x040fe20000041820 */
[----:B------:R-:W-:Y:S07]  /*3e80*/  LDSM.16.M88.4 R72, [R118+UR8+0xa800] ;  /* 0x00a800087648783b */ /* 0x000fee0008000200 */
[C---:B----4-:R-:W-:Y:S08]  /*3e90*/  HMMA.16816.F32.BF16 R20, R12.reuse, R82, R8 ;  /* 0x000000520c14723c */ /* 0x050ff00000041808 */
[C---:B------:R-:W-:Y:S01]  /*3ea0*/  HMMA.16816.F32.BF16 R32, R12.reuse, R80, R16 ;  /* 0x000000500c20723c */ /* 0x040fe20000041810 */
[----:B------:R-:W-:Y:S04]  /*3eb0*/  LDSM.16.M88.4 R16, [R76+0x4000] ;  /* 0x004000004c10783b */ /* 0x000fe80000000200 */
[----:B------:R-:W4:Y:S03]  /*3ec0*/  LDSM.16.M88.4 R80, [R118+UR8+0xa000] ;  /* 0x00a000087650783b */ /* 0x000f260008000200 */
[C---:B-----5:R-:W-:Y:S01]  /*3ed0*/  HMMA.16816.F32.BF16 R8, R12.reuse, R84, R60 ;  /* 0x000000540c08723c */ /* 0x060fe2000004183c */
[----:B------:R-:W5:Y:S07]  /*3ee0*/  LDSM.16.M88.4 R76, [R118+UR8+0xb800] ;  /* 0x00b80008764c783b */ /* 0x000f6e0008000200 */
[----:B------:R-:W-:Y:S01]  /*3ef0*/  HMMA.16816.F32.BF16 R12, R12, R86, R56 ;  /* 0x000000560c0c723c */ /* 0x000fe20000041838 */
[----:B------:R-:W-:Y:S07]  /*3f00*/  LDSM.16.M88.4 R84, [R2+0xb800] ;  /* 0x00b800000254783b */ /* 0x000fee0000000200 */
[C---:B-1----:R-:W-:Y:S08]  /*3f10*/  HMMA.16816.F32.BF16 R60, R4.reuse, R54, R48 ;  /* 0x00000036043c723c */ /* 0x042ff00000041830 */
[C---:B------:R-:W-:Y:S08]  /*3f20*/  HMMA.16816.F32.BF16 R68, R4.reuse, R52, R64 ;  /* 0x000000340444723c */ /* 0x040ff00000041840 */
[C---:B--2---:R-:W-:Y:S01]  /*3f30*/  HMMA.16816.F32.BF16 R56, R4.reuse, R40, R44 ;  /* 0x000000280438723c */ /* 0x044fe2000004182c */
[----:B------:R-:W1:Y:S07]  /*3f40*/  LDSM.16.M88.4 R44, [R118+UR8+0xb000] ;  /* 0x00b00008762c783b */ /* 0x000e6e0008000200 */
[C---:B------:R-:W-:Y:S01]  /*3f50*/  HMMA.16816.F32.BF16 R48, R4.reuse, R42, R36 ;  /* 0x0000002a0430723c */ /* 0x040fe20000041824 */
[----:B------:R-:W-:Y:S07]  /*3f60*/  LDSM.16.M88.4 R36, [R2+0xa800] ;  /* 0x00a800000224783b */ /* 0x000fee0000000200 */
[C---:B------:R-:W-:Y:S08]  /*3f70*/  HMMA.16816.F32.BF16 R64, R4.reuse, R28, R32 ;  /* 0x0000001c0440723c */ /* 0x040ff00000041820 */
[C---:B------:R-:W-:Y:S08]  /*3f80*/  HMMA.16816.F32.BF16 R52, R4.reuse, R30, R20 ;  /* 0x0000001e0434723c */ /* 0x040ff00000041814 */
[C---:B---3--:R-:W-:Y:S01]  /*3f90*/  HMMA.16816.F32.BF16 R40, R4.reuse, R24, R8 ;  /* 0x000000180428723c */ /* 0x048fe20000041808 */
[----:B------:R-:W-:Y:S07]  /*3fa0*/  LDSM.16.M88.4 R8, [R99+0x4000] ;  /* 0x004000006308783b */ /* 0x000fee0000000200 */
[----:B------:R-:W-:Y:S01]  /*3fb0*/  HMMA.16816.F32.BF16 R4, R4, R26, R12 ;  /* 0x0000001a0404723c */ /* 0x000fe2000004180c */
[----:B------:R-:W-:Y:S04]  /*3fc0*/  LDSM.16.M88.4 R12, [R101+0x4000] ;  /* 0x00400000650c783b */ /* 0x000fe80000000200 */
[----:B------:R-:W2:Y:S03]  /*3fd0*/  LDSM.16.M88.4 R24, [R2+0xa000] ;  /* 0x00a000000218783b */ /* 0x000ea60000000200 */
[C---:B----4-:R-:W-:Y:S01]  /*3fe0*/  HMMA.16816.F32.BF16 R20, R16.reuse, R80, R68 ;  /* 0x000000501014723c */ /* 0x050fe20000041844 */
[----:B------:R-:W3:Y:S07]  /*3ff0*/  LDSM.16.M88.4 R68, [R2+0xb000] ;  /* 0x00b000000244783b */ /* 0x000eee0000000200 */
[C---:B------:R-:W-:Y:S01]  /*4000*/  HMMA.16816.F32.BF16 R28, R16.reuse, R82, R60 ;  /* 0x00000052101c723c */ /* 0x040fe2000004183c */
[----:B------:R-:W-:Y:S04]  /*4010*/  LDSM.16.M88.4 R80, [R0+0xa800] ;  /* 0x00a800000050783b */ /* 0x000fe80000000200 */
[----:B------:R-:W-:Y:S03]  /*4020*/  LDSM.16.M88.4 R60, [R0+0xb000] ;  /* 0x00b00000003c783b */ /* 0x000fe60000000200 */
[C---:B------:R-:W-:Y:S08]  /*4030*/  HMMA.16816.F32.BF16 R32, R16.reuse, R72, R56 ;  /* 0x000000481020723c */ /* 0x040ff00000041838 */
[C---:B-----5:R-:W-:Y:S08]  /*4040*/  HMMA.16816.F32.BF16 R4, R16.reuse, R78, R4 ;  /* 0x0000004e1004723c */ /* 0x060ff00000041804 */
[C---:B------:R-:W-:Y:S01]  /*4050*/  HMMA.16816.F32.BF16 R48, R16.reuse, R74, R48 ;  /* 0x0000004a1030723c */ /* 0x040fe20000041830 */
[----:B------:R-:W4:Y:S07]  /*4060*/  LDSM.16.M88.4 R72, [R0+0xa000] ;  /* 0x00a000000048783b */ /* 0x000f2e0000000200 */
[C---:B-1----:R-:W-:Y:S08]  /*4070*/  HMMA.16816.F32.BF16 R64, R16.reuse, R44, R64 ;  /* 0x0000002c1040723c */ /* 0x042ff00000041840 */
[C---:B------:R-:W-:Y:S08]  /*4080*/  HMMA.16816.F32.BF16 R52, R16.reuse, R46, R52 ;  /* 0x0000002e1034723c */ /* 0x040ff00000041834 */
[----:B------:R-:W-:Y:S01]  /*4090*/  HMMA.16816.F32.BF16 R56, R16, R76, R40 ;  /* 0x0000004c1038723c */ /* 0x000fe20000041828 */
[----:B------:R-:W-:Y:S07]  /*40a0*/  LDSM.16.M88.4 R76, [R3+0xb800] ;  /* 0x00b80000034c783b */ /* 0x000fee0000000200 */
[C---:B--2---:R-:W-:Y:S08]  /*40b0*/  HMMA.16816.F32.BF16 R16, R12.reuse, R26, R28 ;  /* 0x0000001a0c10723c */ /* 0x044ff0000004181c */
[C---:B------:R-:W-:Y:S08]  /*40c0*/  HMMA.16816.F32.BF16 R28, R12.reuse, R36, R32 ;  /* 0x000000240c1c723c */ /* 0x040ff00000041820 */
[C---:B------:R-:W-:Y:S01]  /*40d0*/  HMMA.16816.F32.BF16 R32, R12.reuse, R86, R4 ;  /* 0x000000560c20723c */ /* 0x040fe20000041804 */
[----:B------:R-:W1:Y:S07]  /*40e0*/  LDSM.16.M88.4 R4, [R98+0x4000] ;  /* 0x004000006204783b */ /* 0x000e6e0000000200 */
[C---:B------:R-:W-:Y:S01]  /*40f0*/  HMMA.16816.F32.BF16 R40, R12.reuse, R38, R48 ;  /* 0x000000260c28723c */ /* 0x040fe20000041830 */
[----:B------:R-:W2:Y:S07]  /*4100*/  LDSM.16.M88.4 R48, [R3+0xa000] ;  /* 0x00a000000330783b */ /* 0x000eae0000000200 */
[C---:B------:R-:W-:Y:S08]  /*4110*/  HMMA.16816.F32.BF16 R20, R12.reuse, R24, R20 ;  /* 0x000000180c14723c */ /* 0x040ff00000041814 */
[C---:B---3--:R-:W-:Y:S01]  /*4120*/  HMMA.16816.F32.BF16 R44, R12.reuse, R68, R64 ;  /* 0x000000440c2c723c */ /* 0x048fe20000041840 */
[----:B------:R-:W3:Y:S07]  /*4130*/  LDSM.16.M88.4 R64, [R3+0xa800] ;  /* 0x00a800000340783b */ /* 0x000eee0000000200 */
[C---:B------:R-:W-:Y:S08]  /*4140*/  HMMA.16816.F32.BF16 R52, R12.reuse, R70, R52 ;  /* 0x000000460c34723c */ /* 0x040ff00000041834 */
[----:B------:R-:W-:Y:S01]  /*4150*/  HMMA.16816.F32.BF16 R36, R12, R84, R56 ;  /* 0x000000540c24723c */ /* 0x000fe20000041838 */
[----:B------:R5:W3:Y:S01]  /*4160*/  LDSM.16.M88.4 R56, [R3+0xb000] ;  /* 0x00b000000338783b */ /* 0x000ae20000000200 */
[----:B------:R-:W-:-:S06]  /*4170*/  DEPBAR.LE SB0, 0x0 ;  /* 0x000080000000791a */ /* 0x000fcc0000000000 */
[C---:B------:R-:W-:Y:S08]  /*4180*/  HMMA.16816.F32.BF16 R12, R8.reuse, R90, R32 ;  /* 0x0000005a080c723c */ /* 0x040ff00000041820 */
[C---:B----4-:R-:W-:Y:S08]  /*4190*/  HMMA.16816.F32.BF16 R24, R8.reuse, R72, R20 ;  /* 0x000000480818723c */ /* 0x050ff00000041814 */
[C---:B------:R-:W-:Y:S08]  /*41a0*/  HMMA.16816.F32.BF16 R20, R8.reuse, R74, R16 ;  /* 0x0000004a0814723c */ /* 0x040ff00000041810 */
[C---:B------:R-:W-:Y:S08]  /*41b0*/  HMMA.16816.F32.BF16 R16, R8.reuse, R80, R28 ;  /* 0x000000500810723c */ /* 0x040ff0000004181c */
[C---:B------:R-:W-:Y:S08]  /*41c0*/  HMMA.16816.F32.BF16 R28, R8.reuse, R82, R40 ;  /* 0x00000052081c723c */ /* 0x040ff00000041828 */
[C---:B------:R-:W-:Y:S08]  /*41d0*/  HMMA.16816.F32.BF16 R40, R8.reuse, R60, R44 ;  /* 0x0000003c0828723c */ /* 0x040ff0000004182c */
[C---:B------:R-:W-:Y:S08]  /*41e0*/  HMMA.16816.F32.BF16 R52, R8.reuse, R62, R52 ;  /* 0x0000003e0834723c */ /* 0x040ff00000041834 */
[----:B------:R-:W-:Y:S08]  /*41f0*/  HMMA.16816.F32.BF16 R60, R8, R88, R36 ;  /* 0x00000058083c723c */ /* 0x000ff00000041824 */
[C---:B-1----:R-:W-:Y:S08]  /*4200*/  HMMA.16816.F32.BF16 R36, R4.reuse, R78, R12 ;  /* 0x0000004e0424723c */ /* 0x042ff0000004180c */
[C---:B--2---:R-:W-:Y:S08]  /*4210*/  HMMA.16816.F32.BF16 R44, R4.reuse, R48, R24 ;  /* 0x00000030042c723c */ /* 0x044ff00000041818 */
[----:B------:R-:W-:Y:S01]  /*4220*/  HMMA.16816.F32.BF16 R24, R4, R50, R20 ;  /* 0x000000320418723c */ /* 0x000fe20000041814 */
[----:B------:R-:W-:Y:S01]  /*4230*/  IMAD.IADD R22, R100, 0x1, R106 ;  /* 0x0000000164167824 */ /* 0x000fe200078e026a */
[----:B------:R-:W-:-:S02]  /*4240*/  VIMNMX R21, PT, PT, R102, R96, PT ;  /* 0x0000006066157248 */ /* 0x000fc40003fe0100 */
[----:B------:R-:W-:Y:S01]  /*4250*/  VIADDMNMX R20, R102, 0x8, R96, PT ;  /* 0x0000000866147846 */ /* 0x000fe20003800160 */
[C---:B------:R-:W-:Y:S02]  /*4260*/  VIADD R0, R22.reuse, 0x38 ;  /* 0x0000003816007836 */ /* 0x040fe40000000000 */
[C---:B-----5:R-:W-:Y:S01]  /*4270*/  VIADD R3, R22.reuse, 0x1 ;  /* 0x0000000116037836 */ /* 0x060fe20000000000 */
[C---:B---3--:R-:W-:Y:S01]  /*4280*/  HMMA.16816.F32.BF16 R32, R4.reuse, R64, R16 ;  /* 0x000000400420723c */ /* 0x048fe20000041810 */
[C---:B------:R-:W-:Y:S01]  /*4290*/  VIADD R2, R22.reuse, 0x8 ;  /* 0x0000000816027836 */ /* 0x040fe20000000000 */
[----:B------:R-:W-:Y:S01]  /*42a0*/  I2FP.F32.U32 R8, R0 ;  /* 0x0000000000087245 */ /* 0x000fe20000201000 */
[----:B------:R-:W-:Y:S01]  /*42b0*/  VIADD R10, R22, 0x10 ;  /* 0x00000010160a7836 */ /* 0x000fe20000000000 */
[-C--:B------:R-:W-:Y:S01]  /*42c0*/  ISETP.GE.AND P4, PT, R0, R21.reuse, PT ;  /* 0x000000150000720c */ /* 0x080fe20003f86270 */
[----:B------:R-:W-:Y:S01]  /*42d0*/  VIADD R12, R22, 0x11 ;  /* 0x00000011160c7836 */ /* 0x000fe20000000000 */
[----:B------:R-:W-:Y:S01]  /*42e0*/  ISETP.GE.AND P1, PT, R0, R20, PT ;  /* 0x000000140000720c */ /* 0x000fe20003f26270 */
[----:B------:R-:W-:Y:S01]  /*42f0*/  FFMA.FTZ R0, R8, R194, R36 ;  /* 0x000000c208007223 */ /* 0x000fe20000010024 */
[C---:B------:R-:W-:Y:S01]  /*4300*/  ISETP.GE.AND P6, PT, R3.reuse, R21, PT ;  /* 0x000000150300720c */ /* 0x040fe20003fc6270 */
[----:B------:R-:W-:Y:S01]  /*4310*/  HMMA.16816.F32.BF16 R28, R4, R66, R28 ;  /* 0x00000042041c723c */ /* 0x000fe2000004181c */
[----:B------:R-:W-:Y:S01]  /*4320*/  BAR.SYNC.DEFER_BLOCKING 0x0 ;  /* 0x0000000000007b1d */ /* 0x000fe20000010000 */
[----:B------:R-:W-:-:S02]  /*4330*/  ISETP.GE.AND P5, PT, R3, R20, PT ;  /* 0x000000140300720c */ /* 0x000fc40003fa6270 */
[----:B------:R-:W-:Y:S02]  /*4340*/  I2FP.F32.U32 R3, R3 ;  /* 0x0000000300037245 */ /* 0x000fe40000201000 */
[----:B------:R-:W-:Y:S02]  /*4350*/  I2FP.F32.U32 R9, R2 ;  /* 0x0000000200097245 */ /* 0x000fe40000201000 */
[----:B------:R-:W-:Y:S01]  /*4360*/  FSEL R166, R0, -INF , !P4 ;  /* 0xff80000000a67808 */ /* 0x000fe20006000000 */
[-C--:B------:R-:W-:Y:S01]  /*4370*/  FFMA.FTZ R0, R8, R194.reuse, R38 ;  /* 0x000000c208007223 */ /* 0x080fe20000010026 */
[C---:B------:R-:W-:Y:S01]  /*4380*/  ISETP.GE.AND P3, PT, R2.reuse, R21, PT ;  /* 0x000000150200720c */ /* 0x040fe20003f66270 */
[C---:B------:R-:W-:Y:S01]  /*4390*/  FFMA.FTZ R8, R3.reuse, R194, R45 ;  /* 0x000000c203087223 */ /* 0x040fe2000001002d */
[----:B------:R-:W-:Y:S01]  /*43a0*/  ISETP.GE.AND P4, PT, R2, R20, PT ;  /* 0x000000140200720c */ /* 0x000fe20003f86270 */
[-C--:B------:R-:W-:Y:S01]  /*43b0*/  FFMA.FTZ R2, R3, R194.reuse, R47 ;  /* 0x000000c203027223 */ /* 0x080fe2000001002f */
[CC--:B------:R-:W-:Y:S01]  /*43c0*/  FFMA.FTZ R3, R9.reuse, R194.reuse, R24 ;  /* 0x000000c209037223 */ /* 0x0c0fe20000010018 */
[----:B------:R-:W-:Y:S01]  /*43d0*/  FFMA.FTZ R11, R9, R194, R26 ;  /* 0x000000c2090b7223 */ /* 0x000fe2000001001a */
[----:B------:R-:W-:Y:S01]  /*43e0*/  VIADD R9, R22, 0x9 ;  /* 0x0000000916097836 */ /* 0x000fe20000000000 */
[----:B------:R-:W-:Y:S01]  /*43f0*/  FSEL R127, R0, -INF , !P1 ;  /* 0xff800000007f7808 */ /* 0x000fe20004800000 */
[----:B------:R-:W-:Y:S01]  /*4400*/  HMMA.16816.F32.BF16 R40, R4, R56, R40 ;  /* 0x000000380428723c */ /* 0x000fe20000041828 */
[----:B------:R-:W-:-:S02]  /*4410*/  FSEL R36, R2, -INF , !P5 ;  /* 0xff80000002247808 */ /* 0x000fc40006800000 */
[----:B------:R-:W-:Y:S02]  /*4420*/  I2FP.F32.U32 R0, R9 ;  /* 0x0000000900007245 */ /* 0x000fe40000201000 */
[----:B------:R-:W-:Y:S02]  /*4430*/  FSEL R45, R3, -INF , !P3 ;  /* 0xff800000032d7808 */ /* 0x000fe40005800000 */
[-C--:B------:R-:W-:Y:S01]  /*4440*/  ISETP.GE.AND P5, PT, R10, R21.reuse, PT ;  /* 0x000000150a00720c */ /* 0x080fe20003fa6270 */
[----:B------:R-:W-:Y:S01]  /*4450*/  FFMA.FTZ R3, R0, R194, R25 ;  /* 0x000000c200037223 */ /* 0x000fe20000010019 */
[----:B------:R-:W-:Y:S01]  /*4460*/  ISETP.GE.AND P3, PT, R10, R20, PT ;  /* 0x000000140a00720c */ /* 0x000fe20003f66270 */
[----:B------:R-:W-:Y:S01]  /*4470*/  FFMA.FTZ R0, R0, R194, R27 ;  /* 0x000000c200007223 */ /* 0x000fe2000001001b */
[----:B------:R-:W-:Y:S01]  /*4480*/  I2FP.F32.U32 R10, R10 ;  /* 0x0000000a000a7245 */ /* 0x000fe20000201000 */
[----:B------:R-:W-:Y:S01]  /*4490*/  HMMA.16816.F32.BF16 R16, R4, R58, R52 ;  /* 0x0000003a0410723c */ /* 0x000fe20000041834 */
[----:B------:R-:W-:-:S02]  /*44a0*/  ISETP.GE.AND P1, PT, R9, R21, PT ;  /* 0x000000150900720c */ /* 0x000fc40003f26270 */
[----:B------:R-:W-:Y:S01]  /*44b0*/  FSEL R38, R8, -INF , !P6 ;  /* 0xff80000008267808 */ /* 0x000fe20007000000 */
[----:B------:R-:W-:Y:S02]  /*44c0*/  VIADD R8, R22, 0x18 ;  /* 0x0000001816087836 */ /* 0x000fe40000000000 */
[----:B------:R-:W-:Y:S01]  /*44d0*/  FFMA.FTZ R2, R10, R194, R32 ;  /* 0x000000c20a027223 */ /* 0x000fe20000010020 */
[----:B------:R-:W-:Y:S02]  /*44e0*/  ISETP.GE.AND P6, PT, R9, R20, PT ;  /* 0x000000140900720c */ /* 0x000fe40003fc6270 */
[----:B------:R-:W-:Y:S02]  /*44f0*/  FSEL R32, R3, -INF , !P1 ;  /* 0xff80000003207808 */ /* 0x000fe40004800000 */
[----:B------:R-:W-:Y:S02]  /*4500*/  I2FP.F32.U32 R3, R12 ;  /* 0x0000000c00037245 */ /* 0x000fe40000201000 */
[----:B------:R-:W-:-:S02]  /*4510*/  I2FP.F32.U32 R9, R8 ;  /* 0x0000000800097245 */ /* 0x000fc40000201000 */
[----:B------:R-:W-:Y:S01]  /*4520*/  FSEL R27, R0, -INF , !P6 ;  /* 0xff800000001b7808 */ /* 0x000fe20007000000 */
[CC--:B------:R-:W-:Y:S01]  /*4530*/  FFMA.FTZ R0, R3.reuse, R194.reuse, R35 ;  /* 0x000000c203007223 */ /* 0x0c0fe20000010023 */
[----:B------:R-:W-:Y:S01]  /*4540*/  FSEL R47, R2, -INF , !P5 ;  /* 0xff800000022f7808 */ /* 0x000fe20006800000 */
[----:B------:R-:W-:Y:S01]  /*4550*/  FFMA.FTZ R2, R10, R194, R34 ;  /* 0x000000c20a027223 */ /* 0x000fe20000010022 */
[----:B------:R-:W-:Y:S01]  /*4560*/  ISETP.GE.AND P6, PT, R8, R21, PT ;  /* 0x000000150800720c */ /* 0x000fe20003fc6270 */
[----:B------:R-:W-:Y:S01]  /*4570*/  VIADD R10, R22, 0x20 ;  /* 0x00000020160a7836 */ /* 0x000fe20000000000 */
[----:B------:R-:W-:Y:S01]  /*4580*/  ISETP.GE.AND P5, PT, R8, R20, PT ;  /* 0x000000140800720c */ /* 0x000fe20003fa6270 */
[-C--:B------:R-:W-:Y:S01]  /*4590*/  FFMA.FTZ R8, R3, R194.reuse, R33 ;  /* 0x000000c203087223 */ /* 0x080fe20000010021 */
[----:B------:R-:W-:Y:S01]  /*45a0*/  FSEL R26, R11, -INF , !P4 ;  /* 0xff8000000b1a7808 */ /* 0x000fe20006000000 */
[CC--:B------:R-:W-:Y:S01]  /*45b0*/  FFMA.FTZ R3, R9.reuse, R194.reuse, R28 ;  /* 0x000000c209037223 */ /* 0x0c0fe2000001001c */
[----:B------:R-:W-:Y:S01]  /*45c0*/  FFMA.FTZ R11, R9, R194, R30 ;  /* 0x000000c2090b7223 */ /* 0x000fe2000001001e */
[----:B------:R-:W-:Y:S01]  /*45d0*/  VIADD R9, R22, 0x19 ;  /* 0x0000001916097836 */ /* 0x000fe20000000000 */
[----:B------:R-:W-:-:S02]  /*45e0*/  ISETP.GE.AND P1, PT, R12, R20, PT ;  /* 0x000000140c00720c */ /* 0x000fc40003f26270 */
[----:B------:R-:W-:Y:S02]  /*45f0*/  FSEL R24, R2, -INF , !P3 ;  /* 0xff80000002187808 */ /* 0x000fe40005800000 */
[----:B------:R-:W-:Y:S02]  /*4600*/  I2FP.F32.U32 R2, R9 ;  /* 0x0000000900027245 */ /* 0x000fe40000201000 */
[----:B------:R-:W-:Y:S02]  /*4610*/  FSEL R25, R0, -INF , !P1 ;  /* 0xff80000000197808 */ /* 0x000fe40004800000 */
[----:B------:R-:W-:Y:S01]  /*4620*/  FSEL R30, R3, -INF , !P6 ;  /* 0xff800000031e7808 */ /* 0x000fe20007000000 */
[-C--:B------:R-:W-:Y:S01]  /*4630*/  FFMA.FTZ R3, R2, R194.reuse, R29 ;  /* 0x000000c202037223 */ /* 0x080fe2000001001d */
[----:B------:R-:W-:Y:S01]  /*4640*/  ISETP.GE.AND P1, PT, R10, R21, PT ;  /* 0x000000150a00720c */ /* 0x000fe20003f26270 */
[----:B------:R-:W-:Y:S01]  /*4650*/  FFMA.FTZ R0, R2, R194, R31 ;  /* 0x000000c202007223 */ /* 0x000fe2000001001f */
[----:B------:R-:W-:-:S02]  /*4660*/  ISETP.GE.AND P6, PT, R10, R20, PT ;  /* 0x000000140a00720c */ /* 0x000fc40003fc6270 */
[----:B------:R-:W-:Y:S02]  /*4670*/  I2FP.F32.U32 R10, R10 ;  /* 0x0000000a000a7245 */ /* 0x000fe40000201000 */
[-C--:B------:R-:W-:Y:S01]  /*4680*/  ISETP.GE.AND P4, PT, R12, R21.reuse, PT ;  /* 0x000000150c00720c */ /* 0x080fe20003f86270 */
[----:B------:R-:W-:Y:S01]  /*4690*/  VIADD R12, R22, 0x21 ;  /* 0x00000021160c7836 */ /* 0x000fe20000000000 */
[C---:B------:R-:W-:Y:S01]  /*46a0*/  ISETP.GE.AND P3, PT, R9.reuse, R21, PT ;  /* 0x000000150900720c */ /* 0x040fe20003f66270 */
[----:B------:R-:W-:Y:S01]  /*46b0*/  FFMA.FTZ R2, R10, R194, R40 ;  /* 0x000000c20a027223 */ /* 0x000fe20000010028 */
[----:B------:R-:W-:Y:S01]  /*46c0*/  FSEL R28, R8, -INF , !P4 ;  /* 0xff800000081c7808 */ /* 0x000fe20006000000 */
[----:B------:R-:W-:Y:S01]  /*46d0*/  VIADD R8, R22, 0x28 ;  /* 0x0000002816087836 */ /* 0x000fe20000000000 */
[----:B------:R-:W-:Y:S02]  /*46e0*/  ISETP.GE.AND P4, PT, R9, R20, PT ;  /* 0x000000140900720c */ /* 0x000fe40003f86270 */
[----:B------:R-:W-:-:S02]  /*46f0*/  FSEL R23, R11, -INF , !P5 ;  /* 0xff8000000b177808 */ /* 0x000fc40006800000 */
[----:B------:R-:W-:Y:S02]  /*4700*/  FSEL R29, R3, -INF , !P3 ;  /* 0xff800000031d7808 */ /* 0x000fe40005800000 */
[CC--:B------:R-:W-:Y:S02]  /*4710*/  ISETP.GE.AND P5, PT, R12.reuse, R21.reuse, PT ;  /* 0x000000150c00720c */ /* 0x0c0fe40003fa6270 */
[----:B------:R-:W-:Y:S02]  /*4720*/  ISETP.GE.AND P3, PT, R12, R20, PT ;  /* 0x000000140c00720c */ /* 0x000fe40003f66270 */
[----:B------:R-:W-:Y:S02]  /*4730*/  I2FP.F32.U32 R3, R12 ;  /* 0x0000000c00037245 */ /* 0x000fe40000201000 */
[----:B------:R-:W-:Y:S01]  /*4740*/  FSEL R84, R2, -INF , !P1 ;  /* 0xff80000002547808 */ /* 0x000fe20004800000 */
[----:B------:R-:W-:Y:S01]  /*4750*/  HMMA.16816.F32.BF16 R12, R4, R76, R60 ;  /* 0x0000004c040c723c */ /* 0x000fe2000004183c */
[----:B------:R-:W-:Y:S01]  /*4760*/  FSEL R31, R0, -INF , !P4 ;  /* 0xff800000001f7808 */ /* 0x000fe20006000000 */
[----:B------:R-:W-:Y:S01]  /*4770*/  FFMA.FTZ R2, R10, R194, R42 ;  /* 0x000000c20a027223 */ /* 0x000fe2000001002a */
[-C--:B------:R-:W-:Y:S01]  /*4780*/  ISETP.GE.AND P4, PT, R8, R21.reuse, PT ;  /* 0x000000150800720c */ /* 0x080fe20003f86270 */
[----:B------:R-:W-:Y:S01]  /*4790*/  VIADD R6, R22, 0x29 ;  /* 0x0000002916067836 */ /* 0x000fe20000000000 */
[----:B------:R-:W-:Y:S01]  /*47a0*/  ISETP.GE.AND P1, PT, R8, R20, PT ;  /* 0x000000140800720c */ /* 0x000fe20003f26270 */
[C---:B------:R-:W-:Y:S01]  /*47b0*/  FFMA.FTZ R0, R3.reuse, R194, R43 ;  /* 0x000000c203007223 */ /* 0x040fe2000001002b */
[----:B------:R-:W-:Y:S01]  /*47c0*/  I2FP.F32.U32 R8, R8 ;  /* 0x0000000800087245 */ /* 0x000fe20000201000 */
[----:B------:R-:W-:Y:S01]  /*47d0*/  FFMA.FTZ R4, R3, R194, R41 ;  /* 0x000000c203047223 */ /* 0x000fe20000010029 */
[----:B------:R-:W-:Y:S01]  /*47e0*/  FSEL R61, R2, -INF , !P6 ;  /* 0xff800000023d7808 */ /* 0x000fe20007000000 */
[----:B------:R-:W-:Y:S01]  /*47f0*/  VIADD R7, R22, 0x30 ;  /* 0x0000003016077836 */ /* 0x000fe20000000000 */
[----:B------:R-:W-:Y:S01]  /*4800*/  I2FP.F32.U32 R2, R6 ;  /* 0x0000000600027245 */ /* 0x000fe20000201000 */
[CC--:B------:R-:W-:Y:S01]  /*4810*/  FFMA.FTZ R3, R8.reuse, R194.reuse, R16 ;  /* 0x000000c208037223 */ /* 0x0c0fe20000010010 */
[-C--:B------:R-:W-:Y:S01]  /*4820*/  FFMA.FTZ R5, R8, R194.reuse, R18 ;  /* 0x000000c208057223 */ /* 0x080fe20000010012 */
[----:B------:R-:W-:Y:S01]  /*4830*/  VIADD R8, R22, 0x31 ;  /* 0x0000003116087836 */ /* 0x000fe20000000000 */
[----:B------:R-:W-:Y:S01]  /*4840*/  FSEL R62, R0, -INF , !P3 ;  /* 0xff800000003e7808 */ /* 0x000fe20005800000 */
[----:B------:R-:W-:Y:S01]  /*4850*/  FFMA.FTZ R0, R2, R194, R17 ;  /* 0x000000c202007223 */ /* 0x000fe20000010011 */
[----:B------:R-:W-:-:S02]  /*4860*/  ISETP.GE.AND P6, PT, R6, R21, PT ;  /* 0x000000150600720c */ /* 0x000fc40003fc6270 */
[----:B------:R-:W-:Y:S02]  /*4870*/  FSEL R71, R5, -INF , !P1 ;  /* 0xff80000005477808 */ /* 0x000fe40004800000 */
[----:B------:R-:W-:Y:S02]  /*4880*/  I2FP.F32.U32 R5, R8 ;  /* 0x0000000800057245 */ /* 0x000fe40000201000 */
[----:B------:R-:W-:Y:S02]  /*4890*/  FSEL R87, R3, -INF , !P4 ;  /* 0xff80000003577808 */ /* 0x000fe40006000000 */
[----:B------:R-:W-:Y:S02]  /*48a0*/  I2FP.F32.U32 R3, R7 ;  /* 0x0000000700037245 */ /* 0x000fe40000201000 */
[----:B------:R-:W-:Y:S01]  /*48b0*/  FSEL R95, R0, -INF , !P6 ;  /* 0xff800000005f7808 */ /* 0x000fe20007000000 */
[-C--:B------:R-:W-:Y:S01]  /*48c0*/  FFMA.FTZ R0, R2, R194.reuse, R19 ;  /* 0x000000c202007223 */ /* 0x080fe20000010013 */
[----:B------:R-:W-:Y:S01]  /*48d0*/  FSEL R80, R4, -INF , !P5 ;  /* 0xff80000004507808 */ /* 0x000fe20006800000 */
[C---:B------:R-:W-:Y:S01]  /*48e0*/  FFMA.FTZ R4, R5.reuse, R194, R13 ;  /* 0x000000c205047223 */ /* 0x040fe2000001000d */
[----:B------:R-:W-:Y:S01]  /*48f0*/  ISETP.GE.AND P5, PT, R6, R20, PT ;  /* 0x000000140600720c */ /* 0x000fe20003fa6270 */
[----:B------:R-:W-:Y:S01]  /*4900*/  FFMA.FTZ R5, R5, R194, R15 ;  /* 0x000000c205057223 */ /* 0x000fe2000001000f */
[----:B------:R-:W-:Y:S01]  /*4910*/  ISETP.GE.AND P6, PT, R8, R20, PT ;  /* 0x000000140800720c */ /* 0x000fe20003fc6270 */
[CC--:B------:R-:W-:Y:S01]  /*4920*/  FFMA.FTZ R2, R3.reuse, R194.reuse, R12 ;  /* 0x000000c203027223 */ /* 0x0c0fe2000001000c */
[----:B------:R-:W-:Y:S01]  /*4930*/  FFMA.FTZ R3, R3, R194, R14 ;  /* 0x000000c203037223 */ /* 0x000fe2000001000e */
[----:B------:R-:W-:Y:S01]  /*4940*/  FSEL R74, R0, -INF , !P5 ;  /* 0xff800000004a7808 */ /* 0x000fe20006800000 */
[----:B------:R-:W-:Y:S01]  /*4950*/  VIADD R0, R22, 0x39 ;  /* 0x0000003916007836 */ /* 0x000fe20000000000 */
[----:B------:R-:W-:-:S02]  /*4960*/  ISETP.GE.AND P4, PT, R7, R20, PT ;  /* 0x000000140700720c */ /* 0x000fc40003f86270 */
[-C--:B------:R-:W-:Y:S02]  /*4970*/  ISETP.GE.AND P1, PT, R8, R21.reuse, PT ;  /* 0x000000150800720c */ /* 0x080fe40003f26270 */
[----:B------:R-:W-:Y:S02]  /*4980*/  ISETP.GE.AND P3, PT, R7, R21, PT ;  /* 0x000000150700720c */ /* 0x000fe40003f66270 */
[----:B------:R-:W-:Y:S02]  /*4990*/  FSEL R107, R5, -INF , !P6 ;  /* 0xff800000056b7808 */ /* 0x000fe40007000000 */
[----:B------:R-:W-:Y:S02]  /*49a0*/  ISETP.NE.AND P6, PT, R223, 0x1, PT ;  /* 0x00000001df00780c */ /* 0x000fe40003fc5270 */
[----:B------:R-:W-:Y:S02]  /*49b0*/  FSEL R113, R3, -INF , !P4 ;  /* 0xff80000003717808 */ /* 0x000fe40006000000 */
[----:B------:R-:W-:-:S02]  /*49c0*/  FSEL R114, R4, -INF , !P1 ;  /* 0xff80000004727808 */ /* 0x000fc40004800000 */
[----:B------:R-:W-:Y:S02]  /*49d0*/  FSEL R115, R2, -INF , !P3 ;  /* 0xff80000002737808 */ /* 0x000fe40005800000 */
[CC--:B------:R-:W-:Y:S02]  /*49e0*/  ISETP.GE.AND P4, PT, R0.reuse, R21.reuse, PT ;  /* 0x000000150000720c */ /* 0x0c0fe40003f86270 */
[----:B------:R-:W-:Y:S02]  /*49f0*/  ISETP.GE.AND P1, PT, R0, R20, PT ;  /* 0x000000140000720c */ /* 0x000fe40003f26270 */
[----:B------:R-:W-:Y:S02]  /*4a00*/  I2FP.F32.U32 R2, R22 ;  /* 0x0000001600027245 */ /* 0x000fe40000201000 */
[----:B------:R-:W-:Y:S02]  /*4a10*/  I2FP.F32.U32 R0, R0 ;  /* 0x0000000000007245 */ /* 0x000fe40000201000 */
[----:B------:R-:W-:Y:S01]  /*4a20*/  ISETP.GE.AND P5, PT, R22, R21, PT ;  /* 0x000000151600720c */ /* 0x000fe20003fa6270 */
[CC--:B------:R-:W-:Y:S01]  /*4a30*/  FFMA.FTZ R4, R2.reuse, R194.reuse, R44 ;  /* 0x000000c202047223 */ /* 0x0c0fe2000001002c */
[-C--:B------:R-:W-:Y:S01]  /*4a40*/  FFMA.FTZ R2, R2, R194.reuse, R46 ;  /* 0x000000c202027223 */ /* 0x080fe2000001002e */
[CC--:B------:R-:W-:Y:S01]  /*4a50*/  FFMA.FTZ R3, R0.reuse, R194.reuse, R37 ;  /* 0x000000c200037223 */ /* 0x0c0fe20000010025 */
[----:B------:R-:W-:Y:S01]  /*4a60*/  FFMA.FTZ R0, R0, R194, R39 ;  /* 0x000000c200007223 */ /* 0x000fe20000010027 */
[----:B------:R-:W-:-:S02]  /*4a70*/  ISETP.GE.AND P3, PT, R22, R20, PT ;  /* 0x000000141600720c */ /* 0x000fc40003f66270 */
        /* <DEDUP_REMOVED lines=13> */
[C-C-:B------:R-:W-:Y:S01]  /*4b50*/  IMAD.X R3, R121.reuse, 0x1, R4.reuse, P1 ;  /* 0x0000000179037824 */ /* 0x140fe200008e0604 */
[----:B------:R-:W-:Y:S02]  /*4b60*/  IADD3 R5, P1, PT, R252, R0, RZ ;  /* 0x00000000fc057210 */ /* 0x000fe40007f3e0ff */
[-C--:B------:R-:W-:Y:S02]  /*4b70*/  LEA.HI.X R9, R2, R116.reuse, R4, 0x1, P3 ;  /* 0x0000007402097211 */ /* 0x080fe400018f0c04 */
[CC--:B------:R-:W-:Y:S01]  /*4b80*/  LEA R6, P3, R0.reuse, R117.reuse, 0x1 ;  /* 0x0000007500067211 */ /* 0x0c0fe200078608ff */
        /* <DEDUP_REMOVED lines=72> */
.L_x_830:
[----:B------:R3:W-:Y:S02]  /*5010*/  STS.128 [R193+0xb800], RZ ;  /* 0x00b800ffc1007388 */ /* 0x0007e40000000c00 */
.L_x_831:
[----:B------:R-:W-:Y:S05]  /*5020*/  BSYNC.RECONVERGENT B0 ;  /* 0x0000000000007941 */ /* 0x000fea0003800200 */
.L_x_829:
[----:B------:R-:W0:Y:S02]  /*5030*/  LDGDEPBAR ;  /* 0x00000000000079af */ /* 0x000e240000000000 */
.L_x_828:
[----:B-12---:R-:W-:Y:S01]  /*5040*/  FMNMX3.FTZ R3, R10, R36, R26, !PT ;  /* 0x000000240a037276 */ /* 0x006fe2000781001a */
[----:B------:R-:W1:Y:S01]  /*5050*/  LDCU UR4, c[0x0][0x45c] ;  /* 0x00008b80ff0477ac */ /* 0x000e620008000800 */
[----:B------:R-:W-:Y:S01]  /*5060*/  FMNMX3.FTZ R0, R11, R38, R45, !PT ;  /* 0x000000260b007276 */ /* 0x000fe2000781002d */
[----:B------:R-:W-:Y:S01]  /*5070*/  IMAD.SHL.U32 R22, R97, 0x2, RZ ;  /* 0x0000000261167824 */ /* 0x000fe200078e00ff */
[----:B------:R-:W-:Y:S01]  /*5080*/  FMNMX3.FTZ R3, R3, R27, R24, !PT ;  /* 0x0000001b03037276 */ /* 0x000fe20007810018 */
[----:B------:R-:W-:Y:S01]  /*5090*/  IMAD.WIDE.U32 R170, R110, -0x2daee0ad, RZ ;  /* 0xd2511f536eaa7825 */ /* 0x000fe200078e00ff */
[----:B------:R-:W-:Y:S01]  /*50a0*/  FMNMX3.FTZ R0, R0, R32, R47, !PT ;  /* 0x0000002000007276 */ /* 0x000fe2000781002f */
[----:B------:R-:W-:Y:S01]  /*50b0*/  ULEA UR5, UR19, UR9, 0x18 ;  /* 0x0000000913057291 */ /* 0x000fe2000f8ec0ff */
[----:B------:R-:W-:Y:S01]  /*50c0*/  FMNMX3.FTZ R3, R3, R25, R23, !PT ;  /* 0x0000001903037276 */ /* 0x000fe20007810017 */
[----:B------:R-:W-:Y:S01]  /*50d0*/  IMAD.WIDE.U32 R168, R105, -0x326172a9, RZ ;  /* 0xcd9e8d5769a87825 */ /* 0x000fe200078e00ff */
[----:B------:R-:W-:Y:S01]  /*50e0*/  FMNMX3.FTZ R0, R0, R28, R30, !PT ;  /* 0x0000001c00007276 */ /* 0x000fe2000781001e */
[----:B------:R-:W-:Y:S01]  /*50f0*/  STL.64 [R1+0x50], R170 ;  /* 0x000050aa01007387 */ /* 0x000fe20000100a00 */
[----:B------:R-:W-:Y:S01]  /*5100*/  FMNMX3.FTZ R3, R3, R31, R61, !PT ;  /* 0x0000001f03037276 */ /* 0x000fe2000781003d */
[----:B------:R-:W-:Y:S01]  /*5110*/  VIADD R60, R196, 0x9e3779b9 ;  /* 0x9e3779b9c43c7836 */ /* 0x000fe20000000000 */
[----:B------:R-:W-:Y:S01]  /*5120*/  FMNMX3.FTZ R0, R0, R29, R84, !PT ;  /* 0x0000001d00007276 */ /* 0x000fe20007810054 */
[----:B------:R-:W-:Y:S01]  /*5130*/  VIADD R7, R197, 0xbb67ae85 ;  /* 0xbb67ae85c5077836 */ /* 0x000fe20000000000 */
[----:B------:R-:W-:Y:S01]  /*5140*/  FMNMX3.FTZ R3, R3, R62, R71, !PT ;  /* 0x0000003e03037276 */ /* 0x000fe20007810047 */
[----:B------:R-:W-:Y:S01]  /*5150*/  VIADD R66, R197, 0x76cf5d0a ;  /* 0x76cf5d0ac5427836 */ /* 0x000fe20000000000 */
[----:B------:R-:W-:Y:S01]  /*5160*/  FMNMX3.FTZ R116, R0, R80, R87, !PT ;  /* 0x0000005000747276 */ /* 0x000fe20007810057 */
[----:B------:R-:W-:Y:S01]  /*5170*/  VIADD R69, R196, 0xdaa66d2b ;  /* 0xdaa66d2bc4457836 */ /* 0x000fe20000000000 */
        /* <DEDUP_REMOVED lines=9> */
[C---:B------:R-:W-:Y:S01]  /*5210*/  VIADD R68, R197.reuse, 0xa9066899 ;  /* 0xa9066899c5447836 */ /* 0x040fe20000000000 */
[----:B------:R-:W-:Y:S01]  /*5220*/  FMNMX.FTZ R116, R112, R116, !PT ;  /* 0x0000007470747209 */ /* 0x000fe20007810000 */
[----:B------:R-:W-:-:S02]  /*5230*/  VIADD R83, R197, 0x646e171e ;  /* 0x646e171ec5537836 */ /* 0x000fc40000000000 */
[----:B------:R-:W2:Y:S01]  /*5240*/  SHFL.BFLY PT, R2, R3, 0x2, 0x1f ;  /* 0x0c401f0003027f89 */ /* 0x000ea200000e0000 */
[----:B------:R-:W-:Y:S02]  /*5250*/  VIADD R67, R196, 0xb54cda56 ;  /* 0xb54cda56c4437836 */ /* 0x000fe40000000000 */
[----:B------:R-:W-:Y:S01]  /*5260*/  IMAD.MOV.U32 R86, RZ, RZ, 0x20 ;  /* 0x00000020ff567424 */ /* 0x000fe200078e00ff */
[----:B------:R-:W4:Y:S04]  /*5270*/  SHFL.BFLY PT, R4, R116, 0x2, 0x1f ;  /* 0x0c401f0074047f89 */ /* 0x000f2800000e0000 */
[----:B------:R-:W-:Y:S02]  /*5280*/  SEL R86, R86, 0xffffffe0, !P2 ;  /* 0xffffffe056567807 */ /* 0x000fe40005000000 */
[----:B--2---:R-:W-:-:S02]  /*5290*/  FMNMX.FTZ R3, R3, R2, !PT ;  /* 0x0000000203037209 */ /* 0x004fc40007810000 */
[----:B----4-:R-:W-:-:S03]  /*52a0*/  FMNMX.FTZ R116, R116, R4, !PT ;  /* 0x0000000474747209 */ /* 0x010fc60007810000 */
[----:B------:R-:W2:Y:S04]  /*52b0*/  SHFL.BFLY PT, R0, R3, 0x1, 0x1f ;  /* 0x0c201f0003007f89 */ /* 0x000ea800000e0000 */
[----:B------:R-:W4:Y:S01]  /*52c0*/  SHFL.BFLY PT, R4, R116, 0x1, 0x1f ;  /* 0x0c201f0074047f89 */ /* 0x000f2200000e0000 */
[----:B--2---:R-:W-:-:S04]  /*52d0*/  FMNMX.FTZ R3, R3, R0, !PT ;  /* 0x0000000003037209 */ /* 0x004fc80007810000 */
[C---:B------:R-:W-:Y:S01]  /*52e0*/  FSETP.NEU.FTZ.AND P1, PT, R3.reuse, -INF , PT ;  /* 0xff8000000300780b */ /* 0x040fe20003f3d000 */
[----:B-1----:R-:W-:Y:S01]  /*52f0*/  FMUL.FTZ R2, R3, UR4 ;  /* 0x0000000403027c20 */ /* 0x002fe20008410000 */
[----:B----4-:R-:W-:Y:S02]  /*5300*/  FMNMX.FTZ R116, R116, R4, !PT ;  /* 0x0000000474747209 */ /* 0x010fe40007810000 */
[----:B------:R-:W-:Y:S02]  /*5310*/  LOP3.LUT R4, R197, R22, R171, 0x96, !PT ;  /* 0x00000016c5047212 */ /* 0x000fe400078e96ab */
[----:B------:R-:W-:Y:S01]  /*5320*/  FSEL R2, R2, RZ, P1 ;  /* 0x000000ff02027208 */ /* 0x000fe20000800000 */
[C---:B------:R-:W-:Y:S01]  /*5330*/  FMUL.FTZ R12, R116.reuse, UR4 ;  /* 0x00000004740c7c20 */ /* 0x040fe20008410000 */
[----:B------:R-:W-:Y:S01]  /*5340*/  FSETP.NEU.FTZ.AND P1, PT, R116, -INF , PT ;  /* 0xff8000007400780b */ /* 0x000fe20003f3d000 */
[----:B------:R-:W-:-:S04]  /*5350*/  IMAD.WIDE.U32 R4, R4, -0x326172a9, RZ ;  /* 0xcd9e8d5704047825 */ /* 0x000fc800078e00ff */
[--C-:B------:R-:W-:Y:S01]  /*5360*/  FFMA.FTZ R0, R10, UR4, -R2.reuse ;  /* 0x000000040a007c23 */ /* 0x100fe20008010802 */
[----:B------:R-:W-:Y:S01]  /*5370*/  FSEL R12, R12, RZ, P1 ;  /* 0x000000ff0c0c7208 */ /* 0x000fe20000800000 */
[----:B------:R-:W-:Y:S01]  /*5380*/  FFMA.FTZ R6, R25, UR4, -R2 ;  /* 0x0000000419067c23 */ /* 0x000fe20008010802 */
[----:B------:R-:W-:Y:S01]  /*5390*/  LOP3.LUT R8, R60, R168, R5, 0x96, !PT ;  /* 0x000000a83c087212 */ /* 0x000fe200078e9605 */
[----:B------:R1:W-:Y:S04]  /*53a0*/  MUFU.EX2 R145, R0 ;  /* 0x0000000000917308 */ /* 0x0003e80000000800 */
[----:B------:R-:W-:-:S04]  /*53b0*/  IMAD.WIDE.U32 R8, R8, -0x2daee0ad, RZ ;  /* 0xd2511f5308087825 */ /* 0x000fc800078e00ff */
[----:B------:R-:W-:Y:S01]  /*53c0*/  MUFU.EX2 R125, R6 ;  /* 0x00000006007d7308 */ /* 0x000fe20000000800 */
[----:B-1----:R-:W-:-:S07]  /*53d0*/  FFMA.FTZ R0, R36, UR4, -R2 ;  /* 0x0000000424007c23 */ /* 0x002fce0008010802 */
[----:B------:R1:W2:Y:S02]  /*53e0*/  MUFU.EX2 R144, R0 ;  /* 0x0000000000907308 */ /* 0x0002a40000000800 */
[----:B-1----:R-:W-:-:S06]  /*53f0*/  FFMA.FTZ R0, R26, UR4, -R2 ;  /* 0x000000041a007c23 */ /* 0x002fcc0008010802 */
[----:B------:R1:W-:Y:S02]  /*5400*/  MUFU.EX2 R129, R0 ;  /* 0x0000000000817308 */ /* 0x0003e40000000800 */
[----:B-1----:R-:W-:-:S06]  /*5410*/  FFMA.FTZ R0, R27, UR4, -R2 ;  /* 0x000000041b007c23 */ /* 0x002fcc0008010802 */
[----:B------:R1:W-:Y:S02]  /*5420*/  MUFU.EX2 R124, R0 ;  /* 0x00000000007c7308 */ /* 0x0003e40000000800 */
[----:B-1----:R-:W-:-:S06]  /*5430*/  FFMA.FTZ R0, R24, UR4, -R2 ;  /* 0x0000000418007c23 */ /* 0x002fcc0008010802 */
[----:B------:R1:W-:Y:S02]  /*5440*/  MUFU.EX2 R102, R0 ;  /* 0x0000000000667308 */ /* 0x0003e40000000800 */
[----:B-1----:R-:W-:-:S05]  /*5450*/  LOP3.LUT R0, R196, R109, R169, 0x96, !PT ;  /* 0x0000006dc4007212 */ /* 0x002fca00078e96a9 */
[----:B------:R-:W-:-:S04]  /*5460*/  IMAD.WIDE.U32 R150, R0, -0x2daee0ad, RZ ;  /* 0xd2511f5300967825 */ /* 0x000fc800078e00ff */
[----:B------:R-:W-:Y:S01]  /*5470*/  FFMA.FTZ R0, R23, UR4, -R2 ;  /* 0x0000000417007c23 */ /* 0x000fe20008010802 */
[----:B------:R-:W-:Y:S01]  /*5480*/  VIADD R23, R196, 0x3c6ef372 ;  /* 0x3c6ef372c4177836 */ /* 0x000fe20000000000 */
[----:B------:R-:W-:Y:S02]  /*5490*/  LOP3.LUT R5, R7, R170, R151, 0x96, !PT ;  /* 0x000000aa07057212 */ /* 0x000fe400078e9697 */
[----:B------:R1:W-:Y:S01]  /*54a0*/  MUFU.EX2 R148, R0 ;  /* 0x0000000000947308 */ /* 0x0003e20000000800 */
[----:B------:R-:W-:Y:S02]  /*54b0*/  STL.64 [R1+0x58], R150 ;  /* 0x0000589601007387 */ /* 0x000fe40000100a00 */
[----:B------:R-:W-:Y:S01]  /*54c0*/  IMAD.WIDE.U32 R220, R5, -0x326172a9, RZ ;  /* 0xcd9e8d5705dc7825 */ /* 0x000fe200078e00ff */
[----:B------:R-:W-:-:S04]  /*54d0*/  LOP3.LUT R5, R66, R150, R9, 0x96, !PT ;  /* 0x0000009642057212 */ /* 0x000fc800078e9609 */
[----:B------:R-:W-:Y:S01]  /*54e0*/  LOP3.LUT R6, R23, R4, R221, 0x96, !PT ;  /* 0x0000000417067212 */ /* 0x000fe200078e96dd */
[----:B------:R-:W-:-:S04]  /*54f0*/  IMAD.WIDE.U32 R4, R5, -0x326172a9, RZ ;  /* 0xcd9e8d5705047825 */ /* 0x000fc800078e00ff */
[----:B------:R-:W-:Y:S01]  /*5500*/  IMAD.WIDE.U32 R6, R6, -0x2daee0ad, RZ ;  /* 0xd2511f5306067825 */ /* 0x000fe200078e00ff */
[----:B------:R-:W-:-:S03]  /*5510*/  LOP3.LUT R10, R69, R220, R5, 0x96, !PT ;  /* 0x000000dc450a7212 */ /* 0x000fc600078e9605 */
[----:B-1----:R-:W-:Y:S01]  /*5520*/  FFMA.FTZ R0, R11, UR4, -R12 ;  /* 0x000000040b007c23 */ /* 0x002fe2000801080c */
[----:B------:R-:W-:Y:S01]  /*5530*/  LOP3.LUT R8, R64, R8, R7, 0x96, !PT ;  /* 0x0000000840087212 */ /* 0x000fe200078e9607 */
[----:B------:R-:W-:Y:S02]  /*5540*/  IMAD.WIDE.U32 R10, R10, -0x2daee0ad, RZ ;  /* 0xd2511f530a0a7825 */ /* 0x000fe400078e00ff */
[----:B------:R1:W-:Y:S02]  /*5550*/  MUFU.EX2 R149, R0 ;  /* 0x0000000000957308 */ /* 0x0003e40000000800 */
[----:B------:R-:W-:Y:S01]  /*5560*/  IMAD.WIDE.U32 R8, R8, -0x326172a9, RZ ;  /* 0xcd9e8d5708087825 */ /* 0x000fe200078e00ff */
[----:B------:R-:W-:-:S04]  /*5570*/  LOP3.LUT R5, R70, R6, R11, 0x96, !PT ;  /* 0x0000000646057212 */ /* 0x000fc800078e960b */
[----:B------:R-:W-:Y:S01]  /*5580*/  LOP3.LUT R6, R65, R4, R9, 0x96, !PT ;  /* 0x0000000441067212 */ /* 0x000fe200078e9609 */
[----:B------:R-:W-:-:S04]  /*5590*/  IMAD.WIDE.U32 R4, R5, -0x326172a9, RZ ;  /* 0xcd9e8d5705047825 */ /* 0x000fc800078e00ff */
[----:B------:R-:W-:Y:S01]  /*55a0*/  IMAD.WIDE.U32 R6, R6, -0x2daee0ad, RZ ;  /* 0xd2511f5306067825 */ /* 0x000fe200078e00ff */
[----:B------:R-:W-:-:S03]  /*55b0*/  LOP3.LUT R8, R82, R8, R5, 0x96, !PT ;  /* 0x0000000852087212 */ /* 0x000fc600078e9605 */
[--C-:B------:R-:W-:Y:S01]  /*55c0*/  FFMA.FTZ R5, R30, UR4, -R12.reuse ;  /* 0x000000041e057c23 */ /* 0x100fe2000801080c */
[----:B-1----:R-:W-:Y:S01]  /*55d0*/  FFMA.FTZ R0, R38, UR4, -R12 ;  /* 0x0000000426007c23 */ /* 0x002fe2000801080c */
[----:B------:R-:W-:Y:S02]  /*55e0*/  LOP3.LUT R10, R68, R10, R7, 0x96, !PT ;  /* 0x0000000a440a7212 */ /* 0x000fe400078e9607 */
[----:B------:R-:W-:Y:S01]  /*55f0*/  MUFU.EX2 R100, R5 ;  /* 0x0000000500647308 */ /* 0x000fe20000000800 */
[----:B------:R-:W1:Y:S01]  /*5600*/  LDC R7, c[0x0][0x4f8] ;  /* 0x00013e00ff077b82 */ /* 0x000e620000000800 */
[----:B------:R-:W-:-:S04]  /*5610*/  IMAD.WIDE.U32 R50, R8, -0x2daee0ad, RZ ;  /* 0xd2511f5308327825 */ /* 0x000fc800078e00ff */
[----:B------:R-:W-:Y:S01]  /*5620*/  IMAD.WIDE.U32 R48, R10, -0x326172a9, RZ ;  /* 0xcd9e8d570a307825 */ /* 0x000fe200078e00ff */
[----:B------:R-:W-:Y:S01]  /*5630*/  LOP3.LUT R13, R83, R6, R51, 0x96, !PT ;  /* 0x00000006530d7212 */ /* 0x000fe200078e9633 */
[----:B------:R4:W-:Y:S01]  /*5640*/  MUFU.EX2 R146, R0 ;  /* 0x0000000000927308 */ /* 0x0009e20000000800 */
[----:B--2---:R-:W-:Y:S02]  /*5650*/  F2FP.BF16.F32.PACK_AB R6, R144, R145 ;  /* 0x000000919006723e */ /* 0x004fe400000010ff */
[----:B------:R-:W-:Y:S02]  /*5660*/  LOP3.LUT R4, R67, R4, R49, 0x96, !PT ;  /* 0x0000000443047212 */ /* 0x000fe400078e9631 */
[C---:B------:R-:W-:Y:S02]  /*5670*/  PRMT R142, R6.reuse, 0x7610, R142 ;  /* 0x00007610068e7816 */ /* 0x040fe4000000008e */
[----:B------:R-:W-:Y:S02]  /*5680*/  PRMT R154, R6, 0x7632, R154 ;  /* 0x00007632069a7816 */ /* 0x000fe4000000009a */
[----:B------:R-:W-:-:S02]  /*5690*/  LOP3.LUT R6, R4, 0xffff, RZ, 0xc0, !PT ;  /* 0x0000ffff04067812 */ /* 0x000fc400078ec0ff */
[----:B------:R-:W-:Y:S02]  /*56a0*/  LOP3.LUT R73, R4, 0xff, RZ, 0xc0, !PT ;  /* 0x000000ff04497812 */ /* 0x000fe400078ec0ff */
[----:B------:R-:W-:Y:S02]  /*56b0*/  SHF.R.U32.HI R72, RZ, 0x8, R6 ;  /* 0x00000008ff487819 */ /* 0x000fe40000011606 */
[C---:B------:R-:W-:Y:S01]  /*56c0*/  PRMT R96, R48.reuse, 0x7772, RZ ;  /* 0x0000777230607816 */ /* 0x040fe200000000ff */
[----:B----4-:R-:W-:Y:S01]  /*56d0*/  FFMA.FTZ R0, R45, UR4, -R12 ;  /* 0x000000042d007c23 */ /* 0x010fe2000801080c */
[C---:B------:R-:W-:Y:S02]  /*56e0*/  PRMT R97, R48.reuse, 0x7773, RZ ;  /* 0x0000777330617816 */ /* 0x040fe400000000ff */
[----:B------:R-:W-:Y:S01]  /*56f0*/  SHF.R.U32.HI R81, RZ, 0x18, R4 ;  /* 0x00000018ff517819 */ /* 0x000fe20000011604 */
[----:B------:R2:W-:Y:S01]  /*5700*/  MUFU.EX2 R130, R0 ;  /* 0x0000000000827308 */ /* 0x0005e20000000800 */
[----:B------:R-:W-:-:S02]  /*5710*/  PRMT R94, R48, 0x7771, RZ ;  /* 0x00007771305e7816 */ /* 0x000fc400000000ff */
[----:B------:R-:W-:Y:S02]  /*5720*/  LOP3.LUT R93, R13, 0xff, RZ, 0xc0, !PT ;  /* 0x000000ff0d5d7812 */ /* 0x000fe400078ec0ff */
[----:B------:R-:W-:Y:S02]  /*5730*/  SHF.R.U32.HI R98, RZ, 0x18, R13 ;  /* 0x00000018ff627819 */ /* 0x000fe4000001160d */
[C---:B------:R-:W-:Y:S02]  /*5740*/  PRMT R105, R50.reuse, 0x7772, RZ ;  /* 0x0000777232697816 */ /* 0x040fe400000000ff */
[C---:B------:R-:W-:Y:S02]  /*5750*/  PRMT R104, R50.reuse, 0x7773, RZ ;  /* 0x0000777332687816 */ /* 0x040fe400000000ff */
[----:B------:R-:W-:Y:S02]  /*5760*/  PRMT R99, R50, 0x7771, RZ ;  /* 0x0000777132637816 */ /* 0x000fe400000000ff */
[----:B------:R-:W-:-:S02]  /*5770*/  ISETP.LE.U32.AND P4, PT, R73, UR6, PT ;  /* 0x0000000649007c0c */ /* 0x000fc4000bf83070 */
[----:B------:R-:W-:Y:S01]  /*5780*/  ISETP.LE.U32.AND P1, PT, R81, UR6, PT ;  /* 0x0000000651007c0c */ /* 0x000fe2000bf23070 */
[----:B--2---:R-:W-:-:S04]  /*5790*/  FFMA.FTZ R0, R32, UR4, -R12 ;  /* 0x0000000420007c23 */ /* 0x004fc8000801080c */
[----:B------:R2:W4:Y:S02]  /*57a0*/  MUFU.EX2 R101, R0 ;  /* 0x0000000000657308 */ /* 0x0005240000000800 */
[----:B--2---:R-:W-:Y:S01]  /*57b0*/  FFMA.FTZ R0, R47, UR4, -R12 ;  /* 0x000000042f007c23 */ /* 0x004fe2000801080c */
[----:B----4-:R-:W-:-:S05]  /*57c0*/  F2FP.BF16.F32.PACK_AB R5, R101, R130 ;  /* 0x000000826505723e */ /* 0x010fca00000010ff */
[----:B------:R2:W-:Y:S01]  /*57d0*/  MUFU.EX2 R103, R0 ;  /* 0x0000000000677308 */ /* 0x0005e20000000800 */
[C---:B------:R-:W-:Y:S02]  /*57e0*/  PRMT R153, R5.reuse, 0x7610, R153 ;  /* 0x0000761005997816 */ /* 0x040fe40000000099 */
[----:B------:R-:W-:Y:S01]  /*57f0*/  PRMT R152, R5, 0x7632, R152 ;  /* 0x0000763205987816 */ /* 0x000fe20000000098 */
[----:B------:R-:W-:-:S04]  /*5800*/  FFMA.FTZ R5, R31, UR4, -R2 ;  /* 0x000000041f057c23 */ /* 0x000fc80008010802 */
[----:B------:R4:W5:Y:S01]  /*5810*/  MUFU.EX2 R203, R5 ;  /* 0x0000000500cb7308 */ /* 0x0009620000000800 */
[----:B--2---:R-:W-:-:S07]  /*5820*/  FFMA.FTZ R0, R28, UR4, -R12 ;  /* 0x000000041c007c23 */ /* 0x004fce000801080c */
[----:B------:R2:W-:Y:S01]  /*5830*/  MUFU.EX2 R147, R0 ;  /* 0x0000000000937308 */ /* 0x0005e20000000800 */
[----:B----4-:R-:W-:Y:S02]  /*5840*/  F2FP.BF16.F32.PACK_AB R5, R125, R102 ;  /* 0x000000667d05723e */ /* 0x010fe400000010ff */
[----:B-----5:R-:W-:Y:S02]  /*5850*/  F2FP.BF16.F32.PACK_AB R6, R203, R148 ;  /* 0x00000094cb06723e */ /* 0x020fe400000010ff */
[C---:B------:R-:W-:Y:S02]  /*5860*/  PRMT R164, R5.reuse, 0x7610, R164 ;  /* 0x0000761005a47816 */ /* 0x040fe400000000a4 */
[----:B------:R-:W-:Y:S02]  /*5870*/  PRMT R163, R5, 0x7632, R163 ;  /* 0x0000763205a37816 */ /* 0x000fe400000000a3 */
[C---:B------:R-:W-:Y:S02]  /*5880*/  PRMT R162, R6.reuse, 0x7610, R162 ;  /* 0x0000761006a27816 */ /* 0x040fe400000000a2 */
[----:B------:R-:W-:-:S02]  /*5890*/  PRMT R160, R6, 0x7632, R160 ;  /* 0x0000763206a07816 */ /* 0x000fc400000000a0 */
[----:B--2---:R-:W-:Y:S02]  /*58a0*/  F2FP.BF16.F32.PACK_AB R0, R146, R149 ;  /* 0x000000959200723e */ /* 0x004fe400000010ff */
[----:B------:R-:W-:Y:S02]  /*58b0*/  PRMT R14, R162, 0x5410, R160 ;  /* 0x00005410a20e7816 */ /* 0x000fe400000000a0 */
[C---:B------:R-:W-:Y:S02]  /*58c0*/  PRMT R139, R0.reuse, 0x7610, R139 ;  /* 0x00007610008b7816 */ /* 0x040fe4000000008b */
[----:B------:R-:W-:Y:S01]  /*58d0*/  PRMT R143, R0, 0x7632, R143 ;  /* 0x00007632008f7816 */ /* 0x000fe2000000008f */
[----:B------:R-:W-:-:S03]  /*58e0*/  FFMA.FTZ R0, R29, UR4, -R12 ;  /* 0x000000041d007c23 */ /* 0x000fc6000801080c */
[----:B------:R-:W-:Y:S01]  /*58f0*/  PRMT R6, R139, 0x5410, R143 ;  /* 0x000054108b067816 */ /* 0x000fe2000000008f */
[----:B------:R2:W4:Y:S02]  /*5900*/  MUFU.EX2 R131, R0 ;  /* 0x0000000000837308 */ /* 0x0005240000000800 */
[----:B--2---:R-:W-:Y:S02]  /*5910*/  F2FP.BF16.F32.PACK_AB R0, R124, R129 ;  /* 0x000000817c00723e */ /* 0x004fe400000010ff */
[----:B----4-:R-:W-:Y:S02]  /*5920*/  F2FP.BF16.F32.PACK_AB R5, R131, R100 ;  /* 0x000000648305723e */ /* 0x010fe400000010ff */
[C---:B------:R-:W-:Y:S02]  /*5930*/  PRMT R159, R0.reuse, 0x7610, R159 ;  /* 0x00007610009f7816 */ /* 0x040fe4000000009f */
[----:B------:R-:W-:Y:S02]  /*5940*/  PRMT R157, R0, 0x7632, R157 ;  /* 0x00007632009d7816 */ /* 0x000fe4000000009d */
[----:B------:R-:W-:-:S02]  /*5950*/  F2FP.BF16.F32.PACK_AB R0, R147, R103 ;  /* 0x000000679300723e */ /* 0x000fc400000010ff */
[C---:B------:R-:W-:Y:S02]  /*5960*/  PRMT R161, R5.reuse, 0x7610, R161 ;  /* 0x0000761005a17816 */ /* 0x040fe400000000a1 */
        /* <DEDUP_REMOVED lines=8> */
[----:B------:R-:W-:Y:S01]  /*59f0*/  PRMT R7, R142, 0x5410, R154 ;  /* 0x000054108e077816 */ /* 0x000fe2000000009a */
[----:B------:R-:W-:Y:S01]  /*5a00*/  IMAD R0, R0, 0x10000, R0 ;  /* 0x0001000000007824 */ /* 0x000fe200078e0200 */
[----:B------:R-:W-:Y:S01]  /*5a10*/  LDSM.16.MT88.4 R40, [R117+0xc000] ;  /* 0x00c000007528783b */ /* 0x000fe20000004200 */
[----:B------:R-:W-:Y:S02]  /*5a20*/  VIADD R15, R117, 0xc000 ;  /* 0x0000c000750f7836 */ /* 0x000fe40000000000 */
[----:B------:R-:W-:Y:S01]  /*5a30*/  IMAD.MOV.U32 R73, RZ, RZ, R100 ;  /* 0x000000ffff497224 */ /* 0x000fe200078e0064 */
[----:B------:R-:W-:Y:S01]  /*5a40*/  HSET2.LE.AND R5, R5, R0, PT ;  /* 0x0000000005057233 */ /* 0x000fe20003803000 */
[----:B------:R-:W1:Y:S04]  /*5a50*/  LDSM.16.MT88.4 R52, [R51+0xe000] ;  /* 0x00e000003334783b */ /* 0x000e680000004200 */
[----:B------:R-:W-:Y:S01]  /*5a60*/  LOP3.LUT R8, R6, R5, RZ, 0xc0, !PT ;  /* 0x0000000506087212 */ /* 0x000fe200078ec0ff */
[----:B------:R-:W-:Y:S01]  /*5a70*/  IMAD.MOV.U32 R5, RZ, RZ, R48 ;  /* 0x000000ffff057224 */ /* 0x000fe200078e0030 */
[----:B------:R-:W-:Y:S01]  /*5a80*/  PRMT R6, R4, 0x7632, R6 ;  /* 0x0000763204067816 */ /* 0x000fe20000000006 */
[----:B------:R-:W2:Y:S01]  /*5a90*/  LDSM.16.MT88.4 R24, [R51+0xc000] ;  /* 0x00c000003318783b */ /* 0x000ea20000004200 */
[----:B------:R-:W-:-:S02]  /*5aa0*/  PRMT R4, R96, 0x5410, R97 ;  /* 0x0000541060047816 */ /* 0x000fc40000000061 */
[----:B------:R-:W-:Y:S01]  /*5ab0*/  LOP3.LUT R75, R6, 0xff, RZ, 0xc0, !PT ;  /* 0x000000ff064b7812 */ /* 0x000fe200078ec0ff */
[----:B------:R-:W4:Y:S01]  /*5ac0*/  LDSM.16.MT88.4 R56, [R51+0xe800] ;  /* 0x00e800003338783b */ /* 0x000f220000004200 */
[----:B------:R-:W-:Y:S02]  /*5ad0*/  LOP3.LUT R6, R4, 0xff00ff, RZ, 0xc0, !PT ;  /* 0x00ff00ff04067812 */ /* 0x000fe400078ec0ff */
[----:B------:R-:W-:Y:S01]  /*5ae0*/  PRMT R4, R75, 0x5410, R81 ;  /* 0x000054104b047816 */ /* 0x000fe20000000051 */
[----:B------:R-:W5:Y:S01]  /*5af0*/  LDSM.16.MT88.4 R44, [R51+0xc800] ;  /* 0x00c80000332c783b */ /* 0x000f620000004200 */
[----:B------:R-:W-:Y:S02]  /*5b00*/  LOP3.LUT R5, R5, 0xff, RZ, 0xc0, !PT ;  /* 0x000000ff05057812 */ /* 0x000fe400078ec0ff */
[--C-:B------:R-:W-:Y:S01]  /*5b10*/  HSET2.LE.AND R6, R6, R0.reuse, PT ;  /* 0x0000000006067233 */ /* 0x100fe20003803000 */
[----:B------:R-:W3:Y:S01]  /*5b20*/  LDSM.16.MT88.4 R36, [R117+0xc800] ;  /* 0x00c800007524783b */ /* 0x000ee20000004200 */
[----:B------:R-:W-:-:S02]  /*5b30*/  HSET2.LE.AND R4, R4, R0, PT ;  /* 0x0000000004047233 */ /* 0x000fc40003803000 */
[----:B------:R-:W-:Y:S02]  /*5b40*/  PRMT R5, R5, 0x5410, R94 ;  /* 0x0000541005057816 */ /* 0x000fe4000000005e */
[----:B------:R-:W-:Y:S02]  /*5b50*/  ISETP.LE.U32.AND P3, PT, R75, UR6, PT ;  /* 0x000000064b007c0c */ /* 0x000fe4000bf63070 */
[----:B------:R-:W-:Y:S02]  /*5b60*/  LOP3.LUT R9, R7, R4, RZ, 0xc0, !PT ;  /* 0x0000000407097212 */ /* 0x000fe400078ec0ff */
[----:B------:R-:W-:Y:S02]  /*5b70*/  HSET2.LE.AND R5, R5, R0, PT ;  /* 0x0000000005057233 */ /* 0x000fe40003803000 */
[----:B------:R-:W-:Y:S02]  /*5b80*/  PRMT R4, R153, 0x5410, R152 ;  /* 0x0000541099047816 */ /* 0x000fe40000000098 */
[----:B------:R-:W-:-:S02]  /*5b90*/  PRMT R7, R13, 0x7632, R7 ;  /* 0x000076320d077816 */ /* 0x000fc40000000007 */
[----:B------:R-:W-:Y:S01]  /*5ba0*/  LOP3.LUT R10, R4, R5, RZ, 0xc0, !PT ;  /* 0x00000005040a7212 */ /* 0x000fe200078ec0ff */
[----:B------:R-:W-:Y:S01]  /*5bb0*/  IMAD.MOV.U32 R5, RZ, RZ, R50 ;  /* 0x000000ffff057224 */ /* 0x000fe200078e0032 */
[----:B------:R-:W-:Y:S02]  /*5bc0*/  PRMT R4, R159, 0x5410, R157 ;  /* 0x000054109f047816 */ /* 0x000fe4000000009d */
[----:B------:R-:W-:Y:S02]  /*5bd0*/  LOP3.LUT R92, R7, 0xff, RZ, 0xc0, !PT ;  /* 0x000000ff075c7812 */ /* 0x000fe400078ec0ff */
[----:B------:R-:W-:Y:S02]  /*5be0*/  LOP3.LUT R11, R4, R6, RZ, 0xc0, !PT ;  /* 0x00000006040b7212 */ /* 0x000fe400078ec0ff */
[----:B------:R-:W-:Y:S02]  /*5bf0*/  LOP3.LUT R4, R13, 0xffff, RZ, 0xc0, !PT ;  /* 0x0000ffff0d047812 */ /* 0x000fe400078ec0ff */
[----:B------:R-:W-:-:S02]  /*5c00*/  LOP3.LUT R6, R5, 0xff, RZ, 0xc0, !PT ;  /* 0x000000ff05067812 */ /* 0x000fc400078ec0ff */
[----:B------:R-:W-:Y:S01]  /*5c10*/  SHF.R.U32.HI R85, RZ, 0x8, R4 ;  /* 0x00000008ff557819 */ /* 0x000fe20000011604 */
[C---:B-1----:R-:W-:Y:S01]  /*5c20*/  HMMA.16816.F32.BF16 R16, R8.reuse, R52, RZ ;  /* 0x000000340810723c */ /* 0x042fe200000418ff */
[----:B------:R-:W-:Y:S02]  /*5c30*/  PRMT R5, R156, 0x5410, R155 ;  /* 0x000054109c057816 */ /* 0x000fe4000000009b */
[----:B------:R-:W-:Y:S02]  /*5c40*/  PRMT R4, R93, 0x5410, R85 ;  /* 0x000054105d047816 */ /* 0x000fe40000000055 */
[----:B------:R-:W-:Y:S02]  /*5c50*/  PRMT R7, R105, 0x5410, R104 ;  /* 0x0000541069077816 */ /* 0x000fe40000000068 */
[----:B------:R-:W-:Y:S01]  /*5c60*/  PRMT R6, R6, 0x5410, R99 ;  /* 0x0000541006067816 */ /* 0x000fe20000000063 */
[----:B--2---:R-:W-:Y:S01]  /*5c70*/  HMMA.16816.F32.BF16 R28, R8, R24, RZ ;  /* 0x00000018081c723c */ /* 0x004fe200000418ff */
[----:B------:R-:W-:-:S02]  /*5c80*/  HSET2.LE.AND R4, R4, R0, PT ;  /* 0x0000000004047233 */ /* 0x000fc40003803000 */
[----:B------:R-:W-:Y:S02]  /*5c90*/  LOP3.LUT R13, R7, 0xff00ff, RZ, 0xc0, !PT ;  /* 0x00ff00ff070d7812 */ /* 0x000fe400078ec0ff */
[----:B------:R-:W-:Y:S02]  /*5ca0*/  PRMT R7, R164, 0x5410, R163 ;  /* 0x00005410a4077816 */ /* 0x000fe400000000a3 */
[----:B------:R-:W-:Y:S01]  /*5cb0*/  LOP3.LUT R4, R5, R4, RZ, 0xc0, !PT ;  /* 0x0000000405047212 */ /* 0x000fe200078ec0ff */
[----:B------:R-:W-:Y:S01]  /*5cc0*/  HMMA.16816.F32.BF16 R24, R8, R26, RZ ;  /* 0x0000001a0818723c */ /* 0x000fe200000418ff */
[----:B------:R-:W-:Y:S02]  /*5cd0*/  PRMT R5, R92, 0x5410, R98 ;  /* 0x000054105c057816 */ /* 0x000fe40000000062 */
[----:B------:R-:W-:-:S03]  /*5ce0*/  HSET2.LE.AND R6, R6, R0, PT ;  /* 0x0000000006067233 */ /* 0x000fc60003803000 */
[----:B------:R-:W-:-:S05]  /*5cf0*/  HSET2.LE.AND R5, R5, R0, PT ;  /* 0x0000000005057233 */ /* 0x000fca0003803000 */
[----:B------:R-:W-:Y:S02]  /*5d00*/  LOP3.LUT R5, R7, R5, RZ, 0xc0, !PT ;  /* 0x0000000507057212 */ /* 0x000fe400078ec0ff */
[----:B------:R-:W-:-:S04]  /*5d10*/  PRMT R7, R161, 0x5410, R158 ;  /* 0x00005410a1077816 */ /* 0x000fc8000000009e */
[----:B------:R-:W-:Y:S02]  /*5d20*/  LOP3.LUT R6, R7, R6, RZ, 0xc0, !PT ;  /* 0x0000000607067212 */ /* 0x000fe400078ec0ff */
[----:B------:R-:W-:Y:S01]  /*5d30*/  HSET2.LE.AND R7, R13, R0, PT ;  /* 0x000000000d077233 */ /* 0x000fe20003803000 */
[----:B------:R-:W-:Y:S02]  /*5d40*/  VIADD R13, R117, 0xc040 ;  /* 0x0000c040750d7836 */ /* 0x000fe40000000000 */
[----:B------:R-:W-:Y:S02]  /*5d50*/  @P0 VIADD R13, R15, 0xffffffc0 ;  /* 0xffffffc00f0d0836 */ /* 0x000fe40000000000 */
[----:B------:R-:W-:Y:S01]  /*5d60*/  LOP3.LUT R7, R14, R7, RZ, 0xc0, !PT ;  /* 0x000000070e077212 */ /* 0x000fe200078ec0ff */
[----:B------:R-:W-:Y:S02]  /*5d70*/  VIADD R14, R22, 0x1 ;  /* 0x00000001160e7836 */ /* 0x000fe40000000000 */
[----:B------:R-:W1:Y:S01]  /*5d80*/  LDSM.16.MT88.4 R32, [R13] ;  /* 0x000000000d20783b */ /* 0x000e620000004200 */
[----:B------:R-:W-:-:S02]  /*5d90*/  IMAD.IADD R86, R86, 0x1, R13 ;  /* 0x0000000156567824 */ /* 0x000fc400078e020d */
[----:B------:R-:W-:Y:S01]  /*5da0*/  LOP3.LUT R14, R197, R14, R171, 0x96, !PT ;  /* 0x0000000ec50e7212 */ /* 0x000fe200078e96ab */
[----:B----4-:R-:W-:Y:S08]  /*5db0*/  HMMA.16816.F32.BF16 R108, R4, R56, R16 ;  /* 0x00000038046c723c */ /* 0x010ff00000041810 */
[----:B------:R-:W-:Y:S08]  /*5dc0*/  HMMA.16816.F32.BF16 R16, R8, R54, RZ ;  /* 0x000000360810723c */ /* 0x000ff000000418ff */
[C---:B-----5:R-:W-:Y:S08]  /*5dd0*/  HMMA.16816.F32.BF16 R76, R4.reuse, R46, R24 ;  /* 0x0000002e044c723c */ /* 0x060ff00000041818 */
[----:B------:R-:W-:Y:S01]  /*5de0*/  HMMA.16816.F32.BF16 R88, R4, R44, R28 ;  /* 0x0000002c0458723c */ /* 0x000fe2000004181c */
[----:B------:R-:W2:Y:S07]  /*5df0*/  LDSM.16.MT88.4 R44, [R13+0x800] ;  /* 0x000800000d2c783b */ /* 0x000eae0000004200 */
[C---:B------:R-:W-:Y:S08]  /*5e00*/  HMMA.16816.F32.BF16 R24, R8.reuse, R40, RZ ;  /* 0x000000280818723c */ /* 0x040ff000000418ff */
[----:B------:R-:W-:Y:S01]  /*5e10*/  HMMA.16816.F32.BF16 R28, R8, R42, RZ ;  /* 0x0000002a081c723c */ /* 0x000fe200000418ff */
[----:B------:R-:W4:Y:S07]  /*5e20*/  LDSM.16.MT88.4 R40, [R86] ;  /* 0x000000005628783b */ /* 0x000f2e0000004200 */
[----:B------:R-:W-:Y:S01]  /*5e30*/  HMMA.16816.F32.BF16 R120, R4, R58, R16 ;  /* 0x0000003a0478723c */ /* 0x000fe20000041810 */
[----:B------:R-:W-:-:S04]  /*5e40*/  IMAD.WIDE.U32 R16, R14, -0x326172a9, RZ ;  /* 0xcd9e8d570e107825 */ /* 0x000fc800078e00ff */
[--C-:B------:R-:W-:Y:S01]  /*5e50*/  FFMA.FTZ R14, R61, UR4, -R2.reuse ;  /* 0x000000043d0e7c23 */ /* 0x100fe20008010802 */
[----:B------:R-:W-:Y:S01]  /*5e60*/  LDSM.16.MT88.4 R56, [R117+0xe800] ;  /* 0x00e800007538783b */ /* 0x000fe20000004200 */
[----:B------:R-:W-:Y:S01]  /*5e70*/  FFMA.FTZ R18, R71, UR4, -R2 ;  /* 0x0000000447127c23 */ /* 0x000fe20008010802 */
[----:B------:R-:W-:Y:S01]  /*5e80*/  IMAD.MOV.U32 R71, RZ, RZ, R147 ;  /* 0x000000ffff477224 */ /* 0x000fe200078e0093 */
[----:B------:R5:W-:Y:S01]  /*5e90*/  MUFU.EX2 R128, R14 ;  /* 0x0000000e00807308 */ /* 0x000be20000000800 */
[----:B------:R-:W-:Y:S01]  /*5ea0*/  LOP3.LUT R16, R23, R16, R221, 0x96, !PT ;  /* 0x0000001017107212 */ /* 0x000fe200078e96dd */
[----:B---3--:R-:W-:Y:S08]  /*5eb0*/  HMMA.16816.F32.BF16 R236, R4, R36, R24 ;  /* 0x0000002404ec723c */ /* 0x008ff00000041818 */
[----:B-1----:R-:W-:Y:S01]  /*5ec0*/  HMMA.16816.F32.BF16 R24, R8, R32, RZ ;  /* 0x000000200818723c */ /* 0x002fe200000418ff */
[----:B------:R1:W-:Y:S01]  /*5ed0*/  MUFU.EX2 R32, R18 ;  /* 0x0000001200207308 */ /* 0x0003e20000000800 */
[----:B-----5:R-:W-:-:S06]  /*5ee0*/  LOP3.LUT R14, R60, R168, R17, 0x96, !PT ;  /* 0x000000a83c0e7212 */ /* 0x020fcc00078e9611 */
[----:B------:R-:W-:Y:S01]  /*5ef0*/  HMMA.16816.F32.BF16 R232, R4, R38, R28 ;  /* 0x0000002604e8723c */ /* 0x000fe2000004181c */
[----:B------:R-:W3:Y:S01]  /*5f00*/  LDSM.16.MT88.4 R36, [R86+0x800] ;  /* 0x000800005624783b */ /* 0x000ee20000004200 */
[----:B------:R-:W-:Y:S01]  /*5f10*/  FFMA.FTZ R17, R62, UR4, -R2 ;  /* 0x000000043e117c23 */ /* 0x000fe20008010802 */
[----:B------:R-:W-:Y:S02]  /*5f20*/  IMAD.WIDE.U32 R14, R14, -0x2daee0ad, RZ ;  /* 0xd2511f530e0e7825 */ /* 0x000fe400078e00ff */
[----:B------:R-:W5:Y:S01]  /*5f30*/  LDSM.16.MT88.4 R60, [R117+0xe000] ;  /* 0x00e00000753c783b */ /* 0x000f620000004200 */
[----:B------:R4:W3:Y:S02]  /*5f40*/  MUFU.EX2 R201, R17 ;  /* 0x0000001100c97308 */ /* 0x0008e40000000800 */
[----:B------:R-:W-:Y:S01]  /*5f50*/  HMMA.16816.F32.BF16 R28, R8, R34, RZ ;  /* 0x00000022081c723c */ /* 0x000fe200000418ff */
[----:B------:R-:W-:Y:S01]  /*5f60*/  LOP3.LUT R15, R66, R150, R15, 0x96, !PT ;  /* 0x00000096420f7212 */ /* 0x000fe200078e960f */
[----:B-1----:R-:W-:Y:S01]  /*5f70*/  FFMA.FTZ R18, R80, UR4, -R12 ;  /* 0x0000000450127c23 */ /* 0x002fe2000801080c */
[----:B------:R-:W-:-:S03]  /*5f80*/  @!P4 HFMA2.BF16_V2 R80, -RZ.H0_H0, RZ.H0_H0, -R139.H0_H0 ;  /* 0x200000ffff50c231 */ /* 0x000fc6000034098b */
[----:B------:R-:W-:Y:S02]  /*5f90*/  MUFU.EX2 R202, R18 ;  /* 0x0000001200ca7308 */ /* 0x000fe40000000800 */
[----:B--2---:R-:W-:Y:S01]  /*5fa0*/  HMMA.16816.F32.BF16 R228, R4, R44, R24 ;  /* 0x0000002c04e4723c */ /* 0x004fe20000041818 */
[----:B------:R-:W-:-:S05]  /*5fb0*/  @!P4 PRMT R139, R80, 0x5410, RZ ;  /* 0x00005410508bc816 */ /* 0x000fca00000000ff */
[----:B------:R-:W-:Y:S01]  /*5fc0*/  STG.E.U16 desc[UR16][R190.64], R139 ;  /* 0x0000008bbe007986 */ /* 0x000fe2000c101510 */
[----:B----4-:R-:W-:Y:S01]  /*5fd0*/  IMAD.WIDE.U32 R16, R16, -0x2daee0ad, RZ ;  /* 0xd2511f5310107825 */ /* 0x010fe200078e00ff */
[----:B------:R-:W-:Y:S04]  /*5fe0*/  HMMA.16816.F32.BF16 R24, R8, R40, RZ ;  /* 0x000000280818723c */ /* 0x000fe800000418ff */
[----:B------:R-:W-:Y:S01]  /*5ff0*/  LOP3.LUT R19, R64, R14, R17, 0x96, !PT ;  /* 0x0000000e40137212 */ /* 0x000fe200078e9611 */
[----:B------:R-:W-:-:S04]  /*6000*/  IMAD.WIDE.U32 R14, R15, -0x326172a9, RZ ;  /* 0xcd9e8d570f0e7825 */ /* 0x000fc800078e00ff */
[----:B------:R-:W-:Y:S01]  /*6010*/  FFMA.FTZ R17, R84, UR4, -R12 ;  /* 0x0000000454117c23 */ /* 0x000fe2000801080c */
[----:B------:R-:W-:Y:S01]  /*6020*/  @!P1 HFMA2.BF16_V2 R84, -RZ.H0_H0, RZ.H0_H0, -R154.H0_H0 ;  /* 0x200000ffff549231 */ /* 0x000fe2000034099a */
[----:B------:R-:W-:Y:S01]  /*6030*/  HMMA.16816.F32.BF16 R224, R4, R46, R28 ;  /* 0x0000002e04e0723c */ /* 0x000fe2000004181c */
[----:B------:R-:W-:Y:S01]  /*6040*/  IMAD.WIDE.U32 R52, R19, -0x326172a9, RZ ;  /* 0xcd9e8d5713347825 */ /* 0x000fe200078e00ff */
[----:B------:R-:W-:Y:S01]  /*6050*/  LOP3.LUT R15, R69, R220, R15, 0x96, !PT ;  /* 0x000000dc450f7212 */ /* 0x000fe200078e960f */
[----:B------:R1:W-:Y:S01]  /*6060*/  MUFU.EX2 R200, R17 ;  /* 0x0000001100c87308 */ /* 0x0003e20000000800 */
[----:B------:R-:W-:Y:S01]  /*6070*/  LDSM.16.MT88.4 R44, [R86+0x2000] ;  /* 0x00200000562c783b */ /* 0x000fe20000004200 */
[----:B------:R-:W-:Y:S01]  /*6080*/  IMAD.MOV.U32 R69, RZ, RZ, R146 ;  /* 0x000000ffff457224 */ /* 0x000fe200078e0092 */
[----:B---3--:R-:W-:Y:S01]  /*6090*/  F2FP.BF16.F32.PACK_AB R19, R201, R128 ;  /* 0x00000080c913723e */ /* 0x008fe200000010ff */
[----:B------:R-:W-:Y:S01]  /*60a0*/  IMAD.MOV.U32 R64, RZ, RZ, R125 ;  /* 0x000000ffff407224 */ /* 0x000fe200078e007d */
[----:B------:R-:W-:Y:S01]  /*60b0*/  HMMA.16816.F32.BF16 R28, R8, R42, RZ ;  /* 0x0000002a081c723c */ /* 0x000fe200000418ff */
[----:B------:R-:W-:Y:S01]  /*60c0*/  LDSM.16.MT88.4 R40, [R117+0x10800] ;  /* 0x010800007528783b */ /* 0x000fe20000004200 */
[----:B------:R-:W-:-:S02]  /*60d0*/  PRMT R135, R19, 0x7610, R135 ;  /* 0x0000761013877816 */ /* 0x000fc40000000087 */
[----:B------:R-:W-:Y:S02]  /*60e0*/  PRMT R133, R19, 0x7632, R133 ;  /* 0x0000763213857816 */ /* 0x000fe40000000085 */
[----:B------:R-:W-:Y:S02]  /*60f0*/  @!P1 PRMT R154, R84, 0x5410, RZ ;  /* 0x00005410549a9816 */ /* 0x000fe400000000ff */
[----:B------:R-:W-:Y:S01]  /*6100*/  HMMA.16816.F32.BF16 R216, R4, R36, R24 ;  /* 0x0000002404d8723c */ /* 0x000fe20000041818 */
[----:B------:R-:W-:Y:S02]  /*6110*/  ISETP.GT.U32.AND P1, PT, R97, UR6, PT ;  /* 0x0000000661007c0c */ /* 0x000fe4000bf24070 */
[----:B-1----:R-:W-:Y:S01]  /*6120*/  LOP3.LUT R17, R65, R14, R53, 0x96, !PT ;  /* 0x0000000e41117212 */ /* 0x002fe200078e9635 */
[----:B------:R-:W-:-:S04]  /*6130*/  IMAD.WIDE.U32 R14, R15, -0x2daee0ad, RZ ;  /* 0xd2511f530f0e7825 */ /* 0x000fc800078e00ff */
[----:B-----5:R-:W-:Y:S01]  /*6140*/  HMMA.16816.F32.BF16 R24, R8, R60, RZ ;  /* 0x0000003c0818723c */ /* 0x020fe200000418ff */
[----:B------:R-:W-:Y:S01]  /*6150*/  IMAD.WIDE.U32 R54, R17, -0x2daee0ad, RZ ;  /* 0xd2511f5311367825 */ /* 0x000fe200078e00ff */
[----:B------:R-:W-:-:S03]  /*6160*/  LOP3.LUT R15, R70, R16, R15, 0x96, !PT ;  /* 0x00000010460f7212 */ /* 0x000fc600078e960f */
[----:B------:R-:W-:Y:S01]  /*6170*/  FFMA.FTZ R16, R87, UR4, -R12 ;  /* 0x0000000457107c23 */ /* 0x000fe2000801080c */
[----:B------:R-:W-:Y:S01]  /*6180*/  FFMA.FTZ R17, R74, UR4, -R2 ;  /* 0x000000044a117c23 */ /* 0x000fe20008010802 */
[----:B------:R-:W-:Y:S01]  /*6190*/  IMAD.MOV.U32 R61, RZ, RZ, R32 ;  /* 0x000000ffff3d7224 */ /* 0x000fe200078e0020 */
[----:B------:R-:W-:Y:S01]  /*61a0*/  LOP3.LUT R14, R68, R14, R55, 0x96, !PT ;  /* 0x0000000e440e7212 */ /* 0x000fe200078e9637 */
[----:B------:R1:W-:Y:S01]  /*61b0*/  MUFU.EX2 R66, R16 ;  /* 0x0000001000427308 */ /* 0x0003e20000000800 */
[----:B------:R-:W-:Y:S01]  /*61c0*/  HMMA.16816.F32.BF16 R208, R4, R38, R28 ;  /* 0x0000002604d0723c */ /* 0x000fe2000004181c */
[----:B------:R-:W2:Y:S01]  /*61d0*/  LDSM.16.MT88.4 R36, [R13+0x2000] ;  /* 0x002000000d24783b */ /* 0x000ea20000004200 */
[----:B------:R-:W-:-:S04]  /*61e0*/  IMAD.WIDE.U32 R22, R15, -0x326172a9, RZ ;  /* 0xcd9e8d570f167825 */ /* 0x000fc800078e00ff */
[----:B------:R-:W-:Y:S01]  /*61f0*/  @P1 HFMA2.BF16_V2 R186, -RZ.H0_H0, RZ.H0_H0, -R157.H0_H0 ;  /* 0x200000ffffba1231 */ /* 0x000fe2000034099d */
[----:B------:R-:W-:Y:S01]  /*6200*/  LDSM.16.MT88.4 R28, [R51+0xd000] ;  /* 0x00d00000331c783b */ /* 0x000fe20000004200 */
[----:B------:R-:W-:Y:S01]  /*6210*/  IMAD.WIDE.U32 R14, R14, -0x326172a9, RZ ;  /* 0xcd9e8d570e0e7825 */ /* 0x000fe200078e00ff */
[----:B------:R-:W3:Y:S02]  /*6220*/  MUFU.EX2 R33, R17 ;  /* 0x0000001100217308 */ /* 0x000ee40000000800 */
[----:B------:R-:W-:Y:S01]  /*6230*/  @P1 PRMT R157, R186, 0x5410, RZ ;  /* 0x00005410ba9d1816 */ /* 0x000fe200000000ff */
[----:B------:R-:W-:Y:S01]  /*6240*/  IMAD.MOV.U32 R70, RZ, RZ, R145 ;  /* 0x000000ffff467224 */ /* 0x000fe200078e0091 */
[----:B------:R-:W-:Y:S01]  /*6250*/  LOP3.LUT R15, R67, R22, R15, 0x96, !PT ;  /* 0x00000016430f7212 */ /* 0x000fe200078e960f */
[----:B------:R-:W-:Y:S01]  /*6260*/  IMAD.MOV.U32 R68, RZ, RZ, R144 ;  /* 0x000000ffff447224 */ /* 0x000fe200078e0090 */
[C---:B------:R-:W-:Y:S01]  /*6270*/  PRMT R125, R14.reuse, 0x7772, RZ ;  /* 0x000077720e7d7816 */ /* 0x040fe200000000ff */
[----:B------:R-:W-:Y:S01]  /*6280*/  HMMA.16816.F32.BF16 R144, R4, R56, R24 ;  /* 0x000000380490723c */ /* 0x000fe20000041818 */
[----:B------:R-:W-:Y:S01]  /*6290*/  LOP3.LUT R60, R15, 0xff, RZ, 0xc0, !PT ;  /* 0x000000ff0f3c7812 */ /* 0x000fe200078ec0ff */
[----:B-1----:R-:W-:Y:S01]  /*62a0*/  FFMA.FTZ R16, R95, UR4, -R12 ;  /* 0x000000045f107c23 */ /* 0x002fe2000801080c */
[C---:B------:R-:W-:Y:S01]  /*62b0*/  PRMT R165, R14.reuse, 0x7773, RZ ;  /* 0x000077730ea57816 */ /* 0x040fe200000000ff */
[----:B------:R-:W-:Y:S01]  /*62c0*/  IMAD.MOV.U32 R65, RZ, RZ, R124 ;  /* 0x000000ffff417224 */ /* 0x000fe200078e007c */
[----:B------:R-:W-:Y:S01]  /*62d0*/  SHF.R.U32.HI R49, RZ, 0x18, R15 ;  /* 0x00000018ff317819 */ /* 0x000fe2000001160f */
[----:B------:R-:W1:Y:S01]  /*62e0*/  MUFU.EX2 R32, R16 ;  /* 0x0000001000207308 */ /* 0x000e620000000800 */
[----:B------:R-:W-:Y:S01]  /*62f0*/  PRMT R124, R14, 0x7771, RZ ;  /* 0x000077710e7c7816 */ /* 0x000fe200000000ff */
[----:B------:R-:W-:Y:S01]  /*6300*/  IMAD.MOV.U32 R56, RZ, RZ, R149 ;  /* 0x000000ffff387224 */ /* 0x000fe200078e0095 */
[----:B------:R-:W-:Y:S01]  /*6310*/  LOP3.LUT R22, R72, 0xffff, RZ, 0xc0, !PT ;  /* 0x0000ffff48167812 */ /* 0x000fe200078ec0ff */
[----:B---3--:R-:W-:Y:S01]  /*6320*/  IMAD.MOV.U32 R67, RZ, RZ, R33 ;  /* 0x000000ffff437224 */ /* 0x008fe200078e0021 */
[----:B------:R-:W-:Y:S01]  /*6330*/  LOP3.LUT R17, R15, 0xffff, RZ, 0xc0, !PT ;  /* 0x0000ffff0f117812 */ /* 0x000fe200078ec0ff */
[----:B------:R-:W-:-:S02]  /*6340*/  IMAD.MOV.U32 R72, RZ, RZ, R129 ;  /* 0x000000ffff487224 */ /* 0x000fc400078e0081 */
[----:B------:R-:W-:Y:S01]  /*6350*/  @!P3 HFMA2.BF16_V2 R95, -RZ.H0_H0, RZ.H0_H0, -R142.H0_H0 ;  /* 0x200000ffff5fb231 */ /* 0x000fe2000034098e */
[----:B------:R-:W-:Y:S02]  /*6360*/  ISETP.LE.U32.AND P5, PT, R22, UR6, PT ;  /* 0x0000000616007c0c */ /* 0x000fe4000bfa3070 */
[----:B------:R-:W-:Y:S02]  /*6370*/  SHF.R.U32.HI R55, RZ, 0x8, R17 ;  /* 0x00000008ff377819 */ /* 0x000fe40000011611 */
[----:B------:R-:W-:Y:S02]  /*6380*/  @!P3 PRMT R142, R95, 0x5410, RZ ;  /* 0x000054105f8eb816 */ /* 0x000fe400000000ff */
[----:B------:R-:W-:Y:S01]  /*6390*/  ISETP.GT.U32.AND P3, PT, R96, UR6, PT ;  /* 0x0000000660007c0c */ /* 0x000fe2000bf64070 */
[----:B------:R-:W-:Y:S01]  /*63a0*/  IMAD.MOV.U32 R96, RZ, RZ, R64 ;  /* 0x000000ffff607224 */ /* 0x000fe200078e0040 */
[----:B------:R-:W-:Y:S01]  /*63b0*/  PRMT R22, R48, 0x7770, RZ ;  /* 0x0000777030167816 */ /* 0x000fe200000000ff */
[----:B-1----:R-:W-:Y:S01]  /*63c0*/  IMAD.MOV.U32 R57, RZ, RZ, R32 ;  /* 0x000000ffff397224 */ /* 0x002fe200078e0020 */
[----:B------:R-:W-:Y:S01]  /*63d0*/  F2FP.BF16.F32.PACK_AB R16, R202, R200 ;  /* 0x000000c8ca10723e */ /* 0x000fe200000010ff */
[----:B------:R-:W1:Y:S01]  /*63e0*/  LDSM.16.MT88.4 R32, [R13+0x2800] ;  /* 0x002800000d20783b */ /* 0x000e620000004200 */
[----:B------:R-:W-:Y:S01]  /*63f0*/  ISETP.LE.U32.AND P4, PT, R22, UR6, PT ;  /* 0x0000000616007c0c */ /* 0x000fe2000bf83070 */
[----:B--2---:R-:W-:Y:S01]  /*6400*/  HMMA.16816.F32.BF16 R24, R8, R36, RZ ;  /* 0x000000240818723c */ /* 0x004fe200000418ff */
[C---:B------:R-:W-:Y:S01]  /*6410*/  PRMT R138, R16.reuse, 0x7610, R138 ;  /* 0x00007610108a7816 */ /* 0x040fe2000000008a */
[----:B------:R-:W-:Y:S01]  /*6420*/  @!P5 HFMA2.BF16_V2 R74, -RZ.H0_H0, RZ.H0_H0, -R143.H0_H0 ;  /* 0x200000ffff4ad231 */ /* 0x000fe2000034098f */
[----:B------:R-:W-:-:S02]  /*6430*/  PRMT R137, R16, 0x7632, R137 ;  /* 0x0000763210897816 */ /* 0x000fc40000000089 */
[----:B------:R-:W-:Y:S01]  /*6440*/  PRMT R16, R60, 0x5410, R55 ;  /* 0x000054103c107816 */ /* 0x000fe20000000037 */
[----:B------:R-:W-:Y:S01]  /*6450*/  @P3 HFMA2.BF16_V2 R195, -RZ.H0_H0, RZ.H0_H0, -R159.H0_H0 ;  /* 0x200000ffffc33231 */ /* 0x000fe2000034099f */
[----:B------:R-:W-:Y:S02]  /*6460*/  PRMT R17, R138, 0x5410, R137 ;  /* 0x000054108a117816 */ /* 0x000fe40000000089 */
[----:B------:R-:W-:Y:S02]  /*6470*/  F2FP.BF16.F32.PACK_AB R18, R57, R66 ;  /* 0x000000423912723e */ /* 0x000fe400000010ff */
[----:B------:R-:W-:Y:S01]  /*6480*/  HSET2.LE.AND R16, R16, R0, PT ;  /* 0x0000000010107233 */ /* 0x000fe20003803000 */
[----:B------:R-:W-:Y:S01]  /*6490*/  @!P4 HFMA2.BF16_V2 R126, -RZ.H0_H0, RZ.H0_H0, -R153.H0_H0 ;  /* 0x200000ffff7ec231 */ /* 0x000fe20000340999 */
[C---:B------:R-:W-:Y:S02]  /*64a0*/  PRMT R119, R18.reuse, 0x7610, R119 ;  /* 0x0000761012777816 */ /* 0x040fe40000000077 */
[----:B------:R-:W-:-:S02]  /*64b0*/  PRMT R136, R18, 0x7632, R136 ;  /* 0x0000763212887816 */ /* 0x000fc40000000088 */
[----:B------:R-:W-:Y:S02]  /*64c0*/  LOP3.LUT R16, R17, R16, RZ, 0xc0, !PT ;  /* 0x0000001011107212 */ /* 0x000fe400078ec0ff */
[----:B------:R-:W-:Y:S02]  /*64d0*/  F2FP.BF16.F32.PACK_AB R17, R67, R61 ;  /* 0x0000003d4311723e */ /* 0x000fe400000010ff */
[----:B------:R-:W-:Y:S02]  /*64e0*/  PRMT R18, R15, 0x7632, R18 ;  /* 0x000076320f127816 */ /* 0x000fe40000000012 */
[C---:B------:R-:W-:Y:S02]  /*64f0*/  PRMT R134, R17.reuse, 0x7610, R134 ;  /* 0x0000761011867816 */ /* 0x040fe40000000086 */
[----:B------:R-:W-:Y:S01]  /*6500*/  PRMT R132, R17, 0x7632, R132 ;  /* 0x0000763211847816 */ /* 0x000fe20000000084 */
[----:B------:R-:W-:Y:S01]  /*6510*/  IMAD.MOV.U32 R17, RZ, RZ, R14 ;  /* 0x000000ffff117224 */ /* 0x000fe200078e000e */
[----:B------:R-:W-:-:S02]  /*6520*/  PRMT R15, R125, 0x5410, R165 ;  /* 0x000054107d0f7816 */ /* 0x000fc400000000a5 */
[----:B------:R-:W-:Y:S02]  /*6530*/  LOP3.LUT R87, R18, 0xff, RZ, 0xc0, !PT ;  /* 0x000000ff12577812 */ /* 0x000fe400078ec0ff */
[----:B------:R-:W-:Y:S02]  /*6540*/  LOP3.LUT R19, R15, 0xff00ff, RZ, 0xc0, !PT ;  /* 0x00ff00ff0f137812 */ /* 0x000fe400078ec0ff */
[----:B------:R-:W-:Y:S02]  /*6550*/  PRMT R15, R87, 0x5410, R49 ;  /* 0x00005410570f7816 */ /* 0x000fe40000000031 */
[----:B------:R-:W-:Y:S02]  /*6560*/  LOP3.LUT R18, R17, 0xff, RZ, 0xc0, !PT ;  /* 0x000000ff11127812 */ /* 0x000fe400078ec0ff */
[----:B------:R-:W-:Y:S01]  /*6570*/  PRMT R17, R135, 0x5410, R133 ;  /* 0x0000541087117816 */ /* 0x000fe20000000085 */
[----:B-1----:R-:W-:Y:S01]  /*6580*/  HMMA.16816.F32.BF16 R204, R4, R32, R24 ;  /* 0x0000002004cc723c */ /* 0x002fe20000041818 */
[----:B------:R-:W-:-:S02]  /*6590*/  HSET2.LE.AND R15, R15, R0, PT ;  /* 0x000000000f0f7233 */ /* 0x000fc40003803000 */
[----:B------:R-:W-:Y:S02]  /*65a0*/  PRMT R18, R18, 0x5410, R124 ;  /* 0x0000541012127816 */ /* 0x000fe4000000007c */
[--C-:B------:R-:W-:Y:S02]  /*65b0*/  HSET2.LE.AND R19, R19, R0.reuse, PT ;  /* 0x0000000013137233 */ /* 0x100fe40003803000 */
[----:B------:R-:W-:Y:S01]  /*65c0*/  LOP3.LUT R17, R17, R15, RZ, 0xc0, !PT ;  /* 0x0000000f11117212 */ /* 0x000fe200078ec0ff */
[----:B------:R-:W-:Y:S01]  /*65d0*/  HMMA.16816.F32.BF16 R24, R8, R38, RZ ;  /* 0x000000260818723c */ /* 0x000fe200000418ff */
[----:B------:R-:W1:Y:S01]  /*65e0*/  LDSM.16.MT88.4 R36, [R86+0x2800] ;  /* 0x002800005624783b */ /* 0x000e620000004200 */
[----:B------:R-:W-:Y:S02]  /*65f0*/  HSET2.LE.AND R18, R18, R0, PT ;  /* 0x0000000012127233 */ /* 0x000fe40003803000 */
[----:B------:R-:W-:Y:S02]  /*6600*/  PRMT R15, R119, 0x5410, R136 ;  /* 0x00005410770f7816 */ /* 0x000fe40000000088 */
[----:B------:R-:W-:-:S02]  /*6610*/  @P3 PRMT R159, R195, 0x5410, RZ ;  /* 0x00005410c39f3816 */ /* 0x000fc400000000ff */
[----:B------:R-:W-:Y:S02]  /*6620*/  LOP3.LUT R18, R15, R18, RZ, 0xc0, !PT ;  /* 0x000000120f127212 */ /* 0x000fe400078ec0ff */
[----:B------:R-:W-:Y:S02]  /*6630*/  PRMT R15, R134, 0x5410, R132 ;  /* 0x00005410860f7816 */ /* 0x000fe40000000084 */
[----:B------:R-:W-:Y:S02]  /*6640*/  ISETP.LE.U32.AND P3, PT, R92, UR6, PT ;  /* 0x000000065c007c0c */ /* 0x000fe4000bf63070 */
[----:B------:R-:W-:Y:S01]  /*6650*/  LOP3.LUT R19, R15, R19, RZ, 0xc0, !PT ;  /* 0x000000130f137212 */ /* 0x000fe200078ec0ff */
[----:B------:R-:W-:Y:S01]  /*6660*/  IMAD.MOV.U32 R15, RZ, RZ, R148 ;  /* 0x000000ffff0f7224 */ /* 0x000fe200078e0094 */
[----:B------:R-:W-:Y:S02]  /*6670*/  @!P5 PRMT R143, R74, 0x5410, RZ ;  /* 0x000054104a8fd816 */ /* 0x000fe400000000ff */
[----:B------:R-:W-:-:S02]  /*6680*/  ISETP.GT.U32.AND P5, PT, R94, UR6, PT ;  /* 0x000000065e007c0c */ /* 0x000fc4000bfa4070 */
[----:B------:R-:W-:Y:S01]  /*6690*/  HMMA.16816.F32.BF16 R168, R4, R34, R24 ;  /* 0x0000002204a8723c */ /* 0x000fe20000041818 */
[----:B------:R-:W2:Y:S01]  /*66a0*/  LDSM.16.MT88.4 R32, [R117+0x10000] ;  /* 0x010000007520783b */ /* 0x000ea20000004200 */
[----:B------:R-:W-:Y:S02]  /*66b0*/  @!P4 PRMT R153, R126, 0x5410, RZ ;  /* 0x000054107e99c816 */ /* 0x000fe400000000ff */
[----:B------:R-:W-:Y:S01]  /*66c0*/  PRMT R126, R14, 0x7770, RZ ;  /* 0x000077700e7e7816 */ /* 0x000fe200000000ff */
[----:B------:R-:W-:Y:S01]  /*66d0*/  FFMA.FTZ R14, R106, UR4, -R2 ;  /* 0x000000046a0e7c23 */ /* 0x000fe20008010802 */
[----:B------:R-:W-:Y:S01]  /*66e0*/  ISETP.LE.U32.AND P4, PT, R93, UR6, PT ;  /* 0x000000065d007c0c */ /* 0x000fe2000bf83070 */
[----:B------:R-:W-:Y:S01]  /*66f0*/  STG.E.U16 desc[UR16][R190.64+0x2], R143 ;  /* 0x0000028fbe007986 */ /* 0x000fe2000c101510 */
[----:B------:R-:W-:Y:S01]  /*6700*/  HMMA.16816.F32.BF16 R24, R8, R44, RZ ;  /* 0x0000002c0818723c */ /* 0x000fe200000418ff */
[----:B------:R-:W-:Y:S01]  /*6710*/  IMAD.MOV.U32 R44, RZ, RZ, R203 ;  /* 0x000000ffff2c7224 */ /* 0x000fe200078e00cb */
[----:B------:R-:W-:Y:S01]  /*6720*/  ISETP.LE.U32.AND P1, PT, R98, UR6, PT ;  /* 0x0000000662007c0c */ /* 0x000fe2000bf23070 */
[----:B------:R-:W-:-:S02]  /*6730*/  IMAD.MOV.U32 R45, RZ, RZ, R61 ;  /* 0x000000ffff2d7224 */ /* 0x000fc400078e003d */
[----:B------:R-:W-:Y:S02]  /*6740*/  @P5 HFMA2.BF16_V2 R192, -RZ.H0_H0, RZ.H0_H0, -R152.H0_H0 ;  /* 0x200000ffffc05231 */ /* 0x000fe40000340998 */
[----:B------:R-:W-:Y:S02]  /*6750*/  IMAD.MOV.U32 R61, RZ, RZ, R68 ;  /* 0x000000ffff3d7224 */ /* 0x000fe400078e0044 */
[----:B------:R-:W-:Y:S01]  /*6760*/  IMAD.MOV.U32 R98, RZ, RZ, R72 ;  /* 0x000000ffff627224 */ /* 0x000fe200078e0048 */
[----:B------:R-:W-:Y:S01]  /*6770*/  HMMA.16816.F32.BF16 R88, R16, R28, R88 ;  /* 0x0000001c1058723c */ /* 0x000fe20000041858 */
[----:B------:R-:W-:Y:S01]  /*6780*/  @P5 PRMT R152, R192, 0x5410, RZ ;  /* 0x00005410c0985816 */ /* 0x000fe200000000ff */
[----:B------:R-:W-:-:S06]  /*6790*/  @!P4 HFMA2.BF16_V2 R184, -RZ.H0_H0, RZ.H0_H0, -R156.H0_H0 ;  /* 0x200000ffffb8c231 */ /* 0x000fcc000034099c */
[----:B------:R-:W-:Y:S01]  /*67a0*/  HMMA.16816.F32.BF16 R76, R16, R30, R76 ;  /* 0x0000001e104c723c */ /* 0x000fe2000004184c */
[----:B------:R-:W-:-:S07]  /*67b0*/  @!P4 PRMT R156, R184, 0x5410, RZ ;  /* 0x00005410b89cc816 */ /* 0x000fce00000000ff */
[----:B-1----:R-:W-:Y:S08]  /*67c0*/  HMMA.16816.F32.BF16 R172, R4, R36, R24 ;  /* 0x0000002404ac723c */ /* 0x002ff00000041818 */
[----:B------:R-:W-:Y:S01]  /*67d0*/  HMMA.16816.F32.BF16 R28, R8, R62, RZ ;  /* 0x0000003e081c723c */ /* 0x000fe200000418ff */
[----:B------:R-:W-:Y:S02]  /*67e0*/  IMAD.MOV.U32 R63, RZ, RZ, R70 ;  /* 0x000000ffff3f7224 */ /* 0x000fe400078e0046 */
[----:B------:R-:W-:-:S05]  /*67f0*/  IMAD.MOV.U32 R62, RZ, RZ, R69 ;  /* 0x000000ffff3e7224 */ /* 0x000fca00078e0045 */
[----:B--2---:R-:W-:-:S12]  /*6800*/  HMMA.16816.F32.BF16 R24, R8, R32, RZ ;  /* 0x000000200818723c */ /* 0x004fd800000418ff */
[C---:B------:R-:W-:Y:S08]  /*6810*/  HMMA.16816.F32.BF16 R148, R4.reuse, R58, R28 ;  /* 0x0000003a0494723c */ /* 0x040ff0000004181c */
[----:B------:R-:W-:Y:S01]  /*6820*/  HMMA.16816.F32.BF16 R180, R4, R40, R24 ;  /* 0x0000002804b4723c */ /* 0x000fe20000041818 */
[----:B------:R-:W-:Y:S01]  /*6830*/  IMAD.MOV.U32 R40, RZ, RZ, R15 ;  /* 0x000000ffff287224 */ /* 0x000fe200078e000f */
[----:B------:R-:W-:Y:S01]  /*6840*/  LOP3.LUT R15, R82, R52, R23, 0x96, !PT ;  /* 0x00000034520f7212 */ /* 0x000fe200078e9617 */
[----:B------:R-:W-:-:S02]  /*6850*/  IMAD.MOV.U32 R82, RZ, RZ, R202 ;  /* 0x000000ffff527224 */ /* 0x000fc400078e00ca */
[----:B------:R-:W-:Y:S02]  /*6860*/  IMAD.MOV.U32 R23, RZ, RZ, R201 ;  /* 0x000000ffff177224 */ /* 0x000fe400078e00c9 */
[----:B------:R-:W-:Y:S01]  /*6870*/  IMAD.WIDE.U32 R52, R15, -0x2daee0ad, RZ ;  /* 0xd2511f530f347825 */ /* 0x000fe200078e00ff */
[C---:B------:R-:W-:Y:S03]  /*6880*/  HMMA.16816.F32.BF16 R28, R8.reuse, R46, RZ ;  /* 0x0000002e081c723c */ /* 0x040fe600000418ff */
[----:B------:R-:W-:Y:S01]  /*6890*/  IMAD.MOV.U32 R46, RZ, RZ, R56 ;  /* 0x000000ffff2e7224 */ /* 0x000fe200078e0038 */
[----:B------:R-:W-:Y:S01]  /*68a0*/  LOP3.LUT R15, R83, R54, R53, 0x96, !PT ;  /* 0x00000036530f7212 */ /* 0x000fe200078e9635 */
[----:B------:R-:W-:Y:S01]  /*68b0*/  IMAD.MOV.U32 R54, RZ, RZ, R200 ;  /* 0x000000ffff367224 */ /* 0x000fe200078e00c8 */
[----:B------:R-:W-:Y:S01]  /*68c0*/  PRMT R84, R52, 0x7773, RZ ;  /* 0x0000777334547816 */ /* 0x000fe200000000ff */
[----:B------:R-:W-:Y:S01]  /*68d0*/  IMAD.MOV.U32 R83, RZ, RZ, R103 ;  /* 0x000000ffff537224 */ /* 0x000fe200078e0067 */
[----:B------:R-:W-:Y:S01]  /*68e0*/  HMMA.16816.F32.BF16 R24, R8, R34, RZ ;  /* 0x000000220818723c */ /* 0x000fe200000418ff */
[----:B------:R-:W1:Y:S01]  /*68f0*/  LDSM.16.MT88.4 R32, [R51+0x10000] ;  /* 0x010000003320783b */ /* 0x000e620000004200 */
[----:B------:R-:W-:Y:S01]  /*6900*/  IMAD.MOV.U32 R47, RZ, RZ, R57 ;  /* 0x000000ffff2f7224 */ /* 0x000fe200078e0039 */
[----:B------:R-:W-:Y:S01]  /*6910*/  SHF.R.U32.HI R53, RZ, 0x18, R15 ;  /* 0x00000018ff357819 */ /* 0x000fe2000001160f */
[----:B------:R-:W-:-:S08]  /*6920*/  IMAD.MOV.U32 R41, RZ, RZ, R71 ;  /* 0x000000ffff297224 */ /* 0x000fd000078e0047 */
[C---:B------:R-:W-:Y:S01]  /*6930*/  HMMA.16816.F32.BF16 R176, R4.reuse, R38, R28 ;  /* 0x0000002604b0723c */ /* 0x040fe2000004181c */
[----:B------:R-:W-:Y:S04]  /*6940*/  LDSM.16.MT88.4 R28, [R51+0x10800] ;  /* 0x01080000331c783b */ /* 0x000fe80000004200 */
[----:B------:R-:W2:Y:S03]  /*6950*/  LDSM.16.MT88.4 R36, [R51+0xf000] ;  /* 0x00f000003324783b */ /* 0x000ea60000004200 */
[----:B------:R-:W-:Y:S01]  /*6960*/  HMMA.16816.F32.BF16 R200, R4, R42, R24 ;  /* 0x0000002a04c8723c */ /* 0x000fe20000041818 */
[----:B------:R-:W-:Y:S02]  /*6970*/  IMAD.MOV.U32 R42, RZ, RZ, R102 ;  /* 0x000000ffff2a7224 */ /* 0x000fe400078e0066 */
[----:B------:R-:W-:-:S05]  /*6980*/  IMAD.MOV.U32 R43, RZ, RZ, R101 ;  /* 0x000000ffff2b7224 */ /* 0x000fca00078e0065 */
[----:B-1----:R-:W-:Y:S08]  /*6990*/  HMMA.16816.F32.BF16 R24, R8, R32, RZ ;  /* 0x000000200818723c */ /* 0x002ff000000418ff */
[----:B--2---:R-:W-:Y:S01]  /*69a0*/  HMMA.16816.F32.BF16 R68, R16, R36, R108 ;  /* 0x000000241044723c */ /* 0x004fe2000004186c */
[----:B------:R-:W-:Y:S02]  /*69b0*/  IMAD.MOV.U32 R109, RZ, RZ, R41 ;  /* 0x000000ffff6d7224 */ /* 0x000fe400078e0029 */
[----:B------:R-:W-:-:S02]  /*69c0*/  IMAD.MOV.U32 R110, RZ, RZ, R42 ;  /* 0x000000ffff6e7224 */ /* 0x000fc400078e002a */
[----:B------:R-:W-:Y:S02]  /*69d0*/  IMAD.MOV.U32 R41, RZ, RZ, R44 ;  /* 0x000000ffff297224 */ /* 0x000fe400078e002c */
[----:B------:R-:W-:-:S05]  /*69e0*/  IMAD.MOV.U32 R108, RZ, RZ, R67 ;  /* 0x000000ffff6c7224 */ /* 0x000fca00078e0043 */
[----:B------:R-:W-:Y:S01]  /*69f0*/  HMMA.16816.F32.BF16 R100, R4, R28, R24 ;  /* 0x0000001c0464723c */ /* 0x000fe20000041818 */
[----:B------:R-:W-:Y:S02]  /*6a00*/  IMAD.MOV.U32 R42, RZ, RZ, R131 ;  /* 0x000000ffff2a7224 */ /* 0x000fe400078e0083 */
[----:B------:R-:W-:Y:S02]  /*6a10*/  IMAD.MOV.U32 R67, RZ, RZ, R130 ;  /* 0x000000ffff437224 */ /* 0x000fe400078e0082 */
[----:B------:R-:W-:Y:S02]  /*6a20*/  IMAD.MOV.U32 R44, RZ, RZ, R128 ;  /* 0x000000ffff2c7224 */ /* 0x000fe400078e0080 */
[----:B------:R-:W-:Y:S01]  /*6a30*/  IMAD.MOV.U32 R111, RZ, RZ, R43 ;  /* 0x000000ffff6f7224 */ /* 0x000fe200078e002b */
[----:B------:R-:W-:Y:S01]  /*6a40*/  HMMA.16816.F32.BF16 R24, R8, R34, RZ ;  /* 0x000000220818723c */ /* 0x000fe200000418ff */
[----:B------:R-:W-:Y:S01]  /*6a50*/  LDSM.16.MT88.4 R32, [R13+0x4800] ;  /* 0x004800000d20783b */ /* 0x000fe20000004200 */
[----:B------:R-:W-:-:S02]  /*6a60*/  IMAD.MOV.U32 R43, RZ, RZ, R83 ;  /* 0x000000ffff2b7224 */ /* 0x000fc400078e0053 */
[----:B------:R-:W-:Y:S02]  /*6a70*/  IMAD.MOV.U32 R36, RZ, RZ, R82 ;  /* 0x000000ffff247224 */ /* 0x000fe400078e0052 */
[----:B------:R-:W-:Y:S02]  /*6a80*/  IMAD.MOV.U32 R97, RZ, RZ, R108 ;  /* 0x000000ffff617224 */ /* 0x000fe400078e006c */
[----:B------:R-:W-:Y:S02]  /*6a90*/  IMAD.MOV.U32 R108, RZ, RZ, R40 ;  /* 0x000000ffff6c7224 */ /* 0x000fe400078e0028 */
[----:B------:R-:W-:Y:S02]  /*6aa0*/  IMAD.MOV.U32 R40, RZ, RZ, R44 ;  /* 0x000000ffff287224 */ /* 0x000fe400078e002c */
[----:B------:R-:W-:Y:S02]  /*6ab0*/  IMAD.MOV.U32 R94, RZ, RZ, R36 ;  /* 0x000000ffff5e7224 */ /* 0x000fe400078e0024 */
[----:B------:R-:W-:Y:S01]  /*6ac0*/  IMAD.MOV.U32 R37, RZ, RZ, R23 ;  /* 0x000000ffff257224 */ /* 0x000fe200078e0017 */
[----:B------:R-:W-:Y:S01]  /*6ad0*/  PRMT R23, R50, 0x7770, RZ ;  /* 0x0000777032177816 */ /* 0x000fe200000000ff */
[----:B------:R-:W-:-:S02]  /*6ae0*/  IMAD.MOV.U32 R92, RZ, RZ, R109 ;  /* 0x000000ffff5c7224 */ /* 0x000fc400078e006d */
[----:B------:R-:W-:Y:S01]  /*6af0*/  IMAD.MOV.U32 R95, RZ, RZ, R37 ;  /* 0x000000ffff5f7224 */ /* 0x000fe200078e0025 */
[----:B------:R-:W-:Y:S01]  /*6b00*/  ISETP.LE.U32.AND P4, PT, R23, UR6, PT ;  /* 0x0000000617007c0c */ /* 0x000fe2000bf83070 */
[----:B------:R-:W-:Y:S01]  /*6b10*/  HMMA.16816.F32.BF16 R56, R4, R30, R24 ;  /* 0x0000001e0438723c */ /* 0x000fe20000041818 */
[----:B------:R-:W1:Y:S01]  /*6b20*/  LDSM.16.MT88.4 R28, [R13+0x4000] ;  /* 0x004000000d1c783b */ /* 0x000e620000004200 */
[----:B------:R-:W-:-:S06]  /*6b30*/  IMAD.MOV.U32 R109, RZ, RZ, R73 ;  /* 0x000000ffff6d7224 */ /* 0x000fcc00078e0049 */
[----:B-1----:R-:W-:-:S15]  /*6b40*/  HMMA.16816.F32.BF16 R24, R8, R28, RZ ;  /* 0x0000001c0818723c */ /* 0x002fde00000418ff */
[----:B------:R-:W-:-:S05]  /*6b50*/  NOP ;  /* 0x0000000000007918 */ /* 0x000fca0000000000 */
[----:B------:R-:W-:Y:S08]  /*6b60*/  HMMA.16816.F32.BF16 R128, R4, R32, R24 ;  /* 0x000000200480723c */ /* 0x000ff00000041818 */
[----:B------:R-:W-:-:S15]  /*6b70*/  HMMA.16816.F32.BF16 R24, R8, R30, RZ ;  /* 0x0000001e0818723c */ /* 0x000fde00000418ff */
[----:B------:R-:W-:-:S05]  /*6b80*/  NOP ;  /* 0x0000000000007918 */ /* 0x000fca0000000000 */
[----:B------:R-:W-:Y:S01]  /*6b90*/  HMMA.16816.F32.BF16 R80, R4, R34, R24 ;  /* 0x000000220450723c */ /* 0x000fe20000041818 */
[----:B------:R-:W1:Y:S07]  /*6ba0*/  LDSM.16.MT88.4 R24, [R86+0x4000] ;  /* 0x004000005618783b */ /* 0x000e6e0000004200 */
[C---:B-1----:R-:W-:Y:S08]  /*6bb0*/  HMMA.16816.F32.BF16 R32, R8.reuse, R24, RZ ;  /* 0x000000180820723c */ /* 0x042ff000000418ff */
[----:B------:R-:W-:Y:S01]  /*6bc0*/  HMMA.16816.F32.BF16 R28, R8, R26, RZ ;  /* 0x0000001a081c723c */ /* 0x000fe200000418ff */
[--C-:B------:R-:W-:Y:S01]  /*6bd0*/  FFMA.FTZ R11, R127, UR4, -R2.reuse ;  /* 0x000000047f0b7c23 */ /* 0x100fe20008010802 */
[----:B------:R-:W-:Y:S01]  /*6be0*/  @!P3 HFMA2.BF16_V2 R127, -RZ.H0_H0, RZ.H0_H0, -R164.H0_H0 ;  /* 0x200000ffff7fb231 */ /* 0x000fe200003409a4 */
[----:B------:R-:W-:Y:S01]  /*6bf0*/  LOP3.LUT R8, R85, 0xffff, RZ, 0xc0, !PT ;  /* 0x0000ffff55087812 */ /* 0x000fe200078ec0ff */
[----:B------:R-:W-:Y:S01]  /*6c00*/  FFMA.FTZ R9, R113, UR4, -R2 ;  /* 0x0000000471097c23 */ /* 0x000fe20008010802 */
[----:B------:R-:W-:Y:S01]  /*6c10*/  FFMA.FTZ R10, R166, UR4, -R12 ;  /* 0x00000004a60a7c23 */ /* 0x000fe2000801080c */
[----:B------:R1:W-:Y:S01]  /*6c20*/  MUFU.EX2 R36, R11 ;  /* 0x0000000b00247308 */ /* 0x0003e20000000800 */
[----:B------:R-:W-:Y:S01]  /*6c30*/  @!P3 PRMT R164, R127, 0x5410, RZ ;  /* 0x000054107fa4b816 */ /* 0x000fe200000000ff */
[----:B------:R-:W-:Y:S01]  /*6c40*/  @!P1 HFMA2.BF16_V2 R113, -RZ.H0_H0, RZ.H0_H0, -R163.H0_H0 ;  /* 0x200000ffff719231 */ /* 0x000fe200003409a3 */
[----:B------:R-:W-:Y:S01]  /*6c50*/  ISETP.GT.U32.AND P3, PT, R105, UR6, PT ;  /* 0x0000000669007c0c */ /* 0x000fe2000bf64070 */
[----:B------:R-:W-:Y:S01]  /*6c60*/  IMAD.MOV.U32 R105, RZ, RZ, R54 ;  /* 0x000000ffff697224 */ /* 0x000fe200078e0036 */
[----:B------:R-:W-:Y:S01]  /*6c70*/  ISETP.LE.U32.AND P5, PT, R8, UR6, PT ;  /* 0x0000000608007c0c */ /* 0x000fe2000bfa3070 */
[----:B------:R-:W-:Y:S01]  /*6c80*/  FFMA.FTZ R8, R107, UR4, -R2 ;  /* 0x000000046b087c23 */ /* 0x000fe20008010802 */
[----:B------:R-:W-:Y:S01]  /*6c90*/  FFMA.FTZ R2, R114, UR4, -R12 ;  /* 0x0000000472027c23 */ /* 0x000fe2000801080c */
[----:B------:R2:W-:Y:S01]  /*6ca0*/  MUFU.EX2 R44, R9 ;  /* 0x00000009002c7308 */ /* 0x0005e20000000800 */
[----:B------:R-:W-:Y:S01]  /*6cb0*/  PRMT R54, R52, 0x7771, RZ ;  /* 0x0000777134367816 */ /* 0x000fe200000000ff */
[----:B------:R-:W-:Y:S01]  /*6cc0*/  IMAD.MOV.U32 R127, RZ, RZ, R43 ;  /* 0x000000ffff7f7224 */ /* 0x000fe200078e002b */
[----:B------:R-:W-:-:S02]  /*6cd0*/  LOP3.LUT R27, R15, 0xff, RZ, 0xc0, !PT ;  /* 0x000000ff0f1b7812 */ /* 0x000fc400078ec0ff */
[----:B------:R-:W-:Y:S02]  /*6ce0*/  @!P1 PRMT R163, R113, 0x5410, RZ ;  /* 0x0000541071a39816 */ /* 0x000fe400000000ff */
[----:B------:R-:W-:Y:S01]  /*6cf0*/  ISETP.GT.U32.AND P1, PT, R104, UR6, PT ;  /* 0x0000000668007c0c */ /* 0x000fe2000bf24070 */
[----:B------:R-:W-:Y:S01]  /*6d00*/  @P3 HFMA2.BF16_V2 R106, -RZ.H0_H0, RZ.H0_H0, -R162.H0_H0 ;  /* 0x200000ffff6a3231 */ /* 0x000fe200003409a2 */
[----:B------:R3:W-:Y:S01]  /*6d10*/  MUFU.EX2 R195, R2 ;  /* 0x0000000200c37308 */ /* 0x0007e20000000800 */
[----:B-1----:R-:W-:Y:S01]  /*6d20*/  PRMT R11, R15, 0x7632, R11 ;  /* 0x000076320f0b7816 */ /* 0x002fe2000000000b */
[----:B------:R-:W-:Y:S02]  /*6d30*/  @!P5 HFMA2.BF16_V2 R167, -RZ.H0_H0, RZ.H0_H0, -R155.H0_H0 ;  /* 0x200000ffffa7d231 */ /* 0x000fe4000034099b */
[----:B------:R-:W-:Y:S01]  /*6d40*/  IMAD.MOV.U32 R104, RZ, RZ, R40 ;  /* 0x000000ffff687224 */ /* 0x000fe200078e0028 */
[----:B------:R-:W-:Y:S01]  /*6d50*/  @P3 PRMT R162, R106, 0x5410, RZ ;  /* 0x000054106aa23816 */ /* 0x000fe200000000ff */
[----:B------:R-:W-:Y:S01]  /*6d60*/  IMAD.MOV.U32 R106, RZ, RZ, R65 ;  /* 0x000000ffff6a7224 */ /* 0x000fe200078e0041 */
[----:B------:R-:W-:Y:S01]  /*6d70*/  LOP3.LUT R26, R11, 0xff, RZ, 0xc0, !PT ;  /* 0x000000ff0b1a7812 */ /* 0x000fe200078ec0ff */
[----:B------:R1:W-:Y:S01]  /*6d80*/  MUFU.EX2 R93, R8 ;  /* 0x00000008005d7308 */ /* 0x0003e20000000800 */
[----:B--2---:R-:W-:Y:S01]  /*6d90*/  FFMA.FTZ R9, R112, UR4, -R12 ;  /* 0x0000000470097c23 */ /* 0x004fe2000801080c */
[----:B------:R-:W-:Y:S01]  /*6da0*/  @!P5 PRMT R155, R167, 0x5410, RZ ;  /* 0x00005410a79bd816 */ /* 0x000fe200000000ff */
[----:B------:R-:W-:Y:S01]  /*6db0*/  @!P4 HFMA2.BF16_V2 R112, -RZ.H0_H0, RZ.H0_H0, -R161.H0_H0 ;  /* 0x200000ffff70c231 */ /* 0x000fe200003409a1 */
[----:B------:R-:W-:Y:S01]  /*6dc0*/  ISETP.GT.U32.AND P5, PT, R99, UR6, PT ;  /* 0x0000000663007c0c */ /* 0x000fe2000bfa4070 */
[----:B------:R-:W-:-:S02]  /*6dd0*/  IMAD.MOV.U32 R99, RZ, RZ, R42 ;  /* 0x000000ffff637224 */ /* 0x000fc400078e002a */
[----:B------:R-:W-:Y:S01]  /*6de0*/  @P1 HFMA2.BF16_V2 R166, -RZ.H0_H0, RZ.H0_H0, -R160.H0_H0 ;  /* 0x200000ffffa61231 */ /* 0x000fe200003409a0 */
[----:B------:R2:W-:Y:S01]  /*6df0*/  MUFU.EX2 R186, R10 ;  /* 0x0000000a00ba7308 */ /* 0x0005e20000000800 */
[----:B---3--:R-:W-:Y:S02]  /*6e00*/  LOP3.LUT R2, R55, 0xffff, RZ, 0xc0, !PT ;  /* 0x0000ffff37027812 */ /* 0x008fe400078ec0ff */
[----:B------:R-:W-:Y:S02]  /*6e10*/  PRMT R55, R52, 0x7772, RZ ;  /* 0x0000777234377816 */ /* 0x000fe400000000ff */
[----:B------:R-:W-:Y:S01]  /*6e20*/  ISETP.LE.U32.AND P3, PT, R2, UR6, PT ;  /* 0x0000000602007c0c */ /* 0x000fe2000bf63070 */
[----:B------:R-:W-:Y:S01]  /*6e30*/  IMAD.MOV.U32 R2, RZ, RZ, R52 ;  /* 0x000000ffff027224 */ /* 0x000fe200078e0034 */
[----:B------:R-:W-:Y:S01]  /*6e40*/  @!P4 PRMT R161, R112, 0x5410, RZ ;  /* 0x0000541070a1c816 */ /* 0x000fe200000000ff */
[----:B------:R-:W-:Y:S01]  /*6e50*/  MUFU.EX2 R184, R9 ;  /* 0x0000000900b87308 */ /* 0x000fe20000000800 */
[----:B-1----:R-:W-:Y:S01]  /*6e60*/  FFMA.FTZ R8, R115, UR4, -R12 ;  /* 0x0000000473087c23 */ /* 0x002fe2000801080c */
[----:B------:R-:W-:Y:S01]  /*6e70*/  @P5 HFMA2.BF16_V2 R107, -RZ.H0_H0, RZ.H0_H0, -R158.H0_H0 ;  /* 0x200000ffff6b5231 */ /* 0x000fe2000034099e */
[----:B------:R-:W-:Y:S01]  /*6e80*/  ISETP.LE.U32.AND P4, PT, R60, UR6, PT ;  /* 0x000000063c007c0c */ /* 0x000fe2000bf83070 */
[----:B------:R-:W-:Y:S01]  /*6e90*/  IMAD.MOV.U32 R60, RZ, RZ, R41 ;  /* 0x000000ffff3c7224 */ /* 0x000fe200078e0029 */
[----:B------:R-:W-:Y:S01]  /*6ea0*/  @P1 PRMT R160, R166, 0x5410, RZ ;  /* 0x00005410a6a01816 */ /* 0x000fe200000000ff */
[----:B------:R-:W-:Y:S01]  /*6eb0*/  IMAD.MOV.U32 R41, RZ, RZ, R66 ;  /* 0x000000ffff297224 */ /* 0x000fe200078e0042 */
[----:B------:R-:W-:Y:S01]  /*6ec0*/  @P5 PRMT R158, R107, 0x5410, RZ ;  /* 0x000054106b9e5816 */ /* 0x000fe200000000ff */
[----:B------:R1:W3:Y:S01]  /*6ed0*/  MUFU.EX2 R192, R8 ;  /* 0x0000000800c07308 */ /* 0x0002e20000000800 */
[----:B--2---:R-:W-:Y:S01]  /*6ee0*/  LOP3.LUT R10, R15, 0xffff, RZ, 0xc0, !PT ;  /* 0x0000ffff0f0a7812 */ /* 0x004fe200078ec0ff */
[----:B------:R-:W-:Y:S01]  /*6ef0*/  IMAD.MOV.U32 R107, RZ, RZ, R67 ;  /* 0x000000ffff6b7224 */ /* 0x000fe200078e0043 */
[----:B------:R-:W-:Y:S01]  /*6f00*/  ISETP.LE.U32.AND P5, PT, R49, UR6, PT ;  /* 0x0000000631007c0c */ /* 0x000fe2000bfa3070 */
[----:B------:R-:W-:Y:S01]  /*6f10*/  HMMA.16816.F32.BF16 R64, R16, R38, R120 ;  /* 0x000000261040723c */ /* 0x000fe20000041878 */
[----:B------:R-:W-:Y:S01]  /*6f20*/  SHF.R.U32.HI R85, RZ, 0x8, R10 ;  /* 0x00000008ff557819 */ /* 0x000fe2000001160a */
[----:B------:R-:W-:Y:S01]  /*6f30*/  @!P3 HFMA2.BF16_V2 R198, -RZ.H0_H0, RZ.H0_H0, -R137.H0_H0 ;  /* 0x200000ffffc6b231 */ /* 0x000fe20000340989 */
[----:B------:R-:W-:Y:S01]  /*6f40*/  PRMT R10, R26, 0x5410, R53 ;  /* 0x000054101a0a7816 */ /* 0x000fe20000000035 */
[----:B------:R-:W2:Y:S01]  /*6f50*/  MUFU.EX2 R167, R14 ;  /* 0x0000000e00a77308 */ /* 0x000ea20000000800 */
[----:B------:R-:W-:Y:S01]  /*6f60*/  ISETP.LE.U32.AND P1, PT, R87, UR6, PT ;  /* 0x0000000657007c0c */ /* 0x000fe2000bf23070 */
[----:B------:R-:W-:Y:S01]  /*6f70*/  @!P4 HFMA2.BF16_V2 R199, -RZ.H0_H0, RZ.H0_H0, -R138.H0_H0 ;  /* 0x200000ffffc7c231 */ /* 0x000fe2000034098a */
[----:B------:R-:W-:Y:S01]  /*6f80*/  @!P3 PRMT R137, R198, 0x5410, RZ ;  /* 0x00005410c689b816 */ /* 0x000fe200000000ff */
[----:B------:R-:W-:Y:S01]  /*6f90*/  IMAD.MOV.U32 R198, RZ, RZ, -0x1 ;  /* 0xffffffffffc67424 */ /* 0x000fe200078e00ff */
[----:B------:R-:W-:-:S02]  /*6fa0*/  ISETP.GT.U32.AND P3, PT, R124, UR6, PT ;  /* 0x000000067c007c0c */ /* 0x000fc4000bf64070 */
[----:B------:R-:W-:Y:S01]  /*6fb0*/  @!P4 PRMT R138, R199, 0x5410, RZ ;  /* 0x00005410c78ac816 */ /* 0x000fe200000000ff */
[----:B------:R-:W-:Y:S01]  /*6fc0*/  @!P5 HFMA2.BF16_V2 R214, -RZ.H0_H0, RZ.H0_H0, -R133.H0_H0 ;  /* 0x200000ffffd6d231 */ /* 0x000fe20000340985 */
[----:B-1----:R-:W-:Y:S02]  /*6fd0*/  LOP3.LUT R8, R2, 0xff, RZ, 0xc0, !PT ;  /* 0x000000ff02087812 */ /* 0x002fe400078ec0ff */
[----:B------:R-:W-:Y:S02]  /*6fe0*/  PRMT R2, R55, 0x5410, R84 ;  /* 0x0000541037027816 */ /* 0x000fe40000000054 */
[----:B---3--:R-:W-:Y:S01]  /*6ff0*/  F2FP.BF16.F32.PACK_AB R11, R195, R192 ;  /* 0x000000c0c30b723e */ /* 0x008fe200000010ff */
[----:B------:R-:W-:Y:S01]  /*7000*/  @!P1 HFMA2.BF16_V2 R222, -RZ.H0_H0, RZ.H0_H0, -R135.H0_H0 ;  /* 0x200000ffffde9231 */ /* 0x000fe20000340987 */
[----:B------:R-:W-:Y:S02]  /*7010*/  LOP3.LUT R9, R2, 0xff00ff, RZ, 0xc0, !PT ;  /* 0x00ff00ff02097812 */ /* 0x000fe400078ec0ff */
[----:B------:R-:W-:Y:S01]  /*7020*/  PRMT R2, R8, 0x5410, R54 ;  /* 0x0000541008027816 */ /* 0x000fe20000000036 */
[----:B------:R-:W-:Y:S01]  /*7030*/  @P3 HFMA2.BF16_V2 R215, -RZ.H0_H0, RZ.H0_H0, -R136.H0_H0 ;  /* 0x200000ffffd73231 */ /* 0x000fe20000340988 */
[----:B------:R-:W-:-:S02]  /*7040*/  PRMT R25, R11, 0x7610, R25 ;  /* 0x000076100b197816 */ /* 0x000fc40000000019 */
[--C-:B------:R-:W-:Y:S02]  /*7050*/  HSET2.LE.AND R9, R9, R0.reuse, PT ;  /* 0x0000000009097233 */ /* 0x100fe40003803000 */
[--C-:B------:R-:W-:Y:S02]  /*7060*/  HSET2.LE.AND R8, R2, R0.reuse, PT ;  /* 0x0000000002087233 */ /* 0x100fe40003803000 */
[----:B------:R-:W-:Y:S02]  /*7070*/  PRMT R2, R27, 0x5410, R85 ;  /* 0x000054101b027816 */ /* 0x000fe40000000055 */
[----:B------:R-:W-:Y:S02]  /*7080*/  PRMT R24, R11, 0x7632, R24 ;  /* 0x000076320b187816 */ /* 0x000fe40000000018 */
[----:B------:R-:W-:Y:S02]  /*7090*/  @!P5 PRMT R133, R214, 0x5410, RZ ;  /* 0x00005410d685d816 */ /* 0x000fe400000000ff */
[----:B------:R-:W-:-:S02]  /*70a0*/  HSET2.LE.AND R2, R2, R0, PT ;  /* 0x0000000002027233 */ /* 0x000fc40003803000 */
[----:B------:R-:W-:Y:S02]  /*70b0*/  HSET2.LE.AND R0, R10, R0, PT ;  /* 0x000000000a007233 */ /* 0x000fe40003803000 */
[----:B------:R-:W-:Y:S02]  /*70c0*/  F2FP.BF16.F32.PACK_AB R10, R93, R44 ;  /* 0x0000002c5d0a723e */ /* 0x000fe400000010ff */
[----:B------:R-:W-:Y:S02]  /*70d0*/  ISETP.GT.U32.AND P5, PT, R165, UR6, PT ;  /* 0x00000006a5007c0c */ /* 0x000fe4000bfa4070 */
[C---:B------:R-:W-:Y:S02]  /*70e0*/  PRMT R23, R10.reuse, 0x7610, R23 ;  /* 0x000076100a177816 */ /* 0x040fe40000000017 */
[----:B------:R-:W-:Y:S02]  /*70f0*/  PRMT R22, R10, 0x7632, R22 ;  /* 0x000076320a167816 */ /* 0x000fe40000000016 */
[----:B------:R-:W-:-:S02]  /*7100*/  PRMT R10, R25, 0x5410, R24 ;  /* 0x00005410190a7816 */ /* 0x000fc40000000018 */
[----:B------:R-:W-:Y:S02]  /*7110*/  ISETP.LE.U32.AND P4, PT, R126, UR6, PT ;  /* 0x000000067e007c0c */ /* 0x000fe4000bf83070 */
[----:B------:R-:W-:Y:S02]  /*7120*/  LOP3.LUT R112, R10, R2, RZ, 0xc0, !PT ;  /* 0x000000020a707212 */ /* 0x000fe400078ec0ff */
[----:B------:R-:W-:Y:S01]  /*7130*/  PRMT R2, R23, 0x5410, R22 ;  /* 0x0000541017027816 */ /* 0x000fe20000000016 */
[----:B------:R-:W-:Y:S01]  /*7140*/  @P5 HFMA2.BF16_V2 R243, -RZ.H0_H0, RZ.H0_H0, -R132.H0_H0 ;  /* 0x200000fffff35231 */ /* 0x000fe20000340984 */
[----:B------:R-:W-:Y:S02]  /*7150*/  @!P1 PRMT R135, R222, 0x5410, RZ ;  /* 0x00005410de879816 */ /* 0x000fe400000000ff */
[----:B------:R-:W-:Y:S02]  /*7160*/  LOP3.LUT R113, R2, R0, RZ, 0xc0, !PT ;  /* 0x0000000002717212 */ /* 0x000fe400078ec0ff */
[----:B------:R-:W-:-:S02]  /*7170*/  F2FP.BF16.F32.PACK_AB R2, R184, R186 ;  /* 0x000000bab802723e */ /* 0x000fc400000010ff */
[----:B--2---:R-:W-:Y:S01]  /*7180*/  F2FP.BF16.F32.PACK_AB R0, R167, R36 ;  /* 0x00000024a700723e */ /* 0x004fe200000010ff */
[----:B------:R-:W-:Y:S01]  /*7190*/  @!P4 HFMA2.BF16_V2 R241, -RZ.H0_H0, RZ.H0_H0, -R119.H0_H0 ;  /* 0x200000fffff1c231 */ /* 0x000fe20000340977 */
[C---:B------:R-:W-:Y:S02]  /*71a0*/  PRMT R15, R2.reuse, 0x7610, R15 ;  /* 0x00007610020f7816 */ /* 0x040fe4000000000f */
[----:B------:R-:W-:Y:S02]  /*71b0*/  PRMT R14, R2, 0x7632, R14 ;  /* 0x00007632020e7816 */ /* 0x000fe4000000000e */
[C---:B------:R-:W-:Y:S02]  /*71c0*/  PRMT R12, R0.reuse, 0x7610, R12 ;  /* 0x00007610000c7816 */ /* 0x040fe4000000000c */
[----:B------:R-:W-:Y:S02]  /*71d0*/  PRMT R2, R0, 0x7632, R2 ;  /* 0x0000763200027816 */ /* 0x000fe40000000002 */
[----:B------:R-:W-:-:S02]  /*71e0*/  PRMT R0, R15, 0x5410, R14 ;  /* 0x000054100f007816 */ /* 0x000fc4000000000e */
[----:B------:R-:W-:Y:S02]  /*71f0*/  ISETP.GT.U32.AND P1, PT, R125, UR6, PT ;  /* 0x000000067d007c0c */ /* 0x000fe4000bf24070 */
[----:B------:R-:W-:Y:S02]  /*7200*/  LOP3.LUT R114, R0, R8, RZ, 0xc0, !PT ;  /* 0x0000000800727212 */ /* 0x000fe400078ec0ff */
[----:B------:R-:W-:Y:S02]  /*7210*/  PRMT R0, R12, 0x5410, R2 ;  /* 0x000054100c007816 */ /* 0x000fe40000000002 */
[----:B------:R-:W-:Y:S02]  /*7220*/  @P5 PRMT R132, R243, 0x5410, RZ ;  /* 0x00005410f3845816 */ /* 0x000fe400000000ff */
[----:B------:R-:W-:Y:S01]  /*7230*/  LOP3.LUT R115, R0, R9, RZ, 0xc0, !PT ;  /* 0x0000000900737212 */ /* 0x000fe200078ec0ff */
[----:B------:R-:W-:Y:S01]  /*7240*/  IMAD.MOV.U32 R0, RZ, RZ, 0x20 ;  /* 0x00000020ff007424 */ /* 0x000fe200078e00ff */
[----:B------:R-:W1:Y:S01]  /*7250*/  LDSM.16.MT88.4 R8, [R86+0x4800] ;  /* 0x004800005608783b */ /* 0x000e620000004200 */
[----:B------:R-:W-:-:S02]  /*7260*/  @!P4 PRMT R119, R241, 0x5410, RZ ;  /* 0x00005410f177c816 */ /* 0x000fc400000000ff */
[----:B------:R-:W-:Y:S01]  /*7270*/  @P1 HFMA2.BF16_V2 R242, -RZ.H0_H0, RZ.H0_H0, -R134.H0_H0 ;  /* 0x200000fffff21231 */ /* 0x000fe20000340986 */
[----:B------:R-:W-:Y:S02]  /*7280*/  SEL R0, R0, 0xffffffe0, !P2 ;  /* 0xffffffe000007807 */ /* 0x000fe40005000000 */
[----:B------:R-:W-:Y:S02]  /*7290*/  ISETP.LE.U32.AND P4, PT, R27, UR6, PT ;  /* 0x000000061b007c0c */ /* 0x000fe4000bf83070 */
[----:B------:R-:W-:Y:S01]  /*72a0*/  @P1 PRMT R134, R242, 0x5410, RZ ;  /* 0x00005410f2861816 */ /* 0x000fe200000000ff */
[----:B------:R-:W-:Y:S01]  /*72b0*/  IMAD.IADD R0, R0, 0x1, R117 ;  /* 0x0000000100007824 */ /* 0x000fe200078e0275 */
[----:B------:R-:W-:Y:S02]  /*72c0*/  ISETP.LE.U32.AND P1, PT, R53, UR6, PT ;  /* 0x0000000635007c0c */ /* 0x000fe4000bf23070 */
[----:B------:R-:W-:Y:S02]  /*72d0*/  @P3 PRMT R136, R215, 0x5410, RZ ;  /* 0x00005410d7883816 */ /* 0x000fe400000000ff */
[----:B------:R-:W2:Y:S01]  /*72e0*/  LDSM.16.MT88.4 R72, [R0+0xf800] ;  /* 0x00f800000048783b */ /* 0x000ea20000004200 */
[----:B------:R-:W-:-:S04]  /*72f0*/  ISETP.LE.U32.AND P3, PT, R26, UR6, PT ;  /* 0x000000061a007c0c */ /* 0x000fc8000bf63070 */
[----:B------:R-:W-:-:S04]  /*7300*/  @!P4 HFMA2.BF16_V2 R245, -RZ.H0_H0, RZ.H0_H0, -R25.H0_H0 ;  /* 0x200000fffff5c231 */ /* 0x000fc80000340919 */
[----:B------:R-:W-:Y:S01]  /*7310*/  @!P1 HFMA2.BF16_V2 R246, -RZ.H0_H0, RZ.H0_H0, -R22.H0_H0 ;  /* 0x200000fffff69231 */ /* 0x000fe20000340916 */
[----:B------:R-:W-:Y:S02]  /*7320*/  @!P4 PRMT R25, R245, 0x5410, RZ ;  /* 0x00005410f519c816 */ /* 0x000fe400000000ff */
[----:B------:R-:W-:Y:S02]  /*7330*/  ISETP.GT.U32.AND P4, PT, R54, UR6, PT ;  /* 0x0000000636007c0c */ /* 0x000fe4000bf84070 */
[----:B------:R-:W-:Y:S01]  /*7340*/  @!P1 PRMT R22, R246, 0x5410, RZ ;  /* 0x00005410f6169816 */ /* 0x000fe200000000ff */
[----:B------:R-:W-:Y:S01]  /*7350*/  @!P3 HFMA2.BF16_V2 R244, -RZ.H0_H0, RZ.H0_H0, -R23.H0_H0 ;  /* 0x200000fffff4b231 */ /* 0x000fe20000340917 */
[----:B------:R-:W-:-:S04]  /*7360*/  ISETP.GT.U32.AND P1, PT, R84, UR6, PT ;  /* 0x0000000654007c0c */ /* 0x000fc8000bf24070 */
[----:B------:R-:W-:Y:S02]  /*7370*/  @!P3 PRMT R23, R244, 0x5410, RZ ;  /* 0x00005410f417b816 */ /* 0x000fe400000000ff */
[----:B------:R-:W-:-:S03]  /*7380*/  ISETP.GT.U32.AND P3, PT, R55, UR6, PT ;  /* 0x0000000637007c0c */ /* 0x000fc6000bf64070 */
[----:B------:R-:W-:Y:S01]  /*7390*/  @P4 HFMA2.BF16_V2 R248, -RZ.H0_H0, RZ.H0_H0, -R14.H0_H0 ;  /* 0x200000fffff84231 */ /* 0x000fe2000034090e */
[C---:B-1----:R-:W-:Y:S01]  /*73a0*/  HMMA.16816.F32.BF16 R48, R4.reuse, R8, R32 ;  /* 0x000000080430723c */ /* 0x042fe20000041820 */
[----:B------:R-:W-:Y:S02]  /*73b0*/  IMAD.MOV.U32 R35, RZ, RZ, R41 ;  /* 0x000000ffff237224 */ /* 0x000fe400078e0029 */
[----:B------:R-:W1:Y:S01]  /*73c0*/  LDSM.16.MT88.4 R40, [R0+0xd800] ;  /* 0x00d800000028783b */ /* 0x000e620000004200 */
[----:B------:R-:W-:Y:S02]  /*73d0*/  IMAD.MOV.U32 R34, RZ, RZ, R36 ;  /* 0x000000ffff227224 */ /* 0x000fe400078e0024 */
[----:B------:R-:W-:Y:S02]  /*73e0*/  @P1 HFMA2.BF16_V2 R249, -RZ.H0_H0, RZ.H0_H0, -R2.H0_H0 ;  /* 0x200000fffff91231 */ /* 0x000fe40000340902 */
[----:B------:R-:W-:Y:S01]  /*73f0*/  IMAD.MOV.U32 R9, RZ, RZ, R60 ;  /* 0x000000ffff097224 */ /* 0x000fe200078e003c */
[----:B------:R-:W-:Y:S01]  /*7400*/  @P4 PRMT R14, R248, 0x5410, RZ ;  /* 0x00005410f80e4816 */ /* 0x000fe200000000ff */
[----:B------:R-:W-:Y:S01]  /*7410*/  HMMA.16816.F32.BF16 R28, R4, R10, R28 ;  /* 0x0000000a041c723c */ /* 0x000fe2000004181c */
[----:B------:R-:W3:Y:S01]  /*7420*/  LDSM.16.MT88.4 R4, [R0+0x11000] ;  /* 0x011000000004783b */ /* 0x000ee20000004200 */
[----:B------:R-:W-:Y:S01]  /*7430*/  IMAD.MOV.U32 R60, RZ, RZ, R127 ;  /* 0x000000ffff3c7224 */ /* 0x000fe200078e007f */
[----:B------:R-:W-:Y:S01]  /*7440*/  @P1 PRMT R2, R249, 0x5410, RZ ;  /* 0x00005410f9021816 */ /* 0x000fe200000000ff */
[----:B------:R-:W-:-:S02]  /*7450*/  IMAD.MOV.U32 R127, RZ, RZ, R108 ;  /* 0x000000ffff7f7224 */ /* 0x000fc400078e006c */
[----:B------:R-:W-:Y:S02]  /*7460*/  @P3 HFMA2.BF16_V2 R250, -RZ.H0_H0, RZ.H0_H0, -R12.H0_H0 ;  /* 0x200000fffffa3231 */ /* 0x000fe4000034090c */
[----:B------:R-:W-:Y:S02]  /*7470*/  IMAD.MOV.U32 R108, RZ, RZ, R109 ;  /* 0x000000ffff6c7224 */ /* 0x000fe400078e006d */
[----:B------:R-:W-:Y:S01]  /*7480*/  IMAD.MOV.U32 R109, RZ, RZ, R110 ;  /* 0x000000ffff6d7224 */ /* 0x000fe200078e006e */
[----:B--2---:R-:W-:Y:S01]  /*7490*/  HMMA.16816.F32.BF16 R68, R112, R72, R68 ;  /* 0x000000487044723c */ /* 0x004fe20000041844 */
[----:B------:R-:W-:Y:S01]  /*74a0*/  IMAD.MOV.U32 R110, RZ, RZ, R111 ;  /* 0x000000ffff6e7224 */ /* 0x000fe200078e006f */
[----:B------:R-:W-:Y:S01]  /*74b0*/  @P3 PRMT R12, R250, 0x5410, RZ ;  /* 0x00005410fa0c3816 */ /* 0x000fe200000000ff */
[----:B------:R-:W-:Y:S02]  /*74c0*/  IMAD.MOV.U32 R111, RZ, RZ, R46 ;  /* 0x000000ffff6f7224 */ /* 0x000fe400078e002e */
[----:B------:R-:W-:-:S02]  /*74d0*/  IMAD.MOV.U32 R11, RZ, RZ, R106 ;  /* 0x000000ffff0b7224 */ /* 0x000fc400078e006a */
[----:B------:R-:W-:Y:S01]  /*74e0*/  IMAD.MOV.U32 R8, RZ, RZ, R107 ;  /* 0x000000ffff087224 */ /* 0x000fe200078e006b */
[C---:B------:R-:W-:Y:S01]  /*74f0*/  HMMA.16816.F32.BF16 R72, R112.reuse, R74, R64 ;  /* 0x0000004a7048723c */ /* 0x040fe20000041840 */
[----:B------:R-:W-:Y:S01]  /*7500*/  IMAD.MOV.U32 R106, RZ, RZ, R104 ;  /* 0x000000ffff6a7224 */ /* 0x000fe200078e0068 */
[----:B------:R-:W-:Y:S01]  /*7510*/  LDSM.16.MT88.4 R64, [R117+0xf800] ;  /* 0x00f800007540783b */ /* 0x000fe20000004200 */
[----:B------:R-:W-:Y:S02]  /*7520*/  IMAD.MOV.U32 R107, RZ, RZ, R105 ;  /* 0x000000ffff6b7224 */ /* 0x000fe400078e0069 */
[----:B------:R-:W-:Y:S02]  /*7530*/  IMAD.MOV.U32 R104, RZ, RZ, R99 ;  /* 0x000000ffff687224 */ /* 0x000fe400078e0063 */
[----:B------:R-:W-:Y:S01]  /*7540*/  IMAD.MOV.U32 R105, RZ, RZ, R98 ;  /* 0x000000ffff697224 */ /* 0x000fe200078e0062 */
[----:B-1----:R-:W-:Y:S08]  /*7550*/  HMMA.16816.F32.BF16 R36, R112, R40, R88 ;  /* 0x000000287024723c */ /* 0x002ff00000041858 */
[C---:B---3--:R-:W-:Y:S08]  /*7560*/  HMMA.16816.F32.BF16 R100, R16.reuse, R4, R100 ;  /* 0x000000041064723c */ /* 0x048ff00000041864 */
[----:B------:R-:W-:Y:S01]  /*7570*/  HMMA.16816.F32.BF16 R56, R16, R6, R56 ;  /* 0x000000061038723c */ /* 0x000fe20000041838 */
[----:B------:R-:W1:Y:S07]  /*7580*/  LDSM.16.MT88.4 R4, [R117+0xd000] ;  /* 0x00d000007504783b */ /* 0x000e6e0000004200 */
[----:B------:R-:W-:Y:S08]  /*7590*/  HMMA.16816.F32.BF16 R40, R112, R42, R76 ;  /* 0x0000002a7028723c */ /* 0x000ff0000004184c */
[----:B-1----:R-:W-:Y:S01]  /*75a0*/  HMMA.16816.F32.BF16 R120, R16, R4, R236 ;  /* 0x000000041078723c */ /* 0x002fe200000418ec */
[----:B------:R-:W-:-:S02]  /*75b0*/  IMAD.MOV.U32 R239, RZ, RZ, R34 ;  /* 0x000000ffffef7224 */ /* 0x000fc400078e0022 */
[----:B------:R-:W-:Y:S02]  /*75c0*/  IMAD.MOV.U32 R236, RZ, RZ, R47 ;  /* 0x000000ffffec7224 */ /* 0x000fe400078e002f */
[----:B------:R-:W-:Y:S02]  /*75d0*/  IMAD.MOV.U32 R237, RZ, RZ, R44 ;  /* 0x000000ffffed7224 */ /* 0x000fe400078e002c */
[----:B------:R-:W-:Y:S01]  /*75e0*/  IMAD.MOV.U32 R238, RZ, RZ, R93 ;  /* 0x000000ffffee7224 */ /* 0x000fe200078e005d */
[----:B------:R-:W-:Y:S01]  /*75f0*/  HMMA.16816.F32.BF16 R88, R16, R6, R232 ;  /* 0x000000061058723c */ /* 0x000fe200000418e8 */
[----:B------:R-:W1:Y:S01]  /*7600*/  LDSM.16.MT88.4 R4, [R13+0x1000] ;  /* 0x001000000d04783b */ /* 0x000e620000004200 */
[----:B------:R-:W-:Y:S02]  /*7610*/  IMAD.MOV.U32 R234, RZ, RZ, R35 ;  /* 0x000000ffffea7224 */ /* 0x000fe400078e0023 */
[----:B------:R-:W-:Y:S02]  /*7620*/  IMAD.MOV.U32 R233, RZ, RZ, R45 ;  /* 0x000000ffffe97224 */ /* 0x000fe400078e002d */
[----:B------:R-:W-:-:S02]  /*7630*/  IMAD.MOV.U32 R232, RZ, RZ, R94 ;  /* 0x000000ffffe87224 */ /* 0x000fc400078e005e */
[----:B------:R-:W-:Y:S01]  /*7640*/  IMAD.MOV.U32 R235, RZ, RZ, R97 ;  /* 0x000000ffffeb7224 */ /* 0x000fe200078e0061 */
[C---:B-1----:R-:W-:Y:S01]  /*7650*/  HMMA.16816.F32.BF16 R44, R16.reuse, R4, R228 ;  /* 0x00000004102c723c */ /* 0x042fe200000418e4 */
[----:B------:R-:W-:Y:S02]  /*7660*/  IMAD.MOV.U32 R231, RZ, RZ, R95 ;  /* 0x000000ffffe77224 */ /* 0x000fe400078e005f */
[----:B------:R-:W-:Y:S02]  /*7670*/  IMAD.MOV.U32 R229, RZ, RZ, R106 ;  /* 0x000000ffffe57224 */ /* 0x000fe400078e006a */
[----:B------:R-:W-:Y:S02]  /*7680*/  IMAD.MOV.U32 R230, RZ, RZ, R107 ;  /* 0x000000ffffe67224 */ /* 0x000fe400078e006b */
[----:B------:R-:W-:Y:S01]  /*7690*/  IMAD.MOV.U32 R228, RZ, RZ, R104 ;  /* 0x000000ffffe47224 */ /* 0x000fe200078e0068 */
[----:B------:R-:W-:Y:S01]  /*76a0*/  HMMA.16816.F32.BF16 R32, R16, R6, R224 ;  /* 0x000000061020723c */ /* 0x000fe200000418e0 */
[----:B------:R-:W1:Y:S01]  /*76b0*/  LDSM.16.MT88.4 R4, [R86+0x1000] ;  /* 0x001000005604783b */ /* 0x000e620000004200 */
[----:B------:R-:W-:-:S02]  /*76c0*/  IMAD.MOV.U32 R224, RZ, RZ, R92 ;  /* 0x000000ffffe07224 */ /* 0x000fc400078e005c */
[----:B------:R-:W-:Y:S02]  /*76d0*/  IMAD.MOV.U32 R227, RZ, RZ, R9 ;  /* 0x000000ffffe37224 */ /* 0x000fe400078e0009 */
[----:B------:R-:W-:Y:S02]  /*76e0*/  IMAD.MOV.U32 R225, RZ, RZ, R127 ;  /* 0x000000ffffe17224 */ /* 0x000fe400078e007f */
[----:B------:R-:W2:Y:S01]  /*76f0*/  LDSM.16.MT88.4 R124, [R117+0xd800] ;  /* 0x00d80000757c783b */ /* 0x000ea20000004200 */
[----:B------:R-:W-:Y:S01]  /*7700*/  IMAD.MOV.U32 R226, RZ, RZ, R108 ;  /* 0x000000ffffe27224 */ /* 0x000fe200078e006c */
[----:B-1----:R-:W-:Y:S01]  /*7710*/  HMMA.16816.F32.BF16 R92, R16, R4, R216 ;  /* 0x00000004105c723c */ /* 0x002fe200000418d8 */
[----:B------:R-:W-:Y:S02]  /*7720*/  IMAD.MOV.U32 R219, RZ, RZ, R96 ;  /* 0x000000ffffdb7224 */ /* 0x000fe400078e0060 */
[----:B------:R-:W-:Y:S02]  /*7730*/  IMAD.MOV.U32 R218, RZ, RZ, R60 ;  /* 0x000000ffffda7224 */ /* 0x000fe400078e003c */
[----:B------:R-:W-:-:S02]  /*7740*/  IMAD.MOV.U32 R216, RZ, RZ, R110 ;  /* 0x000000ffffd87224 */ /* 0x000fc400078e006e */
[----:B------:R-:W-:Y:S01]  /*7750*/  IMAD.MOV.U32 R217, RZ, RZ, R109 ;  /* 0x000000ffffd97224 */ /* 0x000fe200078e006d */
[----:B------:R-:W-:Y:S01]  /*7760*/  HMMA.16816.F32.BF16 R96, R16, R6, R208 ;  /* 0x000000061060723c */ /* 0x000fe200000418d0 */
[----:B------:R-:W1:Y:S01]  /*7770*/  LDSM.16.MT88.4 R4, [R117+0xf000] ;  /* 0x00f000007504783b */ /* 0x000e620000004200 */
[----:B------:R-:W-:Y:S02]  /*7780*/  IMAD.MOV.U32 R211, RZ, RZ, R11 ;  /* 0x000000ffffd37224 */ /* 0x000fe400078e000b */
[----:B------:R-:W-:Y:S02]  /*7790*/  IMAD.MOV.U32 R210, RZ, RZ, R8 ;  /* 0x000000ffffd27224 */ /* 0x000fe400078e0008 */
[----:B------:R-:W-:Y:S02]  /*77a0*/  IMAD.MOV.U32 R209, RZ, RZ, R105 ;  /* 0x000000ffffd17224 */ /* 0x000fe400078e0069 */
[----:B------:R3:W4:Y:S01]  /*77b0*/  LDSM.16.MT88.4 R104, [R0+0x11800] ;  /* 0x011800000068783b */ /* 0x0007220000004200 */
[----:B------:R-:W-:Y:S01]  /*77c0*/  IMAD.MOV.U32 R208, RZ, RZ, R111 ;  /* 0x000000ffffd07224 */ /* 0x000fe200078e006f */
[C---:B--2---:R-:W-:Y:S02]  /*77d0*/  HMMA.16816.F32.BF16 R120, R112.reuse, R124, R120 ;  /* 0x0000007c7078723c */ /* 0x044fe40000041878 */
[----:B------:R-:W-:Y:S06]  /*77e0*/  LDSM.16.MT88.4 R108, [R13+0x5800] ;  /* 0x005800000d6c783b */ /* 0x000fec0000004200 */
[----:B------:R-:W-:Y:S01]  /*77f0*/  HMMA.16816.F32.BF16 R124, R112, R126, R88 ;  /* 0x0000007e707c723c */ /* 0x000fe20000041858 */
[----:B------:R-:W-:Y:S01]  /*7800*/  LDSM.16.MT88.4 R88, [R86+0x3800] ;  /* 0x003800005658783b */ /* 0x000fe20000004200 */
[----:B---3--:R-:W-:-:S04]  /*7810*/  PRMT R0, R52, 0x7770, RZ ;  /* 0x0000777034007816 */ /* 0x008fc800000000ff */
[----:B------:R-:W-:Y:S02]  /*7820*/  ISETP.LE.U32.AND P5, PT, R0, UR6, PT ;  /* 0x0000000600007c0c */ /* 0x000fe4000bfa3070 */
[C---:B-1----:R-:W-:Y:S11]  /*7830*/  HMMA.16816.F32.BF16 R144, R16.reuse, R4, R144 ;  /* 0x000000041090723c */ /* 0x042ff60000041890 */
[----:B------:R-:W-:Y:S01]  /*7840*/  @!P5 HFMA2.BF16_V2 R247, -RZ.H0_H0, RZ.H0_H0, -R15.H0_H0 ;  /* 0x200000fffff7d231 */ /* 0x000fe2000034090f */
[----:B------:R-:W-:Y:S01]  /*7850*/  HMMA.16816.F32.BF16 R148, R16, R6, R148 ;  /* 0x000000061094723c */ /* 0x000fe20000041894 */
[----:B------:R-:W1:Y:S03]  /*7860*/  LDSM.16.MT88.4 R4, [R13+0x3000] ;  /* 0x003000000d04783b */ /* 0x000e660000004200 */
[----:B------:R-:W-:-:S04]  /*7870*/  @!P5 PRMT R15, R247, 0x5410, RZ ;  /* 0x00005410f70fd816 */ /* 0x000fc800000000ff */
[C---:B----4-:R-:W-:Y:S08]  /*7880*/  HMMA.16816.F32.BF16 R100, R112.reuse, R104, R100 ;  /* 0x000000687064723c */ /* 0x050ff00000041864 */
[----:B------:R-:W-:Y:S01]  /*7890*/  HMMA.16816.F32.BF16 R104, R112, R106, R56 ;  /* 0x0000006a7068723c */ /* 0x000fe20000041838 */
[----:B------:R-:W2:Y:S07]  /*78a0*/  LDSM.16.MT88.4 R56, [R86+0x1800] ;  /* 0x001800005638783b */ /* 0x000eae0000004200 */
[----:B-1----:R-:W-:Y:S01]  /*78b0*/  HMMA.16816.F32.BF16 R76, R16, R4, R204 ;  /* 0x00000004104c723c */ /* 0x002fe200000418cc */
[----:B------:R-:W-:-:S02]  /*78c0*/  IMAD.MOV.U32 R207, RZ, RZ, R62 ;  /* 0x000000ffffcf7224 */ /* 0x000fc400078e003e */
[----:B------:R-:W-:Y:S02]  /*78d0*/  IMAD.MOV.U32 R206, RZ, RZ, R63 ;  /* 0x000000ffffce7224 */ /* 0x000fe400078e003f */
[----:B------:R-:W-:-:S03]  /*78e0*/  IMAD.MOV.U32 R205, RZ, RZ, R61 ;  /* 0x000000ffffcd7224 */ /* 0x000fc600078e003d */
[----:B------:R-:W-:Y:S01]  /*78f0*/  HMMA.16816.F32.BF16 R8, R16, R6, R168 ;  /* 0x000000061008723c */ /* 0x000fe200000418a8 */
[----:B------:R-:W1:Y:S01]  /*7900*/  LDSM.16.MT88.4 R4, [R86+0x3000] ;  /* 0x003000005604783b */ /* 0x000e620000004200 */
[----:B------:R-:W-:Y:S01]  /*7910*/  FADD.FTZ R0, R206, R205 ;  /* 0x000000cdce007221 */ /* 0x000fe20000010000 */
[----:B------:R-:W-:-:S04]  /*7920*/  IADD3 R205, P1, PT, R190, -0x80, RZ ;  /* 0xffffff80becd7810 */ /* 0x000fc80007f3e0ff */
[----:B------:R-:W-:Y:S01]  /*7930*/  IADD3.X R204, PT, PT, R191, -0x1, RZ, P1, !PT ;  /* 0xffffffffbfcc7810 */ /* 0x000fe20000ffe4ff */
[C---:B--2---:R-:W-:Y:S08]  /*7940*/  HMMA.16816.F32.BF16 R52, R112.reuse, R56, R92 ;  /* 0x000000387034723c */ /* 0x044ff0000004185c */
[----:B------:R-:W-:Y:S01]  /*7950*/  HMMA.16816.F32.BF16 R56, R112, R58, R96 ;  /* 0x0000003a7038723c */ /* 0x000fe20000041860 */
[----:B------:R-:W-:Y:S07]  /*7960*/  LDSM.16.MT88.4 R96, [R117+0x11800] ;  /* 0x011800007560783b */ /* 0x000fee0000004200 */
[C---:B-1----:R-:W-:Y:S08]  /*7970*/  HMMA.16816.F32.BF16 R172, R16.reuse, R4, R172 ;  /* 0x0000000410ac723c */ /* 0x042ff000000418ac */
[C---:B------:R-:W-:Y:S01]  /*7980*/  HMMA.16816.F32.BF16 R176, R16.reuse, R6, R176 ;  /* 0x0000000610b0723c */ /* 0x040fe200000418b0 */
[----:B------:R-:W1:Y:S07]  /*7990*/  LDSM.16.MT88.4 R4, [R117+0x11000] ;  /* 0x011000007504783b */ /* 0x000e6e0000004200 */
[C---:B-1----:R-:W-:Y:S08]  /*79a0*/  HMMA.16816.F32.BF16 R180, R16.reuse, R4, R180 ;  /* 0x0000000410b4723c */ /* 0x042ff000000418b4 */
[----:B------:R-:W-:Y:S01]  /*79b0*/  HMMA.16816.F32.BF16 R200, R16, R6, R200 ;  /* 0x0000000610c8723c */ /* 0x000fe200000418c8 */
[----:B------:R-:W1:Y:S11]  /*79c0*/  LDSM.16.MT88.4 R4, [R13+0x5000] ;  /* 0x005000000d04783b */ /* 0x000e760000004200 */
[C---:B------:R-:W-:Y:S08]  /*79d0*/  HMMA.16816.F32.BF16 R92, R112.reuse, R96, R180 ;  /* 0x00000060705c723c */ /* 0x040ff000000418b4 */
[----:B------:R-:W-:Y:S08]  /*79e0*/  HMMA.16816.F32.BF16 R96, R112, R98, R200 ;  /* 0x000000627060723c */ /* 0x000ff000000418c8 */
[C---:B-1----:R-:W-:Y:S08]  /*79f0*/  HMMA.16816.F32.BF16 R128, R16.reuse, R4, R128 ;  /* 0x000000041080723c */ /* 0x042ff00000041880 */
[----:B------:R-:W-:Y:S01]  /*7a00*/  HMMA.16816.F32.BF16 R60, R16, R6, R80 ;  /* 0x00000006103c723c */ /* 0x000fe20000041850 */
[----:B------:R-:W1:Y:S04]  /*7a10*/  LDSM.16.MT88.4 R4, [R86+0x5000] ;  /* 0x005000005604783b */ /* 0x000e680000004200 */
[----:B------:R-:W2:Y:S07]  /*7a20*/  LDSM.16.MT88.4 R80, [R13+0x3800] ;  /* 0x003800000d50783b */ /* 0x000eae0000004200 */
[C---:B------:R-:W-:Y:S08]  /*7a30*/  HMMA.16816.F32.BF16 R128, R112.reuse, R108, R128 ;  /* 0x0000006c7080723c */ /* 0x040ff00000041880 */
[C---:B------:R-:W-:Y:S08]  /*7a40*/  HMMA.16816.F32.BF16 R108, R112.reuse, R110, R60 ;  /* 0x0000006e706c723c */ /* 0x040ff0000004183c */
[C---:B------:R-:W-:Y:S08]  /*7a50*/  HMMA.16816.F32.BF16 R60, R112.reuse, R64, R144 ;  /* 0x00000040703c723c */ /* 0x040ff00000041890 */
[----:B------:R-:W-:Y:S08]  /*7a60*/  HMMA.16816.F32.BF16 R64, R112, R66, R148 ;  /* 0x000000427040723c */ /* 0x000ff00000041894 */
[C---:B-1----:R-:W-:Y:S01]  /*7a70*/  HMMA.16816.F32.BF16 R168, R16.reuse, R4, R48 ;  /* 0x0000000410a8723c */ /* 0x042fe20000041830 */
[----:B------:R-:W-:Y:S01]  /*7a80*/  FADD.FTZ R4, R208, R207 ;  /* 0x000000cfd0047221 */ /* 0x000fe20000010000 */
[----:B------:R-:W-:Y:S01]  /*7a90*/  FADD.FTZ R5, R209, R0 ;  /* 0x00000000d1057221 */ /* 0x000fe20000010000 */
[----:B------:R-:W-:Y:S01]  /*7aa0*/  LOP3.LUT R0, R85, 0xffff, RZ, 0xc0, !PT ;  /* 0x0000ffff55007812 */ /* 0x000fe200078ec0ff */
[----:B------:R-:W1:Y:S01]  /*7ab0*/  LDSM.16.MT88.4 R48, [R13+0x1800] ;  /* 0x001800000d30783b */ /* 0x000e620000004200 */
[----:B------:R-:W-:Y:S01]  /*7ac0*/  FADD.FTZ R4, R210, R4 ;  /* 0x00000004d2047221 */ /* 0x000fe20000010000 */
[----:B------:R-:W-:Y:S01]  /*7ad0*/  FADD.FTZ R5, R211, R5 ;  /* 0x00000005d3057221 */ /* 0x000fe20000010000 */
[----:B------:R-:W-:Y:S01]  /*7ae0*/  ISETP.LE.U32.AND P5, PT, R0, UR6, PT ;  /* 0x0000000600007c0c */ /* 0x000fe2000bfa3070 */
[----:B------:R-:W-:Y:S01]  /*7af0*/  HMMA.16816.F32.BF16 R28, R16, R6, R28 ;  /* 0x00000006101c723c */ /* 0x000fe2000004181c */
[----:B------:R-:W-:Y:S01]  /*7b00*/  FADD.FTZ R4, R216, R4 ;  /* 0x00000004d8047221 */ /* 0x000fe20000010000 */
[----:B------:R-:W-:Y:S01]  /*7b10*/  FADD.FTZ R0, R217, R5 ;  /* 0x00000005d9007221 */ /* 0x000fe20000010000 */
[----:B------:R-:W-:-:S02]  /*7b20*/  IMAD.SHL.U32 R5, R251, 0x8, RZ ;  /* 0x00000008fb057824 */ /* 0x000fc400078e00ff */
[----:B------:R-:W-:Y:S01]  /*7b30*/  FADD.FTZ R4, R218, R4 ;  /* 0x00000004da047221 */ /* 0x000fe20000010000 */
[----:B------:R-:W-:Y:S02]  /*7b40*/  FADD.FTZ R6, R219, R0 ;  /* 0x00000000db067221 */ /* 0x000fe40000010000 */
[----:B--2---:R-:W-:Y:S01]  /*7b50*/  HMMA.16816.F32.BF16 R76, R112, R80, R76 ;  /* 0x00000050704c723c */ /* 0x004fe2000004184c */
[----:B------:R-:W-:Y:S01]  /*7b60*/  FADD.FTZ R0, R224, R4 ;  /* 0x00000004e0007221 */ /* 0x000fe20000010000 */
[----:B------:R-:W-:Y:S01]  /*7b70*/  FADD.FTZ R6, R225, R6 ;  /* 0x00000006e1067221 */ /* 0x000fe20000010000 */
[----:B------:R-:W-:-:S04]  /*7b80*/  IMAD.WIDE R4, R5, 0x2, R190 ;  /* 0x0000000205047825 */ /* 0x000fc800078e02be */
[----:B------:R-:W-:Y:S02]  /*7b90*/  @!P5 HFMA2.BF16_V2 R251, -RZ.H0_H0, RZ.H0_H0, -R24.H0_H0 ;  /* 0x200000fffffbd231 */ /* 0x000fe40000340918 */
[----:B------:R-:W-:Y:S01]  /*7ba0*/  FADD.FTZ R7, R226, R0 ;  /* 0x00000000e2077221 */ /* 0x000fe20000010000 */
[----:B------:R-:W-:Y:S01]  /*7bb0*/  FADD.FTZ R0, R227, R6 ;  /* 0x00000006e3007221 */ /* 0x000fe20000010000 */
[----:B------:R-:W-:Y:S02]  /*7bc0*/  STG.E.U16 desc[UR16][R4.64], R142 ;  /* 0x0000008e04007986 */ /* 0x000fe4000c101510 */
[----:B------:R-:W-:Y:S01]  /*7bd0*/  FADD.FTZ R6, R228, R7 ;  /* 0x00000007e4067221 */ /* 0x000fe20000010000 */
[----:B------:R-:W-:Y:S01]  /*7be0*/  FADD.FTZ R0, R229, R0 ;  /* 0x00000000e5007221 */ /* 0x000fe20000010000 */
[----:B------:R-:W-:Y:S01]  /*7bf0*/  @!P5 PRMT R24, R251, 0x5410, RZ ;  /* 0x00005410fb18d816 */ /* 0x000fe200000000ff */
[----:B------:R-:W-:Y:S01]  /*7c00*/  STG.E.U16 desc[UR16][R4.64+0x2], R154 ;  /* 0x0000029a04007986 */ /* 0x000fe2000c101510 */
[----:B------:R-:W-:Y:S01]  /*7c10*/  FADD.FTZ R6, R230, R6 ;  /* 0x00000006e6067221 */ /* 0x000fe20000010000 */
[----:B------:R-:W-:Y:S01]  /*7c20*/  FADD.FTZ R0, R231, R0 ;  /* 0x00000000e7007221 */ /* 0x000fe20000010000 */
[----:B------:R-:W-:Y:S01]  /*7c30*/  HMMA.16816.F32.BF16 R80, R112, R82, R8 ;  /* 0x000000527050723c */ /* 0x000fe20000041808 */
[----:B------:R-:W-:Y:S01]  /*7c40*/  STG.E.U16 desc[UR16][R190.64+0x10], R153 ;  /* 0x00001099be007986 */ /* 0x000fe2000c101510 */
[----:B------:R-:W-:Y:S01]  /*7c50*/  FADD.FTZ R6, R232, R6 ;  /* 0x00000006e8067221 */ /* 0x000fe20000010000 */
[----:B------:R-:W-:-:S02]  /*7c60*/  FADD.FTZ R0, R233, R0 ;  /* 0x00000000e9007221 */ /* 0x000fc40000010000 */
[----:B------:R-:W-:Y:S01]  /*7c70*/  STG.E.U16 desc[UR16][R190.64+0x12], R152 ;  /* 0x00001298be007986 */ /* 0x000fe2000c101510 */
[----:B------:R-:W-:Y:S01]  /*7c80*/  FADD.FTZ R6, R234, R6 ;  /* 0x00000006ea067221 */ /* 0x000fe20000010000 */
[----:B------:R-:W-:Y:S02]  /*7c90*/  FADD.FTZ R0, R235, R0 ;  /* 0x00000000eb007221 */ /* 0x000fe40000010000 */
[----:B------:R-:W-:Y:S01]  /*7ca0*/  STG.E.U16 desc[UR16][R4.64+0x10], R159 ;  /* 0x0000109f04007986 */ /* 0x000fe2000c101510 */
[----:B------:R-:W-:Y:S01]  /*7cb0*/  FADD.FTZ R6, R236, R6 ;  /* 0x00000006ec067221 */ /* 0x000fe20000010000 */
[----:B------:R-:W-:Y:S02]  /*7cc0*/  FADD.FTZ R0, R237, R0 ;  /* 0x00000000ed007221 */ /* 0x000fe40000010000 */
[----:B------:R-:W-:Y:S01]  /*7cd0*/  STG.E.U16 desc[UR16][R4.64+0x12], R157 ;  /* 0x0000129d04007986 */ /* 0x000fe2000c101510 */
[----:B-1----:R-:W-:Y:S01]  /*7ce0*/  HMMA.16816.F32.BF16 R44, R112, R48, R44 ;  /* 0x00000030702c723c */ /* 0x002fe2000004182c */
[----:B------:R-:W-:-:S02]  /*7cf0*/  FADD.FTZ R0, R238, R0 ;  /* 0x00000000ee007221 */ /* 0x000fc40000010000 */
[----:B------:R-:W-:Y:S02]  /*7d00*/  STG.E.U16 desc[UR16][R190.64+0x20], R156 ;  /* 0x0000209cbe007986 */ /* 0x000fe4000c101510 */
[----:B------:R-:W-:Y:S02]  /*7d10*/  FADD.FTZ R0, R239, R0 ;  /* 0x00000000ef007221 */ /* 0x000fe40000010000 */
[----:B------:R-:W-:Y:S01]  /*7d20*/  STG.E.U16 desc[UR16][R190.64+0x22], R155 ;  /* 0x0000229bbe007986 */ /* 0x000fe2000c101510 */
[C---:B------:R-:W-:Y:S01]  /*7d30*/  HMMA.16816.F32.BF16 R48, R112.reuse, R50, R32 ;  /* 0x000000327030723c */ /* 0x040fe20000041820 */
[----:B------:R-:W-:Y:S02]  /*7d40*/  FADD.FTZ R227, R167, R0 ;  /* 0x00000000a7e37221 */ /* 0x000fe40000010000 */
        /* <DEDUP_REMOVED lines=8> */
[----:B------:R1:W2:Y:S04]  /*7dd0*/  LDSM.16.MT88.4 R8, [R86+0x5800] ;  /* 0x005800005608783b */ /* 0x0002a80000004200 */
[----:B------:R-:W-:Y:S04]  /*7de0*/  STG.E.U16 desc[UR16][R4.64+0x40], R135 ;  /* 0x0000408704007986 */ /* 0x000fe8000c101510 */
[----:B------:R-:W-:Y:S04]  /*7df0*/  STG.E.U16 desc[UR16][R4.64+0x42], R133 ;  /* 0x0000428504007986 */ /* 0x000fe8000c101510 */
[----:B------:R-:W-:Y:S04]  /*7e00*/  STG.E.U16 desc[UR16][R190.64+0x50], R119 ;  /* 0x00005077be007986 */ /* 0x000fe8000c101510 */
[----:B------:R-:W-:Y:S04]  /*7e10*/  STG.E.U16 desc[UR16][R190.64+0x52], R136 ;  /* 0x00005288be007986 */ /* 0x000fe8000c101510 */
[----:B------:R-:W-:Y:S01]  /*7e20*/  STG.E.U16 desc[UR16][R4.64+0x50], R134 ;  /* 0x0000508604007986 */ /* 0x000fe2000c101510 */
[C---:B-1----:R-:W-:Y:S03]  /*7e30*/  HMMA.16816.F32.BF16 R84, R112.reuse, R88, R172 ;  /* 0x000000587054723c */ /* 0x042fe600000418ac */
[----:B------:R2:W-:Y:S04]  /*7e40*/  STG.E.U16 desc[UR16][R4.64+0x52], R132 ;  /* 0x0000528404007986 */ /* 0x0005e8000c101510 */
[----:B------:R-:W-:Y:S01]  /*7e50*/  STG.E.U16 desc[UR16][R190.64+0x60], R25 ;  /* 0x00006019be007986 */ /* 0x000fe2000c101510 */
[C---:B------:R-:W-:Y:S03]  /*7e60*/  HMMA.16816.F32.BF16 R88, R112.reuse, R90, R176 ;  /* 0x0000005a7058723c */ /* 0x040fe600000418b0 */
[----:B------:R-:W-:Y:S04]  /*7e70*/  STG.E.U16 desc[UR16][R190.64+0x62], R24 ;  /* 0x00006218be007986 */ /* 0x000fe8000c101510 */
[----:B------:R-:W-:Y:S04]  /*7e80*/  STG.E.U16 desc[UR16][R4.64+0x60], R23 ;  /* 0x0000601704007986 */ /* 0x000fe8000c101510 */
[----:B------:R-:W-:Y:S04]  /*7e90*/  STG.E.U16 desc[UR16][R4.64+0x62], R22 ;  /* 0x0000621604007986 */ /* 0x000fe8000c101510 */
[----:B------:R-:W-:Y:S04]  /*7ea0*/  STG.E.U16 desc[UR16][R190.64+0x70], R15 ;  /* 0x0000700fbe007986 */ /* 0x000fe8000c101510 */
[----:B------:R-:W-:Y:S01]  /*7eb0*/  STG.E.U16 desc[UR16][R190.64+0x72], R14 ;  /* 0x0000720ebe007986 */ /* 0x000fe2000c101510 */
[C---:B--2---:R-:W-:Y:S03]  /*7ec0*/  HMMA.16816.F32.BF16 R132, R112.reuse, R8, R168 ;  /* 0x000000087084723c */ /* 0x044fe600000418a8 */
[----:B------:R1:W-:Y:S04]  /*7ed0*/  STG.E.U16 desc[UR16][R4.64+0x72], R2 ;  /* 0x0000720204007986 */ /* 0x0003e8000c101510 */
[----:B------:R2:W-:Y:S01]  /*7ee0*/  STL [R1+0x3c], R227 ;  /* 0x00003ce301007387 */ /* 0x0005e20000100800 */
[----:B------:R-:W-:Y:S03]  /*7ef0*/  HMMA.16816.F32.BF16 R112, R112, R10, R28 ;  /* 0x0000000a7070723c */ /* 0x000fe6000004181c */
[----:B------:R2:W-:Y:S01]  /*7f00*/  STG.E.U16 desc[UR16][R4.64+0x70], R12 ;  /* 0x0000700c04007986 */ /* 0x0005e2000c101510 */
[----:B-1----:R-:W-:-:S04]  /*7f10*/  FADD.FTZ R2, R192, R6 ;  /* 0x00000006c0027221 */ /* 0x002fc80000010000 */
[----:B------:R-:W-:-:S04]  /*7f20*/  FADD.FTZ R2, R195, R2 ;  /* 0x00000002c3027221 */ /* 0x000fc80000010000 */
[----:B------:R-:W-:-:S04]  /*7f30*/  FADD.FTZ R2, R186, R2 ;  /* 0x00000002ba027221 */ /* 0x000fc80000010000 */
[----:B------:R-:W-:-:S05]  /*7f40*/  FADD.FTZ R192, R184, R2 ;  /* 0x00000002b8c07221 */ /* 0x000fca0000010000 */
[----:B------:R2:W-:Y:S01]  /*7f50*/  STL [R1+0x38], R192 ;  /* 0x000038c001007387 */ /* 0x0005e20000100800 */
[----:B------:R-:W-:Y:S05]  /*7f60*/  @!P6 BRA `(.L_x_832) ;  /* 0x000000580070e947 */ /* 0x000fea0003800000 */
[----:B------:R-:W3:Y:S04]  /*7f70*/  LDL R236, [R1+0x30] ;  /* 0x0000300001ec7983 */ /* 0x000ee80000100800 */
[----:B------:R-:W4:Y:S04]  /*7f80*/  LDL R239, [R1+0x2c] ;  /* 0x00002c0001ef7983 */ /* 0x000f280000100800 */
[----:B------:R-:W5:Y:S04]  /*7f90*/  LDL R234, [R1+0x40] ;  /* 0x0000400001ea7983 */ /* 0x000f680000100800 */
[----:B------:R-:W5:Y:S04]  /*7fa0*/  LDL R237, [R1+0x48] ;  /* 0x0000480001ed7983 */ /* 0x000f680000100800 */
[----:B------:R-:W5:Y:S01]  /*7fb0*/  LDL R238, [R1+0x70] ;  /* 0x0000700001ee7983 */ /* 0x000f620000100800 */
[----:B--2---:R-:W-:Y:S01]  /*7fc0*/  VIADD R4, R223, 0xfffffffe ;  /* 0xfffffffedf047836 */ /* 0x004fe20000000000 */
[----:B------:R-:W1:Y:S01]  /*7fd0*/  LDCU UR7, c[0x0][0x440] ;  /* 0x00008800ff0777ac */ /* 0x000e620008000800 */
[C---:B------:R-:W-:Y:S01]  /*7fe0*/  IMAD.SHL.U32 R7, R140.reuse, 0x10, RZ ;  /* 0x000000108c077824 */ /* 0x040fe200078e00ff */
[----:B------:R-:W-:Y:S01]  /*7ff0*/  SHF.L.U64.HI R6, R140, 0x4, R141 ;  /* 0x000000048c067819 */ /* 0x000fe2000001028d */
[----:B------:R-:W-:Y:S01]  /*8000*/  IMAD R2, R4, R141, RZ ;  /* 0x0000008d04027224 */ /* 0x000fe200078e02ff */
[----:B------:R-:W-:-:S04]  /*8010*/  DEPBAR.LE SB0, 0x0 ;  /* 0x000080000000791a */ /* 0x000fc80000000000 */
[----:B------:R-:W-:-:S04]  /*8020*/  IMAD.WIDE.U32 R4, R4, R140, RZ ;  /* 0x0000008c04047225 */ /* 0x000fc800078e00ff */
[----:B------:R-:W-:Y:S01]  /*8030*/  IMAD.IADD R8, R2, 0x1, R5 ;  /* 0x0000000102087824 */ /* 0x000fe200078e0205 */
[----:B------:R-:W-:Y:S01]  /*8040*/  LEA R0, P1, R4, R7, 0x6 ;  /* 0x0000000704007211 */ /* 0x000fe200078230ff */
[----:B------:R-:W-:-:S03]  /*8050*/  IMAD.IADD R9, R5, 0x1, R2 ;  /* 0x0000000105097824 */ /* 0x000fc600078e0202 */
[----:B------:R-:W-:Y:S02]  /*8060*/  LEA.HI.X R2, R4, R6, R8, 0x6, P1 ;  /* 0x0000000604027211 */ /* 0x000fe400008f3408 */
[----:B------:R-:W-:-:S04]  /*8070*/  LEA R5, P1, R140, R0, 0x5 ;  /* 0x000000008c057211 */ /* 0x000fc800078228ff */
[----:B------:R-:W-:Y:S01]  /*8080*/  LEA.HI.X R12, R140, R2, R141, 0x5, P1 ;  /* 0x000000028c0c7211 */ /* 0x000fe200008f2c8d */
[C---:B------:R-:W-:Y:S01]  /*8090*/  IMAD.SHL.U32 R188, R189.reuse, 0x20, RZ ;  /* 0x00000020bdbc7824 */ /* 0x040fe200078e00ff */
[----:B------:R-:W-:Y:S01]  /*80a0*/  SHF.R.U32.HI R187, RZ, 0x1, R189 ;  /* 0x00000001ffbb7819 */ /* 0x000fe200000116bd */
[----:B------:R-:W-:-:S03]  /*80b0*/  IMAD.SHL.U32 R235, R189, 0x40, RZ ;  /* 0x00000040bdeb7824 */ /* 0x000fc600078e00ff */
[----:B------:R-:W-:Y:S02]  /*80c0*/  LOP3.LUT R188, R188, 0x7c00, RZ, 0xc0, !PT ;  /* 0x00007c00bcbc7812 */ /* 0x000fe400078ec0ff */
[----:B------:R-:W-:Y:S01]  /*80d0*/  LOP3.LUT R22, R187, 0x8, RZ, 0xc0, !PT ;  /* 0x00000008bb167812 */ /* 0x000fe200078ec0ff */
[----:B------:R-:W-:-:S05]  /*80e0*/  IMAD.MOV.U32 R184, RZ, RZ, 0x20 ;  /* 0x00000020ffb87424 */ /* 0x000fca00078e00ff */
[----:B------:R-:W-:Y:S01]  /*80f0*/  SEL R184, R184, 0xffffffe0, !P2 ;  /* 0xffffffe0b8b87807 */ /* 0x000fe20005000000 */
[----:B------:R-:W-:Y:S01]  /*8100*/  BAR.SYNC.DEFER_BLOCKING 0x0 ;  /* 0x0000000000007b1d */ /* 0x000fe20000010000 */
[-C--:B---3--:R-:W-:Y:S02]  /*8110*/  LEA R10, P3, R4, R236.reuse, 0x7 ;  /* 0x000000ec040a7211 */ /* 0x088fe400078638ff */
[----:B------:R-:W-:Y:S02]  /*8120*/  LEA R8, P4, R0, R236, 0x1 ;  /* 0x000000ec00087211 */ /* 0x000fe400078808ff */
[----:B----4-:R-:W-:Y:S02]  /*8130*/  LEA.HI.X R11, R4, R239, R9, 0x7, P3 ;  /* 0x000000ef040b7211 */ /* 0x010fe400018f3c09 */
[C---:B------:R-:W-:Y:S02]  /*8140*/  IADD3 R7, P3, PT, R0.reuse, R7, RZ ;  /* 0x0000000700077210 */ /* 0x040fe40007f7e0ff */
[----:B------:R-:W-:-:S03]  /*8150*/  LEA.HI.X R9, R0, R239, R2, 0x1, P4 ;  /* 0x000000ef00097211 */ /* 0x000fc600020f0c02 */
[----:B------:R-:W-:Y:S01]  /*8160*/  IMAD.X R2, R2, 0x1, R6, P3 ;  /* 0x0000000102027824 */ /* 0x000fe200018e0606 */
[----:B------:R-:W-:Y:S02]  /*8170*/  LEA R6, P1, R7, R236, 0x1 ;  /* 0x000000ec07067211 */ /* 0x000fe400078208ff */
[----:B-1----:R-:W-:Y:S02]  /*8180*/  ISETP.GE.AND P4, PT, R185, UR7, PT ;  /* 0x00000007b9007c0c */ /* 0x002fe4000bf86270 */
[----:B-----5:R-:W-:Y:S02]  /*8190*/  ISETP.GE.AND P3, PT, R234, UR7, PT ;  /* 0x00000007ea007c0c */ /* 0x020fe4000bf66270 */
[----:B------:R-:W-:Y:S02]  /*81a0*/  LEA.HI.X R7, R7, R239, R2, 0x1, P1 ;  /* 0x000000ef07077211 */ /* 0x000fe400008f0c02 */
[----:B------:R-:W-:-:S07]  /*81b0*/  ISETP.GE.AND P1, PT, R237, UR7, PT ;  /* 0x00000007ed007c0c */ /* 0x000fce000bf26270 */
        /* <DEDUP_REMOVED lines=15> */
[----:B------:R-:W-:-:S03]  /*82b0*/  LEA R4, P5, R5, R236, 0x1 ;  /* 0x000000ec05047211 */ /* 0x000fc600078a08ff */
[----:B------:R-:W-:Y:S01]  /*82c0*/  @!PT LDS RZ, [RZ] ;  /* 0x00000000fffff984 */ /* 0x000fe20000000800 */
[----:B------:R-:W-:Y:S01]  /*82d0*/  @!PT LDS RZ, [RZ] ;  /* 0x00000000fffff984 */ /* 0x000fe20000000800 */
[----:B------:R-:W-:Y:S01]  /*82e0*/  @!PT LDS RZ, [RZ] ;  /* 0x00000000fffff984 */ /* 0x000fe20000000800 */
[----:B------:R-:W-:Y:S04]  /*82f0*/  @!P4 LDGSTS.E.BYPASS.LTC128B.128 [R193+0xc800], desc[UR16][R8.64] ;  /* 0x0c80000008c1cfae */ /* 0x000fe8000b981a10 */
[----:B------:R-:W-:Y:S01]  /*8300*/  @P4 STS.128 [R193+0xc800], RZ ;  /* 0x00c800ffc1004388 */ /* 0x000fe20000000c00 */
[----:B------:R-:W-:-:S03]  /*8310*/  LOP3.LUT R0, R188, 0x200, R235, 0xf8, !PT ;  /* 0x00000200bc007812 */ /* 0x000fc600078ef8eb */
[----:B------:R-:W-:Y:S01]  /*8320*/  @!PT LDS RZ, [RZ] ;  /* 0x00000000fffff984 */ /* 0x000fe20000000800 */
[----:B------:R-:W-:Y:S01]  /*8330*/  @!PT LDS RZ, [RZ] ;  /* 0x00000000fffff984 */ /* 0x000fe20000000800 */
[----:B------:R-:W-:Y:S01]  /*8340*/  @!PT LDS RZ, [RZ] ;  /* 0x00000000fffff984 */ /* 0x000fe20000000800 */
[----:B------:R-:W-:Y:S04]  /*8350*/  @!P3 LDGSTS.E.BYPASS.LTC128B.128 [R193+0xe800], desc[UR16][R8.64+0x80] ;  /* 0x0e80008008c1bfae */ /* 0x000fe8000b981a10 */
[----:B------:R-:W-:Y:S01]  /*8360*/  @P3 STS.128 [R193+0xe800], RZ ;  /* 0x00e800ffc1003388 */ /* 0x000fe20000000c00 */
[----:B------:R-:W-:-:S03]  /*8370*/  LEA.HI.X R5, R5, R239, R12, 0x1, P5 ;  /* 0x000000ef05057211 */ /* 0x000fc600028f0c0c */
        /* <DEDUP_REMOVED lines=37> */
[----:B-1----:R-:W-:Y:S04]  /*85d0*/  LDSM.16.M88.4 R8, [R22] ;  /* 0x000000001608783b */ /* 0x002fe80000000200 */
[----:B------:R-:W1:Y:S04]  /*85e0*/  LDSM.16.M88.4 R12, [R118+UR5+0x6000] ;  /* 0x00600005760c783b */ /* 0x000e680008000200 */
[----:B------:R-:W3:Y:S04]  /*85f0*/  LDSM.16.M88.4 R32, [R118+UR5+0x6800] ;  /* 0x006800057620783b */ /* 0x000ee80008000200 */
[----:B------:R-:W4:Y:S04]  /*8600*/  LDSM.16.M88.4 R28, [R118+UR5+0x7000] ;  /* 0x00700005761c783b */ /* 0x000f280008000200 */
[----:B------:R-:W5:Y:S01]  /*8610*/  LDSM.16.M88.4 R24, [R118+UR5+0x7800] ;  /* 0x007800057618783b */ /* 0x000f620008000200 */
[----:B------:R-:W-:-:S02]  /*8620*/  VIADD R0, R118, UR5 ;  /* 0x0000000576007c36 */ /* 0x000fc40008000000 */
[----:B------:R-:W-:Y:S01]  /*8630*/  IMAD.IADD R119, R184, 0x1, R22 ;  /* 0x00000001b8777824 */ /* 0x000fe200078e0216 */
[----:B------:R-:W0:Y:S01]  /*8640*/  LDGDEPBAR ;  /* 0x00000000000079af */ /* 0x000e220000000000 */
[----:B------:R-:W-:-:S03]  /*8650*/  IMAD.IADD R2, R0, 0x1, R184 ;  /* 0x0000000100027824 */ /* 0x000fc600078e02b8 */
[----:B--2---:R-:W-:Y:S04]  /*8660*/  LDSM.16.M88.4 R4, [R119] ;  /* 0x000000007704783b */ /* 0x004fe80000000200 */
[----:B------:R-:W2:Y:S04]  /*8670*/  LDSM.16.M88.4 R152, [R2+0x6000] ;  /* 0x006000000298783b */ /* 0x000ea80000000200 */
[----:B------:R-:W2:Y:S04]  /*8680*/  LDSM.16.M88.4 R164, [R2+0x6800] ;  /* 0x0068000002a4783b */ /* 0x000ea80000000200 */
[----:B------:R-:W2:Y:S04]  /*8690*/  LDSM.16.M88.4 R168, [R2+0x7000] ;  /* 0x0070000002a8783b */ /* 0x000ea80000000200 */
[----:B------:R-:W2:Y:S01]  /*86a0*/  LDSM.16.M88.4 R172, [R2+0x7800] ;  /* 0x0078000002ac783b */ /* 0x000ea20000000200 */
[----:B------:R-:W-:Y:S01]  /*86b0*/  IMAD.IADD R23, R240, 0x1, R22 ;  /* 0x00000001f0177824 */ /* 0x000fe200078e0216 */
[----:B-1----:R-:W-:Y:S01]  /*86c0*/  HMMA.16816.F32.BF16 R136, R8, R12, RZ ;  /* 0x0000000c0888723c */ /* 0x002fe200000418ff */
[----:B------:R-:W-:-:S03]  /*86d0*/  IMAD.IADD R0, R0, 0x1, R240 ;  /* 0x0000000100007824 */ /* 0x000fc600078e02f0 */
[----:B------:R-:W-:Y:S04]  /*86e0*/  LDSM.16.M88.4 R16, [R23] ;  /* 0x000000001710783b */ /* 0x000fe80000000200 */
[----:B------:R-:W1:Y:S01]  /*86f0*/  LDSM.16.M88.4 R176, [R0+0x6800] ;  /* 0x0068000000b0783b */ /* 0x000e620000000200 */
[C---:B---3--:R-:W-:Y:S03]  /*8700*/  HMMA.16816.F32.BF16 R148, R8.reuse, R32, RZ ;  /* 0x000000200894723c */ /* 0x048fe600000418ff */
[----:B------:R-:W3:Y:S04]  /*8710*/  LDSM.16.M88.4 R180, [R0+0x6000] ;  /* 0x0060000000b4783b */ /* 0x000ee80000000200 */
[----:B------:R-:W3:Y:S01]  /*8720*/  LDSM.16.M88.4 R204, [R0+0x7000] ;  /* 0x0070000000cc783b */ /* 0x000ee20000000200 */
[C---:B------:R-:W-:Y:S03]  /*8730*/  HMMA.16816.F32.BF16 R140, R8.reuse, R14, RZ ;  /* 0x0000000e088c723c */ /* 0x040fe600000418ff */
[----:B------:R-:W3:Y:S04]  /*8740*/  LDSM.16.M88.4 R200, [R0+0x7800] ;  /* 0x0078000000c8783b */ /* 0x000ee80000000200 */
[----:B------:R-:W-:Y:S01]  /*8750*/  LDSM.16.M88.4 R208, [R2+0x8800] ;  /* 0x0088000002d0783b */ /* 0x000fe20000000200 */
[C---:B------:R-:W-:Y:S08]  /*8760*/  HMMA.16816.F32.BF16 R32, R8.reuse, R34, RZ ;  /* 0x000000220820723c */ /* 0x040ff000000418ff */
[C---:B----4-:R-:W-:Y:S08]  /*8770*/  HMMA.16816.F32.BF16 R160, R8.reuse, R28, RZ ;  /* 0x0000001c08a0723c */ /* 0x050ff000000418ff */
[C---:B------:R-:W-:Y:S08]  /*8780*/  HMMA.16816.F32.BF16 R156, R8.reuse, R30, RZ ;  /* 0x0000001e089c723c */ /* 0x040ff000000418ff */
[C---:B-----5:R-:W-:Y:S08]  /*8790*/  HMMA.16816.F32.BF16 R144, R8.reuse, R24, RZ ;  /* 0x000000180890723c */ /* 0x060ff000000418ff */
[----:B------:R-:W-:Y:S08]  /*87a0*/  HMMA.16816.F32.BF16 R12, R8, R26, RZ ;  /* 0x0000001a080c723c */ /* 0x000ff000000418ff */
[C---:B--2---:R-:W-:Y:S08]  /*87b0*/  HMMA.16816.F32.BF16 R8, R4.reuse, R152, R136 ;  /* 0x000000980408723c */ /* 0x044ff00000041888 */
[C---:B------:R-:W-:Y:S08]  /*87c0*/  HMMA.16816.F32.BF16 R28, R4.reuse, R164, R148 ;  /* 0x000000a4041c723c */ /* 0x040ff00000041894 */
[C---:B------:R-:W-:Y:S08]  /*87d0*/  HMMA.16816.F32.BF16 R32, R4.reuse, R166, R32 ;  /* 0x000000a60420723c */ /* 0x040ff00000041820 */
[C---:B------:R-:W-:Y:S08]  /*87e0*/  HMMA.16816.F32.BF16 R136, R4.reuse, R168, R160 ;  /* 0x000000a80488723c */ /* 0x040ff000000418a0 */
[C---:B------:R-:W-:Y:S08]  /*87f0*/  HMMA.16816.F32.BF16 R24, R4.reuse, R154, R140 ;  /* 0x0000009a0418723c */ /* 0x040ff0000004188c */
[C---:B------:R-:W-:Y:S08]  /*8800*/  HMMA.16816.F32.BF16 R168, R4.reuse, R170, R156 ;  /* 0x000000aa04a8723c */ /* 0x040ff0000004189c */
[C---:B------:R-:W-:Y:S08]  /*8810*/  HMMA.16816.F32.BF16 R164, R4.reuse, R172, R144 ;  /* 0x000000ac04a4723c */ /* 0x040ff00000041890 */
[----:B------:R-:W-:Y:S01]  /*8820*/  HMMA.16816.F32.BF16 R160, R4, R174, R12 ;  /* 0x000000ae04a0723c */ /* 0x000fe2000004180c */
[C---:B------:R-:W-:Y:S01]  /*8830*/  IMAD.IADD R5, R184.reuse, 0x1, R23 ;  /* 0x00000001b8057824 */ /* 0x040fe200078e0217 */
[----:B------:R-:W-:Y:S01]  /*8840*/  LDSM.16.M88.4 R172, [R2+0x8000] ;  /* 0x0080000002ac783b */ /* 0x000fe20000000200 */
[----:B------:R-:W-:-:S03]  /*8850*/  IMAD.IADD R4, R184, 0x1, R0 ;  /* 0x00000001b8047824 */ /* 0x000fc600078e0200 */
[----:B------:R-:W-:Y:S04]  /*8860*/  LDSM.16.M88.4 R12, [R5] ;  /* 0x00000000050c783b */ /* 0x000fe80000000200 */
[----:B------:R-:W2:Y:S04]  /*8870*/  LDSM.16.M88.4 R152, [R4+0x6000] ;  /* 0x006000000498783b */ /* 0x000ea80000000200 */
[----:B------:R-:W4:Y:S01]  /*8880*/  LDSM.16.M88.4 R140, [R4+0x6800] ;  /* 0x00680000048c783b */ /* 0x000f220000000200 */
[C---:B-1----:R-:W-:Y:S08]  /*8890*/  HMMA.16816.F32.BF16 R144, R16.reuse, R176, R28 ;  /* 0x000000b01090723c */ /* 0x042ff0000004181c */
[C---:B---3--:R-:W-:Y:S01]  /*88a0*/  HMMA.16816.F32.BF16 R156, R16.reuse, R180, R8 ;  /* 0x000000b4109c723c */ /* 0x048fe20000041808 */
[----:B------:R-:W-:Y:S07]  /*88b0*/  LDSM.16.M88.4 R8, [R22+0x2000] ;  /* 0x002000001608783b */ /* 0x000fee0000000200 */
[C---:B------:R-:W-:Y:S08]  /*88c0*/  HMMA.16816.F32.BF16 R148, R16.reuse, R182, R24 ;  /* 0x000000b61094723c */ /* 0x040ff00000041818 */
[C---:B------:R-:W-:Y:S01]  /*88d0*/  HMMA.16816.F32.BF16 R28, R16.reuse, R204, R136 ;  /* 0x000000cc101c723c */ /* 0x040fe20000041888 */
[----:B------:R-:W1:Y:S07]  /*88e0*/  LDSM.16.M88.4 R136, [R4+0x7000] ;  /* 0x007000000488783b */ /* 0x000e6e0000000200 */
[C---:B------:R-:W-:Y:S01]  /*88f0*/  HMMA.16816.F32.BF16 R32, R16.reuse, R178, R32 ;  /* 0x000000b21020723c */ /* 0x040fe20000041820 */
[----:B------:R-:W-:Y:S07]  /*8900*/  LDSM.16.M88.4 R176, [R118+UR5+0x8800] ;  /* 0x0088000576b0783b */ /* 0x000fee0008000200 */
[C---:B------:R-:W-:Y:S01]  /*8910*/  HMMA.16816.F32.BF16 R24, R16.reuse, R206, R168 ;  /* 0x000000ce1018723c */ /* 0x040fe200000418a8 */
[----:B------:R-:W3:Y:S07]  /*8920*/  LDSM.16.M88.4 R204, [R4+0x7800] ;  /* 0x0078000004cc783b */ /* 0x000eee0000000200 */
[C---:B------:R-:W-:Y:S08]  /*8930*/  HMMA.16816.F32.BF16 R180, R16.reuse, R200, R164 ;  /* 0x000000c810b4723c */ /* 0x040ff000000418a4 */
[----:B------:R-:W-:Y:S01]  /*8940*/  HMMA.16816.F32.BF16 R168, R16, R202, R160 ;  /* 0x000000ca10a8723c */ /* 0x000fe200000418a0 */
[----:B------:R-:W5:Y:S04]  /*8950*/  LDSM.16.M88.4 R200, [R118+UR5+0x8000] ;  /* 0x0080000576c8783b */ /* 0x000f680008000200 */
[----:B------:R-:W-:Y:S03]  /*8960*/  LDSM.16.M88.4 R16, [R119+0x2000] ;  /* 0x002000007710783b */ /* 0x000fe60000000200 */
[C---:B--2---:R-:W-:Y:S08]  /*8970*/  HMMA.16816.F32.BF16 R164, R12.reuse, R152, R156 ;  /* 0x000000980ca4723c */ /* 0x044ff0000004189c */
[C---:B------:R-:W-:Y:S01]  /*8980*/  HMMA.16816.F32.BF16 R160, R12.reuse, R154, R148 ;  /* 0x0000009a0ca0723c */ /* 0x040fe20000041894 */
[----:B------:R-:W-:Y:S07]  /*8990*/  LDSM.16.M88.4 R148, [R118+UR5+0x9000] ;  /* 0x009000057694783b */ /* 0x000fee0008000200 */
[C---:B----4-:R-:W-:Y:S08]  /*89a0*/  HMMA.16816.F32.BF16 R156, R12.reuse, R140, R144 ;  /* 0x0000008c0c9c723c */ /* 0x050ff00000041890 */
[C---:B------:R-:W-:Y:S01]  /*89b0*/  HMMA.16816.F32.BF16 R152, R12.reuse, R142, R32 ;  /* 0x0000008e0c98723c */ /* 0x040fe20000041820 */
[----:B------:R-:W2:Y:S07]  /*89c0*/  LDSM.16.M88.4 R140, [R118+UR5+0x9800] ;  /* 0x00980005768c783b */ /* 0x000eae0008000200 */
[C---:B-1----:R-:W-:Y:S08]  /*89d0*/  HMMA.16816.F32.BF16 R144, R12.reuse, R136, R28 ;  /* 0x000000880c90723c */ /* 0x042ff0000004181c */
[C---:B------:R-:W-:Y:S08]  /*89e0*/  HMMA.16816.F32.BF16 R32, R12.reuse, R138, R24 ;  /* 0x0000008a0c20723c */ /* 0x040ff00000041818 */
[C---:B---3--:R-:W-:Y:S01]  /*89f0*/  HMMA.16816.F32.BF16 R28, R12.reuse, R204, R180 ;  /* 0x000000cc0c1c723c */ /* 0x048fe200000418b4 */
[----:B------:R-:W1:Y:S07]  /*8a00*/  LDSM.16.M88.4 R180, [R2+0x9000] ;  /* 0x0090000002b4783b */ /* 0x000e6e0000000200 */
[----:B------:R-:W-:Y:S01]  /*8a10*/  HMMA.16816.F32.BF16 R24, R12, R206, R168 ;  /* 0x000000ce0c18723c */ /* 0x000fe200000418a8 */
[----:B------:R-:W-:Y:S07]  /*8a20*/  LDSM.16.M88.4 R204, [R4+0xb800] ;  /* 0x00b8000004cc783b */ /* 0x000fee0000000200 */
[C---:B-----5:R-:W-:Y:S08]  /*8a30*/  HMMA.16816.F32.BF16 R136, R8.reuse, R202, R160 ;  /* 0x000000ca0888723c */ /* 0x060ff000000418a0 */
[C---:B------:R-:W-:Y:S01]  /*8a40*/  HMMA.16816.F32.BF16 R12, R8.reuse, R200, R164 ;  /* 0x000000c8080c723c */ /* 0x040fe200000418a4 */
[----:B------:R-:W3:Y:S07]  /*8a50*/  LDSM.16.M88.4 R200, [R2+0x9800] ;  /* 0x0098000002c8783b */ /* 0x000eee0000000200 */
[C---:B------:R-:W-:Y:S08]  /*8a60*/  HMMA.16816.F32.BF16 R168, R8.reuse, R178, R152 ;  /* 0x000000b208a8723c */ /* 0x040ff00000041898 */
[C---:B--2---:R-:W-:Y:S08]  /*8a70*/  HMMA.16816.F32.BF16 R152, R8.reuse, R140, R28 ;  /* 0x0000008c0898723c */ /* 0x044ff0000004181c */
[C---:B------:R-:W-:Y:S01]  /*8a80*/  HMMA.16816.F32.BF16 R156, R8.reuse, R176, R156 ;  /* 0x000000b0089c723c */ /* 0x040fe2000004189c */
[----:B------:R-:W-:Y:S07]  /*8a90*/  LDSM.16.M88.4 R176, [R0+0x9000] ;  /* 0x0090000000b0783b */ /* 0x000fee0000000200 */
[C---:B------:R-:W-:Y:S01]  /*8aa0*/  HMMA.16816.F32.BF16 R164, R8.reuse, R148, R144 ;  /* 0x0000009408a4723c */ /* 0x040fe20000041890 */
[----:B------:R-:W-:Y:S07]  /*8ab0*/  LDSM.16.M88.4 R144, [R0+0x8800] ;  /* 0x008800000090783b */ /* 0x000fee0000000200 */
[C---:B------:R-:W-:Y:S08]  /*8ac0*/  HMMA.16816.F32.BF16 R160, R8.reuse, R150, R32 ;  /* 0x0000009608a0723c */ /* 0x040ff00000041820 */
[----:B------:R-:W-:Y:S01]  /*8ad0*/  HMMA.16816.F32.BF16 R140, R8, R142, R24 ;  /* 0x0000008e088c723c */ /* 0x000fe20000041818 */
[----:B------:R-:W-:Y:S07]  /*8ae0*/  LDSM.16.M88.4 R8, [R23+0x2000] ;  /* 0x002000001708783b */ /* 0x000fee0000000200 */
[C---:B------:R-:W-:Y:S01]  /*8af0*/  HMMA.16816.F32.BF16 R28, R16.reuse, R174, R136 ;  /* 0x000000ae101c723c */ /* 0x040fe20000041888 */
[----:B------:R-:W2:Y:S07]  /*8b00*/  LDSM.16.M88.4 R136, [R0+0x8000] ;  /* 0x008000000088783b */ /* 0x000eae0000000200 */
[C---:B------:R-:W-:Y:S01]  /*8b10*/  HMMA.16816.F32.BF16 R32, R16.reuse, R172, R12 ;  /* 0x000000ac1020723c */ /* 0x040fe2000004180c */
[----:B------:R-:W-:Y:S07]  /*8b20*/  LDSM.16.M88.4 R12, [R5+0x2000] ;  /* 0x00200000050c783b */ /* 0x000fee0000000200 */
[C---:B------:R-:W-:Y:S08]  /*8b30*/  HMMA.16816.F32.BF16 R24, R16.reuse, R208, R156 ;  /* 0x000000d01018723c */ /* 0x040ff0000004189c */
[C---:B-1----:R-:W-:Y:S08]  /*8b40*/  HMMA.16816.F32.BF16 R156, R16.reuse, R180, R164 ;  /* 0x000000b4109c723c */ /* 0x042ff000000418a4 */
[C---:B------:R-:W-:Y:S01]  /*8b50*/  HMMA.16816.F32.BF16 R172, R16.reuse, R182, R160 ;  /* 0x000000b610ac723c */ /* 0x040fe200000418a0 */
[----:B------:R-:W1:Y:S07]  /*8b60*/  LDSM.16.M88.4 R180, [R0+0x9800] ;  /* 0x0098000000b4783b */ /* 0x000e6e0000000200 */
[C---:B------:R-:W-:Y:S08]  /*8b70*/  HMMA.16816.F32.BF16 R148, R16.reuse, R210, R168 ;  /* 0x000000d21094723c */ /* 0x040ff000000418a8 */
[C---:B---3--:R-:W-:Y:S08]  /*8b80*/  HMMA.16816.F32.BF16 R168, R16.reuse, R200, R152 ;  /* 0x000000c810a8723c */ /* 0x048ff00000041898 */
[----:B------:R-:W-:Y:S01]  /*8b90*/  HMMA.16816.F32.BF16 R164, R16, R202, R140 ;  /* 0x000000ca10a4723c */ /* 0x000fe2000004188c */
[----:B------:R-:W3:Y:S04]  /*8ba0*/  LDSM.16.M88.4 R200, [R4+0x8000] ;  /* 0x0080000004c8783b */ /* 0x000ee80000000200 */
[----:B------:R-:W4:Y:S03]  /*8bb0*/  LDSM.16.M88.4 R140, [R4+0x8800] ;  /* 0x00880000048c783b */ /* 0x000f260000000200 */
[C---:B--2---:R-:W-:Y:S08]  /*8bc0*/  HMMA.16816.F32.BF16 R160, R8.reuse, R136, R32 ;  /* 0x0000008808a0723c */ /* 0x044ff00000041820 */
[C---:B------:R-:W-:Y:S01]  /*8bd0*/  HMMA.16816.F32.BF16 R152, R8.reuse, R138, R28 ;  /* 0x0000008a0898723c */ /* 0x040fe2000004181c */
[----:B------:R-:W2:Y:S07]  /*8be0*/  LDSM.16.M88.4 R136, [R4+0x9000] ;  /* 0x009000000488783b */ /* 0x000eae0000000200 */
[C---:B------:R-:W-:Y:S08]  /*8bf0*/  HMMA.16816.F32.BF16 R32, R8.reuse, R144, R24 ;  /* 0x000000900820723c */ /* 0x040ff00000041818 */
[C---:B------:R-:W-:Y:S01]  /*8c00*/  HMMA.16816.F32.BF16 R24, R8.reuse, R176, R156 ;  /* 0x000000b00818723c */ /* 0x040fe2000004189c */
[----:B------:R-:W5:Y:S07]  /*8c10*/  LDSM.16.M88.4 R156, [R4+0x9800] ;  /* 0x00980000049c783b */ /* 0x000f6e0000000200 */
[C---:B------:R-:W-:Y:S08]  /*8c20*/  HMMA.16816.F32.BF16 R28, R8.reuse, R146, R148 ;  /* 0x00000092081c723c */ /* 0x040ff00000041894 */
[C---:B------:R-:W-:Y:S08]  /*8c30*/  HMMA.16816.F32.BF16 R16, R8.reuse, R178, R172 ;  /* 0x000000b20810723c */ /* 0x040ff000000418ac */
[C---:B-1----:R-:W-:Y:S08]  /*8c40*/  HMMA.16816.F32.BF16 R148, R8.reuse, R180, R168 ;  /* 0x000000b40894723c */ /* 0x042ff000000418a8 */
[----:B------:R-:W-:Y:S01]  /*8c50*/  HMMA.16816.F32.BF16 R144, R8, R182, R164 ;  /* 0x000000b60890723c */ /* 0x000fe200000418a4 */
[----:B------:R-:W-:Y:S04]  /*8c60*/  LDSM.16.M88.4 R8, [R22+0x4000] ;  /* 0x004000001608783b */ /* 0x000fe80000000200 */
[----:B------:R-:W-:Y:S03]  /*8c70*/  LDSM.16.M88.4 R164, [R118+UR5+0xa800] ;  /* 0x00a8000576a4783b */ /* 0x000fe60008000200 */
[C---:B---3--:R-:W-:Y:S01]  /*8c80*/  HMMA.16816.F32.BF16 R172, R12.reuse, R202, R152 ;  /* 0x000000ca0cac723c */ /* 0x048fe20000041898 */
[----:B------:R-:W1:Y:S07]  /*8c90*/  LDSM.16.M88.4 R152, [R118+UR5+0xa000] ;  /* 0x00a000057698783b */ /* 0x000e6e0008000200 */
[C---:B------:R-:W-:Y:S01]  /*8ca0*/  HMMA.16816.F32.BF16 R176, R12.reuse, R200, R160 ;  /* 0x000000c80cb0723c */ /* 0x040fe200000418a0 */
[----:B------:R-:W-:Y:S07]  /*8cb0*/  LDSM.16.M88.4 R200, [R0+0xb800] ;  /* 0x00b8000000c8783b */ /* 0x000fee0000000200 */
[C---:B----4-:R-:W-:Y:S08]  /*8cc0*/  HMMA.16816.F32.BF16 R180, R12.reuse, R140, R32 ;  /* 0x0000008c0cb4723c */ /* 0x050ff00000041820 */
[C---:B--2---:R-:W-:Y:S08]  /*8cd0*/  HMMA.16816.F32.BF16 R160, R12.reuse, R136, R24 ;  /* 0x000000880ca0723c */ /* 0x044ff00000041818 */
[C---:B------:R-:W-:Y:S01]  /*8ce0*/  HMMA.16816.F32.BF16 R168, R12.reuse, R142, R28 ;  /* 0x0000008e0ca8723c */ /* 0x040fe2000004181c */
[----:B------:R-:W-:Y:S07]  /*8cf0*/  LDSM.16.M88.4 R140, [R118+UR5+0xb000] ;  /* 0x00b00005768c783b */ /* 0x000fee0008000200 */
[C---:B------:R-:W-:Y:S01]  /*8d00*/  HMMA.16816.F32.BF16 R136, R12.reuse, R138, R16 ;  /* 0x0000008a0c88723c */ /* 0x040fe20000041810 */
[----:B------:R-:W-:Y:S07]  /*8d10*/  LDSM.16.M88.4 R16, [R119+0x4000] ;  /* 0x004000007710783b */ /* 0x000fee0000000200 */
[C---:B-----5:R-:W-:Y:S08]  /*8d20*/  HMMA.16816.F32.BF16 R32, R12.reuse, R156, R148 ;  /* 0x0000009c0c20723c */ /* 0x060ff00000041894 */
[----:B------:R-:W-:Y:S01]  /*8d30*/  HMMA.16816.F32.BF16 R24, R12, R158, R144 ;  /* 0x0000009e0c18723c */ /* 0x000fe20000041890 */
[----:B------:R-:W2:Y:S04]  /*8d40*/  LDSM.16.M88.4 R12, [R118+UR5+0xb800] ;  /* 0x00b80005760c783b */ /* 0x000ea80008000200 */
[----:B------:R-:W3:Y:S04]  /*8d50*/  LDSM.16.M88.4 R156, [R2+0xa800] ;  /* 0x00a80000029c783b */ /* 0x000ee80000000200 */
[----:B------:R-:W4:Y:S01]  /*8d60*/  LDSM.16.M88.4 R144, [R2+0xa000] ;  /* 0x00a000000290783b */ /* 0x000f220000000200 */
[C---:B-1----:R-:W-:Y:S03]  /*8d70*/  HMMA.16816.F32.BF16 R28, R8.reuse, R152, R176 ;  /* 0x00000098081c723c */ /* 0x042fe600000418b0 */
[----:B------:R-:W1:Y:S05]  /*8d80*/  LDSM.16.M88.4 R176, [R2+0xb800] ;  /* 0x00b8000002b0783b */ /* 0x000e6a0000000200 */
[C---:B------:R-:W-:Y:S01]  /*8d90*/  HMMA.16816.F32.BF16 R148, R8.reuse, R154, R172 ;  /* 0x0000009a0894723c */ /* 0x040fe200000418ac */
[----:B------:R-:W-:Y:S07]  /*8da0*/  LDSM.16.M88.4 R172, [R2+0xb000] ;  /* 0x00b0000002ac783b */ /* 0x000fee0000000200 */
[C---:B------:R-:W-:Y:S08]  /*8db0*/  HMMA.16816.F32.BF16 R152, R8.reuse, R164, R180 ;  /* 0x000000a40898723c */ /* 0x040ff000000418b4 */
[C---:B--2---:R-:W-:Y:S01]  /*8dc0*/  HMMA.16816.F32.BF16 R180, R8.reuse, R12, R32 ;  /* 0x0000000c08b4723c */ /* 0x044fe20000041820 */
[----:B------:R-:W-:Y:S07]  /*8dd0*/  LDSM.16.M88.4 R32, [R0+0xa000] ;  /* 0x00a000000020783b */ /* 0x000fee0000000200 */
[C---:B------:R-:W-:Y:S01]  /*8de0*/  HMMA.16816.F32.BF16 R24, R8.reuse, R14, R24 ;  /* 0x0000000e0818723c */ /* 0x040fe20000041818 */
[----:B------:R-:W2:Y:S07]  /*8df0*/  LDSM.16.M88.4 R12, [R23+0x4000] ;  /* 0x00400000170c783b */ /* 0x000eae0000000200 */
[C---:B------:R-:W-:Y:S08]  /*8e00*/  HMMA.16816.F32.BF16 R164, R8.reuse, R166, R168 ;  /* 0x000000a608a4723c */ /* 0x040ff000000418a8 */
[C---:B------:R-:W-:Y:S08]  /*8e10*/  HMMA.16816.F32.BF16 R160, R8.reuse, R140, R160 ;  /* 0x0000008c08a0723c */ /* 0x040ff000000418a0 */
[----:B------:R-:W-:Y:S01]  /*8e20*/  HMMA.16816.F32.BF16 R168, R8, R142, R136 ;  /* 0x0000008e08a8723c */ /* 0x000fe20000041888 */
[----:B------:R-:W-:Y:S07]  /*8e30*/  LDSM.16.M88.4 R8, [R5+0x4000] ;  /* 0x004000000508783b */ /* 0x000fee0000000200 */
[C---:B---3--:R-:W-:Y:S01]  /*8e40*/  HMMA.16816.F32.BF16 R140, R16.reuse, R156, R152 ;  /* 0x0000009c108c723c */ /* 0x048fe20000041898 */
[----:B------:R-:W3:Y:S07]  /*8e50*/  LDSM.16.M88.4 R152, [R4+0xa000] ;  /* 0x00a000000498783b */ /* 0x000eee0000000200 */
[C---:B----4-:R-:W-:Y:S08]  /*8e60*/  HMMA.16816.F32.BF16 R28, R16.reuse, R144, R28 ;  /* 0x00000090101c723c */ /* 0x050ff0000004181c */
[C---:B-1----:R-:W-:Y:S08]  /*8e70*/  HMMA.16816.F32.BF16 R24, R16.reuse, R178, R24 ;  /* 0x000000b21018723c */ /* 0x042ff00000041818 */
[----:B------:R-:W-:Y:S01]  /*8e80*/  HMMA.16816.F32.BF16 R136, R16, R146, R148 ;  /* 0x000000921088723c */ /* 0x000fe20000041894 */
[----:B------:R-:W1:Y:S07]  /*8e90*/  LDSM.16.M88.4 R144, [R0+0xa800] ;  /* 0x00a800000090783b */ /* 0x000e6e0000000200 */
[C---:B--2---:R-:W-:Y:S08]  /*8ea0*/  HMMA.16816.F32.BF16 R28, R12.reuse, R32, R28 ;  /* 0x000000200c1c723c */ /* 0x044ff0000004181c */
[----:B------:R-:W-:Y:S01]  /*8eb0*/  HMMA.16816.F32.BF16 R24, R12, R202, R24 ;  /* 0x000000ca0c18723c */ /* 0x000fe20000041818 */
[----:B------:R-:W-:-:S07]  /*8ec0*/  IMAD.SHL.U32 R186, R189, 0x2, RZ ;  /* 0x00000002bdba7824 */ /* 0x000fce00078e00ff */
[C---:B------:R-:W-:Y:S01]  /*8ed0*/  HMMA.16816.F32.BF16 R148, R16.reuse, R158, R164 ;  /* 0x0000009e1094723c */ /* 0x040fe200000418a4 */
[----:B------:R2:W-:Y:S07]  /*8ee0*/  LDSM.16.M88.4 R156, [R0+0xb000] ;  /* 0x00b00000009c783b */ /* 0x0005ee0000000200 */
[C---:B------:R-:W-:Y:S01]  /*8ef0*/  HMMA.16816.F32.BF16 R160, R16.reuse, R172, R160 ;  /* 0x000000ac10a0723c */ /* 0x040fe200000418a0 */
[----:B------:R-:W-:Y:S07]  /*8f00*/  STL [R1+0x4c], R186 ;  /* 0x00004cba01007387 */ /* 0x000fee0000100800 */
[C---:B------:R-:W-:Y:S08]  /*8f10*/  HMMA.16816.F32.BF16 R168, R16.reuse, R174, R168 ;  /* 0x000000ae10a8723c */ /* 0x040ff000000418a8 */
[----:B------:R-:W-:Y:S01]  /*8f20*/  HMMA.16816.F32.BF16 R180, R16, R176, R180 ;  /* 0x000000b010b4723c */ /* 0x000fe200000418b4 */
[----:B--2---:R-:W-:-:S07]  /*8f30*/  LOP3.LUT R0, R186, 0x6, RZ, 0xc0, !PT ;  /* 0x00000006ba007812 */ /* 0x004fce00078ec0ff */
[----:B------:R-:W-:Y:S01]  /*8f40*/  HMMA.16816.F32.BF16 R16, R12, R34, R136 ;  /* 0x000000220c10723c */ /* 0x000fe20000041888 */
[----:B------:R-:W2:Y:S07]  /*8f50*/  LDSM.16.M88.4 R136, [R4+0xa800] ;  /* 0x00a800000488783b */ /* 0x000eae0000000200 */
[C---:B---3--:R-:W-:Y:S01]  /*8f60*/  HMMA.16816.F32.BF16 R28, R8.reuse, R152, R28 ;  /* 0x00000098081c723c */ /* 0x048fe2000004181c */
[----:B------:R3:W-:Y:S07]  /*8f70*/  STL [R1+0x44], R0 ;  /* 0x0000440001007387 */ /* 0x0007ee0000100800 */
[----:B------:R-:W-:Y:S01]  /*8f80*/  HMMA.16816.F32.BF16 R164, R8, R206, R24 ;  /* 0x000000ce08a4723c */ /* 0x000fe20000041818 */
[----:B---3--:R-:W-:-:S04]  /*8f90*/  IMAD R0, R223, 0x40, R0 ;  /* 0x00000040df007824 */ /* 0x008fc800078e0200 */
[C---:B------:R-:W-:Y:S02]  /*8fa0*/  VIADD R2, R0.reuse, 0xffffff80 ;  /* 0xffffff8000027836 */ /* 0x040fe40000000000 */
[----:B------:R-:W-:-:S03]  /*8fb0*/  VIADD R6, R0, 0xffffffb8 ;  /* 0xffffffb800067836 */ /* 0x000fc60000000000 */
[----:B------:R-:W-:Y:S01]  /*8fc0*/  I2FP.F32.U32 R7, R2 ;  /* 0x0000000200077245 */ /* 0x000fe20000201000 */
[----:B------:R-:W-:Y:S01]  /*8fd0*/  HMMA.16816.F32.BF16 R24, R8, R154, R16 ;  /* 0x0000009a0818723c */ /* 0x000fe20000041810 */
[CC--:B------:R-:W-:Y:S02]  /*8fe0*/  ISETP.GE.AND P5, PT, R2.reuse, R21.reuse, PT ;  /* 0x000000150200720c */ /* 0x0c0fe40003fa6270 */
[----:B------:R-:W-:Y:S01]  /*8ff0*/  ISETP.GE.AND P6, PT, R2, R20, PT ;  /* 0x000000140200720c */ /* 0x000fe20003fc6270 */
[CC--:B------:R-:W-:Y:S01]  /*9000*/  FFMA.FTZ R5, R7.reuse, R194.reuse, R28 ;  /* 0x000000c207057223 */ /* 0x0c0fe2000001001c */
[----:B------:R-:W-:Y:S01]  /*9010*/  FFMA.FTZ R2, R7, R194, R30 ;  /* 0x000000c207027223 */ /* 0x000fe2000001001e */
[----:B------:R-:W-:Y:S02]  /*9020*/  I2FP.F32.U32 R7, R6 ;  /* 0x0000000600077245 */ /* 0x000fe40000201000 */
[C---:B-1----:R-:W-:Y:S01]  /*9030*/  HMMA.16816.F32.BF16 R32, R12.reuse, R144, R140 ;  /* 0x000000900c20723c */ /* 0x042fe2000004188c */
[----:B------:R1:W3:Y:S01]  /*9040*/  LDSM.16.M88.4 R140, [R4+0xb000] ;  /* 0x00b00000048c783b */ /* 0x0002e20000000200 */
[----:B------:R-:W-:Y:S01]  /*9050*/  FSEL R118, R5, -INF , !P5 ;  /* 0xff80000005767808 */ /* 0x000fe20006800000 */
[----:B------:R-:W-:Y:S01]  /*9060*/  VIADD R5, R0, 0xffffff81 ;  /* 0xffffff8100057836 */ /* 0x000fe20000000000 */
[----:B------:R-:W-:Y:S01]  /*9070*/  ISETP.GE.AND P5, PT, R6, R21, PT ;  /* 0x000000150600720c */ /* 0x000fe20003fa6270 */
[----:B------:R-:W-:Y:S01]  /*9080*/  VIADD R22, R0, 0xffffff88 ;  /* 0xffffff8800167836 */ /* 0x000fe20000000000 */
[----:B------:R-:W-:Y:S01]  /*9090*/  FSEL R119, R2, -INF , !P6 ;  /* 0xff80000002777808 */ /* 0x000fe20007000000 */
[----:B------:R-:W-:Y:S01]  /*90a0*/  FFMA.FTZ R2, R7, R194, R166 ;  /* 0x000000c207027223 */ /* 0x000fe200000100a6 */
[----:B------:R-:W-:Y:S01]  /*90b0*/  HMMA.16816.F32.BF16 R148, R12, R146, R148 ;  /* 0x000000920c94723c */ /* 0x000fe20000041894 */
[----:B------:R-:W-:Y:S01]  /*90c0*/  ISETP.GE.AND P6, PT, R6, R20, PT ;  /* 0x000000140600720c */ /* 0x000fe20003fc6270 */
[----:B------:R-:W-:-:S04]  /*90d0*/  DEPBAR.LE SB0, 0x0 ;  /* 0x000080000000791a */ /* 0x000fc80000000000 */
[----:B------:R-:W-:Y:S01]  /*90e0*/  FSEL R239, R2, -INF , !P6 ;  /* 0xff80000002ef7808 */ /* 0x000fe20007000000 */
[----:B-1----:R-:W-:Y:S01]  /*90f0*/  FFMA.FTZ R4, R7, R194, R164 ;  /* 0x000000c207047223 */ /* 0x002fe200000100a4 */
[----:B------:R-:W-:-:S04]  /*9100*/  I2FP.F32.U32 R7, R22 ;  /* 0x0000001600077245 */ /* 0x000fc80000201000 */
[----:B------:R-:W-:Y:S02]  /*9110*/  FSEL R238, R4, -INF , !P5 ;  /* 0xff80000004ee7808 */ /* 0x000fe40006800000 */
[----:B------:R-:W-:Y:S01]  /*9120*/  I2FP.F32.U32 R4, R5 ;  /* 0x0000000500047245 */ /* 0x000fe20000201000 */
[----:B------:R-:W-:Y:S01]  /*9130*/  FFMA.FTZ R2, R7, R194, R26 ;  /* 0x000000c207027223 */ /* 0x000fe2000001001a */
[----:B------:R-:W-:Y:S01]  /*9140*/  BAR.SYNC.DEFER_BLOCKING 0x0 ;  /* 0x0000000000007b1d */ /* 0x000fe20000010000 */
[C---:B------:R-:W-:Y:S02]  /*9150*/  ISETP.GE.AND P5, PT, R5.reuse, R21, PT ;  /* 0x000000150500720c */ /* 0x040fe40003fa6270 */
[----:B------:R-:W-:Y:S01]  /*9160*/  ISETP.GE.AND P6, PT, R5, R20, PT ;  /* 0x000000140500720c */ /* 0x000fe20003fc6270 */
[-C--:B------:R-:W-:Y:S01]  /*9170*/  FFMA.FTZ R6, R4, R194.reuse, R29 ;  /* 0x000000c204067223 */ /* 0x080fe2000001001d */
[-C--:B------:R-:W-:Y:S01]  /*9180*/  FFMA.FTZ R5, R7, R194.reuse, R24 ;  /* 0x000000c207057223 */ /* 0x080fe20000010018 */
[----:B------:R-:W-:Y:S01]  /*9190*/  VIADD R7, R0, 0xffffff89 ;  /* 0xffffff8900077836 */ /* 0x000fe20000000000 */
[----:B--2---:R-:W-:Y:S01]  /*91a0*/  HMMA.16816.F32.BF16 R16, R8, R136, R32 ;  /* 0x000000880810723c */ /* 0x004fe20000041820 */
[----:B------:R-:W-:Y:S01]  /*91b0*/  FFMA.FTZ R4, R4, R194, R31 ;  /* 0x000000c204047223 */ /* 0x000fe2000001001f */
[----:B------:R-:W-:-:S02]  /*91c0*/  FSEL R23, R6, -INF , !P5 ;  /* 0xff80000006177808 */ /* 0x000fc40006800000 */
[----:B------:R-:W-:Y:S02]  /*91d0*/  I2FP.F32.U32 R6, R7 ;  /* 0x0000000700067245 */ /* 0x000fe40000201000 */
[-C--:B------:R-:W-:Y:S02]  /*91e0*/  ISETP.GE.AND P5, PT, R22, R21.reuse, PT ;  /* 0x000000151600720c */ /* 0x080fe40003fa6270 */
[----:B------:R-:W-:Y:S01]  /*91f0*/  HMMA.16816.F32.BF16 R144, R12, R156, R160 ;  /* 0x0000009c0c90723c */ /* 0x000fe200000418a0 */
[----:B------:R-:W-:Y:S01]  /*9200*/  FSEL R34, R4, -INF , !P6 ;  /* 0xff80000004227808 */ /* 0x000fe20007000000 */
[----:B------:R-:W-:Y:S01]  /*9210*/  FFMA.FTZ R4, R6, R194, R25 ;  /* 0x000000c206047223 */ /* 0x000fe20000010019 */
[----:B------:R-:W-:Y:S01]  /*9220*/  ISETP.GE.AND P6, PT, R22, R20, PT ;  /* 0x000000141600720c */ /* 0x000fe20003fc6270 */
[C---:B------:R-:W-:Y:S01]  /*9230*/  VIADD R22, R0.reuse, 0xffffff91 ;  /* 0xffffff9100167836 */ /* 0x040fe20000000000 */
[----:B------:R-:W-:Y:S01]  /*9240*/  FSEL R33, R5, -INF , !P5 ;  /* 0xff80000005217808 */ /* 0x000fe20006800000 */
[----:B------:R-:W-:Y:S01]  /*9250*/  VIADD R5, R0, 0xffffff90 ;  /* 0xffffff9000057836 */ /* 0x000fe20000000000 */
[C---:B------:R-:W-:Y:S01]  /*9260*/  ISETP.GE.AND P5, PT, R7.reuse, R21, PT ;  /* 0x000000150700720c */ /* 0x040fe20003fa6270 */
[----:B------:R-:W-:Y:S01]  /*9270*/  HMMA.16816.F32.BF16 R28, R8, R138, R148 ;  /* 0x0000008a081c723c */ /* 0x000fe20000041894 */
[----:B------:R-:W-:Y:S01]  /*9280*/  FSEL R136, R2, -INF , !P6 ;  /* 0xff80000002887808 */ /* 0x000fe20007000000 */
[----:B------:R-:W-:Y:S01]  /*9290*/  FFMA.FTZ R2, R6, R194, R27 ;  /* 0x000000c206027223 */ /* 0x000fe2000001001b */
[----:B------:R-:W-:-:S02]  /*92a0*/  ISETP.GE.AND P6, PT, R7, R20, PT ;  /* 0x000000140700720c */ /* 0x000fc40003fc6270 */
[----:B------:R-:W-:Y:S02]  /*92b0*/  FSEL R32, R4, -INF , !P5 ;  /* 0xff80000004207808 */ /* 0x000fe40006800000 */
[----:B------:R-:W-:Y:S02]  /*92c0*/  I2FP.F32.U32 R4, R5 ;  /* 0x0000000500047245 */ /* 0x000fe40000201000 */
[----:B------:R-:W-:Y:S02]  /*92d0*/  I2FP.F32.U32 R7, R22 ;  /* 0x0000001600077245 */ /* 0x000fe40000201000 */
[----:B------:R-:W-:Y:S01]  /*92e0*/  FSEL R35, R2, -INF , !P6 ;  /* 0xff80000002237808 */ /* 0x000fe20007000000 */
[-C--:B------:R-:W-:Y:S01]  /*92f0*/  FFMA.FTZ R6, R4, R194.reuse, R16 ;  /* 0x000000c204067223 */ /* 0x080fe20000010010 */
[----:B------:R-:W-:Y:S01]  /*9300*/  ISETP.GE.AND P5, PT, R5, R21, PT ;  /* 0x000000150500720c */ /* 0x000fe20003fa6270 */
[----:B------:R-:W-:Y:S01]  /*9310*/  FFMA.FTZ R2, R7, R194, R19 ;  /* 0x000000c207027223 */ /* 0x000fe20000010013 */
[----:B------:R-:W-:Y:S01]  /*9320*/  ISETP.GE.AND P6, PT, R5, R20, PT ;  /* 0x000000140500720c */ /* 0x000fe20003fc6270 */
[-C--:B------:R-:W-:Y:S01]  /*9330*/  FFMA.FTZ R5, R7, R194.reuse, R17 ;  /* 0x000000c207057223 */ /* 0x080fe20000010011 */
[----:B------:R-:W-:Y:S01]  /*9340*/  VIADD R7, R0, 0xffffff98 ;  /* 0xffffff9800077836 */ /* 0x000fe20000000000 */
[----:B------:R-:W-:Y:S01]  /*9350*/  HMMA.16816.F32.BF16 R156, R12, R158, R168 ;  /* 0x0000009e0c9c723c */ /* 0x000fe200000418a8 */
[----:B------:R-:W-:Y:S01]  /*9360*/  FFMA.FTZ R4, R4, R194, R18 ;  /* 0x000000c204047223 */ /* 0x000fe20000010012 */
[----:B------:R-:W-:-:S02]  /*9370*/  FSEL R138, R6, -INF , !P5 ;  /* 0xff800000068a7808 */ /* 0x000fc40006800000 */
[----:B------:R-:W-:Y:S02]  /*9380*/  I2FP.F32.U32 R6, R7 ;  /* 0x0000000700067245 */ /* 0x000fe40000201000 */
[-C--:B------:R-:W-:Y:S02]  /*9390*/  ISETP.GE.AND P5, PT, R22, R21.reuse, PT ;  /* 0x000000151600720c */ /* 0x080fe40003fa6270 */
[----:B---3--:R-:W-:Y:S01]  /*93a0*/  HMMA.16816.F32.BF16 R24, R8, R140, R144 ;  /* 0x0000008c0818723c */ /* 0x008fe20000041890 */
[----:B------:R-:W-:Y:S01]  /*93b0*/  FSEL R145, R4, -INF , !P6 ;  /* 0xff80000004917808 */ /* 0x000fe20007000000 */
[----:B------:R-:W-:Y:S01]  /*93c0*/  FFMA.FTZ R4, R6, R194, R28 ;  /* 0x000000c206047223 */ /* 0x000fe2000001001c */
[----:B------:R-:W-:Y:S01]  /*93d0*/  FSEL R139, R5, -INF , !P5 ;  /* 0xff800000058b7808 */ /* 0x000fe20006800000 */
[----:B------:R-:W-:Y:S01]  /*93e0*/  VIADD R5, R0, 0xffffff99 ;  /* 0xffffff9900057836 */ /* 0x000fe20000000000 */
[----:B------:R-:W-:Y:S02]  /*93f0*/  ISETP.GE.AND P5, PT, R7, R21, PT ;  /* 0x000000150700720c */ /* 0x000fe40003fa6270 */
[----:B------:R-:W-:Y:S01]  /*9400*/  ISETP.GE.AND P6, PT, R22, R20, PT ;  /* 0x000000141600720c */ /* 0x000fe20003fc6270 */
[----:B------:R-:W-:Y:S01]  /*9410*/  HMMA.16816.F32.BF16 R12, R12, R200, R180 ;  /* 0x000000c80c0c723c */ /* 0x000fe200000418b4 */
[----:B------:R-:W-:Y:S01]  /*9420*/  VIADD R22, R0, 0xffffffa0 ;  /* 0xffffffa000167836 */ /* 0x000fe20000000000 */
[----:B------:R-:W-:-:S02]  /*9430*/  FSEL R137, R4, -INF , !P5 ;  /* 0xff80000004897808 */ /* 0x000fc40006800000 */
[----:B------:R-:W-:Y:S02]  /*9440*/  I2FP.F32.U32 R4, R5 ;  /* 0x0000000500047245 */ /* 0x000fe40000201000 */
[----:B------:R-:W-:Y:S01]  /*9450*/  FSEL R146, R2, -INF , !P6 ;  /* 0xff80000002927808 */ /* 0x000fe20007000000 */
[----:B------:R-:W-:Y:S01]  /*9460*/  FFMA.FTZ R2, R6, R194, R30 ;  /* 0x000000c206027223 */ /* 0x000fe2000001001e */
[----:B------:R-:W-:Y:S01]  /*9470*/  ISETP.GE.AND P6, PT, R7, R20, PT ;  /* 0x000000140700720c */ /* 0x000fe20003fc6270 */
[----:B------:R-:W-:Y:S01]  /*9480*/  FFMA.FTZ R6, R4, R194, R29 ;  /* 0x000000c204067223 */ /* 0x000fe2000001001d */
[----:B------:R-:W-:Y:S01]  /*9490*/  I2FP.F32.U32 R7, R22 ;  /* 0x0000001600077245 */ /* 0x000fe20000201000 */
[----:B------:R-:W-:Y:S01]  /*94a0*/  HMMA.16816.F32.BF16 R16, R8, R142, R156 ;  /* 0x0000008e0810723c */ /* 0x000fe2000004189c */
[C---:B------:R-:W-:Y:S02]  /*94b0*/  ISETP.GE.AND P5, PT, R5.reuse, R21, PT ;  /* 0x000000150500720c */ /* 0x040fe40003fa6270 */
[----:B------:R-:W-:Y:S01]  /*94c0*/  FSEL R141, R2, -INF , !P6 ;  /* 0xff800000028d7808 */ /* 0x000fe20007000000 */
[----:B------:R-:W-:Y:S01]  /*94d0*/  FFMA.FTZ R4, R4, R194, R31 ;  /* 0x000000c204047223 */ /* 0x000fe2000001001f */
[----:B------:R-:W-:Y:S01]  /*94e0*/  ISETP.GE.AND P6, PT, R5, R20, PT ;  /* 0x000000140500720c */ /* 0x000fe20003fc6270 */
[CC--:B------:R-:W-:Y:S01]  /*94f0*/  FFMA.FTZ R5, R7.reuse, R194.reuse, R24 ;  /* 0x000000c207057223 */ /* 0x0c0fe20000010018 */
[----:B------:R-:W-:Y:S01]  /*9500*/  FFMA.FTZ R2, R7, R194, R26 ;  /* 0x000000c207027223 */ /* 0x000fe2000001001a */
[----:B------:R-:W-:Y:S01]  /*9510*/  VIADD R7, R0, 0xffffffa1 ;  /* 0xffffffa100077836 */ /* 0x000fe20000000000 */
[----:B------:R-:W-:-:S02]  /*9520*/  FSEL R26, R6, -INF , !P5 ;  /* 0xff800000061a7808 */ /* 0x000fc40006800000 */
[----:B------:R-:W-:Y:S02]  /*9530*/  ISETP.GE.AND P5, PT, R22, R21, PT ;  /* 0x000000151600720c */ /* 0x000fe40003fa6270 */
[----:B------:R-:W-:Y:S02]  /*9540*/  FSEL R140, R4, -INF , !P6 ;  /* 0xff800000048c7808 */ /* 0x000fe40007000000 */
[----:B------:R-:W-:Y:S02]  /*9550*/  ISETP.GE.AND P6, PT, R22, R20, PT ;  /* 0x000000141600720c */ /* 0x000fe40003fc6270 */
[----:B------:R-:W-:Y:S02]  /*9560*/  I2FP.F32.U32 R6, R7 ;  /* 0x0000000700067245 */ /* 0x000fe40000201000 */
[----:B------:R-:W-:Y:S01]  /*9570*/  FSEL R216, R5, -INF , !P5 ;  /* 0xff80000005d87808 */ /* 0x000fe20006800000 */
[----:B------:R-:W-:Y:S01]  /*9580*/  VIADD R5, R0, 0xffffffa8 ;  /* 0xffffffa800057836 */ /* 0x000fe20000000000 */
[----:B------:R-:W-:Y:S01]  /*9590*/  FSEL R222, R2, -INF , !P6 ;  /* 0xff80000002de7808 */ /* 0x000fe20007000000 */
[----:B------:R-:W-:Y:S01]  /*95a0*/  HMMA.16816.F32.BF16 R8, R8, R204, R12 ;  /* 0x000000cc0808723c */ /* 0x000fe2000004180c */
[C---:B------:R-:W-:Y:S01]  /*95b0*/  ISETP.GE.AND P5, PT, R7.reuse, R21, PT ;  /* 0x000000150700720c */ /* 0x040fe20003fa6270 */
[----:B------:R-:W-:Y:S01]  /*95c0*/  FFMA.FTZ R2, R6, R194, R27 ;  /* 0x000000c206027223 */ /* 0x000fe2000001001b */
[----:B------:R-:W-:Y:S01]  /*95d0*/  ISETP.GE.AND P6, PT, R7, R20, PT ;  /* 0x000000140700720c */ /* 0x000fe20003fc6270 */
[----:B------:R-:W-:Y:S01]  /*95e0*/  VIADD R12, R0, 0xffffffa9 ;  /* 0xffffffa9000c7836 */ /* 0x000fe20000000000 */
[----:B------:R-:W-:Y:S01]  /*95f0*/  I2FP.F32.U32 R7, R5 ;  /* 0x0000000500077245 */ /* 0x000fe20000201000 */
[----:B------:R-:W-:Y:S01]  /*9600*/  FFMA.FTZ R4, R6, R194, R25 ;  /* 0x000000c206047223 */ /* 0x000fe20000010019 */
[----:B------:R-:W-:-:S02]  /*9610*/  FSEL R218, R2, -INF , !P6 ;  /* 0xff80000002da7808 */ /* 0x000fc40007000000 */
[----:B------:R-:W-:Y:S01]  /*9620*/  I2FP.F32.U32 R6, R12 ;  /* 0x0000000c00067245 */ /* 0x000fe20000201000 */
[----:B------:R-:W-:Y:S01]  /*9630*/  FFMA.FTZ R2, R7, R194, R18 ;  /* 0x000000c207027223 */ /* 0x000fe20000010012 */
[----:B------:R-:W-:Y:S02]  /*9640*/  FSEL R199, R4, -INF , !P5 ;  /* 0xff80000004c77808 */ /* 0x000fe40006800000 */
[C---:B------:R-:W-:Y:S02]  /*9650*/  ISETP.GE.AND P6, PT, R5.reuse, R20, PT ;  /* 0x000000140500720c */ /* 0x040fe40003fc6270 */
[----:B------:R-:W-:Y:S01]  /*9660*/  ISETP.GE.AND P5, PT, R5, R21, PT ;  /* 0x000000150500720c */ /* 0x000fe20003fa6270 */
[-C--:B------:R-:W-:Y:S01]  /*9670*/  FFMA.FTZ R5, R7, R194.reuse, R16 ;  /* 0x000000c207057223 */ /* 0x080fe20000010010 */
[----:B------:R-:W-:Y:S02]  /*9680*/  VIADD R7, R0, 0xffffffb0 ;  /* 0xffffffb000077836 */ /* 0x000fe40000000000 */
[CC--:B------:R-:W-:Y:S01]  /*9690*/  FFMA.FTZ R4, R6.reuse, R194.reuse, R17 ;  /* 0x000000c206047223 */ /* 0x0c0fe20000010011 */
[----:B------:R-:W-:Y:S01]  /*96a0*/  FFMA.FTZ R6, R6, R194, R19 ;  /* 0x000000c206067223 */ /* 0x000fe20000010013 */
[----:B------:R-:W-:-:S02]  /*96b0*/  FSEL R217, R2, -INF , !P6 ;  /* 0xff80000002d97808 */ /* 0x000fc40007000000 */
[C---:B------:R-:W-:Y:S02]  /*96c0*/  ISETP.GE.AND P6, PT, R12.reuse, R20, PT ;  /* 0x000000140c00720c */ /* 0x040fe40003fc6270 */
[----:B------:R-:W-:Y:S02]  /*96d0*/  FSEL R198, R5, -INF , !P5 ;  /* 0xff80000005c67808 */ /* 0x000fe40006800000 */
[----:B------:R-:W-:Y:S02]  /*96e0*/  ISETP.GE.AND P5, PT, R12, R21, PT ;  /* 0x000000150c00720c */ /* 0x000fe40003fa6270 */
[----:B------:R-:W-:Y:S02]  /*96f0*/  I2FP.F32.U32 R5, R7 ;  /* 0x0000000700057245 */ /* 0x000fe40000201000 */
[----:B------:R-:W-:Y:S01]  /*9700*/  FSEL R219, R6, -INF , !P6 ;  /* 0xff80000006db7808 */ /* 0x000fe20007000000 */
[----:B------:R-:W-:Y:S01]  /*9710*/  VIADD R6, R0, 0xffffffb1 ;  /* 0xffffffb100067836 */ /* 0x000fe20000000000 */
[----:B------:R-:W-:Y:S01]  /*9720*/  FSEL R195, R4, -INF , !P5 ;  /* 0xff80000004c37808 */ /* 0x000fe20006800000 */
[CC--:B------:R-:W-:Y:S01]  /*9730*/  FFMA.FTZ R4, R5.reuse, R194.reuse, R8 ;  /* 0x000000c205047223 */ /* 0x0c0fe20000010008 */
[----:B------:R-:W-:Y:S01]  /*9740*/  FFMA.FTZ R2, R5, R194, R10 ;  /* 0x000000c205027223 */ /* 0x000fe2000001000a */
[----:B------:R-:W-:Y:S01]  /*9750*/  VIADD R5, R0, 0xffffffb9 ;  /* 0xffffffb900057836 */ /* 0x000fe20000000000 */
[----:B------:R-:W-:-:S02]  /*9760*/  ISETP.GE.AND P5, PT, R7, R21, PT ;  /* 0x000000150700720c */ /* 0x000fc40003fa6270 */
[----:B------:R-:W-:Y:S02]  /*9770*/  I2FP.F32.U32 R0, R6 ;  /* 0x0000000600007245 */ /* 0x000fe40000201000 */
[----:B------:R-:W-:Y:S02]  /*9780*/  ISETP.GE.AND P6, PT, R7, R20, PT ;  /* 0x000000140700720c */ /* 0x000fe40003fc6270 */
[----:B------:R-:W-:Y:S01]  /*9790*/  FSEL R236, R4, -INF , !P5 ;  /* 0xff80000004ec7808 */ /* 0x000fe20006800000 */
[-C--:B------:R-:W-:Y:S01]  /*97a0*/  FFMA.FTZ R4, R0, R194.reuse, R9 ;  /* 0x000000c200047223 */ /* 0x080fe20000010009 */
[----:B------:R-:W-:Y:S02]  /*97b0*/  I2FP.F32.U32 R7, R5 ;  /* 0x0000000500077245 */ /* 0x000fe40000201000 */
[----:B------:R-:W-:Y:S02]  /*97c0*/  ISETP.GE.AND P5, PT, R6, R21, PT ;  /* 0x000000150600720c */ /* 0x000fe40003fa6270 */
[----:B------:R-:W-:Y:S01]  /*97d0*/  FSEL R237, R2, -INF , !P6 ;  /* 0xff80000002ed7808 */ /* 0x000fe20007000000 */
[----:B------:R-:W-:Y:S01]  /*97e0*/  FFMA.FTZ R2, R7, R194, R165 ;  /* 0x000000c207027223 */ /* 0x000fe200000100a5 */
[----:B------:R-:W-:-:S02]  /*97f0*/  FSEL R234, R4, -INF , !P5 ;  /* 0xff80000004ea7808 */ /* 0x000fc40006800000 */
[----:B------:R-:W-:-:S04]  /*9800*/  ISETP.GE.AND P5, PT, R5, R21, PT ;  /* 0x000000150500720c */ /* 0x000fc80003fa6270 */
[----:B------:R-:W-:Y:S02]  /*9810*/  FSEL R232, R2, -INF , !P5 ;  /* 0xff80000002e87808 */ /* 0x000fe40006800000 */
[----:B------:R-:W-:Y:S01]  /*9820*/  ISETP.GE.U32.AND P5, PT, R223, 0x3, PT ;  /* 0x00000003df00780c */ /* 0x000fe20003fa6070 */
[----:B------:R-:W-:Y:S01]  /*9830*/  FFMA.FTZ R0, R0, R194, R11 ;  /* 0x000000c200007223 */ /* 0x000fe2000001000b */
[----:B------:R-:W-:-:S04]  /*9840*/  ISETP.GE.AND P6, PT, R6, R20, PT ;  /* 0x000000140600720c */ /* 0x000fc80003fc6270 */
[----:B------:R-:W-:Y:S01]  /*9850*/  FSEL R235, R0, -INF , !P6 ;  /* 0xff80000000eb7808 */ /* 0x000fe20007000000 */
[----:B------:R-:W-:Y:S01]  /*9860*/  FFMA.FTZ R0, R7, R194, R167 ;  /* 0x000000c207007223 */ /* 0x000fe200000100a7 */
[----:B------:R-:W-:-:S04]  /*9870*/  ISETP.GE.AND P6, PT, R5, R20, PT ;  /* 0x000000140500720c */ /* 0x000fc80003fc6270 */
[----:B------:R-:W-:Y:S01]  /*9880*/  FSEL R233, R0, -INF , !P6 ;  /* 0xff80000000e97808 */ /* 0x000fe20007000000 */
[----:B------:R-:W-:Y:S08]  /*9890*/  @!P5 BRA `(.L_x_833) ;  /* 0x00000004005cd947 */ /* 0x000ff00003800000 */
[----:B------:R-:W2:Y:S04]  /*98a0*/  LDL.LU R229, [R1] ;  /* 0x0000000001e57983 */ /* 0x000ea80000300800 */
[----:B------:R-:W3:Y:S04]  /*98b0*/  LDL R230, [R1+0x28] ;  /* 0x0000280001e67983 */ /* 0x000ee80000100800 */
[----:B------:R-:W4:Y:S01]  /*98c0*/  LDL R231, [R1+0x24] ;  /* 0x0000240001e77983 */ /* 0x000f220000100800 */
[----:B------:R-:W-:Y:S01]  /*98d0*/  VIADD R4, R223, 0xfffffffd ;  /* 0xfffffffddf047836 */ /* 0x000fe20000000000 */
[----:B------:R-:W-:Y:S03]  /*98e0*/  BSSY.RECONVERGENT B0, `(.L_x_834) ;  /* 0x0000051000007945 */ /* 0x000fe60003800200 */
[----:B------:R-:W-:-:S02]  /*98f0*/  IMAD R0, R4, R213, RZ ;  /* 0x000000d504007224 */ /* 0x000fc400078e02ff */
[----:B------:R-:W-:-:S04]  /*9900*/  IMAD.WIDE.U32 R4, R4, R212, RZ ;  /* 0x000000d404047225 */ /* 0x000fc800078e00ff */
[----:B------:R-:W-:Y:S02]  /*9910*/  IMAD.IADD R6, R5, 0x1, R0 ;  /* 0x0000000105067824 */ /* 0x000fe400078e0200 */
[----:B------:R-:W-:Y:S01]  /*9920*/  IMAD.IADD R2, R0, 0x1, R5 ;  /* 0x0000000100027824 */ /* 0x000fe200078e0205 */
[C---:B------:R-:W-:Y:S02]  /*9930*/  LEA R0, P5, R4.reuse, R252, 0x6 ;  /* 0x000000fc04007211 */ /* 0x040fe400078a30ff */
[----:B---3--:R-:W-:-:S04]  /*9940*/  LEA R10, P6, R4, R230, 0x7 ;  /* 0x000000e6040a7211 */ /* 0x008fc800078c38ff */
[C---:B----4-:R-:W-:Y:S02]  /*9950*/  LEA.HI.X R11, R4.reuse, R231, R6, 0x7, P6 ;  /* 0x000000e7040b7211 */ /* 0x050fe400030f3c06 */
[----:B--2---:R-:W-:Y:S02]  /*9960*/  LEA.HI.X R4, R4, R229, R2, 0x6, P5 ;  /* 0x000000e504047211 */ /* 0x004fe400028f3402 */
        /* <DEDUP_REMOVED lines=71> */
.L_x_835:
[----:B------:R2:W-:Y:S02]  /*9de0*/  STS.128 [R193+0xb800], RZ ;  /* 0x00b800ffc1007388 */ /* 0x0005e40000000c00 */
.L_x_836:
[----:B------:R-:W-:Y:S05]  /*9df0*/  BSYNC.RECONVERGENT B0 ;  /* 0x0000000000007941 */ /* 0x000fea0003800200 */
.L_x_834:
[----:B------:R-:W0:Y:S02]  /*9e00*/  LDGDEPBAR ;  /* 0x00000000000079af */ /* 0x000e240000000000 */
.L_x_833:
[----:B------:R-:W4:Y:S04]  /*9e10*/  LDL.64 R152, [R1+0x50] ;  /* 0x0000500001987983 */ /* 0x000f280000100a00 */
[----:B------:R-:W5:Y:S01]  /*9e20*/  LDL.64 R228, [R1+0x58] ;  /* 0x0000580001e47983 */ /* 0x000f620000100a00 */
[----:B------:R-:W-:Y:S01]  /*9e30*/  FMNMX3.FTZ R0, R116, R118, R23, !PT ;  /* 0x0000007674007276 */ /* 0x000fe20007810017 */
[----:B------:R-:W-:Y:S01]  /*9e40*/  VIADD R177, R196, 0x3c6ef372 ;  /* 0x3c6ef372c4b17836 */ /* 0x000fe20000000000 */
[----:B------:R-:W-:Y:S01]  /*9e50*/  FMNMX3.FTZ R2, R3, R119, R34, !PT ;  /* 0x0000007703027276 */ /* 0x000fe20007810022 */
[----:B-1----:R-:W1:Y:S01]  /*9e60*/  S2R R8, SR_CTAID.X ;  /* 0x0000000000087919 */ /* 0x002e620000002500 */
[----:B------:R-:W-:Y:S01]  /*9e70*/  FMNMX3.FTZ R0, R0, R33, R32, !PT ;  /* 0x0000002100007276 */ /* 0x000fe20007810020 */
[C---:B------:R-:W-:Y:S01]  /*9e80*/  VIADD R179, R197.reuse, 0x76cf5d0a ;  /* 0x76cf5d0ac5b37836 */ /* 0x040fe20000000000 */
[----:B------:R-:W-:Y:S01]  /*9e90*/  FMNMX3.FTZ R2, R2, R136, R35, !PT ;  /* 0x0000008802027276 */ /* 0x000fe20007810023 */
[C---:B------:R-:W-:Y:S01]  /*9ea0*/  VIADD R180, R197.reuse, 0x32370b8f ;  /* 0x32370b8fc5b47836 */ /* 0x040fe20000000000 */
[----:B------:R-:W-:Y:S01]  /*9eb0*/  FMNMX3.FTZ R0, R0, R138, R139, !PT ;  /* 0x0000008a00007276 */ /* 0x000fe2000781008b */
[----:B------:R-:W-:Y:S01]  /*9ec0*/  VIADD R182, R196, 0xdaa66d2b ;  /* 0xdaa66d2bc4b67836 */ /* 0x000fe20000000000 */
[----:B------:R-:W-:Y:S01]  /*9ed0*/  FMNMX3.FTZ R2, R2, R145, R146, !PT ;  /* 0x0000009102027276 */ /* 0x000fe20007810092 */
[C---:B------:R-:W-:Y:S01]  /*9ee0*/  VIADD R186, R197.reuse, 0xa9066899 ;  /* 0xa9066899c5ba7836 */ /* 0x040fe20000000000 */
[----:B------:R-:W-:Y:S01]  /*9ef0*/  FMNMX3.FTZ R0, R0, R137, R26, !PT ;  /* 0x0000008900007276 */ /* 0x000fe2000781001a */
[----:B------:R-:W-:Y:S01]  /*9f00*/  VIADD R183, R197, 0xed9eba14 ;  /* 0xed9eba14c5b77836 */ /* 0x000fe20000000000 */
[----:B------:R-:W-:Y:S01]  /*9f10*/  FMNMX3.FTZ R2, R2, R141, R140, !PT ;  /* 0x0000008d02027276 */ /* 0x000fe2000781008c */
[----:B------:R-:W2:Y:S01]  /*9f20*/  LDC R30, c[0x0][0x4f8] ;  /* 0x00013e00ff1e7b82 */ /* 0x000ea20000000800 */
[----:B------:R-:W-:Y:S01]  /*9f30*/  FMNMX3.FTZ R0, R0, R216, R199, !PT ;  /* 0x000000d800007276 */ /* 0x000fe200078100c7 */
[----:B------:R-:W-:Y:S01]  /*9f40*/  IMAD.MOV.U32 R155, RZ, RZ, R192 ;  /* 0x000000ffff9b7224 */ /* 0x000fe200078e00c0 */
[----:B------:R-:W-:Y:S01]  /*9f50*/  FMNMX3.FTZ R2, R2, R222, R218, !PT ;  /* 0x000000de02027276 */ /* 0x000fe200078100da */
[----:B------:R-:W-:Y:S01]  /*9f60*/  LDSM.16.MT88.4 R16, [R117+0xc000] ;  /* 0x00c000007510783b */ /* 0x000fe20000004200 */
[----:B------:R-:W-:Y:S01]  /*9f70*/  FMNMX3.FTZ R0, R0, R198, R195, !PT ;  /* 0x000000c600007276 */ /* 0x000fe200078100c3 */
[----:B------:R-:W-:Y:S01]  /*9f80*/  VIADD R31, R117, 0xc040 ;  /* 0x0000c040751f7836 */ /* 0x000fe20000000000 */
[----:B------:R-:W-:-:S02]  /*9f90*/  FMNMX3.FTZ R2, R2, R217, R219, !PT ;  /* 0x000000d902027276 */ /* 0x000fc400078100db */
[----:B------:R-:W-:Y:S02]  /*9fa0*/  FMNMX3.FTZ R0, R0, R236, R234, !PT ;  /* 0x000000ec00007276 */ /* 0x000fe400078100ea */
[----:B------:R-:W-:Y:S02]  /*9fb0*/  FMNMX3.FTZ R2, R2, R237, R235, !PT ;  /* 0x000000ed02027276 */ /* 0x000fe400078100eb */
[----:B------:R-:W-:Y:S02]  /*9fc0*/  FMNMX3.FTZ R0, R0, R238, R232, !PT ;  /* 0x000000ee00007276 */ /* 0x000fe400078100e8 */
[----:B------:R-:W-:Y:S02]  /*9fd0*/  FMNMX3.FTZ R2, R2, R239, R233, !PT ;  /* 0x000000ef02027276 */ /* 0x000fe400078100e9 */
[----:B------:R-:W-:Y:S01]  /*9fe0*/  SHF.R.U32.HI R7, RZ, 0x5, R189 ;  /* 0x00000005ff077819 */ /* 0x000fe200000116bd */
[----:B---3--:R-:W3:Y:S01]  /*9ff0*/  SHFL.BFLY PT, R4, R0, 0x2, 0x1f ;  /* 0x0c401f0000047f89 */ /* 0x008ee200000e0000 */
[----:B------:R-:W-:-:S02]  /*a000*/  IADD3 R178, PT, PT, R196, -0x61c88647, RZ ;  /* 0x9e3779b9c4b27810 */ /* 0x000fc40007ffe0ff */
[----:B------:R-:W-:Y:S01]  /*a010*/  IADD3 R181, PT, PT, R196, 0x78dde6e4, RZ ;  /* 0x78dde6e4c4b57810 */ /* 0x000fe20007ffe0ff */
[----:B------:R-:W3:Y:S01]  /*a020*/  SHFL.BFLY PT, R5, R2, 0x2, 0x1f ;  /* 0x0c401f0002057f89 */ /* 0x000ee200000e0000 */
[----:B-1----:R-:W-:Y:S01]  /*a030*/  IMAD R8, R8, 0x4, R7 ;  /* 0x0000000408087824 */ /* 0x002fe200078e0207 */
[----:B------:R-:W-:Y:S02]  /*a040*/  IADD3 R192, PT, PT, R196, -0x4ab325aa, RZ ;  /* 0xb54cda56c4c07810 */ /* 0x000fe40007ffe0ff */
[----:B--2---:R-:W-:Y:S01]  /*a050*/  LOP3.LUT R30, R30, 0xff, RZ, 0xc0, !PT ;  /* 0x000000ff1e1e7812 */ /* 0x004fe200078ec0ff */
[----:B------:R-:W-:-:S04]  /*a060*/  IMAD.WIDE.U32 R8, R8, -0x326172a9, RZ ;  /* 0xcd9e8d5708087825 */ /* 0x000fc800078e00ff */
[----:B------:R-:W-:Y:S01]  /*a070*/  IMAD R30, R30, 0x10000, R30 ;  /* 0x000100001e1e7824 */ /* 0x000fe200078e021e */
[----:B---3--:R-:W-:Y:S01]  /*a080*/  FMNMX.FTZ R0, R0, R4, !PT ;  /* 0x0000000400007209 */ /* 0x008fe20007810000 */
[----:B------:R-:W-:Y:S01]  /*a090*/  VIADD R4, R223, 0xffffffff ;  /* 0xffffffffdf047836 */ /* 0x000fe20000000000 */
[----:B------:R-:W-:-:S03]  /*a0a0*/  FMNMX.FTZ R2, R2, R5, !PT ;  /* 0x0000000502027209 */ /* 0x000fc60007810000 */
[----:B------:R-:W1:Y:S01]  /*a0b0*/  SHFL.BFLY PT, R6, R0, 0x1, 0x1f ;  /* 0x0c201f0000067f89 */ /* 0x000e6200000e0000 */
[----:B------:R-:W-:-:S04]  /*a0c0*/  IMAD.SHL.U32 R176, R4, 0x2, RZ ;  /* 0x0000000204b07824 */ /* 0x000fc800078e00ff */
[----:B------:R-:W-:Y:S01]  /*a0d0*/  VIADD R4, R176, 0xfffffffe ;  /* 0xfffffffeb0047836 */ /* 0x000fe20000000000 */
[----:B-1----:R-:W-:-:S04]  /*a0e0*/  FMNMX.FTZ R184, R0, R6, !PT ;  /* 0x0000000600b87209 */ /* 0x002fc80007810000 */
[C---:B------:R-:W-:Y:S01]  /*a0f0*/  FSETP.NEU.FTZ.AND P3, PT, R184.reuse, -INF , PT ;  /* 0xff800000b800780b */ /* 0x040fe20003f7d000 */
[----:B------:R-:W-:-:S05]  /*a100*/  FMUL.FTZ R28, R184, UR4 ;  /* 0x00000004b81c7c20 */ /* 0x000fca0008410000 */
[----:B------:R-:W-:-:S05]  /*a110*/  FSEL R28, R28, RZ, P3 ;  /* 0x000000ff1c1c7208 */ /* 0x000fca0001800000 */
[----:B------:R-:W-:-:S04]  /*a120*/  FFMA.FTZ R0, R118, UR4, -R28 ;  /* 0x0000000476007c23 */ /* 0x000fc8000801081c */
[----:B------:R1:W-:Y:S02]  /*a130*/  MUFU.EX2 R154, R0 ;  /* 0x00000000009a7308 */ /* 0x0003e40000000800 */
[----:B-1----:R-:W-:-:S06]  /*a140*/  FFMA.FTZ R0, R23, UR4, -R28 ;  /* 0x0000000417007c23 */ /* 0x002fcc000801081c */
[----:B------:R-:W1:Y:S01]  /*a150*/  MUFU.EX2 R9, R0 ;  /* 0x0000000000097308 */ /* 0x000e620000000800 */
[----:B----4-:R-:W-:-:S05]  /*a160*/  LOP3.LUT R4, R197, R4, R153, 0x96, !PT ;  /* 0x00000004c5047212 */ /* 0x010fca00078e9699 */
[----:B------:R-:W-:-:S05]  /*a170*/  IMAD.WIDE.U32 R10, R4, -0x326172a9, RZ ;  /* 0xcd9e8d57040a7825 */ /* 0x000fca00078e00ff */
[----:B------:R-:W-:Y:S02]  /*a180*/  LOP3.LUT R4, R178, R8, R11, 0x96, !PT ;  /* 0x00000008b2047212 */ /* 0x000fe400078e960b */
[----:B------:R-:W2:Y:S01]  /*a190*/  SHFL.BFLY PT, R8, R2, 0x1, 0x1f ;  /* 0x0c201f0002087f89 */ /* 0x000ea200000e0000 */
[----:B------:R-:W-:Y:S02]  /*a1a0*/  LOP3.LUT R6, R177, R10, R221, 0x96, !PT ;  /* 0x0000000ab1067212 */ /* 0x000fe400078e96dd */
[----:B------:R-:W-:-:S04]  /*a1b0*/  IMAD.WIDE.U32 R4, R4, -0x2daee0ad, RZ ;  /* 0xd2511f5304047825 */ /* 0x000fc800078e00ff */
[----:B------:R-:W-:Y:S01]  /*a1c0*/  IMAD.WIDE.U32 R6, R6, -0x2daee0ad, RZ ;  /* 0xd2511f5306067825 */ /* 0x000fe200078e00ff */
[----:B-----5:R-:W-:-:S04]  /*a1d0*/  LOP3.LUT R5, R179, R228, R5, 0x96, !PT ;  /* 0x000000e4b3057212 */ /* 0x020fc800078e9605 */
[----:B------:R-:W-:Y:S01]  /*a1e0*/  LOP3.LUT R7, R180, R4, R7, 0x96, !PT ;  /* 0x00000004b4077212 */ /* 0x000fe200078e9607 */
[----:B------:R-:W-:-:S04]  /*a1f0*/  IMAD.WIDE.U32 R4, R5, -0x326172a9, RZ ;  /* 0xcd9e8d5705047825 */ /* 0x000fc800078e00ff */
[----:B------:R-:W-:Y:S01]  /*a200*/  IMAD.WIDE.U32 R22, R7, -0x326172a9, RZ ;  /* 0xcd9e8d5707167825 */ /* 0x000fe200078e00ff */
[----:B------:R-:W-:-:S03]  /*a210*/  LOP3.LUT R5, R182, R220, R5, 0x96, !PT ;  /* 0x000000dcb6057212 */ /* 0x000fc600078e9605 */
[----:B------:R-:W-:Y:S01]  /*a220*/  FFMA.FTZ R7, R33, UR4, -R28 ;  /* 0x0000000421077c23 */ /* 0x000fe2000801081c */
[----:B-1----:R-:W-:Y:S01]  /*a230*/  IMAD.MOV.U32 R33, RZ, RZ, R9 ;  /* 0x000000ffff217224 */ /* 0x002fe200078e0009 */
[----:B------:R-:W-:Y:S01]  /*a240*/  LOP3.LUT R0, R181, R4, R23, 0x96, !PT ;  /* 0x00000004b5007212 */ /* 0x000fe200078e9617 */
[----:B------:R-:W-:Y:S01]  /*a250*/  IMAD.WIDE.U32 R4, R5, -0x2daee0ad, RZ ;  /* 0xd2511f5305047825 */ /* 0x000fe200078e00ff */
[----:B--2---:R-:W-:Y:S01]  /*a260*/  FMNMX.FTZ R175, R2, R8, !PT ;  /* 0x0000000802af7209 */ /* 0x004fe20007810000 */
[----:B------:R1:W-:Y:S02]  /*a270*/  MUFU.EX2 R225, R7 ;  /* 0x0000000700e17308 */ /* 0x0003e40000000800 */
[----:B------:R-:W-:Y:S01]  /*a280*/  IMAD.WIDE.U32 R24, R0, -0x2daee0ad, RZ ;  /* 0xd2511f5300187825 */ /* 0x000fe200078e00ff */
[----:B------:R-:W-:-:S03]  /*a290*/  FSETP.NEU.FTZ.AND P1, PT, R175, -INF , PT ;  /* 0xff800000af00780b */ /* 0x000fc60003f3d000 */
[----:B------:R-:W-:Y:S01]  /*a2a0*/  FMUL.FTZ R29, R175, UR4 ;  /* 0x00000004af1d7c20 */ /* 0x000fe20008410000 */
[----:B------:R-:W-:Y:S01]  /*a2b0*/  FFMA.FTZ R0, R32, UR4, -R28 ;  /* 0x0000000420007c23 */ /* 0x000fe2000801081c */
[----:B------:R-:W-:Y:S01]  /*a2c0*/  IMAD.MOV.U32 R32, RZ, RZ, R228 ;  /* 0x000000ffff207224 */ /* 0x000fe200078e00e4 */
[----:B------:R-:W-:Y:S02]  /*a2d0*/  LOP3.LUT R118, R186, R4, R25, 0x96, !PT ;  /* 0x00000004ba767212 */ /* 0x000fe400078e9619 */
[----:B------:R-:W-:Y:S01]  /*a2e0*/  FSEL R29, R29, RZ, P1 ;  /* 0x000000ff1d1d7208 */ /* 0x000fe20000800000 */
[----:B------:R2:W-:Y:S01]  /*a2f0*/  MUFU.EX2 R230, R0 ;  /* 0x0000000000e67308 */ /* 0x0005e20000000800 */
[----:B------:R-:W-:Y:S02]  /*a300*/  FSEL R2, R175, RZ, P1 ;  /* 0x000000ffaf027208 */ /* 0x000fe40000800000 */
[----:B------:R-:W-:Y:S01]  /*a310*/  LOP3.LUT R4, R183, R6, R5, 0x96, !PT ;  /* 0x00000006b7047212 */ /* 0x000fe200078e9605 */
[----:B------:R-:W-:-:S02]  /*a320*/  FFMA.FTZ R8, R35, UR4, -R29 ;  /* 0x0000000423087c23 */ /* 0x000fc4000801081d */
[----:B------:R-:W-:Y:S01]  /*a330*/  FADD.FTZ R11, R3, -R2 ;  /* 0x80000002030b7221 */ /* 0x000fe20000010000 */
[----:B-1----:R-:W-:Y:S01]  /*a340*/  FSEL R7, R184, RZ, P3 ;  /* 0x000000ffb8077208 */ /* 0x002fe20001800000 */
[----:B------:R-:W-:-:S04]  /*a350*/  IMAD.WIDE.U32 R20, R4, -0x326172a9, RZ ;  /* 0xcd9e8d5704147825 */ /* 0x000fc800078e00ff */
[----:B------:R-:W-:Y:S01]  /*a360*/  FFMA.FTZ R3, R34, UR4, -R29 ;  /* 0x0000000422037c23 */ /* 0x000fe2000801081d */
[----:B------:R-:W-:Y:S01]  /*a370*/  MUFU.EX2 R231, R8 ;  /* 0x0000000800e77308 */ /* 0x000fe20000000800 */
[----:B------:R-:W-:Y:S01]  /*a380*/  FMUL.FTZ R11, R11, UR4 ;  /* 0x000000040b0b7c20 */ /* 0x000fe20008410000 */
[----:B------:R-:W-:-:S04]  /*a390*/  FADD.FTZ R10, R116, -R7 ;  /* 0x80000007740a7221 */ /* 0x000fc80000010000 */
[----:B------:R-:W-:Y:S01]  /*a3a0*/  FMUL.FTZ R10, R10, UR4 ;  /* 0x000000040a0a7c20 */ /* 0x000fe20008410000 */
[----:B--2---:R-:W-:Y:S01]  /*a3b0*/  FFMA.FTZ R0, R119, UR4, -R29 ;  /* 0x0000000477007c23 */ /* 0x004fe2000801081d */
[----:B------:R-:W-:Y:S01]  /*a3c0*/  IMAD.WIDE.U32 R118, R118, -0x326172a9, RZ ;  /* 0xcd9e8d5776767825 */ /* 0x000fe200078e00ff */
[----:B------:R-:W-:Y:S02]  /*a3d0*/  MUFU.EX2 R226, R3 ;  /* 0x0000000300e27308 */ /* 0x000fe40000000800 */
[----:B------:R-:W-:Y:S02]  /*a3e0*/  PRMT R2, R118, 0x7773, RZ ;  /* 0x0000777376027816 */ /* 0x000fe400000000ff */
[----:B------:R-:W-:Y:S01]  /*a3f0*/  LOP3.LUT R116, R192, R20, R119, 0x96, !PT ;  /* 0x00000014c0747212 */ /* 0x000fe200078e9677 */
[----:B------:R-:W-:-:S03]  /*a400*/  IMAD.MOV.U32 R20, RZ, RZ, 0x20 ;  /* 0x00000020ff147424 */ /* 0x000fc600078e00ff */
[----:B------:R1:W-:Y:S01]  /*a410*/  MUFU.EX2 R27, R0 ;  /* 0x00000000001b7308 */ /* 0x0003e20000000800 */
[----:B------:R-:W-:Y:S02]  /*a420*/  PRMT R5, R118, 0x7771, RZ ;  /* 0x0000777176057816 */ /* 0x000fe400000000ff */
[----:B------:R-:W-:Y:S02]  /*a430*/  LOP3.LUT R7, R116, 0xff, RZ, 0xc0, !PT ;  /* 0x000000ff74077812 */ /* 0x000fe400078ec0ff */
[----:B------:R-:W-:Y:S02]  /*a440*/  SHF.R.U32.HI R6, RZ, 0x18, R116 ;  /* 0x00000018ff067819 */ /* 0x000fe40000011674 */
[----:B------:R-:W-:Y:S01]  /*a450*/  SEL R20, R20, 0xffffffe0, !P2 ;  /* 0xffffffe014147807 */ /* 0x000fe20005000000 */
[----:B------:R-:W2:Y:S04]  /*a460*/  MUFU.EX2 R34, R10 ;  /* 0x0000000a00227308 */ /* 0x000ea80000000800 */
[----:B------:R-:W-:-:S04]  /*a470*/  IMAD.IADD R143, R20, 0x1, R117 ;  /* 0x00000001148f7824 */ /* 0x000fc800078e0275 */
[----:B------:R-:W3:Y:S01]  /*a480*/  MUFU.EX2 R35, R11 ;  /* 0x0000000b00237308 */ /* 0x000ee20000000800 */
[----:B-1----:R-:W-:-:S04]  /*a490*/  PRMT R0, R118, 0x7772, RZ ;  /* 0x0000777276007816 */ /* 0x002fc800000000ff */
[----:B------:R-:W-:Y:S01]  /*a4a0*/  PRMT R9, R0, 0x5410, R2 ;  /* 0x0000541000097816 */ /* 0x000fe20000000002 */
[----:B------:R-:W-:Y:S02]  /*a4b0*/  IMAD.MOV.U32 R0, RZ, RZ, R118 ;  /* 0x000000ffff007224 */ /* 0x000fe400078e0076 */
[----:B------:R-:W-:Y:S01]  /*a4c0*/  FFMA.FTZ R2, R136, UR4, -R29 ;  /* 0x0000000488027c23 */ /* 0x000fe2000801081d */
[-C--:B--2---:R-:W-:Y:S01]  /*a4d0*/  FMUL.FTZ R120, R120, R34.reuse ;  /* 0x0000002278787220 */ /* 0x084fe20000410000 */
[-C--:B------:R-:W-:Y:S02]  /*a4e0*/  FMUL.FTZ R121, R121, R34.reuse ;  /* 0x0000002279797220 */ /* 0x080fe40000410000 */
[----:B------:R1:W2:Y:S01]  /*a4f0*/  MUFU.EX2 R224, R2 ;  /* 0x0000000200e07308 */ /* 0x0002a20000000800 */
[----:B------:R-:W-:Y:S01]  /*a500*/  LOP3.LUT R3, R0, 0xff, RZ, 0xc0, !PT ;  /* 0x000000ff00037812 */ /* 0x000fe200078ec0ff */
[-C--:B------:R-:W-:Y:S01]  /*a510*/  FMUL.FTZ R124, R124, R34.reuse ;  /* 0x000000227c7c7220 */ /* 0x080fe20000410000 */
[----:B------:R-:W-:Y:S01]  /*a520*/  PRMT R0, R116, 0x7632, R0 ;  /* 0x0000763274007816 */ /* 0x000fe20000000000 */
[-C--:B------:R-:W-:Y:S01]  /*a530*/  FMUL.FTZ R125, R125, R34.reuse ;  /* 0x000000227d7d7220 */ /* 0x080fe20000410000 */
[----:B------:R-:W-:Y:S01]  /*a540*/  PRMT R5, R3, 0x5410, R5 ;  /* 0x0000541003057816 */ /* 0x000fe20000000005 */
        /* <DEDUP_REMOVED lines=11> */
[----:B-1----:R-:W-:Y:S01]  /*a600*/  LOP3.LUT R2, R116, 0xffff, RZ, 0xc0, !PT ;  /* 0x0000ffff74027812 */ /* 0x002fe200078ec0ff */
[-C--:B------:R-:W-:Y:S01]  /*a610*/  FMUL.FTZ R43, R43, R35.reuse ;  /* 0x000000232b2b7220 */ /* 0x080fe20000410000 */
[-C--:B------:R-:W-:Y:S01]  /*a620*/  FMUL.FTZ R44, R44, R34.reuse ;  /* 0x000000222c2c7220 */ /* 0x080fe20000410000 */
[----:B------:R-:W-:Y:S01]  /*a630*/  FMUL.FTZ R45, R45, R34 ;  /* 0x000000222d2d7220 */ /* 0x000fe20000410000 */
[----:B------:R-:W-:Y:S01]  /*a640*/  SHF.R.U32.HI R4, RZ, 0x8, R2 ;  /* 0x00000008ff047819 */ /* 0x000fe20000011602 */
[-C--:B------:R-:W-:Y:S01]  /*a650*/  FMUL.FTZ R46, R46, R35.reuse ;  /* 0x000000232e2e7220 */ /* 0x080fe20000410000 */
[----:B------:R-:W-:Y:S01]  /*a660*/  LOP3.LUT R2, R0, 0xff, RZ, 0xc0, !PT ;  /* 0x000000ff00027812 */ /* 0x000fe200078ec0ff */
[-C--:B------:R-:W-:Y:S01]  /*a670*/  FMUL.FTZ R47, R47, R35.reuse ;  /* 0x000000232f2f7220 */ /* 0x080fe20000410000 */
[----:B------:R-:W-:Y:S01]  /*a680*/  F2FP.BF16.F32.PACK_AB R0, R33, R154 ;  /* 0x0000009a2100723e */ /* 0x000fe200000010ff */
[-C--:B------:R-:W-:Y:S01]  /*a690*/  FMUL.FTZ R48, R48, R34.reuse ;  /* 0x0000002230307220 */ /* 0x080fe20000410000 */
[----:B------:R-:W-:Y:S01]  /*a6a0*/  PRMT R3, R7, 0x5410, R4 ;  /* 0x0000541007037816 */ /* 0x000fe20000000004 */
[-C--:B------:R-:W-:Y:S01]  /*a6b0*/  FMUL.FTZ R49, R49, R34.reuse ;  /* 0x0000002231317220 */ /* 0x080fe20000410000 */
[----:B------:R-:W-:Y:S01]  /*a6c0*/  PRMT R147, R0, 0x7610, R147 ;  /* 0x0000761000937816 */ /* 0x000fe20000000093 */
[-C--:B------:R-:W-:Y:S01]  /*a6d0*/  FMUL.FTZ R50, R50, R35.reuse ;  /* 0x0000002332327220 */ /* 0x080fe20000410000 */
[----:B------:R-:W-:Y:S01]  /*a6e0*/  PRMT R168, R0, 0x7632, R168 ;  /* 0x0000763200a87816 */ /* 0x000fe200000000a8 */
[----:B------:R-:W-:Y:S01]  /*a6f0*/  FMUL.FTZ R51, R51, R35 ;  /* 0x0000002333337220 */ /* 0x000fe20000410000 */
[----:B------:R-:W-:Y:S01]  /*a700*/  F2FP.BF16.F32.PACK_AB R0, R230, R225 ;  /* 0x000000e1e600723e */ /* 0x000fe200000010ff */
[-C--:B------:R-:W-:Y:S01]  /*a710*/  FMUL.FTZ R52, R52, R34.reuse ;  /* 0x0000002234347220 */ /* 0x080fe20000410000 */
[----:B------:R-:W-:Y:S01]  /*a720*/  PRMT R6, R2, 0x5410, R6 ;  /* 0x0000541002067816 */ /* 0x000fe20000000006 */
[----:B------:R-:W-:Y:S01]  /*a730*/  FMUL.FTZ R53, R53, R34 ;  /* 0x0000002235357220 */ /* 0x000fe20000410000 */
[----:B------:R-:W-:Y:S01]  /*a740*/  PRMT R172, R0, 0x7610, R172 ;  /* 0x0000761000ac7816 */ /* 0x000fe200000000ac */
[-C--:B------:R-:W-:Y:S01]  /*a750*/  FMUL.FTZ R54, R54, R35.reuse ;  /* 0x0000002336367220 */ /* 0x080fe20000410000 */
[----:B------:R-:W-:Y:S01]  /*a760*/  PRMT R171, R0, 0x7632, R171 ;  /* 0x0000763200ab7816 */ /* 0x000fe200000000ab */
[----:B------:R-:W-:Y:S01]  /*a770*/  FMUL.FTZ R55, R55, R35 ;  /* 0x0000002337377220 */ /* 0x000fe20000410000 */
[----:B--2---:R-:W-:Y:S01]  /*a780*/  F2FP.BF16.F32.PACK_AB R0, R231, R224 ;  /* 0x000000e0e700723e */ /* 0x004fe200000010ff */
        /* <DEDUP_REMOVED lines=8> */
[-C--:B------:R-:W-:Y:S01]  /*a810*/  FMUL.FTZ R60, R60, R34.reuse ;  /* 0x000000223c3c7220 */ /* 0x080fe20000410000 */
[----:B------:R-:W-:Y:S01]  /*a820*/  PRMT R173, R2, 0x7632, R173 ;  /* 0x0000763202ad7816 */ /* 0x000fe200000000ad */
[-C--:B------:R-:W-:Y:S01]  /*a830*/  FMUL.FTZ R61, R61, R34.reuse ;  /* 0x000000223d3d7220 */ /* 0x080fe20000410000 */
[--C-:B------:R-:W-:Y:S01]  /*a840*/  HSET2.LE.AND R0, R3, R30.reuse, PT ;  /* 0x0000001e03007233 */ /* 0x100fe20003803000 */
[-C--:B------:R-:W-:Y:S01]  /*a850*/  FMUL.FTZ R62, R62, R35.reuse ;  /* 0x000000233e3e7220 */ /* 0x080fe20000410000 */
[----:B------:R-:W-:Y:S01]  /*a860*/  PRMT R2, R147, 0x5410, R168 ;  /* 0x0000541093027816 */ /* 0x000fe200000000a8 */
[-C--:B------:R-:W-:Y:S01]  /*a870*/  FMUL.FTZ R63, R63, R35.reuse ;  /* 0x000000233f3f7220 */ /* 0x080fe20000410000 */
[----:B------:R-:W-:Y:S01]  /*a880*/  LOP3.LUT R3, R9, 0xff00ff, RZ, 0xc0, !PT ;  /* 0x00ff00ff09037812 */ /* 0x000fe200078ec0ff */
[----:B------:R-:W-:Y:S01]  /*a890*/  FMUL.FTZ R64, R64, R34 ;  /* 0x0000002240407220 */ /* 0x000fe20000410000 */
[----:B------:R-:W-:Y:S01]  /*a8a0*/  LOP3.LUT R4, R2, R0, RZ, 0xc0, !PT ;  /* 0x0000000002047212 */ /* 0x000fe200078ec0ff */
[----:B------:R-:W1:Y:S01]  /*a8b0*/  LDSM.16.MT88.4 R8, [R143+0xc000] ;  /* 0x00c000008f08783b */ /* 0x000e620000004200 */
[--C-:B------:R-:W-:Y:S01]  /*a8c0*/  HSET2.LE.AND R0, R6, R30.reuse, PT ;  /* 0x0000001e06007233 */ /* 0x100fe20003803000 */
[-C--:B------:R-:W-:Y:S01]  /*a8d0*/  FMUL.FTZ R65, R65, R34.reuse ;  /* 0x0000002241417220 */ /* 0x080fe20000410000 */
[--C-:B------:R-:W-:Y:S01]  /*a8e0*/  HSET2.LE.AND R2, R5, R30.reuse, PT ;  /* 0x0000001e05027233 */ /* 0x100fe20003803000 */
[-C--:B------:R-:W-:Y:S01]  /*a8f0*/  FMUL.FTZ R66, R66, R35.reuse ;  /* 0x0000002342427220 */ /* 0x080fe20000410000 */
[----:B------:R-:W-:Y:S01]  /*a900*/  PRMT R5, R174, 0x5410, R173 ;  /* 0x00005410ae057816 */ /* 0x000fe200000000ad */
[-C--:B------:R-:W-:Y:S01]  /*a910*/  FMUL.FTZ R67, R67, R35.reuse ;  /* 0x0000002343437220 */ /* 0x080fe20000410000 */
[----:B------:R-:W-:Y:S01]  /*a920*/  HSET2.LE.AND R3, R3, R30, PT ;  /* 0x0000001e03037233 */ /* 0x000fe20003803000 */
[----:B------:R-:W-:Y:S01]  /*a930*/  FMUL.FTZ R68, R68, R34 ;  /* 0x0000002244447220 */ /* 0x000fe20000410000 */
[----:B------:R-:W-:Y:S01]  /*a940*/  LOP3.LUT R5, R5, R0, RZ, 0xc0, !PT ;  /* 0x0000000005057212 */ /* 0x000fe200078ec0ff */
[-C--:B------:R-:W-:Y:S01]  /*a950*/  FMUL.FTZ R69, R69, R34.reuse ;  /* 0x0000002245457220 */ /* 0x080fe20000410000 */
[----:B------:R-:W-:Y:S01]  /*a960*/  PRMT R0, R172, 0x5410, R171 ;  /* 0x00005410ac007816 */ /* 0x000fe200000000ab */
[-C--:B------:R-:W-:Y:S01]  /*a970*/  FMUL.FTZ R70, R70, R35.reuse ;  /* 0x0000002346467220 */ /* 0x080fe20000410000 */
[-C--:B------:R-:W-:Y:S01]  /*a980*/  FMUL.FTZ R71, R71, R35.reuse ;  /* 0x0000002347477220 */ /* 0x080fe20000410000 */
[----:B------:R-:W-:Y:S01]  /*a990*/  FMUL.FTZ R72, R72, R34 ;  /* 0x0000002248487220 */ /* 0x000fe20000410000 */
[----:B------:R-:W-:Y:S01]  /*a9a0*/  LOP3.LUT R6, R0, R2, RZ, 0xc0, !PT ;  /* 0x0000000200067212 */ /* 0x000fe200078ec0ff */
[----:B------:R-:W-:Y:S01]  /*a9b0*/  IMAD.MOV.U32 R2, RZ, RZ, R152 ;  /* 0x000000ffff027224 */ /* 0x000fe200078e0098 */
[----:B------:R-:W-:Y:S01]  /*a9c0*/  PRMT R0, R170, 0x5410, R169 ;  /* 0x00005410aa007816 */ /* 0x000fe200000000a9 */
[-C--:B------:R-:W-:Y:S01]  /*a9d0*/  FMUL.FTZ R73, R73, R34.reuse ;  /* 0x0000002249497220 */ /* 0x080fe20000410000 */
[-C--:B------:R-:W-:Y:S01]  /*a9e0*/  FMUL.FTZ R74, R74, R35.reuse ;  /* 0x000000234a4a7220 */ /* 0x080fe20000410000 */
[----:B------:R-:W-:Y:S01]  /*a9f0*/  FMUL.FTZ R75, R75, R35 ;  /* 0x000000234b4b7220 */ /* 0x000fe20000410000 */
[----:B------:R-:W-:Y:S01]  /*aa00*/  LOP3.LUT R7, R0, R3, RZ, 0xc0, !PT ;  /* 0x0000000300077212 */ /* 0x000fe200078ec0ff */
[----:B------:R-:W-:Y:S01]  /*aa10*/  IMAD.MOV.U32 R3, RZ, RZ, R153 ;  /* 0x000000ffff037224 */ /* 0x000fe200078e0099 */
[----:B------:R-:W-:Y:S01]  /*aa20*/  IADD3 R0, PT, PT, R117, 0xc000, RZ ;  /* 0x0000c00075007810 */ /* 0x000fe20007ffe0ff */
[-C--:B------:R-:W-:Y:S01]  /*aa30*/  FMUL.FTZ R76, R76, R34.reuse ;  /* 0x000000224c4c7220 */ /* 0x080fe20000410000 */
[-C--:B------:R-:W-:Y:S01]  /*aa40*/  FMUL.FTZ R77, R77, R34.reuse ;  /* 0x000000224d4d7220 */ /* 0x080fe20000410000 */
[-C--:B------:R-:W-:Y:S01]  /*aa50*/  FMUL.FTZ R78, R78, R35.reuse ;  /* 0x000000234e4e7220 */ /* 0x080fe20000410000 */
[-C--:B------:R-:W-:Y:S01]  /*aa60*/  FMUL.FTZ R79, R79, R35.reuse ;  /* 0x000000234f4f7220 */ /* 0x080fe20000410000 */
[----:B------:R-:W-:Y:S01]  /*aa70*/  @P0 VIADD R31, R0, 0xffffffc0 ;  /* 0xffffffc0001f0836 */ /* 0x000fe20000000000 */
[C---:B------:R-:W-:Y:S01]  /*aa80*/  HMMA.16816.F32.BF16 R148, R4.reuse, R16, R120 ;  /* 0x000000100494723c */ /* 0x040fe20000041878 */
[-C--:B------:R-:W-:Y:S01]  /*aa90*/  FMUL.FTZ R80, R80, R34.reuse ;  /* 0x0000002250507220 */ /* 0x080fe20000410000 */
[-C--:B------:R-:W-:Y:S01]  /*aaa0*/  FMUL.FTZ R81, R81, R34.reuse ;  /* 0x0000002251517220 */ /* 0x080fe20000410000 */
[----:B------:R-:W-:Y:S01]  /*aab0*/  IMAD.IADD R144, R20, 0x1, R31 ;  /* 0x0000000114907824 */ /* 0x000fe200078e021f */
[----:B------:R-:W2:Y:S01]  /*aac0*/  LDSM.16.MT88.4 R12, [R31] ;  /* 0x000000001f0c783b */ /* 0x000ea20000004200 */
[-C--:B------:R-:W-:Y:S01]  /*aad0*/  FMUL.FTZ R82, R82, R35.reuse ;  /* 0x0000002352527220 */ /* 0x080fe20000410000 */
[-C--:B------:R-:W-:Y:S01]  /*aae0*/  FMUL.FTZ R83, R83, R35.reuse ;  /* 0x0000002353537220 */ /* 0x080fe20000410000 */
[-C--:B------:R-:W-:Y:S01]  /*aaf0*/  FMUL.FTZ R84, R84, R34.reuse ;  /* 0x0000002254547220 */ /* 0x080fe20000410000 */
[C---:B------:R-:W-:Y:S01]  /*ab00*/  HMMA.16816.F32.BF16 R212, R4.reuse, R18, R124 ;  /* 0x0000001204d4723c */ /* 0x040fe2000004187c */
[----:B------:R-:W3:Y:S01]  /*ab10*/  LDSM.16.MT88.4 R16, [R144] ;  /* 0x000000009010783b */ /* 0x000ee20000004200 */
        /* <DEDUP_REMOVED lines=18> */
[----:B------:R-:W-:Y:S01]  /*ac40*/  FFMA.FTZ R0, R138, UR4, -R28 ;  /* 0x000000048a007c23 */ /* 0x000fe2000801081c */
        /* <DEDUP_REMOVED lines=25> */
[----:B------:R-:W-:Y:S01]  /*ade0*/  IMAD.MOV.U32 R50, RZ, RZ, R155 ;  /* 0x000000ffff327224 */ /* 0x000fe200078e009b */
[----:B------:R-:W-:Y:S01]  /*adf0*/  MOV R51, R154 ;  /* 0x0000009a00337202 */ /* 0x000fe20000000f00 */
[----:B------:R-:W-:-:S02]  /*ae00*/  VIADD R49, R196, 0x1715609d ;  /* 0x1715609dc4317836 */ /* 0x000fc40000000000 */
[----:B------:R-:W-:Y:S01]  /*ae10*/  FMUL.FTZ R113, R113, R34 ;  /* 0x0000002271717220 */ /* 0x000fe20000410000 */
[----:B------:R-:W-:Y:S02]  /*ae20*/  VIADD R48, R197, 0x646e171e ;  /* 0x646e171ec5307836 */ /* 0x000fe40000000000 */
[-C--:B------:R-:W-:Y:S01]  /*ae30*/  FMUL.FTZ R114, R114, R35.reuse ;  /* 0x0000002372727220 */ /* 0x080fe20000410000 */
[C---:B---3--:R-:W-:Y:S01]  /*ae40*/  HMMA.16816.F32.BF16 R152, R4.reuse, R16, R52 ;  /* 0x000000100498723c */ /* 0x048fe20000041834 */
[----:B------:R-:W-:Y:S01]  /*ae50*/  MOV R54, R32 ;  /* 0x0000002000367202 */ /* 0x000fe20000000f00 */
[----:B--2---:R-:W-:Y:S01]  /*ae60*/  FFMA.FTZ R0, R137, UR4, -R28 ;  /* 0x0000000489007c23 */ /* 0x004fe2000801081c */
[----:B------:R-:W-:Y:S01]  /*ae70*/  FMUL.FTZ R115, R115, R35 ;  /* 0x0000002373737220 */ /* 0x000fe20000410000 */
[----:B------:R-:W-:Y:S02]  /*ae80*/  LDSM.16.MT88.4 R36, [R117+0xc800] ;  /* 0x00c800007524783b */ /* 0x000fe40000004200 */
[----:B------:R2:W-:Y:S02]  /*ae90*/  MUFU.EX2 R46, R0 ;  /* 0x00000000002e7308 */ /* 0x0005e40000000800 */
[C---:B------:R-:W-:Y:S01]  /*aea0*/  HMMA.16816.F32.BF16 R120, R4.reuse, R18, R56 ;  /* 0x000000120478723c */ /* 0x040fe20000041838 */
[----:B------:R-:W3:Y:S07]  /*aeb0*/  LDSM.16.MT88.4 R16, [R31+0x2000] ;  /* 0x002000001f10783b */ /* 0x000eee0000004200 */
[----:B-1----:R-:W-:Y:S01]  /*aec0*/  HMMA.16816.F32.BF16 R60, R4, R8, R60 ;  /* 0x00000008043c723c */ /* 0x002fe2000004183c */
[----:B--2---:R-:W-:-:S07]  /*aed0*/  FFMA.FTZ R0, R145, UR4, -R29 ;  /* 0x0000000491007c23 */ /* 0x004fce000801081d */
[C---:B------:R-:W-:Y:S01]  /*aee0*/  HMMA.16816.F32.BF16 R156, R4.reuse, R10, R64 ;  /* 0x0000000a049c723c */ /* 0x040fe20000041840 */
[----:B------:R-:W1:Y:S07]  /*aef0*/  LDSM.16.MT88.4 R8, [R144+0x2000] ;  /* 0x002000009008783b */ /* 0x000e6e0000004200 */
[C---:B----4-:R-:W-:Y:S08]  /*af00*/  HMMA.16816.F32.BF16 R160, R4.reuse, R12, R68 ;  /* 0x0000000c04a0723c */ /* 0x050ff00000041844 */
[----:B------:R-:W-:Y:S01]  /*af10*/  HMMA.16816.F32.BF16 R164, R4, R14, R72 ;  /* 0x0000000e04a4723c */ /* 0x000fe20000041848 */
[----:B------:R-:W2:Y:S01]  /*af20*/  LDSM.16.MT88.4 R12, [R117+0x10000] ;  /* 0x01000000750c783b */ /* 0x000ea20000004200 */
[----:B------:R-:W-:-:S02]  /*af30*/  IMAD.MOV.U32 R74, RZ, RZ, R2 ;  /* 0x000000ffff4a7224 */ /* 0x000fc400078e0002 */
[----:B------:R-:W-:Y:S01]  /*af40*/  FFMA.FTZ R2, R139, UR4, -R28 ;  /* 0x000000048b027c23 */ /* 0x000fe2000801081c */
[----:B------:R-:W-:Y:S01]  /*af50*/  MOV R73, R33 ;  /* 0x0000002100497202 */ /* 0x000fe20000000f00 */
[----:B------:R-:W-:Y:S02]  /*af60*/  IMAD.MOV.U32 R33, RZ, RZ, R229 ;  /* 0x000000ffff217224 */ /* 0x000fe400078e00e5 */
[----:B------:R4:W-:Y:S01]  /*af70*/  MUFU.EX2 R229, R2 ;  /* 0x0000000200e57308 */ /* 0x0009e20000000800 */
[----:B---3--:R-:W-:Y:S01]  /*af80*/  HMMA.16816.F32.BF16 R76, R4, R16, R76 ;  /* 0x00000010044c723c */ /* 0x008fe2000004184c */
[----:B------:R-:W-:Y:S02]  /*af90*/  IMAD.MOV.U32 R55, RZ, RZ, R33 ;  /* 0x000000ffff377224 */ /* 0x000fe400078e0021 */
[----:B------:R-:W-:Y:S02]  /*afa0*/  IMAD.MOV.U32 R75, RZ, RZ, R3 ;  /* 0x000000ffff4b7224 */ /* 0x000fe400078e0003 */
[----:B------:R-:W-:-:S03]  /*afb0*/  IMAD.MOV.U32 R72, RZ, RZ, R27 ;  /* 0x000000ffff487224 */ /* 0x000fc600078e001b */
[C---:B------:R-:W-:Y:S01]  /*afc0*/  HMMA.16816.F32.BF16 R80, R4.reuse, R18, R80 ;  /* 0x000000120450723c */ /* 0x040fe20000041850 */
[----:B------:R-:W3:Y:S07]  /*afd0*/  LDSM.16.MT88.4 R16, [R143+0x10000] ;  /* 0x010000008f10783b */ /* 0x000eee0000004200 */
[----:B-1----:R-:W-:Y:S01]  /*afe0*/  HMMA.16816.F32.BF16 R68, R4, R8, R84 ;  /* 0x000000080444723c */ /* 0x002fe20000041854 */
[----:B----4-:R-:W-:-:S07]  /*aff0*/  FFMA.FTZ R2, R26, UR4, -R28 ;  /* 0x000000041a027c23 */ /* 0x010fce000801081c */
[C---:B------:R-:W-:Y:S01]  /*b000*/  HMMA.16816.F32.BF16 R88, R4.reuse, R10, R88 ;  /* 0x0000000a0458723c */ /* 0x040fe20000041858 */
[----:B------:R-:W1:Y:S07]  /*b010*/  LDSM.16.MT88.4 R8, [R31+0x4000] ;  /* 0x004000001f08783b */ /* 0x000e6e0000004200 */
[C---:B--2---:R-:W-:Y:S08]  /*b020*/  HMMA.16816.F32.BF16 R92, R4.reuse, R12, R92 ;  /* 0x0000000c045c723c */ /* 0x044ff0000004185c */
[C---:B------:R-:W-:Y:S01]  /*b030*/  HMMA.16816.F32.BF16 R96, R4.reuse, R14, R96 ;  /* 0x0000000e0460723c */ /* 0x040fe20000041860 */
[----:B------:R-:W2:Y:S07]  /*b040*/  LDSM.16.MT88.4 R12, [R144+0x4000] ;  /* 0x00400000900c783b */ /* 0x000eae0000004200 */
[----:B---3--:R-:W-:Y:S01]  /*b050*/  HMMA.16816.F32.BF16 R64, R4, R18, R104 ;  /* 0x000000120440723c */ /* 0x008fe20000041868 */
[----:B------:R-:W-:-:S02]  /*b060*/  IMAD.MOV.U32 R107, RZ, RZ, R227 ;  /* 0x000000ffff6b7224 */ /* 0x000fc400078e00e3 */
[----:B------:R3:W-:Y:S05]  /*b070*/  MUFU.EX2 R227, R0 ;  /* 0x0000000000e37308 */ /* 0x0007ea0000000800 */
[C---:B------:R-:W-:Y:S03]  /*b080*/  HMMA.16816.F32.BF16 R100, R4.reuse, R16, R100 ;  /* 0x000000100464723c */ /* 0x040fe60000041864 */
[----:B------:R4:W5:Y:S05]  /*b090*/  MUFU.EX2 R16, R2 ;  /* 0x0000000200107308 */ /* 0x00096a0000000800 */
[----:B-1----:R-:W-:Y:S01]  /*b0a0*/  HMMA.16816.F32.BF16 R40, R4, R8, R128 ;  /* 0x000000080428723c */ /* 0x002fe20000041880 */
[----:B---3--:R-:W-:-:S02]  /*b0b0*/  LOP3.LUT R0, R49, R22, R21, 0x96, !PT ;  /* 0x0000001631007212 */ /* 0x008fc400078e9615 */
[----:B------:R-:W1:Y:S05]  /*b0c0*/  LDSM.16.MT88.4 R20, [R143+0xc800] ;  /* 0x00c800008f14783b */ /* 0x000e6a0000004200 */
[----:B------:R-:W-:Y:S01]  /*b0d0*/  HMMA.16816.F32.BF16 R108, R4, R10, R108 ;  /* 0x0000000a046c723c */ /* 0x000fe2000004186c */
[----:B------:R-:W-:-:S04]  /*b0e0*/  IMAD.WIDE.U32 R32, R0, -0x2daee0ad, RZ ;  /* 0xd2511f5300207825 */ /* 0x000fc800078e00ff */
[--C-:B------:R-:W-:Y:S01]  /*b0f0*/  FFMA.FTZ R0, R140, UR4, -R29.reuse ;  /* 0x000000048c007c23 */ /* 0x100fe2000801081d */
[----:B----4-:R-:W-:-:S03]  /*b100*/  FFMA.FTZ R2, R146, UR4, -R29 ;  /* 0x0000000492027c23 */ /* 0x010fc6000801081d */
[----:B------:R3:W-:Y:S01]  /*b110*/  MUFU.EX2 R44, R0 ;  /* 0x00000000002c7308 */ /* 0x0007e20000000800 */
[----:B------:R-:W-:Y:S01]  /*b120*/  LOP3.LUT R33, R48, R24, R33, 0x96, !PT ;  /* 0x0000001830217212 */ /* 0x000fe200078e9621 */
[----:B--2---:R-:W-:Y:S01]  /*b130*/  HMMA.16816.F32.BF16 R132, R4, R12, R132 ;  /* 0x0000000c0484723c */ /* 0x004fe20000041884 */
[----:B------:R-:W-:Y:S01]  /*b140*/  PRMT R11, R32, 0x7771, RZ ;  /* 0x00007771200b7816 */ /* 0x000fe200000000ff */
[----:B------:R-:W-:Y:S01]  /*b150*/  LDSM.16.MT88.4 R24, [R143+0xe800] ;  /* 0x00e800008f18783b */ /* 0x000fe20000004200 */
[----:B------:R-:W-:-:S03]  /*b160*/  LOP3.LUT R12, R33, 0xff, RZ, 0xc0, !PT ;  /* 0x000000ff210c7812 */ /* 0x000fc600078ec0ff */
[----:B------:R2:W4:Y:S01]  /*b170*/  MUFU.EX2 R228, R2 ;  /* 0x0000000200e47308 */ /* 0x0005220000000800 */
[C---:B------:R-:W-:Y:S02]  /*b180*/  PRMT R10, R32.reuse, 0x7773, RZ ;  /* 0x00007773200a7816 */ /* 0x040fe400000000ff */
[----:B------:R-:W-:Y:S01]  /*b190*/  PRMT R9, R32, 0x7772, RZ ;  /* 0x0000777220097816 */ /* 0x000fe200000000ff */
[----:B------:R-:W-:Y:S01]  /*b1a0*/  HMMA.16816.F32.BF16 R112, R4, R14, R112 ;  /* 0x0000000e0470723c */ /* 0x000fe20000041870 */
[----:B------:R-:W-:Y:S02]  /*b1b0*/  SHF.R.U32.HI R13, RZ, 0x18, R33 ;  /* 0x00000018ff0d7819 */ /* 0x000fe40000011621 */
[----:B------:R-:W-:Y:S01]  /*b1c0*/  PRMT R9, R9, 0x5410, R10 ;  /* 0x0000541009097816 */ /* 0x000fe2000000000a */
[----:B---3--:R-:W-:-:S03]  /*b1d0*/  IMAD.MOV.U32 R0, RZ, RZ, R32 ;  /* 0x000000ffff007224 */ /* 0x008fc600078e0020 */
[----:B------:R-:W-:Y:S02]  /*b1e0*/  LOP3.LUT R4, R9, 0xff00ff, RZ, 0xc0, !PT ;  /* 0x00ff00ff09047812 */ /* 0x000fe400078ec0ff */
[----:B------:R-:W-:Y:S02]  /*b1f0*/  LOP3.LUT R8, R0, 0xff, RZ, 0xc0, !PT ;  /* 0x000000ff00087812 */ /* 0x000fe400078ec0ff */
[----:B------:R-:W-:Y:S01]  /*b200*/  LOP3.LUT R0, R33, 0xffff, RZ, 0xc0, !PT ;  /* 0x0000ffff21007812 */ /* 0x000fe200078ec0ff */
[----:B--2---:R-:W-:Y:S01]  /*b210*/  FFMA.FTZ R2, R141, UR4, -R29 ;  /* 0x000000048d027c23 */ /* 0x004fe2000801081d */
[----:B------:R-:W-:Y:S02]  /*b220*/  PRMT R8, R8, 0x5410, R11 ;  /* 0x0000541008087816 */ /* 0x000fe4000000000b */
[----:B------:R-:W-:Y:S01]  /*b230*/  SHF.R.U32.HI R3, RZ, 0x8, R0 ;  /* 0x00000008ff037819 */ /* 0x000fe20000011600 */
[----:B------:R2:W3:Y:S03]  /*b240*/  MUFU.EX2 R45, R2 ;  /* 0x00000002002d7308 */ /* 0x0004e60000000800 */
[----:B------:R-:W-:-:S02]  /*b250*/  PRMT R11, R12, 0x5410, R3 ;  /* 0x000054100c0b7816 */ /* 0x000fc40000000003 */
[----:B-----5:R-:W-:-:S04]  /*b260*/  F2FP.BF16.F32.PACK_AB R3, R16, R46 ;  /* 0x0000002e1003723e */ /* 0x020fc800000010ff */
[C---:B------:R-:W-:Y:S02]  /*b270*/  PRMT R85, R3.reuse, 0x7610, R85 ;  /* 0x0000761003557816 */ /* 0x040fe40000000055 */
[----:B------:R-:W-:-:S04]  /*b280*/  PRMT R84, R3, 0x7632, R84 ;  /* 0x0000763203547816 */ /* 0x000fc80000000054 */
[----:B------:R-:W-:Y:S02]  /*b290*/  PRMT R3, R85, 0x5410, R84 ;  /* 0x0000541055037816 */ /* 0x000fe40000000054 */
[----:B--2---:R-:W-:-:S04]  /*b2a0*/  PRMT R2, R33, 0x7632, R2 ;  /* 0x0000763221027816 */ /* 0x004fc80000000002 */
[----:B------:R-:W-:Y:S02]  /*b2b0*/  LOP3.LUT R0, R2, 0xff, RZ, 0xc0, !PT ;  /* 0x000000ff02007812 */ /* 0x000fe400078ec0ff */
[----:B------:R-:W-:Y:S02]  /*b2c0*/  F2FP.BF16.F32.PACK_AB R2, R229, R47 ;  /* 0x0000002fe502723e */ /* 0x000fe400000010ff */
[----:B------:R-:W-:Y:S02]  /*b2d0*/  PRMT R10, R0, 0x5410, R13 ;  /* 0x00005410000a7816 */ /* 0x000fe4000000000d */
[----:B----4-:R-:W-:Y:S01]  /*b2e0*/  F2FP.BF16.F32.PACK_AB R0, R228, R227 ;  /* 0x000000e3e400723e */ /* 0x010fe200000010ff */
[----:B------:R-:W2:Y:S01]  /*b2f0*/  LDSM.16.MT88.4 R12, [R144+0x800] ;  /* 0x00080000900c783b */ /* 0x000ea20000004200 */
[----:B------:R-:W-:Y:S02]  /*b300*/  PRMT R142, R2, 0x7610, R142 ;  /* 0x00007610028e7816 */ /* 0x000fe4000000008e */
[----:B------:R-:W-:-:S02]  /*b310*/  PRMT R87, R0, 0x7610, R87 ;  /* 0x0000761000577816 */ /* 0x000fc40000000057 */
[----:B------:R-:W-:Y:S02]  /*b320*/  PRMT R86, R0, 0x7632, R86 ;  /* 0x0000763200567816 */ /* 0x000fe40000000056 */
[--C-:B------:R-:W-:Y:S02]  /*b330*/  HSET2.LE.AND R0, R8, R30.reuse, PT ;  /* 0x0000001e08007233 */ /* 0x100fe40003803000 */
[----:B------:R-:W-:Y:S02]  /*b340*/  PRMT R141, R2, 0x7632, R141 ;  /* 0x00007632028d7816 */ /* 0x000fe4000000008d */
[----:B---3--:R-:W-:Y:S02]  /*b350*/  F2FP.BF16.F32.PACK_AB R2, R44, R45 ;  /* 0x0000002d2c02723e */ /* 0x008fe400000010ff */
[----:B------:R-:W-:Y:S02]  /*b360*/  LOP3.LUT R6, R3, R0, RZ, 0xc0, !PT ;  /* 0x0000000003067212 */ /* 0x000fe400078ec0ff */
[----:B------:R-:W-:-:S02]  /*b370*/  HSET2.LE.AND R0, R11, R30, PT ;  /* 0x0000001e0b007233 */ /* 0x000fc40003803000 */
[--C-:B------:R-:W-:Y:S02]  /*b380*/  HSET2.LE.AND R3, R10, R30.reuse, PT ;  /* 0x0000001e0a037233 */ /* 0x100fe40003803000 */
[----:B------:R-:W3:Y:S01]  /*b390*/  LDSM.16.MT88.4 R8, [R117+0xe800] ;  /* 0x00e800007508783b */ /* 0x000ee20000004200 */
[C---:B------:R-:W-:Y:S02]  /*b3a0*/  PRMT R140, R2.reuse, 0x7610, R140 ;  /* 0x00007610028c7816 */ /* 0x040fe4000000008c */
[----:B------:R-:W-:Y:S02]  /*b3b0*/  PRMT R139, R2, 0x7632, R139 ;  /* 0x00007632028b7816 */ /* 0x000fe4000000008b */
[----:B------:R-:W-:Y:S02]  /*b3c0*/  HSET2.LE.AND R2, R4, R30, PT ;  /* 0x0000001e04027233 */ /* 0x000fe40003803000 */
[----:B------:R-:W-:-:S04]  /*b3d0*/  PRMT R7, R140, 0x5410, R139 ;  /* 0x000054108c077816 */ /* 0x000fc8000000008b */
[----:B------:R-:W-:Y:S02]  /*b3e0*/  LOP3.LUT R7, R7, R2, RZ, 0xc0, !PT ;  /* 0x0000000207077212 */ /* 0x000fe400078ec0ff */
[----:B------:R-:W-:-:S04]  /*b3f0*/  PRMT R2, R142, 0x5410, R141 ;  /* 0x000054108e027816 */ /* 0x000fc8000000008d */
[----:B------:R-:W-:Y:S02]  /*b400*/  LOP3.LUT R4, R2, R0, RZ, 0xc0, !PT ;  /* 0x0000000002047212 */ /* 0x000fe400078ec0ff */
[----:B------:R-:W-:Y:S02]  /*b410*/  PRMT R0, R87, 0x5410, R86 ;  /* 0x0000541057007816 */ /* 0x000fe40000000056 */
[----:B------:R-:W-:Y:S02]  /*b420*/  SHF.R.U32.HI R2, RZ, 0x5, R189 ;  /* 0x00000005ff027819 */ /* 0x000fe400000116bd */
[----:B------:R-:W-:Y:S01]  /*b430*/  LOP3.LUT R5, R0, R3, RZ, 0xc0, !PT ;  /* 0x0000000300057212 */ /* 0x000fe200078ec0ff */
[----:B------:R-:W-:Y:S02]  /*b440*/  IMAD.MOV.U32 R3, RZ, RZ, R16 ;  /* 0x000000ffff037224 */ /* 0x000fe400078e0010 */
[----:B------:R-:W4:Y:S01]  /*b450*/  LDSM.16.MT88.4 R16, [R31+0x800] ;  /* 0x000800001f10783b */ /* 0x000f220000004200 */
[----:B------:R-:W-:-:S03]  /*b460*/  VIADD R0, R176, 0xffffffff ;  /* 0xffffffffb0007836 */ /* 0x000fc60000000000 */
[----:B------:R-:W-:Y:S01]  /*b470*/  HMMA.16816.F32.BF16 R56, R4, R36, R148 ;  /* 0x000000240438723c */ /* 0x000fe20000041894 */
[----:B------:R-:W-:Y:S01]  /*b480*/  MOV R36, R54 ;  /* 0x0000003600247202 */ /* 0x000fe20000000f00 */
[----:B------:R-:W-:-:S06]  /*b490*/  IMAD.MOV.U32 R37, RZ, RZ, R55 ;  /* 0x000000ffff257224 */ /* 0x000fcc00078e0037 */
[C---:B------:R-:W-:Y:S01]  /*b4a0*/  HMMA.16816.F32.BF16 R52, R4.reuse, R38, R212 ;  /* 0x000000260434723c */ /* 0x040fe200000418d4 */
[----:B------:R-:W-:Y:S01]  /*b4b0*/  MOV R212, R47 ;  /* 0x0000002f00d47202 */ /* 0x000fe20000000f00 */
[----:B------:R-:W-:Y:S02]  /*b4c0*/  IMAD.MOV.U32 R213, RZ, RZ, R46 ;  /* 0x000000ffffd57224 */ /* 0x000fe400078e002e */
[----:B------:R-:W-:Y:S02]  /*b4d0*/  IMAD.MOV.U32 R215, RZ, RZ, R45 ;  /* 0x000000ffffd77224 */ /* 0x000fe400078e002d */
[----:B------:R-:W-:Y:S02]  /*b4e0*/  IMAD.MOV.U32 R214, RZ, RZ, R44 ;  /* 0x000000ffffd67224 */ /* 0x000fe400078e002c */
[----:B-1----:R-:W-:Y:S01]  /*b4f0*/  HMMA.16816.F32.BF16 R44, R4, R20, R208 ;  /* 0x00000014042c723c */ /* 0x002fe200000418d0 */
[----:B------:R-:W-:Y:S01]  /*b500*/  IMAD.MOV.U32 R38, RZ, RZ, R107 ;  /* 0x000000ffff267224 */ /* 0x000fe200078e006b */
[----:B------:R-:W1:Y:S01]  /*b510*/  S2R R208, SR_CTAID.X ;  /* 0x0000000000d07919 */ /* 0x000e620000002500 */
[----:B------:R-:W-:-:S02]  /*b520*/  IMAD.MOV.U32 R39, RZ, RZ, R72 ;  /* 0x000000ffff277224 */ /* 0x000fc400078e0048 */
[----:B------:R-:W-:Y:S02]  /*b530*/  IMAD.MOV.U32 R211, RZ, RZ, R73 ;  /* 0x000000ffffd37224 */ /* 0x000fe400078e0049 */
[----:B------:R-:W-:Y:S01]  /*b540*/  IMAD.MOV.U32 R210, RZ, RZ, R38 ;  /* 0x000000ffffd27224 */ /* 0x000fe200078e0026 */
[C---:B------:R-:W-:Y:S01]  /*b550*/  HMMA.16816.F32.BF16 R148, R4.reuse, R22, R204 ;  /* 0x000000160494723c */ /* 0x040fe200000418cc */
[----:B------:R-:W-:Y:S01]  /*b560*/  MOV R206, R74 ;  /* 0x0000004a00ce7202 */ /* 0x000fe20000000f00 */
[----:B------:R-:W-:Y:S01]  /*b570*/  IMAD.MOV.U32 R207, RZ, RZ, R75 ;  /* 0x000000ffffcf7224 */ /* 0x000fe200078e004b */
[----:B------:R-:W-:Y:S04]  /*b580*/  LDSM.16.MT88.4 R20, [R143+0x10800] ;  /* 0x010800008f14783b */ /* 0x000fe80000004200 */
[----:B------:R-:W-:Y:S01]  /*b590*/  LOP3.LUT R0, R197, R0, R207, 0x96, !PT ;  /* 0x00000000c5007212 */ /* 0x000fe200078e96cf */
[C---:B--2---:R-:W-:Y:S08]  /*b5a0*/  HMMA.16816.F32.BF16 R104, R4.reuse, R12, R152 ;  /* 0x0000000c0468723c */ /* 0x044ff00000041898 */
[C---:B------:R-:W-:Y:S01]  /*b5b0*/  HMMA.16816.F32.BF16 R72, R4.reuse, R14, R120 ;  /* 0x0000000e0448723c */ /* 0x040fe20000041878 */
[----:B------:R-:W2:Y:S07]  /*b5c0*/  LDSM.16.MT88.4 R12, [R31+0x2800] ;  /* 0x002800001f0c783b */ /* 0x000eae0000004200 */
[----:B---3--:R-:W-:Y:S01]  /*b5d0*/  HMMA.16816.F32.BF16 R60, R4, R8, R60 ;  /* 0x00000008043c723c */ /* 0x008fe2000004183c */
[----:B-1----:R-:W-:-:S04]  /*b5e0*/  IMAD R208, R208, 0x4, R2 ;  /* 0x00000004d0d07824 */ /* 0x002fc800078e0202 */
[----:B------:R-:W-:Y:S01]  /*b5f0*/  IMAD.WIDE.U32 R208, R208, -0x326172a9, RZ ;  /* 0xcd9e8d57d0d07825 */ /* 0x000fe200078e00ff */
[----:B------:R-:W-:Y:S02]  /*b600*/  MOV R209, R39 ;  /* 0x0000002700d17202 */ /* 0x000fe40000000f00 */
[C---:B------:R-:W-:Y:S01]  /*b610*/  HMMA.16816.F32.BF16 R156, R4.reuse, R10, R156 ;  /* 0x0000000a049c723c */ /* 0x040fe2000004189c */
[----:B------:R-:W1:Y:S07]  /*b620*/  LDSM.16.MT88.4 R8, [R144+0x2800] ;  /* 0x002800009008783b */ /* 0x000e6e0000004200 */
[C---:B----4-:R-:W-:Y:S08]  /*b630*/  HMMA.16816.F32.BF16 R128, R4.reuse, R16, R200 ;  /* 0x000000100480723c */ /* 0x050ff000000418c8 */
[C---:B------:R-:W-:Y:S01]  /*b640*/  HMMA.16816.F32.BF16 R124, R4.reuse, R18, R124 ;  /* 0x00000012047c723c */ /* 0x040fe2000004187c */
[----:B------:R-:W3:Y:S07]  /*b650*/  LDSM.16.MT88.4 R16, [R117+0x10800] ;  /* 0x010800007510783b */ /* 0x000eee0000004200 */
[C---:B------:R-:W-:Y:S08]  /*b660*/  HMMA.16816.F32.BF16 R160, R4.reuse, R24, R160 ;  /* 0x0000001804a0723c */ /* 0x040ff000000418a0 */
[C---:B--2---:R-:W-:Y:S08]  /*b670*/  HMMA.16816.F32.BF16 R120, R4.reuse, R14, R80 ;  /* 0x0000000e0478723c */ /* 0x044ff00000041850 */
[C---:B------:R-:W-:Y:S01]  /*b680*/  HMMA.16816.F32.BF16 R152, R4.reuse, R12, R76 ;  /* 0x0000000c0498723c */ /* 0x040fe2000004184c */
[----:B------:R-:W2:Y:S07]  /*b690*/  LDSM.16.MT88.4 R12, [R31+0x4800] ;  /* 0x004800001f0c783b */ /* 0x000eae0000004200 */
[----:B-1----:R-:W-:Y:S01]  /*b6a0*/  HMMA.16816.F32.BF16 R80, R4, R8, R68 ;  /* 0x000000080450723c */ /* 0x002fe20000041844 */
[----:B------:R-:W-:-:S05]  /*b6b0*/  IMAD.WIDE.U32 R8, R0, -0x326172a9, RZ ;  /* 0xcd9e8d5700087825 */ /* 0x000fca00078e00ff */
[----:B------:R-:W-:Y:S01]  /*b6c0*/  LOP3.LUT R2, R178, R208, R9, 0x96, !PT ;  /* 0x000000d0b2027212 */ /* 0x000fe200078e9609 */
[----:B------:R-:W-:Y:S01]  /*b6d0*/  IMAD.MOV.U32 R208, RZ, RZ, R212 ;  /* 0x000000ffffd07224 */ /* 0x000fe200078e00d4 */
[----:B------:R-:W-:Y:S01]  /*b6e0*/  LOP3.LUT R0, R177, R8, R221, 0x96, !PT ;  /* 0x00000008b1007212 */ /* 0x000fe200078e96dd */
[----:B------:R-:W-:Y:S01]  /*b6f0*/  IMAD.MOV.U32 R212, RZ, RZ, R213 ;  /* 0x000000ffffd47224 */ /* 0x000fe200078e00d5 */
[----:B------:R-:W-:Y:S01]  /*b700*/  HMMA.16816.F32.BF16 R88, R4, R10, R88 ;  /* 0x0000000a0458723c */ /* 0x000fe20000041858 */
[----:B------:R-:W-:Y:S02]  /*b710*/  IMAD.MOV.U32 R213, RZ, RZ, R3 ;  /* 0x000000ffffd57224 */ /* 0x000fe400078e0003 */
[----:B------:R-:W-:-:S04]  /*b720*/  IMAD.WIDE.U32 R2, R2, -0x2daee0ad, RZ ;  /* 0xd2511f5302027825 */ /* 0x000fc800078e00ff */
[----:B------:R-:W-:Y:S01]  /*b730*/  IMAD.WIDE.U32 R8, R0, -0x2daee0ad, RZ ;  /* 0xd2511f5300087825 */ /* 0x000fe200078e00ff */
[----:B------:R-:W-:Y:S01]  /*b740*/  LOP3.LUT R3, R179, R36, R3, 0x96, !PT ;  /* 0x00000024b3037212 */ /* 0x000fe200078e9603 */
[----:B------:R-:W-:Y:S01]  /*b750*/  HMMA.16816.F32.BF16 R164, R4, R26, R164 ;  /* 0x0000001a04a4723c */ /* 0x000fe200000418a4 */
[----:B------:R-:W1:Y:S01]  /*b760*/  LDSM.16.MT88.4 R24, [R144+0x4800] ;  /* 0x004800009018783b */ /* 0x000e620000004200 */
[----:B------:R-:W-:Y:S01]  /*b770*/  IMAD.MOV.U32 R203, RZ, RZ, R208 ;  /* 0x000000ffffcb7224 */ /* 0x000fe200078e00d0 */
[----:B------:R-:W-:Y:S01]  /*b780*/  LOP3.LUT R0, R180, R2, R9, 0x96, !PT ;  /* 0x00000002b4007212 */ /* 0x000fe200078e9609 */
[----:B------:R-:W-:-:S04]  /*b790*/  IMAD.WIDE.U32 R2, R3, -0x326172a9, RZ ;  /* 0xcd9e8d5703027825 */ /* 0x000fc800078e00ff */
[----:B------:R-:W-:-:S04]  /*b7a0*/  IMAD.WIDE.U32 R38, R0, -0x326172a9, RZ ;  /* 0xcd9e8d5700267825 */ /* 0x000fc800078e00ff */
[----:B------:R-:W-:Y:S01]  /*b7b0*/  FFMA.FTZ R0, R216, UR4, -R28 ;  /* 0x00000004d8007c23 */ /* 0x000fe2000801081c */
[----:B------:R-:W-:Y:S01]  /*b7c0*/  LOP3.LUT R3, R182, R220, R3, 0x96, !PT ;  /* 0x000000dcb6037212 */ /* 0x000fe200078e9603 */
[----:B---3--:R-:W-:Y:S01]  /*b7d0*/  HMMA.16816.F32.BF16 R92, R4, R16, R92 ;  /* 0x00000010045c723c */ /* 0x008fe2000004185c */
[----:B------:R-:W-:Y:S01]  /*b7e0*/  IMAD.MOV.U32 R216, RZ, RZ, R230 ;  /* 0x000000ffffd87224 */ /* 0x000fe200078e00e6 */
[----:B------:R3:W4:Y:S01]  /*b7f0*/  MUFU.EX2 R10, R0 ;  /* 0x00000000000a7308 */ /* 0x0007220000000800 */
[----:B------:R-:W-:Y:S01]  /*b800*/  LOP3.LUT R9, R181, R2, R39, 0x96, !PT ;  /* 0x00000002b5097212 */ /* 0x000fe200078e9627 */
[----:B------:R-:W-:-:S04]  /*b810*/  IMAD.WIDE.U32 R2, R3, -0x2daee0ad, RZ ;  /* 0xd2511f5303027825 */ /* 0x000fc800078e00ff */
[----:B------:R-:W-:Y:S01]  /*b820*/  IMAD.WIDE.U32 R36, R9, -0x2daee0ad, RZ ;  /* 0xd2511f5309247825 */ /* 0x000fe200078e00ff */
[----:B--2---:R-:W-:Y:S01]  /*b830*/  HMMA.16816.F32.BF16 R40, R4, R12, R40 ;  /* 0x0000000c0428723c */ /* 0x004fe20000041828 */
[----:B------:R-:W-:Y:S02]  /*b840*/  LOP3.LUT R8, R183, R8, R3, 0x96, !PT ;  /* 0x00000008b7087212 */ /* 0x000fe400078e9603 */
[----:B------:R-:W-:Y:S01]  /*b850*/  FFMA.FTZ R3, R222, UR4, -R29 ;  /* 0x00000004de037c23 */ /* 0x000fe2000801081d */
[----:B------:R-:W-:-:S04]  /*b860*/  LOP3.LUT R2, R186, R2, R37, 0x96, !PT ;  /* 0x00000002ba027212 */ /* 0x000fc800078e9625 */
[----:B------:R-:W-:Y:S01]  /*b870*/  HMMA.16816.F32.BF16 R76, R4, R18, R96 ;  /* 0x00000012044c723c */ /* 0x000fe20000041860 */
[----:B------:R-:W-:-:S04]  /*b880*/  IMAD.WIDE.U32 R16, R2, -0x326172a9, RZ ;  /* 0xcd9e8d5702107825 */ /* 0x000fc800078e00ff */
[----:B---3--:R-:W-:Y:S01]  /*b890*/  FFMA.FTZ R0, R199, UR4, -R28 ;  /* 0x00000004c7007c23 */ /* 0x008fe2000801081c */
[----:B------:R-:W-:Y:S01]  /*b8a0*/  MOV R96, R231 ;  /* 0x000000e700607202 */ /* 0x000fe20000000f00 */
[----:B----4-:R-:W-:Y:S01]  /*b8b0*/  IMAD.MOV.U32 R199, RZ, RZ, R10 ;  /* 0x000000ffffc77224 */ /* 0x010fe200078e000a */
[----:B------:R-:W-:Y:S01]  /*b8c0*/  PRMT R2, R16, 0x7773, RZ ;  /* 0x0000777310027816 */ /* 0x000fe200000000ff */
[----:B------:R2:W3:Y:S01]  /*b8d0*/  MUFU.EX2 R10, R0 ;  /* 0x00000000000a7308 */ /* 0x0004e20000000800 */
[----:B------:R-:W-:Y:S01]  /*b8e0*/  IMAD.WIDE.U32 R18, R8, -0x326172a9, RZ ;  /* 0xcd9e8d5708127825 */ /* 0x000fe200078e00ff */
[----:B------:R-:W-:Y:S03]  /*b8f0*/  HMMA.16816.F32.BF16 R108, R4, R14, R108 ;  /* 0x0000000e046c723c */ /* 0x000fe6000004186c */
[----:B------:R-:W-:Y:S01]  /*b900*/  IMAD.MOV.U32 R97, RZ, RZ, R209 ;  /* 0x000000ffff617224 */ /* 0x000fe200078e00d1 */
[----:B------:R-:W-:Y:S01]  /*b910*/  LOP3.LUT R17, R192, R18, R17, 0x96, !PT ;  /* 0x00000012c0117212 */ /* 0x000fe200078e9611 */
[----:B------:R-:W-:-:S02]  /*b920*/  IMAD.MOV.U32 R192, RZ, RZ, R229 ;  /* 0x000000ffffc07224 */ /* 0x000fc400078e00e5 */
[----:B------:R-:W-:Y:S01]  /*b930*/  FFMA.FTZ R18, R233, UR4, -R29 ;  /* 0x00000004e9127c23 */ /* 0x000fe2000801081d */
[----:B------:R-:W-:Y:S01]  /*b940*/  IMAD.MOV.U32 R98, RZ, RZ, R210 ;  /* 0x000000ffff627224 */ /* 0x000fe200078e00d2 */
[----:B------:R-:W-:Y:S01]  /*b950*/  LOP3.LUT R8, R17, 0xffff, RZ, 0xc0, !PT ;  /* 0x0000ffff11087812 */ /* 0x000fe200078ec0ff */
[----:B-1----:R-:W-:Y:S01]  /*b960*/  HMMA.16816.F32.BF16 R68, R4, R24, R132 ;  /* 0x000000180444723c */ /* 0x002fe20000041884 */
[----:B------:R-:W-:Y:S02]  /*b970*/  IMAD.MOV.U32 R99, RZ, RZ, R211 ;  /* 0x000000ffff637224 */ /* 0x000fe400078e00d3 */
[----:B------:R-:W-:Y:S01]  /*b980*/  SHF.R.U32.HI R8, RZ, 0x8, R8 ;  /* 0x00000008ff087819 */ /* 0x000fe20000011608 */
[----:B--2---:R-:W-:Y:S01]  /*b990*/  FFMA.FTZ R0, R198, UR4, -R28 ;  /* 0x00000004c6007c23 */ /* 0x004fe2000801081c */
[----:B---3--:R-:W-:-:S03]  /*b9a0*/  MOV R186, R10 ;  /* 0x0000000a00ba7202 */ /* 0x008fc60000000f00 */
[C---:B------:R-:W-:Y:S01]  /*b9b0*/  HMMA.16816.F32.BF16 R100, R4.reuse, R20, R100 ;  /* 0x000000140464723c */ /* 0x040fe20000041864 */
[----:B------:R1:W2:Y:S07]  /*b9c0*/  MUFU.EX2 R10, R3 ;  /* 0x00000003000a7308 */ /* 0x0002ae0000000800 */
[C---:B------:R-:W-:Y:S01]  /*b9d0*/  HMMA.16816.F32.BF16 R64, R4.reuse, R22, R64 ;  /* 0x000000160440723c */ /* 0x040fe20000041840 */
[----:B------:R3:W4:Y:S01]  /*b9e0*/  MUFU.EX2 R12, R0 ;  /* 0x00000000000c7308 */ /* 0x0007220000000800 */
[----:B------:R-:W-:Y:S06]  /*b9f0*/  LDSM.16.MT88.4 R20, [R143+0xd000] ;  /* 0x00d000008f14783b */ /* 0x000fec0000004200 */
[----:B------:R-:W-:Y:S01]  /*ba00*/  HMMA.16816.F32.BF16 R112, R4, R26, R112 ;  /* 0x0000001a0470723c */ /* 0x000fe20000041870 */
[----:B------:R-:W-:Y:S01]  /*ba10*/  LDSM.16.MT88.4 R24, [R117+0xf000] ;  /* 0x00f000007518783b */ /* 0x000fe20000004200 */
[----:B-1----:R-:W-:-:S04]  /*ba20*/  FFMA.FTZ R3, R217, UR4, -R29 ;  /* 0x00000004d9037c23 */ /* 0x002fc8000801081d */
[----:B------:R-:W-:Y:S01]  /*ba30*/  MUFU.EX2 R202, R3 ;  /* 0x0000000300ca7308 */ /* 0x000fe20000000800 */
[----:B---3--:R-:W-:-:S07]  /*ba40*/  FFMA.FTZ R0, R195, UR4, -R28 ;  /* 0x00000004c3007c23 */ /* 0x008fce000801081c */
[----:B------:R1:W-:Y:S02]  /*ba50*/  MUFU.EX2 R201, R0 ;  /* 0x0000000000c97308 */ /* 0x0003e40000000800 */
[----:B-1----:R-:W-:-:S04]  /*ba60*/  PRMT R0, R16, 0x7772, RZ ;  /* 0x0000777210007816 */ /* 0x002fc800000000ff */
[----:B------:R-:W-:Y:S01]  /*ba70*/  PRMT R11, R0, 0x5410, R2 ;  /* 0x00005410000b7816 */ /* 0x000fe20000000002 */
[----:B------:R-:W-:Y:S01]  /*ba80*/  FFMA.FTZ R2, R218, UR4, -R29 ;  /* 0x00000004da027c23 */ /* 0x000fe2000801081d */
[----:B------:R-:W-:Y:S02]  /*ba90*/  IMAD.MOV.U32 R0, RZ, RZ, R16 ;  /* 0x000000ffff007224 */ /* 0x000fe400078e0010 */
[----:B--2---:R-:W-:Y:S01]  /*baa0*/  IMAD.MOV.U32 R218, RZ, RZ, R10 ;  /* 0x000000ffffda7224 */ /* 0x004fe200078e000a */
[----:B------:R1:W2:Y:S01]  /*bab0*/  MUFU.EX2 R9, R2 ;  /* 0x0000000200097308 */ /* 0x0002a20000000800 */
[----:B------:R-:W-:Y:S02]  /*bac0*/  PRMT R10, R16, 0x7771, RZ ;  /* 0x00007771100a7816 */ /* 0x000fe400000000ff */
[----:B------:R-:W-:-:S04]  /*bad0*/  LOP3.LUT R0, R0, 0xff, RZ, 0xc0, !PT ;  /* 0x000000ff00007812 */ /* 0x000fc800078ec0ff */
[----:B------:R-:W-:Y:S01]  /*bae0*/  PRMT R10, R0, 0x5410, R10 ;  /* 0x00005410000a7816 */ /* 0x000fe2000000000a */
[----:B------:R-:W-:Y:S01]  /*baf0*/  FFMA.FTZ R0, R219, UR4, -R29 ;  /* 0x00000004db007c23 */ /* 0x000fe2000801081d */
[----:B----4-:R-:W-:Y:S02]  /*bb00*/  IMAD.MOV.U32 R219, RZ, RZ, R12 ;  /* 0x000000ffffdb7224 */ /* 0x010fe400078e000c */
[----:B------:R-:W3:Y:S01]  /*bb10*/  LDSM.16.MT88.4 R12, [R117+0xd000] ;  /* 0x00d00000750c783b */ /* 0x000ee20000004200 */
[----:B------:R4:W5:Y:S01]  /*bb20*/  MUFU.EX2 R200, R0 ;  /* 0x0000000000c87308 */ /* 0x0009620000000800 */
[----:B-1----:R-:W-:Y:S02]  /*bb30*/  PRMT R2, R17, 0x7632, R2 ;  /* 0x0000763211027816 */ /* 0x002fe40000000002 */
[----:B--2---:R-:W-:Y:S02]  /*bb40*/  MOV R217, R9 ;  /* 0x0000000900d97202 */ /* 0x004fe40000000f00 */
[----:B------:R-:W-:-:S02]  /*bb50*/  LOP3.LUT R3, R2, 0xff, RZ, 0xc0, !PT ;  /* 0x000000ff02037812 */ /* 0x000fc400078ec0ff */
[----:B------:R-:W-:Y:S02]  /*bb60*/  SHF.R.U32.HI R2, RZ, 0x18, R17 ;  /* 0x00000018ff027819 */ /* 0x000fe40000011611 */
[----:B------:R-:W-:Y:S02]  /*bb70*/  LOP3.LUT R9, R17, 0xff, RZ, 0xc0, !PT ;  /* 0x000000ff11097812 */ /* 0x000fe400078ec0ff */
[----:B------:R-:W-:Y:S02]  /*bb80*/  PRMT R3, R3, 0x5410, R2 ;  /* 0x0000541003037816 */ /* 0x000fe40000000002 */
[----:B----4-:R-:W-:Y:S02]  /*bb90*/  F2FP.BF16.F32.PACK_AB R0, R186, R199 ;  /* 0x000000c7ba00723e */ /* 0x010fe400000010ff */
[----:B------:R-:W-:Y:S02]  /*bba0*/  PRMT R8, R9, 0x5410, R8 ;  /* 0x0000541009087816 */ /* 0x000fe40000000008 */
[----:B------:R-:W-:-:S02]  /*bbb0*/  F2FP.BF16.F32.PACK_AB R2, R217, R218 ;  /* 0x000000dad902723e */ /* 0x000fc400000010ff */
[C---:B------:R-:W-:Y:S02]  /*bbc0*/  PRMT R138, R0.reuse, 0x7610, R138 ;  /* 0x00007610008a7816 */ /* 0x040fe4000000008a */
[----:B------:R-:W-:Y:S02]  /*bbd0*/  PRMT R137, R0, 0x7632, R137 ;  /* 0x0000763200897816 */ /* 0x000fe40000000089 */
[C---:B------:R-:W-:Y:S02]  /*bbe0*/  PRMT R136, R2.reuse, 0x7610, R136 ;  /* 0x0000761002887816 */ /* 0x040fe40000000088 */
[----:B------:R-:W-:Y:S02]  /*bbf0*/  PRMT R135, R2, 0x7632, R135 ;  /* 0x0000763202877816 */ /* 0x000fe40000000087 */
[--C-:B------:R-:W-:Y:S02]  /*bc00*/  HSET2.LE.AND R0, R8, R30.reuse, PT ;  /* 0x0000001e08007233 */ /* 0x100fe40003803000 */
[----:B------:R-:W-:-:S02]  /*bc10*/  HSET2.LE.AND R2, R3, R30, PT ;  /* 0x0000001e03027233 */ /* 0x000fc40003803000 */
[----:B------:R-:W-:-:S04]  /*bc20*/  PRMT R3, R138, 0x5410, R137 ;  /* 0x000054108a037816 */ /* 0x000fc80000000089 */
[----:B------:R-:W-:Y:S02]  /*bc30*/  LOP3.LUT R4, R3, R0, RZ, 0xc0, !PT ;  /* 0x0000000003047212 */ /* 0x000fe400078ec0ff */
[----:B------:R-:W-:Y:S02]  /*bc40*/  PRMT R0, R136, 0x5410, R135 ;  /* 0x0000541088007816 */ /* 0x000fe40000000087 */
[----:B------:R-:W-:Y:S02]  /*bc50*/  LOP3.LUT R3, R11, 0xff00ff, RZ, 0xc0, !PT ;  /* 0x00ff00ff0b037812 */ /* 0x000fe400078ec0ff */
[----:B------:R-:W-:Y:S02]  /*bc60*/  LOP3.LUT R5, R0, R2, RZ, 0xc0, !PT ;  /* 0x0000000200057212 */ /* 0x000fe400078ec0ff */
[----:B------:R-:W-:Y:S02]  /*bc70*/  F2FP.BF16.F32.PACK_AB R0, R201, R219 ;  /* 0x000000dbc900723e */ /* 0x000fe400000010ff */
[----:B-----5:R-:W-:-:S02]  /*bc80*/  F2FP.BF16.F32.PACK_AB R2, R200, R202 ;  /* 0x000000cac802723e */ /* 0x020fc400000010ff */
[C---:B------:R-:W-:Y:S02]  /*bc90*/  PRMT R132, R0.reuse, 0x7610, R132 ;  /* 0x0000761000847816 */ /* 0x040fe40000000084 */
[----:B------:R-:W-:Y:S02]  /*bca0*/  PRMT R134, R0, 0x7632, R134 ;  /* 0x0000763200867816 */ /* 0x000fe40000000086 */
[C---:B------:R-:W-:Y:S02]  /*bcb0*/  PRMT R133, R2.reuse, 0x7610, R133 ;  /* 0x0000761002857816 */ /* 0x040fe40000000085 */
[----:B------:R-:W-:Y:S02]  /*bcc0*/  PRMT R119, R2, 0x7632, R119 ;  /* 0x0000763202777816 */ /* 0x000fe40000000077 */
[--C-:B------:R-:W-:Y:S02]  /*bcd0*/  HSET2.LE.AND R0, R10, R30.reuse, PT ;  /* 0x0000001e0a007233 */ /* 0x100fe40003803000 */
[----:B------:R-:W-:Y:S01]  /*bce0*/  HSET2.LE.AND R2, R3, R30, PT ;  /* 0x0000001e03027233 */ /* 0x000fe20003803000 */
[----:B------:R-:W1:Y:S01]  /*bcf0*/  LDSM.16.MT88.4 R8, [R144+0x1000] ;  /* 0x001000009008783b */ /* 0x000e620000004200 */
[----:B------:R-:W-:-:S04]  /*bd00*/  PRMT R3, R132, 0x5410, R134 ;  /* 0x0000541084037816 */ /* 0x000fc80000000086 */
[----:B------:R-:W-:Y:S01]  /*bd10*/  LOP3.LUT R6, R3, R0, RZ, 0xc0, !PT ;  /* 0x0000000003067212 */ /* 0x000fe200078ec0ff */
[----:B------:R-:W-:Y:S01]  /*bd20*/  IMAD.MOV.U32 R3, RZ, RZ, R228 ;  /* 0x000000ffff037224 */ /* 0x000fe200078e00e4 */
[----:B------:R-:W-:-:S04]  /*bd30*/  PRMT R0, R133, 0x5410, R119 ;  /* 0x0000541085007816 */ /* 0x000fc80000000077 */
[----:B------:R-:W-:Y:S02]  /*bd40*/  LOP3.LUT R7, R0, R2, RZ, 0xc0, !PT ;  /* 0x0000000200077212 */ /* 0x000fe400078ec0ff */
[----:B------:R-:W-:Y:S01]  /*bd50*/  LOP3.LUT R0, R49, R38, R19, 0x96, !PT ;  /* 0x0000002631007212 */ /* 0x000fe200078e9613 */
[----:B------:R-:W-:Y:S01]  /*bd60*/  FFMA.FTZ R19, R235, UR4, -R29 ;  /* 0x00000004eb137c23 */ /* 0x000fe2000801081d */
[----:B------:R-:W-:-:S03]  /*bd70*/  MOV R2, R215 ;  /* 0x000000d700027202 */ /* 0x000fc60000000f00 */
[C---:B---3--:R-:W-:Y:S08]  /*bd80*/  HMMA.16816.F32.BF16 R56, R4.reuse, R12, R56 ;  /* 0x0000000c0438723c */ /* 0x048ff00000041838 */
[C---:B------:R-:W-:Y:S01]  /*bd90*/  HMMA.16816.F32.BF16 R52, R4.reuse, R14, R52 ;  /* 0x0000000e0434723c */ /* 0x040fe20000041834 */
[----:B------:R-:W2:Y:S07]  /*bda0*/  LDSM.16.MT88.4 R12, [R31+0x1000] ;  /* 0x001000001f0c783b */ /* 0x000eae0000004200 */
[C---:B------:R-:W-:Y:S08]  /*bdb0*/  HMMA.16816.F32.BF16 R176, R4.reuse, R20, R44 ;  /* 0x0000001404b0723c */ /* 0x040ff0000004182c */
[----:B-1----:R-:W-:Y:S01]  /*bdc0*/  HMMA.16816.F32.BF16 R228, R4, R8, R104 ;  /* 0x0000000804e4723c */ /* 0x002fe20000041868 */
[----:B------:R-:W-:Y:S01]  /*bdd0*/  IMAD.MOV.U32 R107, RZ, RZ, R227 ;  /* 0x000000ffff6b7224 */ /* 0x000fe200078e00e3 */
[----:B------:R-:W-:Y:S01]  /*bde0*/  MOV R105, R225 ;  /* 0x000000e100697202 */ /* 0x000fe20000000f00 */
[----:B------:R-:W-:-:S02]  /*bdf0*/  IMAD.MOV.U32 R106, RZ, RZ, R226 ;  /* 0x000000ffff6a7224 */ /* 0x000fc400078e00e2 */
[----:B------:R-:W-:-:S03]  /*be00*/  IMAD.MOV.U32 R104, RZ, RZ, R224 ;  /* 0x000000ffff687224 */ /* 0x000fc600078e00e0 */
[C---:B------:R-:W-:Y:S01]  /*be10*/  HMMA.16816.F32.BF16 R224, R4.reuse, R10, R72 ;  /* 0x0000000a04e0723c */ /* 0x040fe20000041848 */
[----:B------:R-:W1:Y:S01]  /*be20*/  LDSM.16.MT88.4 R8, [R31+0x3000] ;  /* 0x003000001f08783b */ /* 0x000e620000004200 */
[----:B------:R-:W-:Y:S01]  /*be30*/  IMAD.MOV.U32 R75, RZ, RZ, R3 ;  /* 0x000000ffff4b7224 */ /* 0x000fe200078e0003 */
[----:B------:R-:W-:Y:S01]  /*be40*/  MOV R72, R192 ;  /* 0x000000c000487202 */ /* 0x000fe20000000f00 */
[----:B------:R-:W-:Y:S02]  /*be50*/  IMAD.MOV.U32 R3, RZ, RZ, R200 ;  /* 0x000000ffff037224 */ /* 0x000fe400078e00c8 */
[----:B------:R-:W-:Y:S02]  /*be60*/  IMAD.MOV.U32 R74, RZ, RZ, R219 ;  /* 0x000000ffff4a7224 */ /* 0x000fe400078e00db */
[----:B------:R-:W-:Y:S01]  /*be70*/  HMMA.16816.F32.BF16 R180, R4, R22, R148 ;  /* 0x0000001604b4723c */ /* 0x000fe20000041894 */
[----:B------:R-:W-:Y:S01]  /*be80*/  IMAD.MOV.U32 R149, RZ, RZ, R202 ;  /* 0x000000ffff957224 */ /* 0x000fe200078e00ca */
[----:B------:R-:W3:Y:S01]  /*be90*/  LDSM.16.MT88.4 R20, [R144+0x3000] ;  /* 0x003000009014783b */ /* 0x000ee20000004200 */
[----:B------:R-:W-:Y:S01]  /*bea0*/  IMAD.MOV.U32 R150, RZ, RZ, R201 ;  /* 0x000000ffff967224 */ /* 0x000fe200078e00c9 */
[----:B------:R-:W-:Y:S01]  /*beb0*/  MOV R148, R212 ;  /* 0x000000d400947202 */ /* 0x000fe20000000f00 */
[----:B------:R-:W-:-:S02]  /*bec0*/  IMAD.MOV.U32 R73, RZ, RZ, R217 ;  /* 0x000000ffff497224 */ /* 0x000fc400078e00d9 */
[----:B------:R-:W-:Y:S01]  /*bed0*/  IMAD.MOV.U32 R192, RZ, RZ, R213 ;  /* 0x000000ffffc07224 */ /* 0x000fe200078e00d5 */
[----:B------:R-:W-:Y:S01]  /*bee0*/  HMMA.16816.F32.BF16 R44, R4, R26, R156 ;  /* 0x0000001a042c723c */ /* 0x000fe2000004189c */
[----:B------:R-:W-:Y:S01]  /*bef0*/  IMAD.MOV.U32 R151, RZ, RZ, R214 ;  /* 0x000000ffff977224 */ /* 0x000fe200078e00d6 */
[----:B------:R-:W-:-:S06]  /*bf00*/  MOV R37, R148 ;  /* 0x0000009400257202 */ /* 0x000fcc0000000f00 */
[C---:B--2---:R-:W-:Y:S08]  /*bf10*/  HMMA.16816.F32.BF16 R204, R4.reuse, R12, R128 ;  /* 0x0000000c04cc723c */ /* 0x044ff00000041880 */
[----:B------:R-:W-:Y:S01]  /*bf20*/  HMMA.16816.F32.BF16 R208, R4, R14, R124 ;  /* 0x0000000e04d0723c */ /* 0x000fe2000004187c */
[----:B------:R-:W2:Y:S01]  /*bf30*/  LDSM.16.MT88.4 R12, [R143+0xf000] ;  /* 0x00f000008f0c783b */ /* 0x000ea20000004200 */
[----:B------:R-:W-:-:S02]  /*bf40*/  IMAD.MOV.U32 R127, RZ, RZ, R96 ;  /* 0x000000ffff7f7224 */ /* 0x000fc400078e0060 */
[----:B------:R-:W-:Y:S02]  /*bf50*/  IMAD.MOV.U32 R96, RZ, RZ, R203 ;  /* 0x000000ffff607224 */ /* 0x000fe400078e00cb */
[----:B------:R-:W-:Y:S02]  /*bf60*/  IMAD.MOV.U32 R125, RZ, RZ, R218 ;  /* 0x000000ffff7d7224 */ /* 0x000fe400078e00da */
[----:B------:R-:W-:Y:S01]  /*bf70*/  HMMA.16816.F32.BF16 R60, R4, R24, R60 ;  /* 0x00000018043c723c */ /* 0x000fe2000004183c */
[----:B------:R-:W4:Y:S01]  /*bf80*/  LDSM.16.MT88.4 R24, [R31+0x5000] ;  /* 0x005000001f18783b */ /* 0x000f220000004200 */
[----:B------:R-:W-:Y:S02]  /*bf90*/  IMAD.MOV.U32 R126, RZ, RZ, R216 ;  /* 0x000000ffff7e7224 */ /* 0x000fe400078e00d8 */
[----:B------:R-:W-:Y:S02]  /*bfa0*/  IMAD.MOV.U32 R39, RZ, RZ, R125 ;  /* 0x000000ffff277224 */ /* 0x000fe400078e007d */
[----:B------:R-:W-:-:S02]  /*bfb0*/  IMAD.MOV.U32 R38, RZ, RZ, R126 ;  /* 0x000000ffff267224 */ /* 0x000fc400078e007e */
[C---:B-1----:R-:W-:Y:S01]  /*bfc0*/  HMMA.16816.F32.BF16 R200, R4.reuse, R10, R120 ;  /* 0x0000000a04c8723c */ /* 0x042fe20000041878 */
[----:B------:R-:W-:Y:S02]  /*bfd0*/  IMAD.MOV.U32 R49, RZ, RZ, R127 ;  /* 0x000000ffff317224 */ /* 0x000fe400078e007f */
[----:B------:R-:W-:Y:S05]  /*bfe0*/  LDSM.16.MT88.4 R124, [R117+0xd800] ;  /* 0x00d80000757c783b */ /* 0x000fea0000004200 */
[----:B---3--:R-:W-:Y:S01]  /*bff0*/  HMMA.16816.F32.BF16 R216, R4, R20, R80 ;  /* 0x0000001404d8723c */ /* 0x008fe20000041850 */
[----:B------:R-:W-:Y:S02]  /*c000*/  IMAD.MOV.U32 R80, RZ, RZ, R192 ;  /* 0x000000ffff507224 */ /* 0x000fe400078e00c0 */
[----:B------:R-:W-:-:S02]  /*c010*/  IMAD.MOV.U32 R82, RZ, RZ, R199 ;  /* 0x000000ffff527224 */ /* 0x000fc400078e00c7 */
[----:B------:R-:W-:Y:S02]  /*c020*/  IMAD.MOV.U32 R81, RZ, RZ, R186 ;  /* 0x000000ffff517224 */ /* 0x000fe400078e00ba */
[----:B------:R-:W-:Y:S01]  /*c030*/  IMAD.MOV.U32 R83, RZ, RZ, R96 ;  /* 0x000000ffff537224 */ /* 0x000fe200078e0060 */
[C---:B------:R-:W-:Y:S01]  /*c040*/  HMMA.16816.F32.BF16 R212, R4.reuse, R22, R88 ;  /* 0x0000001604d4723c */ /* 0x040fe20000041858 */
[----:B------:R-:W1:Y:S07]  /*c050*/  LDSM.16.MT88.4 R20, [R144+0x5000] ;  /* 0x005000009014783b */ /* 0x000e6e0000004200 */
[C---:B--2---:R-:W-:Y:S08]  /*c060*/  HMMA.16816.F32.BF16 R156, R4.reuse, R14, R164 ;  /* 0x0000000e049c723c */ /* 0x044ff000000418a4 */
[C---:B------:R-:W-:Y:S01]  /*c070*/  HMMA.16816.F32.BF16 R164, R4.reuse, R8, R152 ;  /* 0x0000000804a4723c */ /* 0x040fe20000041898 */
[----:B------:R-:W2:Y:S07]  /*c080*/  LDSM.16.MT88.4 R8, [R117+0x11000] ;  /* 0x011000007508783b */ /* 0x000eae0000004200 */
[C---:B------:R-:W-:Y:S01]  /*c090*/  HMMA.16816.F32.BF16 R128, R4.reuse, R12, R160 ;  /* 0x0000000c0480723c */ /* 0x040fe200000418a0 */
[----:B------:R-:W3:Y:S07]  /*c0a0*/  LDSM.16.MT88.4 R12, [R143+0x11000] ;  /* 0x011000008f0c783b */ /* 0x000eee0000004200 */
[----:B----4-:R-:W-:Y:S01]  /*c0b0*/  HMMA.16816.F32.BF16 R160, R4, R24, R40 ;  /* 0x0000001804a0723c */ /* 0x010fe20000041828 */
[----:B------:R-:W-:Y:S01]  /*c0c0*/  MOV R41, R3 ;  /* 0x0000000300297202 */ /* 0x000fe20000000f00 */
[----:B------:R-:W-:Y:S01]  /*c0d0*/  IMAD.MOV.U32 R42, RZ, RZ, R2 ;  /* 0x000000ffff2a7224 */ /* 0x000fe200078e0002 */
[----:B------:R-:W-:Y:S01]  /*c0e0*/  PRMT R24, R32, 0x7771, RZ ;  /* 0x0000777120187816 */ /* 0x000fe200000000ff */
[----:B------:R-:W-:Y:S01]  /*c0f0*/  IMAD.MOV.U32 R43, RZ, RZ, R151 ;  /* 0x000000ffff2b7224 */ /* 0x000fe200078e0097 */
[----:B------:R-:W-:Y:S01]  /*c100*/  MOV R40, R97 ;  /* 0x0000006100287202 */ /* 0x000fe20000000f00 */
[----:B------:R-:W-:-:S02]  /*c110*/  IMAD.MOV.U32 R25, RZ, RZ, R32 ;  /* 0x000000ffff197224 */ /* 0x000fc400078e0020 */
[C---:B-1----:R-:W-:Y:S08]  /*c120*/  HMMA.16816.F32.BF16 R152, R4.reuse, R20, R68 ;  /* 0x000000140498723c */ /* 0x042ff00000041844 */
[C---:B------:R-:W-:Y:S08]  /*c130*/  HMMA.16816.F32.BF16 R20, R4.reuse, R22, R112 ;  /* 0x000000160414723c */ /* 0x040ff00000041870 */
[----:B--2---:R-:W-:Y:S01]  /*c140*/  HMMA.16816.F32.BF16 R92, R4, R8, R92 ;  /* 0x00000008045c723c */ /* 0x004fe2000004185c */
[----:B------:R-:W-:Y:S01]  /*c150*/  IMAD.WIDE.U32 R8, R0, -0x2daee0ad, RZ ;  /* 0xd2511f5300087825 */ /* 0x000fe200078e00ff */
[----:B------:R-:W-:-:S04]  /*c160*/  LOP3.LUT R0, R116, 0xffff, RZ, 0xc0, !PT ;  /* 0x0000ffff74007812 */ /* 0x000fc800078ec0ff */
[--C-:B------:R-:W-:Y:S02]  /*c170*/  SHF.R.U32.HI R3, RZ, 0x8, R0.reuse ;  /* 0x00000008ff037819 */ /* 0x100fe40000011600 */
[----:B------:R-:W-:Y:S01]  /*c180*/  PRMT R0, R116, 0x7632, R0 ;  /* 0x0000763274007816 */ /* 0x000fe20000000000 */
[C---:B------:R-:W-:Y:S01]  /*c190*/  HMMA.16816.F32.BF16 R76, R4.reuse, R10, R76 ;  /* 0x0000000a044c723c */ /* 0x040fe2000004184c */
[----:B------:R-:W-:Y:S01]  /*c1a0*/  PRMT R11, R118, 0x7772, RZ ;  /* 0x00007772760b7816 */ /* 0x000fe200000000ff */
[--C-:B------:R-:W-:Y:S01]  /*c1b0*/  FFMA.FTZ R10, R239, UR4, -R29.reuse ;  /* 0x00000004ef0a7c23 */ /* 0x100fe2000801081d */
[----:B------:R-:W-:Y:S02]  /*c1c0*/  LOP3.LUT R2, R0, 0xff, RZ, 0xc0, !PT ;  /* 0x000000ff00027812 */ /* 0x000fe400078ec0ff */
[----:B------:R-:W-:Y:S01]  /*c1d0*/  LOP3.LUT R0, R3, 0xffff, RZ, 0xc0, !PT ;  /* 0x0000ffff03007812 */ /* 0x000fe200078ec0ff */
[----:B------:R-:W-:Y:S01]  /*c1e0*/  FFMA.FTZ R3, R237, UR4, -R29 ;  /* 0x00000004ed037c23 */ /* 0x000fe2000801081d */
[----:B------:R-:W-:Y:S01]  /*c1f0*/  ISETP.LE.U32.AND P5, PT, R2, UR6, PT ;  /* 0x0000000602007c0c */ /* 0x000fe2000bfa3070 */
[----:B------:R-:W-:Y:S01]  /*c200*/  FFMA.FTZ R2, R236, UR4, -R28 ;  /* 0x00000004ec027c23 */ /* 0x000fe2000801081c */
[----:B------:R-:W-:Y:S01]  /*c210*/  ISETP.LE.U32.AND P4, PT, R0, UR6, PT ;  /* 0x0000000600007c0c */ /* 0x000fe2000bf83070 */
[----:B---3--:R-:W-:Y:S01]  /*c220*/  HMMA.16816.F32.BF16 R100, R4, R12, R100 ;  /* 0x0000000c0464723c */ /* 0x008fe20000041864 */
[----:B------:R-:W-:Y:S01]  /*c230*/  LOP3.LUT R0, R116, 0xff, RZ, 0xc0, !PT ;  /* 0x000000ff74007812 */ /* 0x000fe200078ec0ff */
[----:B------:R-:W-:Y:S01]  /*c240*/  MUFU.EX2 R29, R18 ;  /* 0x00000012001d7308 */ /* 0x000fe20000000800 */
[----:B------:R-:W-:-:S02]  /*c250*/  PRMT R13, R118, 0x7771, RZ ;  /* 0x00007771760d7816 */ /* 0x000fc400000000ff */
[----:B------:R-:W-:Y:S01]  /*c260*/  ISETP.LE.U32.AND P1, PT, R0, UR6, PT ;  /* 0x0000000600007c0c */ /* 0x000fe2000bf23070 */
[----:B------:R-:W-:Y:S01]  /*c270*/  FFMA.FTZ R0, R238, UR4, -R28 ;  /* 0x00000004ee007c23 */ /* 0x000fe2000801081c */
[----:B------:R-:W-:Y:S01]  /*c280*/  LOP3.LUT R12, R48, R36, R9, 0x96, !PT ;  /* 0x00000024300c7212 */ /* 0x000fe200078e9609 */
[C---:B------:R-:W-:Y:S01]  /*c290*/  HMMA.16816.F32.BF16 R88, R4.reuse, R14, R64 ;  /* 0x0000000e0458723c */ /* 0x040fe20000041840 */
[----:B------:R-:W-:Y:S01]  /*c2a0*/  IMAD.MOV.U32 R15, RZ, RZ, R118 ;  /* 0x000000ffff0f7224 */ /* 0x000fe200078e0076 */
[----:B------:R-:W-:Y:S01]  /*c2b0*/  PRMT R14, R118, 0x7773, RZ ;  /* 0x00007773760e7816 */ /* 0x000fe200000000ff */
[----:B------:R-:W-:Y:S01]  /*c2c0*/  @!P5 HFMA2.BF16_V2 R145, -RZ.H0_H0, RZ.H0_H0, -R174.H0_H0 ;  /* 0x200000ffff91d231 */ /* 0x000fe200003409ae */
[----:B------:R1:W-:Y:S01]  /*c2d0*/  MUFU.EX2 R118, R2 ;  /* 0x0000000200767308 */ /* 0x0003e20000000800 */
[----:B------:R-:W-:Y:S02]  /*c2e0*/  @!P4 HFMA2.BF16_V2 R146, -RZ.H0_H0, RZ.H0_H0, -R168.H0_H0 ;  /* 0x200000ffff92c231 */ /* 0x000fe400003409a8 */
[----:B------:R-:W-:Y:S01]  /*c2f0*/  FFMA.FTZ R9, R232, UR4, -R28 ;  /* 0x00000004e8097c23 */ /* 0x000fe2000801081c */
[----:B------:R-:W-:Y:S01]  /*c300*/  ISETP.GT.U32.AND P3, PT, R13, UR6, PT ;  /* 0x000000060d007c0c */ /* 0x000fe2000bf64070 */
[----:B------:R-:W-:Y:S01]  /*c310*/  IMAD.MOV.U32 R36, RZ, RZ, R149 ;  /* 0x000000ffff247224 */ /* 0x000fe200078e0095 */
[----:B------:R-:W-:Y:S01]  /*c320*/  @!P5 PRMT R174, R145, 0x5410, RZ ;  /* 0x0000541091aed816 */ /* 0x000fe200000000ff */
[----:B------:R-:W-:Y:S01]  /*c330*/  IMAD.MOV.U32 R48, RZ, RZ, R150 ;  /* 0x000000ffff307224 */ /* 0x000fe200078e0096 */
[----:B------:R-:W-:Y:S01]  /*c340*/  @!P4 PRMT R168, R146, 0x5410, RZ ;  /* 0x0000541092a8c816 */ /* 0x000fe200000000ff */
[----:B------:R2:W-:Y:S01]  /*c350*/  MUFU.EX2 R192, R0 ;  /* 0x0000000000c07308 */ /* 0x0005e20000000800 */
[----:B------:R-:W-:Y:S01]  /*c360*/  HMMA.16816.F32.BF16 R148, R4, R26, R108 ;  /* 0x0000001a0494723c */ /* 0x000fe2000004186c */
[C---:B------:R-:W-:Y:S01]  /*c370*/  PRMT R27, R32.reuse, 0x7772, RZ ;  /* 0x00007772201b7816 */ /* 0x040fe200000000ff */
[----:B------:R-:W-:Y:S01]  /*c380*/  @!P1 HFMA2.BF16_V2 R195, -RZ.H0_H0, RZ.H0_H0, -R147.H0_H0 ;  /* 0x200000ffffc39231 */ /* 0x000fe20000340993 */
[----:B------:R-:W-:Y:S01]  /*c390*/  PRMT R26, R32, 0x7773, RZ ;  /* 0x00007773201a7816 */ /* 0x000fe200000000ff */
[----:B------:R-:W-:Y:S01]  /*c3a0*/  IMAD.MOV.U32 R146, RZ, RZ, R99 ;  /* 0x000000ffff927224 */ /* 0x000fe200078e0063 */
[----:B------:R-:W-:Y:S01]  /*c3b0*/  ISETP.GT.U32.AND P6, PT, R11, UR6, PT ;  /* 0x000000060b007c0c */ /* 0x000fe2000bfc4070 */
[----:B------:R-:W3:Y:S01]  /*c3c0*/  LDSM.16.MT88.4 R64, [R117+0xf800] ;  /* 0x00f800007540783b */ /* 0x000ee20000004200 */
[----:B------:R-:W-:Y:S01]  /*c3d0*/  MUFU.EX2 R186, R9 ;  /* 0x0000000900ba7308 */ /* 0x000fe20000000800 */
[----:B-1----:R-:W-:Y:S01]  /*c3e0*/  FFMA.FTZ R2, R234, UR4, -R28 ;  /* 0x00000004ea027c23 */ /* 0x002fe2000801081c */
[----:B------:R-:W-:Y:S01]  /*c3f0*/  PRMT R11, R8, 0x7771, RZ ;  /* 0x00007771080b7816 */ /* 0x000fe200000000ff */
[----:B------:R-:W-:Y:S01]  /*c400*/  @P3 HFMA2.BF16_V2 R232, -RZ.H0_H0, RZ.H0_H0, -R171.H0_H0 ;  /* 0x200000ffffe83231 */ /* 0x000fe200003409ab */
[----:B------:R-:W-:Y:S01]  /*c410*/  @!P1 PRMT R147, R195, 0x5410, RZ ;  /* 0x00005410c3939816 */ /* 0x000fe200000000ff */
[----:B------:R-:W-:Y:S01]  /*c420*/  IMAD.MOV.U32 R195, RZ, RZ, R98 ;  /* 0x000000ffffc37224 */ /* 0x000fe200078e0062 */
[----:B------:R-:W-:Y:S01]  /*c430*/  ISETP.GT.U32.AND P1, PT, R14, UR6, PT ;  /* 0x000000060e007c0c */ /* 0x000fe2000bf24070 */
[----:B------:R1:W4:Y:S01]  /*c440*/  LDSM.16.MT88.4 R96, [R117+0x11800] ;  /* 0x011800007560783b */ /* 0x0003220000004200 */
[----:B------:R5:W5:Y:S01]  /*c450*/  MUFU.EX2 R199, R2 ;  /* 0x0000000200c77308 */ /* 0x000b620000000800 */
[----:B--2---:R-:W-:Y:S01]  /*c460*/  LOP3.LUT R0, R15, 0xff, RZ, 0xc0, !PT ;  /* 0x000000ff0f007812 */ /* 0x004fe200078ec0ff */
[----:B------:R-:W-:Y:S01]  /*c470*/  IMAD.MOV.U32 R111, RZ, RZ, R107 ;  /* 0x000000ffff6f7224 */ /* 0x000fe200078e006b */
[----:B------:R-:W-:Y:S01]  /*c480*/  @P3 PRMT R171, R232, 0x5410, RZ ;  /* 0x00005410e8ab3816 */ /* 0x000fe200000000ff */
[----:B------:R-:W-:Y:S01]  /*c490*/  @P6 HFMA2.BF16_V2 R222, -RZ.H0_H0, RZ.H0_H0, -R170.H0_H0 ;  /* 0x200000ffffde6231 */ /* 0x000fe200003409aa */
[----:B------:R-:W-:Y:S01]  /*c4a0*/  ISETP.LE.U32.AND P5, PT, R0, UR6, PT ;  /* 0x0000000600007c0c */ /* 0x000fe2000bfa3070 */
[----:B------:R-:W-:Y:S01]  /*c4b0*/  IMAD.MOV.U32 R110, RZ, RZ, R42 ;  /* 0x000000ffff6e7224 */ /* 0x000fe200078e002a */
[----:B------:R-:W-:Y:S01]  /*c4c0*/  PRMT R0, R8, 0x7772, RZ ;  /* 0x0000777208007816 */ /* 0x000fe200000000ff */
[----:B------:R2:W1:Y:S01]  /*c4d0*/  MUFU.EX2 R32, R10 ;  /* 0x0000000a00207308 */ /* 0x0004620000000800 */
[----:B------:R-:W-:Y:S01]  /*c4e0*/  @P6 PRMT R170, R222, 0x5410, RZ ;  /* 0x00005410deaa6816 */ /* 0x000fe200000000ff */
[----:B------:R-:W-:-:S02]  /*c4f0*/  IMAD.MOV.U32 R109, RZ, RZ, R43 ;  /* 0x000000ffff6d7224 */ /* 0x000fc400078e002b */
[----:B------:R-:W-:Y:S01]  /*c500*/  @P1 HFMA2.BF16_V2 R234, -RZ.H0_H0, RZ.H0_H0, -R169.H0_H0 ;  /* 0x200000ffffea1231 */ /* 0x000fe200003409a9 */
[----:B------:R-:W-:Y:S01]  /*c510*/  PRMT R18, R16, 0x7772, RZ ;  /* 0x0000777210127816 */ /* 0x000fe200000000ff */
[----:B------:R-:W-:Y:S01]  /*c520*/  IMAD.MOV.U32 R145, RZ, RZ, R36 ;  /* 0x000000ffff917224 */ /* 0x000fe200078e0024 */
[----:B------:R-:W-:Y:S01]  /*c530*/  MOV R108, R37 ;  /* 0x00000025006c7202 */ /* 0x000fe20000000f00 */
[----:B------:R1:W-:Y:S01]  /*c540*/  MUFU.EX2 R28, R19 ;  /* 0x00000013001c7308 */ /* 0x0003e20000000800 */
[----:B-----5:R-:W-:Y:S01]  /*c550*/  SHF.R.U32.HI R2, RZ, 0x18, R116 ;  /* 0x00000018ff027819 */ /* 0x020fe20000011674 */
[----:B------:R-:W-:Y:S01]  /*c560*/  @!P5 HFMA2.BF16_V2 R233, -RZ.H0_H0, RZ.H0_H0, -R172.H0_H0 ;  /* 0x200000ffffe9d231 */ /* 0x000fe200003409ac */
[----:B------:R-:W-:Y:S02]  /*c570*/  F2FP.BF16.F32.PACK_AB R4, R199, R118 ;  /* 0x00000076c704723e */ /* 0x000fe400000010ff */
[----:B------:R-:W-:Y:S02]  /*c580*/  ISETP.LE.U32.AND P4, PT, R2, UR6, PT ;  /* 0x0000000602007c0c */ /* 0x000fe4000bf83070 */
[----:B------:R-:W-:Y:S01]  /*c590*/  PRMT R2, R8, 0x7773, RZ ;  /* 0x0000777308027816 */ /* 0x000fe200000000ff */
[----:B------:R5:W3:Y:S01]  /*c5a0*/  MUFU.EX2 R116, R3 ;  /* 0x0000000300747308 */ /* 0x000ae20000000800 */
[----:B--2---:R-:W-:-:S02]  /*c5b0*/  LOP3.LUT R10, R12, 0xff, RZ, 0xc0, !PT ;  /* 0x000000ff0c0a7812 */ /* 0x004fc400078ec0ff */
[--C-:B------:R-:W-:Y:S02]  /*c5c0*/  PRMT R13, R0, 0x5410, R2.reuse ;  /* 0x00005410000d7816 */ /* 0x100fe40000000002 */
[----:B------:R-:W-:Y:S02]  /*c5d0*/  MOV R0, R8 ;  /* 0x0000000800007202 */ /* 0x000fe40000000f00 */
[----:B------:R-:W-:Y:S02]  /*c5e0*/  PRMT R2, R12, 0x7632, R2 ;  /* 0x000076320c027816 */ /* 0x000fe40000000002 */
[----:B------:R-:W-:Y:S01]  /*c5f0*/  LOP3.LUT R9, R0, 0xff, RZ, 0xc0, !PT ;  /* 0x000000ff00097812 */ /* 0x000fe200078ec0ff */
[----:B------:R-:W-:Y:S01]  /*c600*/  @!P4 HFMA2.BF16_V2 R198, -RZ.H0_H0, RZ.H0_H0, -R173.H0_H0 ;  /* 0x200000ffffc6c231 */ /* 0x000fe200003409ad */
[----:B------:R-:W-:Y:S01]  /*c610*/  LOP3.LUT R2, R2, 0xff, RZ, 0xc0, !PT ;  /* 0x000000ff02027812 */ /* 0x000fe200078ec0ff */
[----:B-1----:R-:W-:Y:S01]  /*c620*/  IMAD.MOV.U32 R19, RZ, RZ, R74 ;  /* 0x000000ffff137224 */ /* 0x002fe200078e004a */
[----:B------:R-:W-:-:S02]  /*c630*/  SHF.R.U32.HI R0, RZ, 0x18, R12 ;  /* 0x00000018ff007819 */ /* 0x000fc4000001160c */
[----:B------:R-:W-:Y:S02]  /*c640*/  PRMT R11, R9, 0x5410, R11 ;  /* 0x00005410090b7816 */ /* 0x000fe4000000000b */
[----:B-----5:R-:W-:Y:S02]  /*c650*/  LOP3.LUT R3, R12, 0xffff, RZ, 0xc0, !PT ;  /* 0x0000ffff0c037812 */ /* 0x020fe400078ec0ff */
[----:B------:R-:W-:Y:S02]  /*c660*/  PRMT R9, R2, 0x5410, R0 ;  /* 0x0000541002097816 */ /* 0x000fe40000000000 */
[----:B------:R-:W-:Y:S02]  /*c670*/  SHF.R.U32.HI R3, RZ, 0x8, R3 ;  /* 0x00000008ff037819 */ /* 0x000fe40000011603 */
[----:B------:R-:W-:Y:S02]  /*c680*/  F2FP.BF16.F32.PACK_AB R0, R186, R192 ;  /* 0x000000c0ba00723e */ /* 0x000fe400000010ff */
[----:B------:R-:W-:-:S02]  /*c690*/  PRMT R10, R10, 0x5410, R3 ;  /* 0x000054100a0a7816 */ /* 0x000fc40000000003 */
[----:B------:R-:W-:Y:S02]  /*c6a0*/  LOP3.LUT R3, R13, 0xff00ff, RZ, 0xc0, !PT ;  /* 0x00ff00ff0d037812 */ /* 0x000fe400078ec0ff */
[C---:B------:R-:W-:Y:S02]  /*c6b0*/  PRMT R15, R0.reuse, 0x7610, R15 ;  /* 0x00007610000f7816 */ /* 0x040fe4000000000f */
[----:B------:R-:W-:Y:S02]  /*c6c0*/  PRMT R14, R0, 0x7632, R14 ;  /* 0x00007632000e7816 */ /* 0x000fe4000000000e */
[--C-:B------:R-:W-:Y:S02]  /*c6d0*/  HSET2.LE.AND R0, R3, R30.reuse, PT ;  /* 0x0000001e03007233 */ /* 0x100fe40003803000 */
[--C-:B------:R-:W-:Y:S02]  /*c6e0*/  HSET2.LE.AND R3, R10, R30.reuse, PT ;  /* 0x0000001e0a037233 */ /* 0x100fe40003803000 */
[----:B------:R-:W-:-:S02]  /*c6f0*/  HSET2.LE.AND R2, R11, R30, PT ;  /* 0x0000001e0b027233 */ /* 0x000fc40003803000 */
[C---:B------:R-:W-:Y:S02]  /*c700*/  PRMT R13, R4.reuse, 0x7610, R13 ;  /* 0x00007610040d7816 */ /* 0x040fe4000000000d */
[----:B------:R-:W-:Y:S02]  /*c710*/  PRMT R10, R4, 0x7632, R10 ;  /* 0x00007632040a7816 */ /* 0x000fe4000000000a */
[----:B------:R-:W-:Y:S02]  /*c720*/  PRMT R4, R15, 0x5410, R14 ;  /* 0x000054100f047816 */ /* 0x000fe4000000000e */
[----:B------:R-:W-:Y:S02]  /*c730*/  F2FP.BF16.F32.PACK_AB R6, R29, R32 ;  /* 0x000000201d06723e */ /* 0x000fe400000010ff */
[----:B------:R-:W-:Y:S01]  /*c740*/  LOP3.LUT R114, R4, R2, RZ, 0xc0, !PT ;  /* 0x0000000204727212 */ /* 0x000fe200078ec0ff */
[----:B------:R-:W-:Y:S01]  /*c750*/  IMAD.MOV.U32 R4, RZ, RZ, R16 ;  /* 0x000000ffff047224 */ /* 0x000fe200078e0010 */
[----:B------:R-:W-:Y:S01]  /*c760*/  HSET2.LE.AND R5, R9, R30, PT ;  /* 0x0000001e09057233 */ /* 0x000fe20003803000 */
[----:B------:R-:W-:Y:S01]  /*c770*/  IMAD.MOV.U32 R30, RZ, RZ, R49 ;  /* 0x000000ffff1e7224 */ /* 0x000fe200078e0031 */
[----:B---3--:R-:W-:-:S02]  /*c780*/  F2FP.BF16.F32.PACK_AB R2, R28, R116 ;  /* 0x000000741c02723e */ /* 0x008fc400000010ff */
[C---:B------:R-:W-:Y:S02]  /*c790*/  PRMT R11, R6.reuse, 0x7610, R11 ;  /* 0x00007610060b7816 */ /* 0x040fe4000000000b */
[----:B------:R-:W-:Y:S02]  /*c7a0*/  PRMT R9, R6, 0x7632, R9 ;  /* 0x0000763206097816 */ /* 0x000fe40000000009 */
[C---:B------:R-:W-:Y:S02]  /*c7b0*/  PRMT R7, R2.reuse, 0x7610, R7 ;  /* 0x0000761002077816 */ /* 0x040fe40000000007 */
[----:B------:R-:W-:Y:S02]  /*c7c0*/  PRMT R6, R2, 0x7632, R6 ;  /* 0x0000763202067816 */ /* 0x000fe40000000006 */
[----:B------:R-:W-:Y:S02]  /*c7d0*/  PRMT R2, R11, 0x5410, R9 ;  /* 0x000054100b027816 */ /* 0x000fe40000000009 */
[----:B------:R-:W-:Y:S01]  /*c7e0*/  @!P5 PRMT R172, R233, 0x5410, RZ ;  /* 0x00005410e9acd816 */ /* 0x000fe200000000ff */
[----:B------:R-:W-:Y:S01]  /*c7f0*/  IMAD.MOV.U32 R233, RZ, RZ, R51 ;  /* 0x000000ffffe97224 */ /* 0x000fe200078e0033 */
[----:B------:R-:W-:-:S02]  /*c800*/  LOP3.LUT R115, R2, R0, RZ, 0xc0, !PT ;  /* 0x0000000002737212 */ /* 0x000fc400078ec0ff */
[----:B------:R-:W-:Y:S02]  /*c810*/  PRMT R0, R13, 0x5410, R10 ;  /* 0x000054100d007816 */ /* 0x000fe4000000000a */
[----:B------:R-:W-:Y:S02]  /*c820*/  LOP3.LUT R2, R33, 0xff, RZ, 0xc0, !PT ;  /* 0x000000ff21027812 */ /* 0x000fe400078ec0ff */
[----:B------:R-:W-:Y:S02]  /*c830*/  LOP3.LUT R112, R0, R3, RZ, 0xc0, !PT ;  /* 0x0000000300707212 */ /* 0x000fe400078ec0ff */
[----:B------:R-:W-:Y:S02]  /*c840*/  PRMT R0, R7, 0x5410, R6 ;  /* 0x0000541007007816 */ /* 0x000fe40000000006 */
[----:B------:R-:W-:Y:S02]  /*c850*/  ISETP.LE.U32.AND P5, PT, R2, UR6, PT ;  /* 0x0000000602007c0c */ /* 0x000fe4000bfa3070 */
[----:B------:R-:W-:-:S02]  /*c860*/  LOP3.LUT R113, R0, R5, RZ, 0xc0, !PT ;  /* 0x0000000500717212 */ /* 0x000fc400078ec0ff */
[----:B------:R-:W-:Y:S02]  /*c870*/  SHF.R.U32.HI R0, RZ, 0x18, R33 ;  /* 0x00000018ff007819 */ /* 0x000fe40000011621 */
[----:B------:R-:W-:Y:S02]  /*c880*/  @!P4 PRMT R173, R198, 0x5410, RZ ;  /* 0x00005410c6adc816 */ /* 0x000fe400000000ff */
[----:B------:R-:W-:Y:S01]  /*c890*/  ISETP.LE.U32.AND P3, PT, R0, UR6, PT ;  /* 0x0000000600007c0c */ /* 0x000fe2000bf63070 */
[C---:B------:R-:W-:Y:S01]  /*c8a0*/  HMMA.16816.F32.BF16 R120, R112.reuse, R124, R56 ;  /* 0x0000007c7078723c */ /* 0x040fe20000041838 */
[----:B------:R-:W-:Y:S01]  /*c8b0*/  LOP3.LUT R0, R25, 0xff, RZ, 0xc0, !PT ;  /* 0x000000ff19007812 */ /* 0x000fe200078ec0ff */
[----:B------:R-:W-:Y:S01]  /*c8c0*/  IMAD.MOV.U32 R58, RZ, RZ, R38 ;  /* 0x000000ffff3a7224 */ /* 0x000fe200078e0026 */
[----:B------:R-:W-:Y:S01]  /*c8d0*/  ISETP.GT.U32.AND P4, PT, R24, UR6, PT ;  /* 0x0000000618007c0c */ /* 0x000fe2000bf84070 */
[----:B------:R-:W-:Y:S01]  /*c8e0*/  @!P5 HFMA2.BF16_V2 R235, -RZ.H0_H0, RZ.H0_H0, -R142.H0_H0 ;  /* 0x200000ffffebd231 */ /* 0x000fe2000034098e */
[----:B------:R-:W-:Y:S01]  /*c8f0*/  ISETP.LE.U32.AND P6, PT, R0, UR6, PT ;  /* 0x0000000600007c0c */ /* 0x000fe2000bfc3070 */
[----:B------:R-:W-:Y:S01]  /*c900*/  IMAD.MOV.U32 R56, RZ, RZ, R75 ;  /* 0x000000ffff387224 */ /* 0x000fe200078e004b */
[----:B------:R-:W-:Y:S01]  /*c910*/  PRMT R0, R17, 0x7632, R0 ;  /* 0x0000763211007816 */ /* 0x000fe20000000000 */
[C---:B------:R-:W-:Y:S01]  /*c920*/  HMMA.16816.F32.BF16 R124, R112.reuse, R126, R52 ;  /* 0x0000007e707c723c */ /* 0x040fe20000041834 */
[----:B------:R-:W-:Y:S01]  /*c930*/  @P1 PRMT R169, R234, 0x5410, RZ ;  /* 0x00005410eaa91816 */ /* 0x000fe200000000ff */
[----:B------:R-:W-:Y:S01]  /*c940*/  IMAD.MOV.U32 R52, RZ, RZ, R50 ;  /* 0x000000ffff347224 */ /* 0x000fe200078e0032 */
[----:B------:R-:W-:Y:S01]  /*c950*/  LOP3.LUT R0, R0, 0xff, RZ, 0xc0, !PT ;  /* 0x000000ff00007812 */ /* 0x000fe200078ec0ff */
[----:B------:R-:W-:Y:S01]  /*c960*/  @!P3 HFMA2.BF16_V2 R117, -RZ.H0_H0, RZ.H0_H0, -R86.H0_H0 ;  /* 0x200000ffff75b231 */ /* 0x000fe20000340956 */
[----:B------:R-:W-:Y:S01]  /*c970*/  ISETP.GT.U32.AND P1, PT, R27, UR6, PT ;  /* 0x000000061b007c0c */ /* 0x000fe2000bf24070 */
[----:B------:R-:W-:Y:S01]  /*c980*/  IMAD.MOV.U32 R55, RZ, RZ, R104 ;  /* 0x000000ffff377224 */ /* 0x000fe200078e0068 */
[----:B------:R-:W-:Y:S01]  /*c990*/  LOP3.LUT R2, R17, 0xff, RZ, 0xc0, !PT ;  /* 0x000000ff11027812 */ /* 0x000fe200078ec0ff */
[----:B------:R-:W-:Y:S01]  /*c9a0*/  @P4 HFMA2.BF16_V2 R237, -RZ.H0_H0, RZ.H0_H0, -R84.H0_H0 ;  /* 0x200000ffffed4231 */ /* 0x000fe20000340954 */
[----:B------:R-:W-:Y:S01]  /*c9b0*/  @!P3 PRMT R86, R117, 0x5410, RZ ;  /* 0x000054107556b816 */ /* 0x000fe200000000ff */
[----:B------:R-:W-:Y:S01]  /*c9c0*/  @!P6 HFMA2.BF16_V2 R236, -RZ.H0_H0, RZ.H0_H0, -R85.H0_H0 ;  /* 0x200000ffffece231 */ /* 0x000fe20000340955 */
[----:B------:R-:W-:Y:S01]  /*c9d0*/  ISETP.LE.U32.AND P3, PT, R0, UR6, PT ;  /* 0x0000000600007c0c */ /* 0x000fe2000bf63070 */
[----:B------:R-:W-:Y:S01]  /*c9e0*/  IMAD.MOV.U32 R27, RZ, RZ, R40 ;  /* 0x000000ffff1b7224 */ /* 0x000fe200078e0028 */
[----:B------:R-:W-:Y:S01]  /*c9f0*/  LOP3.LUT R0, R17, 0xffff, RZ, 0xc0, !PT ;  /* 0x0000ffff11007812 */ /* 0x000fe200078ec0ff */
[----:B------:R-:W-:Y:S01]  /*ca00*/  IMAD.MOV.U32 R234, RZ, RZ, R146 ;  /* 0x000000ffffea7224 */ /* 0x000fe200078e0092 */
[----:B------:R-:W-:Y:S01]  /*ca10*/  @!P6 PRMT R85, R236, 0x5410, RZ ;  /* 0x00005410ec55e816 */ /* 0x000fe200000000ff */
[----:B------:R-:W-:Y:S01]  /*ca20*/  IMAD.MOV.U32 R54, RZ, RZ, R105 ;  /* 0x000000ffff367224 */ /* 0x000fe200078e0069 */
[----:B------:R-:W-:Y:S01]  /*ca30*/  SHF.R.U32.HI R0, RZ, 0x8, R0 ;  /* 0x00000008ff007819 */ /* 0x000fe20000011600 */
[----:B------:R-:W-:Y:S01]  /*ca40*/  @P1 HFMA2.BF16_V2 R239, -RZ.H0_H0, RZ.H0_H0, -R140.H0_H0 ;  /* 0x200000ffffef1231 */ /* 0x000fe2000034098c */
[----:B------:R-:W-:Y:S01]  /*ca50*/  ISETP.LE.U32.AND P6, PT, R2, UR6, PT ;  /* 0x0000000602007c0c */ /* 0x000fe2000bfc3070 */
[----:B------:R-:W-:Y:S01]  /*ca60*/  IMAD.MOV.U32 R2, RZ, RZ, R8 ;  /* 0x000000ffff027224 */ /* 0x000fe200078e0008 */
[----:B------:R-:W-:Y:S01]  /*ca70*/  @!P5 PRMT R142, R235, 0x5410, RZ ;  /* 0x00005410eb8ed816 */ /* 0x000fe200000000ff */
[----:B------:R-:W-:Y:S01]  /*ca80*/  IMAD.MOV.U32 R232, RZ, RZ, R54 ;  /* 0x000000ffffe87224 */ /* 0x000fe200078e0036 */
[----:B------:R-:W-:Y:S01]  /*ca90*/  LOP3.LUT R0, R0, 0xffff, RZ, 0xc0, !PT ;  /* 0x0000ffff00007812 */ /* 0x000fe200078ec0ff */
[----:B------:R-:W-:Y:S01]  /*caa0*/  @!P3 HFMA2.BF16_V2 R242, -RZ.H0_H0, RZ.H0_H0, -R136.H0_H0 ;  /* 0x200000fffff2b231 */ /* 0x000fe20000340988 */
[----:B------:R-:W-:Y:S01]  /*cab0*/  ISETP.GT.U32.AND P5, PT, R26, UR6, PT ;  /* 0x000000061a007c0c */ /* 0x000fe2000bfa4070 */
[----:B------:R-:W-:Y:S01]  /*cac0*/  IMAD.MOV.U32 R57, RZ, RZ, R72 ;  /* 0x000000ffff397224 */ /* 0x000fe200078e0048 */
[----:B------:R-:W-:Y:S01]  /*cad0*/  @P4 PRMT R84, R237, 0x5410, RZ ;  /* 0x00005410ed544816 */ /* 0x000fe200000000ff */
[----:B------:R1:W2:Y:S01]  /*cae0*/  LDL.LU.S16 R26, [R1] ;  /* 0x00000000011a7983 */ /* 0x0002a20000300600 */
[----:B------:R-:W-:Y:S01]  /*caf0*/  ISETP.LE.U32.AND P4, PT, R0, UR6, PT ;  /* 0x0000000600007c0c */ /* 0x000fe2000bf83070 */
[----:B------:R-:W-:Y:S01]  /*cb00*/  IMAD.MOV.U32 R54, RZ, RZ, R58 ;  /* 0x000000ffff367224 */ /* 0x000fe200078e003a */
[----:B------:R-:W-:Y:S01]  /*cb10*/  SHF.R.U32.HI R0, RZ, 0x18, R17 ;  /* 0x00000018ff007819 */ /* 0x000fe20000011611 */
[----:B------:R-:W-:Y:S01]  /*cb20*/  @!P6 HFMA2.BF16_V2 R240, -RZ.H0_H0, RZ.H0_H0, -R138.H0_H0 ;  /* 0x200000fffff0e231 */ /* 0x000fe2000034098a */
[----:B------:R-:W-:Y:S01]  /*cb30*/  @P1 PRMT R140, R239, 0x5410, RZ ;  /* 0x00005410ef8c1816 */ /* 0x000fe200000000ff */
[----:B------:R-:W-:Y:S01]  /*cb40*/  IMAD.MOV.U32 R58, RZ, RZ, R110 ;  /* 0x000000ffff3a7224 */ /* 0x000fe200078e006e */
[----:B------:R-:W-:Y:S01]  /*cb50*/  ISETP.LE.U32.AND P1, PT, R0, UR6, PT ;  /* 0x0000000600007c0c */ /* 0x000fe2000bf23070 */
[----:B------:R-:W-:Y:S01]  /*cb60*/  IMAD.MOV.U32 R110, RZ, RZ, R83 ;  /* 0x000000ffff6e7224 */ /* 0x000fe200078e0053 */
[----:B------:R-:W-:Y:S01]  /*cb70*/  LOP3.LUT R0, R4, 0xff, RZ, 0xc0, !PT ;  /* 0x000000ff04007812 */ /* 0x000fe200078ec0ff */
[----:B------:R-:W-:Y:S01]  /*cb80*/  @P5 HFMA2.BF16_V2 R238, -RZ.H0_H0, RZ.H0_H0, -R139.H0_H0 ;  /* 0x200000ffffee5231 */ /* 0x000fe2000034098b */
[----:B------:R-:W-:Y:S01]  /*cb90*/  @!P6 PRMT R138, R240, 0x5410, RZ ;  /* 0x00005410f08ae816 */ /* 0x000fe200000000ff */
[----:B------:R-:W-:Y:S01]  /*cba0*/  IMAD.MOV.U32 R59, RZ, RZ, R39 ;  /* 0x000000ffff3b7224 */ /* 0x000fe200078e0027 */
[----:B------:R-:W-:Y:S01]  /*cbb0*/  ISETP.LE.U32.AND P6, PT, R0, UR6, PT ;  /* 0x0000000600007c0c */ /* 0x000fe2000bfc3070 */
[----:B------:R-:W-:Y:S01]  /*cbc0*/  @!P4 HFMA2.BF16_V2 R241, -RZ.H0_H0, RZ.H0_H0, -R137.H0_H0 ;  /* 0x200000fffff1c231 */ /* 0x000fe20000340989 */
[C---:B------:R-:W-:Y:S01]  /*cbd0*/  PRMT R3, R16.reuse, 0x7771, RZ ;  /* 0x0000777110037816 */ /* 0x040fe200000000ff */
[----:B------:R-:W-:Y:S01]  /*cbe0*/  IMAD.MOV.U32 R146, RZ, RZ, R48 ;  /* 0x000000ffff927224 */ /* 0x000fe200078e0030 */
[----:B------:R-:W-:Y:S01]  /*cbf0*/  PRMT R5, R16, 0x7773, RZ ;  /* 0x0000777310057816 */ /* 0x000fe200000000ff */
[----:B------:R-:W-:Y:S01]  /*cc00*/  IMAD.MOV.U32 R16, RZ, RZ, R195 ;  /* 0x000000ffff107224 */ /* 0x000fe200078e00c3 */
[----:B------:R-:W-:Y:S01]  /*cc10*/  @P5 PRMT R139, R238, 0x5410, RZ ;  /* 0x00005410ee8b5816 */ /* 0x000fe200000000ff */
[----:B------:R-:W-:Y:S01]  /*cc20*/  @!P1 HFMA2.BF16_V2 R243, -RZ.H0_H0, RZ.H0_H0, -R135.H0_H0 ;  /* 0x200000fffff39231 */ /* 0x000fe20000340987 */
[----:B------:R-:W-:Y:S01]  /*cc30*/  ISETP.GT.U32.AND P5, PT, R3, UR6, PT ;  /* 0x0000000603007c0c */ /* 0x000fe2000bfa4070 */
[----:B------:R-:W-:Y:S01]  /*cc40*/  LDSM.16.MT88.4 R48, [R31+0x1800] ;  /* 0x001800001f30783b */ /* 0x000fe20000004200 */
[----:B------:R-:W-:Y:S01]  /*cc50*/  @!P3 PRMT R136, R242, 0x5410, RZ ;  /* 0x00005410f288b816 */ /* 0x000fe200000000ff */
[----:B------:R-:W-:Y:S01]  /*cc60*/  HMMA.16816.F32.BF16 R60, R112, R64, R60 ;  /* 0x00000040703c723c */ /* 0x000fe2000004183c */
[----:B------:R-:W-:Y:S01]  /*cc70*/  ISETP.GT.U32.AND P3, PT, R5, UR6, PT ;  /* 0x0000000605007c0c */ /* 0x000fe2000bf64070 */
[----:B------:R-:W-:Y:S01]  /*cc80*/  @!P6 HFMA2.BF16_V2 R245, -RZ.H0_H0, RZ.H0_H0, -R132.H0_H0 ;  /* 0x200000fffff5e231 */ /* 0x000fe20000340984 */
[----:B------:R-:W-:-:S02]  /*cc90*/  LOP3.LUT R0, R12, 0xff, RZ, 0xc0, !PT ;  /* 0x000000ff0c007812 */ /* 0x000fc400078ec0ff */
[----:B------:R-:W-:Y:S02]  /*cca0*/  @!P1 PRMT R135, R243, 0x5410, RZ ;  /* 0x00005410f3879816 */ /* 0x000fe400000000ff */
[----:B------:R-:W-:Y:S01]  /*ccb0*/  ISETP.LE.U32.AND P1, PT, R0, UR6, PT ;  /* 0x0000000600007c0c */ /* 0x000fe2000bf23070 */
[C---:B----4-:R-:W-:Y:S01]  /*ccc0*/  HMMA.16816.F32.BF16 R92, R112.reuse, R96, R92 ;  /* 0x00000060705c723c */ /* 0x050fe2000004185c */
[----:B------:R-:W-:Y:S01]  /*ccd0*/  SHF.R.U32.HI R0, RZ, 0x18, R12 ;  /* 0x00000018ff007819 */ /* 0x000fe2000001160c */
[----:B------:R-:W-:Y:S01]  /*cce0*/  @P5 HFMA2.BF16_V2 R244, -RZ.H0_H0, RZ.H0_H0, -R134.H0_H0 ;  /* 0x200000fffff45231 */ /* 0x000fe20000340986 */
[----:B------:R-:W-:Y:S02]  /*ccf0*/  @!P6 PRMT R132, R245, 0x5410, RZ ;  /* 0x00005410f584e816 */ /* 0x000fe400000000ff */
[----:B------:R-:W-:Y:S01]  /*cd00*/  ISETP.LE.U32.AND P6, PT, R0, UR6, PT ;  /* 0x0000000600007c0c */ /* 0x000fe2000bfc3070 */
[----:B------:R-:W-:Y:S01]  /*cd10*/  @P3 HFMA2.BF16_V2 R247, -RZ.H0_H0, RZ.H0_H0, -R119.H0_H0 ;  /* 0x200000fffff73231 */ /* 0x000fe20000340977 */
[----:B------:R-:W-:Y:S01]  /*cd20*/  LOP3.LUT R0, R2, 0xff, RZ, 0xc0, !PT ;  /* 0x000000ff02007812 */ /* 0x000fe200078ec0ff */
[----:B------:R-:W-:Y:S01]  /*cd30*/  HMMA.16816.F32.BF16 R64, R112, R66, R44 ;  /* 0x000000427040723c */ /* 0x000fe2000004182c */
[----:B------:R-:W-:-:S02]  /*cd40*/  MOV R53, R106 ;  /* 0x0000006a00357202 */ /* 0x000fc40000000f00 */
[----:B------:R-:W-:Y:S01]  /*cd50*/  PRMT R3, R8, 0x7772, RZ ;  /* 0x0000777208037816 */ /* 0x000fe200000000ff */
[----:B------:R-:W-:Y:S01]  /*cd60*/  @!P1 HFMA2.BF16_V2 R246, -RZ.H0_H0, RZ.H0_H0, -R13.H0_H0 ;  /* 0x200000fffff69231 */ /* 0x000fe2000034090d */
[----:B------:R-:W-:Y:S01]  /*cd70*/  @P5 PRMT R134, R244, 0x5410, RZ ;  /* 0x00005410f4865816 */ /* 0x000fe200000000ff */
[----:B------:R-:W3:Y:S01]  /*cd80*/  LDSM.16.MT88.4 R104, [R143+0x11800] ;  /* 0x011800008f68783b */ /* 0x000ee20000004200 */
[----:B------:R-:W-:Y:S01]  /*cd90*/  ISETP.LE.U32.AND P5, PT, R0, UR6, PT ;  /* 0x0000000600007c0c */ /* 0x000fe2000bfa3070 */
[----:B------:R-:W-:Y:S01]  /*cda0*/  FFMA.FTZ R0, R52, R34, R233 ;  /* 0x0000002234007223 */ /* 0x000fe200000100e9 */
[----:B------:R-:W-:Y:S01]  /*cdb0*/  @P3 PRMT R119, R247, 0x5410, RZ ;  /* 0x00005410f7773816 */ /* 0x000fe200000000ff */
[----:B------:R-:W-:Y:S01]  /*cdc0*/  IMAD.MOV.U32 R233, RZ, RZ, R55 ;  /* 0x000000ffffe97224 */ /* 0x000fe200078e0037 */
[----:B------:R-:W-:Y:S01]  /*cdd0*/  ISETP.GT.U32.AND P3, PT, R3, UR6, PT ;  /* 0x0000000603007c0c */ /* 0x000fe2000bf64070 */
[----:B------:R-:W-:Y:S01]  /*cde0*/  FFMA.FTZ R3, R16, R35, R27 ;  /* 0x0000002310037223 */ /* 0x000fe2000001001b */
[----:B------:R-:W-:Y:S01]  /*cdf0*/  MOV R222, R53 ;  /* 0x0000003500de7202 */ /* 0x000fe20000000f00 */
[----:B------:R-:W-:Y:S01]  /*ce00*/  IMAD.MOV.U32 R16, RZ, RZ, R233 ;  /* 0x000000ffff107224 */ /* 0x000fe200078e00e9 */
[----:B------:R-:W-:Y:S01]  /*ce10*/  PRMT R5, R8, 0x7773, RZ ;  /* 0x0000777308057816 */ /* 0x000fe200000000ff */
[----:B------:R-:W-:Y:S01]  /*ce20*/  @!P6 HFMA2.BF16_V2 R250, -RZ.H0_H0, RZ.H0_H0, -R6.H0_H0 ;  /* 0x200000fffffae231 */ /* 0x000fe20000340906 */
[----:B------:R-:W-:Y:S01]  /*ce30*/  @!P1 PRMT R13, R246, 0x5410, RZ ;  /* 0x00005410f60d9816 */ /* 0x000fe200000000ff */
[----:B------:R-:W-:Y:S01]  /*ce40*/  FADD.FTZ R3, R222, R3 ;  /* 0x00000003de037221 */ /* 0x000fe20000010000 */
[----:B------:R-:W-:Y:S01]  /*ce50*/  @!P4 PRMT R137, R241, 0x5410, RZ ;  /* 0x00005410f189c816 */ /* 0x000fe200000000ff */
[----:B------:R-:W-:Y:S01]  /*ce60*/  @!P5 HFMA2.BF16_V2 R249, -RZ.H0_H0, RZ.H0_H0, -R15.H0_H0 ;  /* 0x200000fffff9d231 */ /* 0x000fe2000034090f */
[----:B------:R-:W-:Y:S01]  /*ce70*/  ISETP.GT.U32.AND P1, PT, R5, UR6, PT ;  /* 0x0000000605007c0c */ /* 0x000fe2000bf24070 */
[----:B------:R-:W-:Y:S01]  /*ce80*/  FADD.FTZ R3, R16, R3 ;  /* 0x0000000310037221 */ /* 0x000fe20000010000 */
[----:B------:R-:W-:Y:S01]  /*ce90*/  ISETP.GT.U32.AND P4, PT, R18, UR6, PT ;  /* 0x0000000612007c0c */ /* 0x000fe2000bf84070 */
[----:B------:R1:W4:Y:S01]  /*cea0*/  LDL.LU.S16 R5, [R1+0x4] ;  /* 0x0000040001057983 */ /* 0x0003220000300600 */
[----:B------:R-:W-:Y:S01]  /*ceb0*/  PRMT R4, R8, 0x7771, RZ ;  /* 0x0000777108047816 */ /* 0x000fe200000000ff */
[----:B------:R-:W-:Y:S01]  /*cec0*/  IMAD.MOV.U32 R27, RZ, RZ, R232 ;  /* 0x000000ffff1b7224 */ /* 0x000fe200078e00e8 */
[----:B------:R-:W-:Y:S01]  /*ced0*/  @!P6 PRMT R6, R250, 0x5410, RZ ;  /* 0x00005410fa06e816 */ /* 0x000fe200000000ff */
[----:B------:R1:W5:Y:S01]  /*cee0*/  LDL.LU.S16 R18, [R1+0x8] ;  /* 0x0000080001127983 */ /* 0x0003620000300600 */
[----:B------:R-:W-:Y:S01]  /*cef0*/  IMAD.MOV.U32 R52, RZ, RZ, R56 ;  /* 0x000000ffff347224 */ /* 0x000fe200078e0038 */
[----:B------:R-:W-:Y:S01]  /*cf00*/  @!P5 PRMT R15, R249, 0x5410, RZ ;  /* 0x00005410f90fd816 */ /* 0x000fe200000000ff */
[----:B------:R-:W-:Y:S01]  /*cf10*/  IMAD.MOV.U32 R56, RZ, RZ, R108 ;  /* 0x000000ffff387224 */ /* 0x000fe200078e006c */
[----:B------:R1:W5:Y:S01]  /*cf20*/  LDL.LU.S16 R17, [R1+0xc] ;  /* 0x00000c0001117983 */ /* 0x0003620000300600 */
[----:B------:R-:W-:Y:S01]  /*cf30*/  IMAD.MOV.U32 R55, RZ, RZ, R30 ;  /* 0x000000ffff377224 */ /* 0x000fe200078e001e */
[----:B------:R-:W-:Y:S01]  /*cf40*/  MOV R53, R57 ;  /* 0x0000003900357202 */ /* 0x000fe20000000f00 */
[----:B------:R-:W-:Y:S01]  /*cf50*/  IMAD.MOV.U32 R232, RZ, RZ, R54 ;  /* 0x000000ffffe87224 */ /* 0x000fe200078e0036 */
[----:B------:R1:W5:Y:S01]  /*cf60*/  LDL.LU.S16 R16, [R1+0x10] ;  /* 0x0000100001107983 */ /* 0x0003620000300600 */
[----:B------:R-:W-:Y:S01]  /*cf70*/  @P4 HFMA2.BF16_V2 R248, -RZ.H0_H0, RZ.H0_H0, -R133.H0_H0 ;  /* 0x200000fffff84231 */ /* 0x000fe20000340985 */
[----:B------:R-:W-:Y:S01]  /*cf80*/  MOV R57, R109 ;  /* 0x0000006d00397202 */ /* 0x000fe20000000f00 */
[----:B------:R-:W-:Y:S01]  /*cf90*/  IMAD.MOV.U32 R233, RZ, RZ, R55 ;  /* 0x000000ffffe97224 */ /* 0x000fe200078e0037 */
[----:B------:R-:W-:Y:S01]  /*cfa0*/  MOV R222, R52 ;  /* 0x0000003400de7202 */ /* 0x000fe20000000f00 */
[----:B------:R-:W-:Y:S01]  /*cfb0*/  IMAD.MOV.U32 R30, RZ, RZ, R80 ;  /* 0x000000ffff1e7224 */ /* 0x000fe200078e0050 */
[----:B------:R-:W-:Y:S01]  /*cfc0*/  @P4 PRMT R133, R248, 0x5410, RZ ;  /* 0x00005410f8854816 */ /* 0x000fe200000000ff */
[----:B------:R-:W-:Y:S01]  /*cfd0*/  @P3 HFMA2.BF16_V2 R252, -RZ.H0_H0, RZ.H0_H0, -R11.H0_H0 ;  /* 0x200000fffffc3231 */ /* 0x000fe2000034090b */
[----:B------:R-:W-:Y:S01]  /*cfe0*/  ISETP.GT.U32.AND P4, PT, R4, UR6, PT ;  /* 0x0000000604007c0c */ /* 0x000fe2000bf84070 */
[--C-:B------:R-:W-:Y:S01]  /*cff0*/  FADD.FTZ R4, R234, R0.reuse ;  /* 0x00000000ea047221 */ /* 0x100fe20000010000 */
[----:B------:R-:W-:Y:S01]  /*d000*/  PRMT R0, R33, 0x7632, R0 ;  /* 0x0000763221007816 */ /* 0x000fe20000000000 */
[----:B------:R-:W-:Y:S01]  /*d010*/  IMAD.MOV.U32 R234, RZ, RZ, R53 ;  /* 0x000000ffffea7224 */ /* 0x000fe200078e0035 */
[----:B------:R-:W-:Y:S01]  /*d020*/  MOV R52, R56 ;  /* 0x0000003800347202 */ /* 0x000fe20000000f00 */
[----:B------:R-:W-:Y:S01]  /*d030*/  IMAD.MOV.U32 R56, RZ, RZ, R110 ;  /* 0x000000ffff387224 */ /* 0x000fe200078e006e */
[----:B------:R-:W-:Y:S01]  /*d040*/  LOP3.LUT R2, R0, 0xff, RZ, 0xc0, !PT ;  /* 0x000000ff00027812 */ /* 0x000fe200078ec0ff */
[----:B------:R-:W-:Y:S01]  /*d050*/  IMAD.MOV.U32 R53, RZ, RZ, R57 ;  /* 0x000000ffff357224 */ /* 0x000fe200078e0039 */
[----:B------:R-:W-:Y:S01]  /*d060*/  PRMT R0, R12, 0x7632, R0 ;  /* 0x000076320c007816 */ /* 0x000fe20000000000 */
[----:B------:R-:W-:Y:S01]  /*d070*/  IMAD.MOV.U32 R57, RZ, RZ, R111 ;  /* 0x000000ffff397224 */ /* 0x000fe200078e006f */
[----:B------:R-:W-:Y:S01]  /*d080*/  ISETP.LE.U32.AND P6, PT, R2, UR6, PT ;  /* 0x0000000602007c0c */ /* 0x000fe2000bfc3070 */
[----:B------:R-:W-:Y:S01]  /*d090*/  FADD.FTZ R3, R233, R3 ;  /* 0x00000003e9037221 */ /* 0x000fe20000010000 */
[----:B------:R-:W-:Y:S01]  /*d0a0*/  LOP3.LUT R2, R0, 0xff, RZ, 0xc0, !PT ;  /* 0x000000ff00027812 */ /* 0x000fe200078ec0ff */
[----:B------:R-:W-:Y:S01]  /*d0b0*/  @P4 HFMA2.BF16_V2 R251, -RZ.H0_H0, RZ.H0_H0, -R14.H0_H0 ;  /* 0x200000fffffb4231 */ /* 0x000fe2000034090e */
[----:B------:R-:W-:Y:S01]  /*d0c0*/  LOP3.LUT R0, R33, 0xffff, RZ, 0xc0, !PT ;  /* 0x0000ffff21007812 */ /* 0x000fe200078ec0ff */
[----:B------:R-:W-:Y:S01]  /*d0d0*/  IMAD.MOV.U32 R55, RZ, RZ, R30 ;  /* 0x000000ffff377224 */ /* 0x000fe200078e001e */
[----:B------:R-:W-:Y:S01]  /*d0e0*/  ISETP.LE.U32.AND P5, PT, R2, UR6, PT ;  /* 0x0000000602007c0c */ /* 0x000fe2000bfa3070 */
[----:B------:R-:W-:Y:S01]  /*d0f0*/  FADD.FTZ R2, R27, R4 ;  /* 0x000000041b027221 */ /* 0x000fe20000010000 */
[----:B------:R-:W-:Y:S01]  /*d100*/  SHF.R.U32.HI R0, RZ, 0x8, R0 ;  /* 0x00000008ff007819 */ /* 0x000fe20000011600 */
[----:B------:R-:W-:Y:S01]  /*d110*/  IMAD.MOV.U32 R54, RZ, RZ, R58 ;  /* 0x000000ffff367224 */ /* 0x000fe200078e003a */
[----:B------:R-:W-:Y:S01]  /*d120*/  MOV R109, R82 ;  /* 0x00000052006d7202 */ /* 0x000fe20000000f00 */
[----:B------:R-:W-:Y:S01]  /*d130*/  IMAD.MOV.U32 R108, RZ, RZ, R81 ;  /* 0x000000ffff6c7224 */ /* 0x000fe200078e0051 */
[----:B------:R-:W-:Y:S01]  /*d140*/  LOP3.LUT R0, R0, 0xffff, RZ, 0xc0, !PT ;  /* 0x0000ffff00007812 */ /* 0x000fe200078ec0ff */
[C---:B---3--:R-:W-:Y:S01]  /*d150*/  HMMA.16816.F32.BF16 R100, R112.reuse, R104, R100 ;  /* 0x000000687064723c */ /* 0x048fe20000041864 */
[----:B------:R-:W-:Y:S01]  /*d160*/  @P4 PRMT R14, R251, 0x5410, RZ ;  /* 0x00005410fb0e4816 */ /* 0x000fe200000000ff */
[----:B------:R-:W-:Y:S01]  /*d170*/  FADD.FTZ R2, R232, R2 ;  /* 0x00000002e8027221 */ /* 0x000fe20000010000 */
[----:B------:R-:W-:Y:S01]  /*d180*/  ISETP.LE.U32.AND P4, PT, R0, UR6, PT ;  /* 0x0000000600007c0c */ /* 0x000fe2000bf83070 */
[----:B------:R-:W-:Y:S01]  /*d190*/  FADD.FTZ R4, R57, R3 ;  /* 0x0000000339047221 */ /* 0x000fe20000010000 */
[----:B------:R-:W-:Y:S01]  /*d1a0*/  LOP3.LUT R0, R12, 0xffff, RZ, 0xc0, !PT ;  /* 0x0000ffff0c007812 */ /* 0x000fe200078ec0ff */
[----:B------:R-:W-:Y:S01]  /*d1b0*/  FADD.FTZ R2, R56, R2 ;  /* 0x0000000238027221 */ /* 0x000fe20000010000 */
[----:B------:R-:W3:Y:S01]  /*d1c0*/  LDC R12, c[0x0][0x448] ;  /* 0x00011200ff0c7b82 */ /* 0x000ee20000000800 */
[----:B------:R-:W-:Y:S01]  /*d1d0*/  @P3 PRMT R11, R252, 0x5410, RZ ;  /* 0x00005410fc0b3816 */ /* 0x000fe200000000ff */
[----:B------:R-:W-:Y:S01]  /*d1e0*/  IMAD.MOV.U32 R58, RZ, RZ, R109 ;  /* 0x000000ffff3a7224 */ /* 0x000fe200078e006d */
[----:B------:R-:W-:Y:S01]  /*d1f0*/  SHF.R.U32.HI R0, RZ, 0x8, R0 ;  /* 0x00000008ff007819 */ /* 0x000fe20000011600 */
[----:B------:R-:W-:Y:S01]  /*d200*/  FADD.FTZ R3, R234, R2 ;  /* 0x00000002ea037221 */ /* 0x000fe20000010000 */
[----:B------:R-:W-:Y:S01]  /*d210*/  MOV R232, R52 ;  /* 0x0000003400e87202 */ /* 0x000fe20000000f00 */
[----:B------:R-:W-:Y:S01]  /*d220*/  IMAD.MOV.U32 R233, RZ, RZ, R54 ;  /* 0x000000ffffe97224 */ /* 0x000fe200078e0036 */
[----:B------:R-:W-:Y:S01]  /*d230*/  LOP3.LUT R0, R0, 0xffff, RZ, 0xc0, !PT ;  /* 0x0000ffff00007812 */ /* 0x000fe200078ec0ff */
[----:B------:R-:W-:Y:S01]  /*d240*/  IMAD.MOV.U32 R52, RZ, RZ, R55 ;  /* 0x000000ffff347224 */ /* 0x000fe200078e0037 */
[----:B------:R-:W-:Y:S01]  /*d250*/  MOV R30, R108 ;  /* 0x0000006c001e7202 */ /* 0x000fe20000000f00 */
[C---:B------:R-:W-:Y:S01]  /*d260*/  HMMA.16816.F32.BF16 R104, R112.reuse, R106, R88 ;  /* 0x0000006a7068723c */ /* 0x040fe20000041858 */
[----:B------:R-:W-:Y:S01]  /*d270*/  ISETP.LE.U32.AND P3, PT, R0, UR6, PT ;  /* 0x0000000600007c0c */ /* 0x000fe2000bf63070 */
[----:B------:R-:W-:Y:S01]  /*d280*/  FADD.FTZ R3, R232, R3 ;  /* 0x00000003e8037221 */ /* 0x000fe20000010000 */
[----:B------:R-:W-:Y:S01]  /*d290*/  FADD.FTZ R2, R222, R4 ;  /* 0x00000004de027221 */ /* 0x000fe20000010000 */
[----:B------:R-:W-:Y:S01]  /*d2a0*/  IMAD.MOV.U32 R54, RZ, RZ, R58 ;  /* 0x000000ffff367224 */ /* 0x000fe200078e003a */
[----:B------:R-:W-:Y:S01]  /*d2b0*/  MOV R55, R59 ;  /* 0x0000003b00377202 */ /* 0x000fe20000000f00 */
[----:B------:R-:W-:Y:S01]  /*d2c0*/  FADD.FTZ R3, R52, R3 ;  /* 0x0000000334037221 */ /* 0x000fe20000010000 */
[----:B------:R-:W-:Y:S01]  /*d2d0*/  FADD.FTZ R2, R233, R2 ;  /* 0x00000002e9027221 */ /* 0x000fe20000010000 */
[----:B------:R-:W-:Y:S01]  /*d2e0*/  MOV R198, R73 ;  /* 0x0000004900c67202 */ /* 0x000fe20000000f00 */
[----:B------:R-:W1:Y:S01]  /*d2f0*/  LDSM.16.MT88.4 R80, [R31+0x3800] ;  /* 0x003800001f50783b */ /* 0x000e620000004200 */
[----:B------:R-:W-:Y:S01]  /*d300*/  FADD.FTZ R3, R54, R3 ;  /* 0x0000000336037221 */ /* 0x000fe20000010000 */
[----:B------:R-:W-:Y:S01]  /*d310*/  FADD.FTZ R2, R53, R2 ;  /* 0x0000000235027221 */ /* 0x000fe20000010000 */
[----:B------:R-:W-:Y:S01]  /*d320*/  MOV R195, R41 ;  /* 0x0000002900c37202 */ /* 0x000fe20000000f00 */
[----:B------:R-:W1:Y:S01]  /*d330*/  LDSM.16.MT88.4 R72, [R143+0xf800] ;  /* 0x00f800008f48783b */ /* 0x000e620000004200 */
[----:B------:R-:W-:Y:S01]  /*d340*/  FADD.FTZ R3, R30, R3 ;  /* 0x000000031e037221 */ /* 0x000fe20000010000 */
[----:B------:R-:W-:Y:S01]  /*d350*/  FADD.FTZ R2, R55, R2 ;  /* 0x0000000237027221 */ /* 0x000fe20000010000 */
[----:B------:R-:W-:Y:S01]  /*d360*/  HMMA.16816.F32.BF16 R96, R112, R98, R76 ;  /* 0x000000627060723c */ /* 0x000fe2000004184c */
[----:B------:R-:W1:Y:S01]  /*d370*/  LDSM.16.MT88.4 R40, [R143+0xd800] ;  /* 0x00d800008f28783b */ /* 0x000e620000004200 */
[----:B------:R-:W-:Y:S01]  /*d380*/  FADD.FTZ R3, R19, R3 ;  /* 0x0000000313037221 */ /* 0x000fe20000010000 */
[----:B------:R-:W-:-:S02]  /*d390*/  FADD.FTZ R2, R198, R2 ;  /* 0x00000002c6027221 */ /* 0x000fc40000010000 */
[----:B------:R-:W1:Y:S01]  /*d3a0*/  LDSM.16.MT88.4 R108, [R31+0x5800] ;  /* 0x005800001f6c783b */ /* 0x000e620000004200 */
[----:B---3--:R-:W-:-:S03]  /*d3b0*/  IMAD.SHL.U32 R12, R12, 0x8, RZ ;  /* 0x000000080c0c7824 */ /* 0x008fc600078e00ff */
[----:B------:R-:W3:Y:S04]  /*d3c0*/  LDSM.16.MT88.4 R56, [R144+0x1800] ;  /* 0x001800009038783b */ /* 0x000ee80000004200 */
[----:B------:R-:W5:Y:S01]  /*d3d0*/  LDSM.16.MT88.4 R88, [R144+0x3800] ;  /* 0x003800009058783b */ /* 0x000f620000004200 */
[C---:B------:R-:W-:Y:S08]  /*d3e0*/  HMMA.16816.F32.BF16 R44, R112.reuse, R48, R204 ;  /* 0x00000030702c723c */ /* 0x040ff000000418cc */
[C---:B------:R-:W-:Y:S08]  /*d3f0*/  HMMA.16816.F32.BF16 R48, R112.reuse, R50, R208 ;  /* 0x000000327030723c */ /* 0x040ff000000418d0 */
[C---:B-1----:R-:W-:Y:S08]  /*d400*/  HMMA.16816.F32.BF16 R76, R112.reuse, R80, R164 ;  /* 0x00000050704c723c */ /* 0x042ff000000418a4 */
[C---:B------:R-:W-:Y:S08]  /*d410*/  HMMA.16816.F32.BF16 R68, R112.reuse, R72, R128 ;  /* 0x000000487044723c */ /* 0x040ff00000041880 */
[C---:B------:R-:W-:Y:S08]  /*d420*/  HMMA.16816.F32.BF16 R36, R112.reuse, R40, R176 ;  /* 0x000000287024723c */ /* 0x040ff000000418b0 */
[C---:B------:R-:W-:Y:S08]  /*d430*/  HMMA.16816.F32.BF16 R128, R112.reuse, R108, R160 ;  /* 0x0000006c7080723c */ /* 0x040ff000000418a0 */
[C---:B---3--:R-:W-:Y:S08]  /*d440*/  HMMA.16816.F32.BF16 R52, R112.reuse, R56, R228 ;  /* 0x000000387034723c */ /* 0x048ff000000418e4 */
[C---:B------:R-:W-:Y:S08]  /*d450*/  HMMA.16816.F32.BF16 R40, R112.reuse, R42, R180 ;  /* 0x0000002a7028723c */ /* 0x040ff000000418b4 */
[C---:B------:R-:W-:Y:S08]  /*d460*/  HMMA.16816.F32.BF16 R72, R112.reuse, R74, R156 ;  /* 0x0000004a7048723c */ /* 0x040ff0000004189c */
[C---:B------:R-:W-:Y:S08]  /*d470*/  HMMA.16816.F32.BF16 R80, R112.reuse, R82, R200 ;  /* 0x000000527050723c */ /* 0x040ff000000418c8 */
[C---:B------:R-:W-:Y:S08]  /*d480*/  HMMA.16816.F32.BF16 R108, R112.reuse, R110, R148 ;  /* 0x0000006e706c723c */ /* 0x040ff00000041894 */
[----:B------:R-:W-:Y:S01]  /*d490*/  HMMA.16816.F32.BF16 R56, R112, R58, R224 ;  /* 0x0000003a7038723c */ /* 0x000fe200000418e0 */
[----:B--2---:R-:W-:-:S05]  /*d4a0*/  @P1 HFMA2.BF16_V2 R26, -RZ.H0_H0, RZ.H0_H0, -R9.H0_H0 ;  /* 0x200000ffff1a1231 */ /* 0x004fca0000340909 */
[----:B------:R-:W-:-:S04]  /*d4b0*/  PRMT R4, R26, 0x7610, R4 ;  /* 0x000076101a047816 */ /* 0x000fc80000000004 */
[----:B------:R-:W-:Y:S01]  /*d4c0*/  @P1 PRMT R9, R4, 0x5410, RZ ;  /* 0x0000541004091816 */ /* 0x000fe200000000ff */
[----:B------:R-:W-:Y:S02]  /*d4d0*/  IMAD.MOV.U32 R4, RZ, RZ, R190 ;  /* 0x000000ffff047224 */ /* 0x000fe400078e00be */
[----:B----4-:R-:W-:Y:S02]  /*d4e0*/  @!P6 HFMA2.BF16_V2 R5, -RZ.H0_H0, RZ.H0_H0, -R87.H0_H0 ;  /* 0x200000ffff05e231 */ /* 0x010fe40000340957 */
[----:B-----5:R-:W-:Y:S02]  /*d4f0*/  @!P5 HFMA2.BF16_V2 R18, -RZ.H0_H0, RZ.H0_H0, -R7.H0_H0 ;  /* 0x200000ffff12d231 */ /* 0x020fe40000340907 */
[----:B------:R-:W-:Y:S02]  /*d500*/  @!P4 HFMA2.BF16_V2 R17, -RZ.H0_H0, RZ.H0_H0, -R141.H0_H0 ;  /* 0x200000ffff11c231 */ /* 0x000fe4000034098d */
[----:B------:R-:W-:Y:S01]  /*d510*/  @!P3 HFMA2.BF16_V2 R16, -RZ.H0_H0, RZ.H0_H0, -R10.H0_H0 ;  /* 0x200000ffff10b231 */ /* 0x000fe2000034090a */
[----:B------:R-:W-:-:S02]  /*d520*/  PRMT R8, R18, 0x7610, R8 ;  /* 0x0000761012087816 */ /* 0x000fc40000000008 */
[----:B------:R-:W-:Y:S02]  /*d530*/  PRMT R0, R17, 0x7610, R0 ;  /* 0x0000761011007816 */ /* 0x000fe40000000000 */
[----:B------:R-:W-:Y:S02]  /*d540*/  PRMT R24, R16, 0x7610, R24 ;  /* 0x0000761010187816 */ /* 0x000fe40000000018 */
[----:B------:R-:W-:Y:S01]  /*d550*/  PRMT R25, R5, 0x7610, R25 ;  /* 0x0000761005197816 */ /* 0x000fe20000000019 */
[----:B------:R-:W1:Y:S01]  /*d560*/  LDSM.16.MT88.4 R16, [R144+0x5800] ;  /* 0x005800009010783b */ /* 0x000e620000004200 */
[----:B------:R-:W-:Y:S01]  /*d570*/  IMAD.MOV.U32 R5, RZ, RZ, R191 ;  /* 0x000000ffff057224 */ /* 0x000fe200078e00bf */
[----:B------:R-:W-:Y:S01]  /*d580*/  @!P5 PRMT R7, R8, 0x5410, RZ ;  /* 0x000054100807d816 */ /* 0x000fe200000000ff */
[----:B------:R-:W-:Y:S01]  /*d590*/  FADD.FTZ R8, R145, R2 ;  /* 0x0000000291087221 */ /* 0x000fe20000010000 */
[----:B------:R-:W-:Y:S01]  /*d5a0*/  @!P4 PRMT R141, R0, 0x5410, RZ ;  /* 0x00005410008dc816 */ /* 0x000fe200000000ff */
[----:B------:R-:W-:Y:S01]  /*d5b0*/  FADD.FTZ R0, R146, R3 ;  /* 0x0000000392007221 */ /* 0x000fe20000010000 */
[----:B------:R-:W-:Y:S01]  /*d5c0*/  IMAD.WIDE R2, R12, 0x2, R4 ;  /* 0x000000020c027825 */ /* 0x000fe200078e0204 */
[----:B------:R-:W-:Y:S01]  /*d5d0*/  STG.E.U16 desc[UR16][R4.64+-0x80], R147 ;  /* 0xffff809304007986 */ /* 0x000fe2000c101510 */
[----:B------:R-:W-:-:S03]  /*d5e0*/  @!P6 PRMT R87, R25, 0x5410, RZ ;  /* 0x000054101957e816 */ /* 0x000fc600000000ff */
[----:B------:R-:W-:Y:S04]  /*d5f0*/  STG.E.U16 desc[UR16][R4.64+-0x7e], R168 ;  /* 0xffff82a804007986 */ /* 0x000fe8000c101510 */
[----:B------:R-:W-:Y:S04]  /*d600*/  STG.E.U16 desc[UR16][R2.64+-0x80], R174 ;  /* 0xffff80ae02007986 */ /* 0x000fe8000c101510 */
[----:B------:R-:W-:Y:S04]  /*d610*/  STG.E.U16 desc[UR16][R2.64+-0x7e], R173 ;  /* 0xffff82ad02007986 */ /* 0x000fe8000c101510 */
[----:B------:R-:W-:Y:S04]  /*d620*/  STG.E.U16 desc[UR16][R4.64+-0x70], R172 ;  /* 0xffff90ac04007986 */ /* 0x000fe8000c101510 */
[----:B------:R-:W-:Y:S04]  /*d630*/  STG.E.U16 desc[UR16][R4.64+-0x6e], R171 ;  /* 0xffff92ab04007986 */ /* 0x000fe8000c101510 */
[----:B------:R-:W-:Y:S04]  /*d640*/  STG.E.U16 desc[UR16][R2.64+-0x70], R170 ;  /* 0xffff90aa02007986 */ /* 0x000fe8000c101510 */
[----:B------:R-:W-:Y:S01]  /*d650*/  STG.E.U16 desc[UR16][R2.64+-0x6e], R169 ;  /* 0xffff92a902007986 */ /* 0x000fe2000c101510 */
[----:B------:R-:W-:-:S03]  /*d660*/  @!P3 PRMT R10, R24, 0x5410, RZ ;  /* 0x00005410180ab816 */ /* 0x000fc600000000ff */
[----:B------:R-:W-:Y:S04]  /*d670*/  STG.E.U16 desc[UR16][R4.64+-0x60], R142 ;  /* 0xffffa08e04007986 */ /* 0x000fe8000c101510 */
[----:B------:R-:W-:Y:S04]  /*d680*/  STG.E.U16 desc[UR16][R4.64+-0x5e], R141 ;  /* 0xffffa28d04007986 */ /* 0x000fe8000c101510 */
[----:B------:R-:W-:Y:S04]  /*d690*/  STG.E.U16 desc[UR16][R2.64+-0x60], R87 ;  /* 0xffffa05702007986 */ /* 0x000fe8000c101510 */
[----:B------:R-:W-:Y:S01]  /*d6a0*/  STG.E.U16 desc[UR16][R2.64+-0x5e], R86 ;  /* 0xffffa25602007986 */ /* 0x000fe2000c101510 */
[----:B------:R-:W-:-:S03]  /*d6b0*/  FADD.FTZ R8, R195, R8 ;  /* 0x00000008c3087221 */ /* 0x000fc60000010000 */
[----:B------:R-:W-:Y:S04]  /*d6c0*/  STG.E.U16 desc[UR16][R4.64+-0x50], R85 ;  /* 0xffffb05504007986 */ /* 0x000fe8000c101510 */
[----:B------:R2:W-:Y:S04]  /*d6d0*/  STG.E.U16 desc[UR16][R4.64+-0x4e], R84 ;  /* 0xffffb25404007986 */ /* 0x0005e8000c101510 */
[----:B------:R-:W-:Y:S04]  /*d6e0*/  STG.E.U16 desc[UR16][R2.64+-0x50], R140 ;  /* 0xffffb08c02007986 */ /* 0x000fe8000c101510 */
[----:B------:R-:W-:Y:S04]  /*d6f0*/  STG.E.U16 desc[UR16][R2.64+-0x4e], R139 ;  /* 0xffffb28b02007986 */ /* 0x000fe8000c101510 */
[----:B------:R-:W-:Y:S04]  /*d700*/  STG.E.U16 desc[UR16][R4.64+-0x40], R138 ;  /* 0xffffc08a04007986 */ /* 0x000fe8000c101510 */
[----:B------:R-:W-:Y:S01]  /*d710*/  STG.E.U16 desc[UR16][R4.64+-0x3e], R137 ;  /* 0xffffc28904007986 */ /* 0x000fe2000c101510 */
[----:B------:R-:W-:-:S03]  /*d720*/  FADD.FTZ R12, R118, R0 ;  /* 0x00000000760c7221 */ /* 0x000fc60000010000 */
[----:B------:R-:W-:Y:S04]  /*d730*/  STG.E.U16 desc[UR16][R2.64+-0x40], R136 ;  /* 0xffffc08802007986 */ /* 0x000fe8000c101510 */
[----:B------:R-:W-:Y:S01]  /*d740*/  STG.E.U16 desc[UR16][R2.64+-0x3e], R135 ;  /* 0xffffc28702007986 */ /* 0x000fe2000c101510 */
[----:B------:R-:W-:-:S03]  /*d750*/  FADD.FTZ R0, R116, R8 ;  /* 0x0000000874007221 */ /* 0x000fc60000010000 */
        /* <DEDUP_REMOVED lines=15> */
[----:B--2---:R-:W-:Y:S01]  /*d850*/  HMMA.16816.F32.BF16 R84, R112, R88, R216 ;  /* 0x000000587054723c */ /* 0x004fe200000418d8 */
[----:B---3--:R-:W-:-:S04]  /*d860*/  FADD.FTZ R2, R199, R12 ;  /* 0x0000000cc7027221 */ /* 0x008fc80000010000 */
[----:B------:R-:W-:-:S04]  /*d870*/  FADD.FTZ R2, R192, R2 ;  /* 0x00000002c0027221 */ /* 0x000fc80000010000 */
[----:B------:R-:W-:Y:S01]  /*d880*/  FADD.FTZ R2, R186, R2 ;  /* 0x00000002ba027221 */ /* 0x000fe20000010000 */
[C---:B------:R-:W-:Y:S04]  /*d890*/  HMMA.16816.F32.BF16 R88, R112.reuse, R90, R212 ;  /* 0x0000005a7058723c */ /* 0x040fe800000418d4 */
[----:B------:R3:W-:Y:S04]  /*d8a0*/  STL [R1+0x38], R2 ;  /* 0x0000380201007387 */ /* 0x0007e80000100800 */
[----:B------:R3:W-:Y:S01]  /*d8b0*/  STL [R1+0x3c], R0 ;  /* 0x00003c0001007387 */ /* 0x0007e20000100800 */
[C---:B-1----:R-:W-:Y:S08]  /*d8c0*/  HMMA.16816.F32.BF16 R132, R112.reuse, R16, R152 ;  /* 0x000000107084723c */ /* 0x042ff00000041898 */
[----:B------:R-:W-:Y:S01]  /*d8d0*/  HMMA.16816.F32.BF16 R112, R112, R18, R20 ;  /* 0x000000127070723c */ /* 0x000fe20000041814 */
[----:B------:R-:W-:Y:S01]  /*d8e0*/  IADD3 R205, P1, PT, R190, -0x100, RZ ;  /* 0xffffff00becd7810 */ /* 0x000fe20007f3e0ff */
[----:B------:R-:W-:Y:S01]  /*d8f0*/  IMAD.MOV.U32 R3, RZ, RZ, R175 ;  /* 0x000000ffff037224 */ /* 0x000fe200078e00af */
[----:B------:R-:W-:Y:S01]  /*d900*/  IADD3 R198, PT, PT, R223, -0x3, RZ ;  /* 0xfffffffddfc67810 */ /* 0x000fe20007ffe0ff */
[----:B------:R-:W-:Y:S01]  /*d910*/  IMAD.MOV.U32 R116, RZ, RZ, R184 ;  /* 0x000000ffff747224 */ /* 0x000fe200078e00b8 */
[----:B------:R-:W-:-:S15]  /*d920*/  IADD3.X R204, PT, PT, R191, -0x1, RZ, P1, !PT ;  /* 0xffffffffbfcc7810 */ /* 0x000fde0000ffe4ff */
.L_x_832:
[----:B------:R-:W-:-:S13]  /*d930*/  ISETP.GE.AND P1, PT, R198, RZ, PT ;  /* 0x000000ffc600720c */ /* 0x000fda0003f26270 */
[----:B------:R-:W-:Y:S05]  /*d940*/  @!P1 BRA `(.L_x_837) ;  /* 0x0000004c00389947 */ /* 0x000fea0003800000 */
[----:B--2---:R-:W2:Y:S01]  /*d950*/  LDL.LU R4, [R1+0x70] ;  /* 0x0000700001047983 */ /* 0x004ea20000300800 */
[----:B------:R-:W-:Y:S01]  /*d960*/  SHF.R.U32.HI R180, RZ, 0x1, R189 ;  /* 0x00000001ffb47819 */ /* 0x000fe200000116bd */
[----:B------:R-:W3:Y:S01]  /*d970*/  LDC.64 R224, c[0x0][0x3c0] ;  /* 0x0000f000ffe07b82 */ /* 0x000ee20000000a00 */
[----:B------:R-:W-:Y:S01]  /*d980*/  IMAD.MOV.U32 R117, RZ, RZ, R3 ;  /* 0x000000ffff757224 */ /* 0x000fe200078e0003 */
[----:B------:R-:W1:Y:S01]  /*d990*/  S2R R189, SR_TID.X ;  /* 0x0000000000bd7919 */ /* 0x000e620000002100 */
[----:B------:R-:W4:Y:S01]  /*d9a0*/  LDCU UR4, c[0x0][0x440] ;  /* 0x00008800ff0477ac */ /* 0x000f220008000800 */
[----:B------:R-:W-:Y:S02]  /*d9b0*/  IMAD.MOV.U32 R182, RZ, RZ, 0x20 ;  /* 0x00000020ffb67424 */ /* 0x000fe400078e00ff */
[----:B------:R-:W-:Y:S01]  /*d9c0*/  IMAD.MOV.U32 R186, RZ, RZ, 0x20 ;  /* 0x00000020ffba7424 */ /* 0x000fe200078e00ff */
[----:B------:R-:W-:Y:S01]  /*d9d0*/  UMOV UR8, 0x400 ;  /* 0x0000040000087882 */ /* 0x000fe20000000000 */
[----:B------:R-:W5:Y:S01]  /*d9e0*/  LDC R195, c[0x0][0x4f8] ;  /* 0x00013e00ffc37b82 */ /* 0x000f620000000800 */
[----:B------:R-:W-:Y:S01]  /*d9f0*/  SEL R182, R182, 0xffffffe0, !P2 ;  /* 0xffffffe0b6b67807 */ /* 0x000fe20005000000 */
[----:B------:R-:W-:Y:S01]  /*da00*/  IMAD.MOV.U32 R192, RZ, RZ, 0x40 ;  /* 0x00000040ffc07424 */ /* 0x000fe200078e00ff */
[----:B------:R-:W1:Y:S01]  /*da10*/  LDCU UR9, c[0x0][0x440] ;  /* 0x00008800ff0977ac */ /* 0x000e620008000800 */
[----:B------:R-:W1:Y:S04]  /*da20*/  LDCU.U8 UR6, c[0x0][0x4f8] ;  /* 0x00009f00ff0677ac */ /* 0x000e680008000000 */
[----:B------:R-:W1:Y:S01]  /*da30*/  S2UR UR7, SR_CgaCtaId ;  /* 0x00000000000779c3 */ /* 0x000e620000008800 */
[----:B----4-:R-:W-:Y:S01]  /*da40*/  ISETP.GE.AND P1, PT, R185, UR4, PT ;  /* 0x00000004b9007c0c */ /* 0x010fe2000bf26270 */
[----:B------:R-:W4:Y:S01]  /*da50*/  LDCU UR4, c[0x0][0x45c] ;  /* 0x00008b80ff0477ac */ /* 0x000f220008000800 */
[----:B---3--:R-:W-:-:S02]  /*da60*/  SHF.L.U32 R2, R224, 0x4, RZ ;  /* 0x00000004e0027819 */ /* 0x008fc400000006ff */
[----:B------:R-:W-:Y:S02]  /*da70*/  SHF.L.U64.HI R3, R224, 0x4, R225 ;  /* 0x00000004e0037819 */ /* 0x000fe400000102e1 */
[----:B-----5:R-:W-:Y:S01]  /*da80*/  LOP3.LUT R195, R195, 0xff, RZ, 0xc0, !PT ;  /* 0x000000ffc3c37812 */ /* 0x020fe200078ec0ff */
[C---:B-1----:R-:W-:Y:S01]  /*da90*/  IMAD.SHL.U32 R0, R189.reuse, 0x40, RZ ;  /* 0x00000040bd007824 */ /* 0x042fe200078e00ff */
[C---:B------:R-:W-:Y:S01]  /*daa0*/  LOP3.LUT P0, RZ, R189.reuse, 0x2, RZ, 0xc0, !PT ;  /* 0x00000002bdff7812 */ /* 0x040fe2000780c0ff */
[----:B------:R-:W-:Y:S02]  /*dab0*/  IMAD.SHL.U32 R190, R189, 0x40, RZ ;  /* 0x00000040bdbe7824 */ /* 0x000fe400078e00ff */
[----:B------:R-:W-:Y:S01]  /*dac0*/  IMAD R195, R195, 0x10000, R195 ;  /* 0x00010000c3c37824 */ /* 0x000fe200078e02c3 */
[----:B------:R-:W-:Y:S01]  /*dad0*/  SEL R186, R186, 0xffffffe0, !P0 ;  /* 0xffffffe0baba7807 */ /* 0x000fe20004000000 */
[----:B------:R-:W-:Y:S01]  /*dae0*/  ULEA UR7, UR7, UR8, 0x18 ;  /* 0x0000000807077291 */ /* 0x000fe2000f8ec0ff */
[----:B------:R-:W-:-:S02]  /*daf0*/  LOP3.LUT R191, R190, 0x400, RZ, 0xc0, !PT ;  /* 0x00000400bebf7812 */ /* 0x000fc400078ec0ff */
[----:B--2---:R-:W-:-:S04]  /*db00*/  LOP3.LUT R180, R4, 0x8, R180, 0x78, !PT ;  /* 0x0000000804b47812 */ /* 0x004fc800078e78b4 */
[----:B------:R-:W-:Y:S01]  /*db10*/  LOP3.LUT R180, R180, 0x200, R0, 0xf8, !PT ;  /* 0x00000200b4b47812 */ /* 0x000fe200078ef800 */
[----:B------:R-:W-:-:S03]  /*db20*/  IMAD.MOV.U32 R0, RZ, RZ, R116 ;  /* 0x000000ffff007224 */ /* 0x000fc600078e0074 */
[----:B------:R-:W-:-:S04]  /*db30*/  LEA R180, R180, UR5, 0x1 ;  /* 0x00000005b4b47c11 */ /* 0x000fc8000f8e08ff */
[C---:B------:R-:W-:Y:S01]  /*db40*/  IADD3 R3, PT, PT, R180.reuse, 0xc000, RZ ;  /* 0x0000c000b4037810 */ /* 0x040fe20007ffe0ff */
[----:B------:R-:W-:Y:S02]  /*db50*/  VIADD R2, R180, 0xc040 ;  /* 0x0000c040b4027836 */ /* 0x000fe40000000000 */
[----:B------:R-:W-:-:S03]  /*db60*/  IMAD.IADD R182, R182, 0x1, R180 ;  /* 0x00000001b6b67824 */ /* 0x000fc600078e02b4 */
[----:B------:R1:W-:Y:S04]  /*db70*/  STL [R1+0x60], R2 ;  /* 0x0000600201007387 */ /* 0x0003e80000100800 */
[----:B------:R1:W-:Y:S01]  /*db80*/  STL [R1+0x64], R3 ;  /* 0x0000640301007387 */ /* 0x0003e20000100800 */
[----:B----4-:R-:W-:Y:S05]  /*db90*/  BRA `(.L_x_838) ;  /* 0x0000000400607947 */ /* 0x010fea0003800000 */
.L_x_840:
[----:B------:R-:W2:Y:S01]  /*dba0*/  LDL R149, [R1+0x28] ;  /* 0x0000280001957983 */ /* 0x000ea20000100800 */
[----:B------:R-:W1:Y:S01]  /*dbb0*/  LDC.64 R118, c[0x0][0x3b8] ;  /* 0x0000ee00ff767b82 */ /* 0x000e620000000a00 */
[----:B------:R-:W-:Y:S01]  /*dbc0*/  VIADD R116, R198, 0xffffffff ;  /* 0xffffffffc6747836 */ /* 0x000fe20000000000 */
[----:B------:R-:W-:Y:S01]  /*dbd0*/  LOP3.LUT R136, R199, 0x1f8, RZ, 0xc0, !PT ;  /* 0x000001f8c7887812 */ /* 0x000fe200078ec0ff */
[----:B------:R-:W3:Y:S03]  /*dbe0*/  LDL R148, [R1+0x24] ;  /* 0x0000240001947983 */ /* 0x000ee60000100800 */
[----:B------:R-:W-:Y:S04]  /*dbf0*/  LOP3.LUT R136, R136, 0x38, R189, 0x78, !PT ;  /* 0x0000003888887812 */ /* 0x000fe800078e78bd */
[----:B------:R-:W-:Y:S04]  /*dc00*/  LOP3.LUT R193, R136, 0x1e00, R199, 0xf8, !PT ;  /* 0x00001e0088c17812 */ /* 0x000fe800078ef8c7 */
[----:B------:R-:W-:Y:S01]  /*dc10*/  LEA R193, R193, UR5, 0x1 ;  /* 0x00000005c1c17c11 */ /* 0x000fe2000f8e08ff */
[----:B-1----:R-:W-:Y:S01]  /*dc20*/  IMAD.WIDE.U32 R2, R116, R118, RZ ;  /* 0x0000007674027225 */ /* 0x002fe200078e00ff */
[----:B------:R-:W-:Y:S03]  /*dc30*/  SHF.L.U64.HI R142, R118, 0x4, R119 ;  /* 0x00000004768e7819 */ /* 0x000fe60000010277 */
[----:B------:R-:W-:Y:S02]  /*dc40*/  IMAD R3, R116, R119, R3 ;  /* 0x0000007774037224 */ /* 0x000fe400078e0203 */
[----:B------:R-:W-:Y:S05]  /*dc50*/  IMAD.SHL.U32 R143, R118, 0x10, RZ ;  /* 0x00000010768f7824 */ /* 0x000fea00078e00ff */
[C---:B------:R-:W-:Y:S04]  /*dc60*/  LEA R116, P5, R2.reuse, R143, 0x6 ;  /* 0x0000008f02747211 */ /* 0x040fe800078a30ff */
[--C-:B------:R-:W-:Y:S02]  /*dc70*/  LEA.HI.X R137, R2, R142, R3.reuse, 0x6, P5 ;  /* 0x0000008e02897211 */ /* 0x100fe400028f3403 */
[----:B------:R-:W-:Y:S02]  /*dc80*/  LEA R140, P5, R118, R116, 0x5 ;  /* 0x00000074768c7211 */ /* 0x000fe400078a28ff */
[-C--:B--2---:R-:W-:Y:S02]  /*dc90*/  LEA R138, P4, R2, R149.reuse, 0x7 ;  /* 0x00000095028a7211 */ /* 0x084fe400078838ff */
[----:B------:R-:W-:Y:S02]  /*dca0*/  LEA R136, P6, R116, R149, 0x1 ;  /* 0x0000009574887211 */ /* 0x000fe400078c08ff */
[----:B---3--:R-:W-:Y:S02]  /*dcb0*/  LEA.HI.X R139, R2, R148, R3, 0x7, P4 ;  /* 0x00000094028b7211 */ /* 0x008fe400020f3c03 */
[----:B------:R-:W-:Y:S02]  /*dcc0*/  IADD3 R3, P4, PT, R143, R116, RZ ;  /* 0x000000748f037210 */ /* 0x000fe40007f9e0ff */
[----:B------:R-:W-:Y:S01]  /*dcd0*/  LEA.HI.X R143, R118, R137, R119, 0x5, P5 ;  /* 0x00000089768f7211 */ /* 0x000fe200028f2c77 */
[----:B------:R-:W-:Y:S01]  /*dce0*/  @!PT LDS RZ, [RZ] ;  /* 0x00000000fffff984 */ /* 0x000fe20000000800 */
[----:B------:R-:W-:Y:S01]  /*dcf0*/  @!PT LDS RZ, [RZ] ;  /* 0x00000000fffff984 */ /* 0x000fe20000000800 */
[----:B------:R-:W-:Y:S01]  /*dd00*/  @!PT LDS RZ, [RZ] ;  /* 0x00000000fffff984 */ /* 0x000fe20000000800 */
[----:B------:R1:W-:Y:S01]  /*dd10*/  @!P1 LDGSTS.E.BYPASS.LTC128B.128 [R193+0x6000], desc[UR16][R138.64] ;  /* 0x060000008ac19fae */ /* 0x0003e2000b981a10 */
[CC--:B------:R-:W-:Y:S01]  /*dd20*/  LEA R118, P5, R3.reuse, R149.reuse, 0x1 ;  /* 0x0000009503767211 */ /* 0x0c0fe200078a08ff */
[--C-:B------:R-:W-:Y:S01]  /*dd30*/  IMAD.X R119, R142, 0x1, R137.reuse, P4 ;  /* 0x000000018e777824 */ /* 0x100fe200020e0689 */
        /* <DEDUP_REMOVED lines=62> */
.L_x_838:
[----:B------:R-:W2:Y:S01]  /*e120*/  LDL R12, [R1+0x30] ;  /* 0x00003000010c7983 */ /* 0x000ea20000100800 */
[----:B------:R-:W-:Y:S01]  /*e130*/  IMAD.SHL.U32 R199, R189, 0x8, RZ ;  /* 0x00000008bdc77824 */ /* 0x000fe200078e00ff */
[----:B------:R-:W-:Y:S04]  /*e140*/  DEPBAR.LE SB0, 0x0 ;  /* 0x000080000000791a */ /* 0x000fe80000000000 */
[----:B------:R-:W3:Y:S01]  /*e150*/  LDL R16, [R1+0x2c] ;  /* 0x00002c0001107983 */ /* 0x000ee20000100800 */
[----:B------:R-:W-:Y:S01]  /*e160*/  LOP3.LUT R185, R199, 0x38, RZ, 0xc0, !PT ;  /* 0x00000038c7b97812 */ /* 0x000fe200078ec0ff */
[----:B------:R-:W-:Y:S01]  /*e170*/  IMAD.WIDE.U32 R6, R198, R224, RZ ;  /* 0x000000e0c6067225 */ /* 0x000fe200078e00ff */
[----:B------:R-:W-:Y:S01]  /*e180*/  SHF.L.U64.HI R10, R224, 0x4, R225 ;  /* 0x00000004e00a7819 */ /* 0x000fe200000102e1 */
[----:B------:R-:W-:Y:S01]  /*e190*/  BAR.SYNC.DEFER_BLOCKING 0x0 ;  /* 0x0000000000007b1d */ /* 0x000fe20000010000 */
[C---:B------:R-:W-:Y:S01]  /*e1a0*/  LOP3.LUT R15, R185.reuse, 0x40, RZ, 0xfc, !PT ;  /* 0x00000040b90f7812 */ /* 0x040fe200078efcff */
[----:B------:R-:W-:Y:S01]  /*e1b0*/  IMAD R7, R198, R225, R7 ;  /* 0x000000e1c6077224 */ /* 0x000fe200078e0207 */
[----:B------:R-:W-:Y:S01]  /*e1c0*/  LOP3.LUT R14, R185, 0x80, RZ, 0xfc, !PT ;  /* 0x00000080b90e7812 */ /* 0x000fe200078efcff */
[----:B-1----:R-:W-:Y:S01]  /*e1d0*/  IMAD.SHL.U32 R2, R224, 0x10, RZ ;  /* 0x00000010e0027824 */ /* 0x002fe200078e00ff */
[----:B------:R-:W-:Y:S01]  /*e1e0*/  ISETP.GE.AND P3, PT, R15, UR9, PT ;  /* 0x000000090f007c0c */ /* 0x000fe2000bf66270 */
[----:B------:R-:W-:Y:S01]  /*e1f0*/  IMAD.SHL.U32 R3, R189, 0x20, RZ ;  /* 0x00000020bd037824 */ /* 0x000fe200078e00ff */
[----:B------:R-:W-:Y:S01]  /*e200*/  SHF.R.U32.HI R187, RZ, 0x1, R189 ;  /* 0x00000001ffbb7819 */ /* 0x000fe200000116bd */
[----:B------:R-:W-:Y:S01]  /*e210*/  STL [R1+0x34], R199 ;  /* 0x000034c701007387 */ /* 0x000fe20000100800 */
[-C--:B------:R-:W-:Y:S01]  /*e220*/  LEA R5, P0, R6, R2.reuse, 0x6 ;  /* 0x0000000206057211 */ /* 0x080fe200078030ff */
[----:B------:R-:W-:Y:S01]  /*e230*/  UMOV UR5, UR7 ;  /* 0x0000000700057c82 */ /* 0x000fe20008000000 */
[----:B------:R-:W-:Y:S01]  /*e240*/  LOP3.LUT R188, R3, 0x7c00, RZ, 0xc0, !PT ;  /* 0x00007c0003bc7812 */ /* 0x000fe200078ec0ff */
[----:B------:R-:W-:Y:S01]  /*e250*/  STL [R1+0x40], R15 ;  /* 0x0000400f01007387 */ /* 0x000fe20000100800 */
[----:B------:R-:W-:Y:S01]  /*e260*/  IADD3 R11, P4, PT, R5, R2, RZ ;  /* 0x00000002050b7210 */ /* 0x000fe20007f9e0ff */
[----:B------:R-:W-:Y:S01]  /*e270*/  IMAD.SHL.U32 R200, R189, 0x2, RZ ;  /* 0x00000002bdc87824 */ /* 0x000fe200078e00ff */
[--C-:B------:R-:W-:Y:S01]  /*e280*/  LOP3.LUT R4, R188, 0x200, R190.reuse, 0xf8, !PT ;  /* 0x00000200bc047812 */ /* 0x100fe200078ef8be */
[----:B------:R1:W-:Y:S01]  /*e290*/  STL [R1+0x48], R14 ;  /* 0x0000480e01007387 */ /* 0x0003e20000100800 */
[----:B------:R-:W-:Y:S02]  /*e2a0*/  LOP3.LUT R3, R187, 0x8, RZ, 0xc0, !PT ;  /* 0x00000008bb037812 */ /* 0x000fe400078ec0ff */
[----:B------:R-:W-:Y:S01]  /*e2b0*/  LOP3.LUT R2, R185, 0x1c0, R190, 0xf8, !PT ;  /* 0x000001c0b9027812 */ /* 0x000fe200078ef8be */
[----:B------:R-:W-:Y:S03]  /*e2c0*/  STL [R1+0x4c], R200 ;  /* 0x00004cc801007387 */ /* 0x000fe60000100800 */
        /* <DEDUP_REMOVED lines=8> */
[--C-:B---3--:R-:W-:Y:S02]  /*e350*/  LEA.HI.X R9, R6, R16, R7.reuse, 0x7, P2 ;  /* 0x0000001006097211 */ /* 0x108fe400010f3c07 */
[----:B------:R-:W-:Y:S02]  /*e360*/  ISETP.GE.AND P2, PT, R14, UR9, PT ;  /* 0x000000090e007c0c */ /* 0x000fe4000bf46270 */
[----:B------:R-:W-:Y:S01]  /*e370*/  LEA.HI.X R7, R6, R10, R7, 0x6, P0 ;  /* 0x0000000a06077211 */ /* 0x000fe200000f3407 */
[----:B------:R-:W-:Y:S01]  /*e380*/  @!PT LDS RZ, [RZ] ;  /* 0x00000000fffff984 */ /* 0x000fe20000000800 */
[----:B------:R-:W-:Y:S01]  /*e390*/  @!PT LDS RZ, [RZ] ;  /* 0x00000000fffff984 */ /* 0x000fe20000000800 */
[----:B------:R-:W-:Y:S01]  /*e3a0*/  @!PT LDS RZ, [RZ] ;  /* 0x00000000fffff984 */ /* 0x000fe20000000800 */
[----:B------:R-:W-:Y:S01]  /*e3b0*/  @!P1 LDGSTS.E.BYPASS.LTC128B.128 [R193+0xc000], desc[UR16][R8.64] ;  /* 0x0c00000008c19fae */ /* 0x000fe2000b981a10 */
[C---:B------:R-:W-:Y:S02]  /*e3c0*/  LEA R13, P0, R224.reuse, R5, 0x5 ;  /* 0x00000005e00d7211 */ /* 0x040fe400078028ff */
[----:B------:R-:W-:Y:S01]  /*e3d0*/  LEA R6, P5, R5, R12, 0x1 ;  /* 0x0000000c05067211 */ /* 0x000fe200078a08ff */
[----:B------:R-:W-:Y:S01]  /*e3e0*/  @P1 STS.128 [R193+0xc000], RZ ;  /* 0x00c000ffc1001388 */ /* 0x000fe20000000c00 */
[----:B------:R-:W-:Y:S01]  /*e3f0*/  ISETP.GE.AND P1, PT, R185, UR9, PT ;  /* 0x00000009b9007c0c */ /* 0x000fe2000bf26270 */
[----:B-1----:R-:W-:Y:S01]  /*e400*/  IMAD.X R14, R7, 0x1, R10, P4 ;  /* 0x00000001070e7824 */ /* 0x002fe200020e060a */
[----:B------:R-:W-:Y:S01]  /*e410*/  LEA.HI.X R15, R224, R7, R225, 0x5, P0 ;  /* 0x00000007e00f7211 */ /* 0x000fe200000f2ce1 */
[----:B------:R-:W-:Y:S01]  /*e420*/  @!PT LDS RZ, [RZ] ;  /* 0x00000000fffff984 */ /* 0x000fe20000000800 */
[----:B------:R-:W-:Y:S01]  /*e430*/  @!PT LDS RZ, [RZ] ;  /* 0x00000000fffff984 */ /* 0x000fe20000000800 */
[----:B------:R-:W-:Y:S01]  /*e440*/  @!PT LDS RZ, [RZ] ;  /* 0x00000000fffff984 */ /* 0x000fe20000000800 */
[----:B------:R-:W-:Y:S01]  /*e450*/  @!P3 LDGSTS.E.BYPASS.LTC128B.128 [R193+0xe000], desc[UR16][R8.64+0x80] ;  /* 0x0e00008008c1bfae */ /* 0x000fe2000b981a10 */
[----:B------:R-:W-:Y:S02]  /*e460*/  LEA.HI.X R7, R5, R16, R7, 0x1, P5 ;  /* 0x0000001005077211 */ /* 0x000fe400028f0c07 */
[-C--:B------:R-:W-:Y:S01]  /*e470*/  LEA R10, P4, R11, R12.reuse, 0x1 ;  /* 0x0000000c0b0a7211 */ /* 0x080fe200078808ff */
[----:B------:R-:W-:Y:S01]  /*e480*/  @P3 STS.128 [R193+0xe000], RZ ;  /* 0x00e000ffc1003388 */ /* 0x000fe20000000c00 */
[----:B------:R-:W-:Y:S02]  /*e490*/  LEA R12, P0, R13, R12, 0x1 ;  /* 0x0000000c0d0c7211 */ /* 0x000fe400078008ff */
[-C--:B------:R-:W-:Y:S01]  /*e4a0*/  LEA.HI.X R11, R11, R16.reuse, R14, 0x1, P4 ;  /* 0x000000100b0b7211 */ /* 0x080fe200020f0c0e */
[----:B------:R-:W-:Y:S01]  /*e4b0*/  @!PT LDS RZ, [RZ] ;  /* 0x00000000fffff984 */ /* 0x000fe20000000800 */
[----:B------:R-:W-:Y:S01]  /*e4c0*/  @!PT LDS RZ, [RZ] ;  /* 0x00000000fffff984 */ /* 0x000fe20000000800 */
[----:B------:R-:W-:Y:S01]  /*e4d0*/  @!PT LDS RZ, [RZ] ;  /* 0x00000000fffff984 */ /* 0x000fe20000000800 */
[----:B------:R-:W-:Y:S01]  /*e4e0*/  @!P2 LDGSTS.E.BYPASS.LTC128B.128 [R193+0x10000], desc[UR16][R8.64+0x100] ;  /* 0x1000010008c1afae */ /* 0x000fe2000b981a10 */
[----:B------:R-:W-:Y:S02]  /*e4f0*/  LEA.HI.X R13, R13, R16, R15, 0x1, P0 ;  /* 0x000000100d0d7211 */ /* 0x000fe400000f0c0f */
[----:B------:R-:W-:Y:S01]  /*e500*/  LOP3.LUT P0, RZ, R189, 0x4, RZ, 0xc0, !PT ;  /* 0x00000004bdff7812 */ /* 0x000fe2000780c0ff */
[----:B------:R-:W-:Y:S01]  /*e510*/  @P2 STS.128 [R193+0x10000], RZ ;  /* 0x010000ffc1002388 */ /* 0x000fe20000000c00 */
[----:B------:R-:W-:Y:S02]  /*e520*/  ISETP.NE.AND P4, PT, R198, RZ, PT ;  /* 0x000000ffc600720c */ /* 0x000fe40003f85270 */
[----:B------:R-:W-:Y:S01]  /*e530*/  SEL R3, R192, 0xffffffc0, !P0 ;  /* 0xffffffc0c0037807 */ /* 0x000fe20004000000 */
[----:B------:R-:W-:Y:S01]  /*e540*/  @!PT LDS RZ, [RZ] ;  /* 0x00000000fffff984 */ /* 0x000fe20000000800 */
[----:B------:R-:W-:Y:S01]  /*e550*/  @!PT LDS RZ, [RZ] ;  /* 0x00000000fffff984 */ /* 0x000fe20000000800 */
[----:B------:R-:W-:Y:S01]  /*e560*/  @!PT LDS RZ, [RZ] ;  /* 0x00000000fffff984 */ /* 0x000fe20000000800 */
[----:B------:R-:W-:Y:S04]  /*e570*/  @!P1 LDGSTS.E.BYPASS.LTC128B.128 [R193+0xc800], desc[UR16][R6.64] ;  /* 0x0c80000006c19fae */ /* 0x000fe8000b981a10 */
[----:B------:R-:W-:Y:S01]  /*e580*/  @P1 STS.128 [R193+0xc800], RZ ;  /* 0x00c800ffc1001388 */ /* 0x000fe20000000c00 */
[----:B------:R-:W-:Y:S02]  /*e590*/  IMAD.IADD R181, R3, 0x1, R119 ;  /* 0x0000000103b57824 */ /* 0x000fe400078e0277 */
[----:B------:R-:W-:Y:S01]  /*e5a0*/  IMAD.IADD R3, R118, 0x1, R3 ;  /* 0x0000000176037824 */ /* 0x000fe200078e0203 */
[----:B------:R-:W-:Y:S01]  /*e5b0*/  @!PT LDS RZ, [RZ] ;  /* 0x00000000fffff984 */ /* 0x000fe20000000800 */
[----:B------:R-:W-:Y:S01]  /*e5c0*/  @!PT LDS RZ, [RZ] ;  /* 0x00000000fffff984 */ /* 0x000fe20000000800 */
[----:B------:R-:W-:Y:S01]  /*e5d0*/  @!PT LDS RZ, [RZ] ;  /* 0x00000000fffff984 */ /* 0x000fe20000000800 */
[----:B------:R-:W-:Y:S01]  /*e5e0*/  @!P3 LDGSTS.E.BYPASS.LTC128B.128 [R193+0xe800], desc[UR16][R6.64+0x80] ;  /* 0x0e80008006c1bfae */ /* 0x000fe2000b981a10 */
[C---:B------:R-:W-:Y:S02]  /*e5f0*/  IMAD.IADD R184, R186.reuse, 0x1, R181 ;  /* 0x00000001bab87824 */ /* 0x040fe400078e02b5 */
        /* <DEDUP_REMOVED lines=50> */
[----:B------:R-:W-:Y:S01]  /*e920*/  LDSM.16.M88.4 R164, [R118+0x6800] ;  /* 0x0068000076a4783b */ /* 0x000fe20000000200 */
[C---:B------:R-:W-:Y:S03]  /*e930*/  HMMA.16816.F32.BF16 R8, R32.reuse, R10, RZ ;  /* 0x0000000a2008723c */ /* 0x040fe600000418ff */
[----:B------:R-:W-:Y:S04]  /*e940*/  LDSM.16.M88.4 R168, [R2+UR5+0x8000] ;  /* 0x0080000502a8783b */ /* 0x000fe80008000200 */
[----:B------:R-:W-:Y:S01]  /*e950*/  LDSM.16.M88.4 R172, [R2+UR5+0x8800] ;  /* 0x0088000502ac783b */ /* 0x000fe20008000200 */
[C---:B--2---:R-:W-:Y:S03]  /*e960*/  HMMA.16816.F32.BF16 R12, R32.reuse, R16, RZ ;  /* 0x00000010200c723c */ /* 0x044fe600000418ff */
[----:B------:R-:W-:Y:S05]  /*e970*/  LDSM.16.M88.4 R176, [R3+0x8000] ;  /* 0x0080000003b0783b */ /* 0x000fea0000000200 */
        /* <DEDUP_REMOVED lines=17> */
[----:B------:R-:W-:Y:S04]  /*ea90*/  LDSM.16.M88.4 R136, [R184] ;  /* 0x00000000b888783b */ /* 0x000fe80000000200 */
[----:B------:R-:W1:Y:S03]  /*eaa0*/  LDSM.16.M88.4 R140, [R118+0x6000] ;  /* 0x00600000768c783b */ /* 0x000e660000000200 */
[C---:B--2---:R-:W-:Y:S08]  /*eab0*/  HMMA.16816.F32.BF16 R4, R144.reuse, R156, R4 ;  /* 0x0000009c9004723c */ /* 0x044ff00000041804 */
[C---:B------:R-:W-:Y:S01]  /*eac0*/  HMMA.16816.F32.BF16 R8, R144.reuse, R158, R8 ;  /* 0x0000009e9008723c */ /* 0x040fe20000041808 */
[----:B------:R-:W2:Y:S07]  /*ead0*/  LDSM.16.M88.4 R156, [R118+0x7000] ;  /* 0x00700000769c783b */ /* 0x000eae0000000200 */
[C---:B---3--:R-:W-:Y:S08]  /*eae0*/  HMMA.16816.F32.BF16 R12, R144.reuse, R148, R12 ;  /* 0x00000094900c723c */ /* 0x048ff0000004180c */
[C---:B------:R-:W-:Y:S01]  /*eaf0*/  HMMA.16816.F32.BF16 R16, R144.reuse, R150, R16 ;  /* 0x000000969010723c */ /* 0x040fe20000041810 */
[----:B------:R-:W3:Y:S07]  /*eb00*/  LDSM.16.M88.4 R148, [R118+0x7800] ;  /* 0x007800007694783b */ /* 0x000eee0000000200 */
[C---:B----4-:R-:W-:Y:S08]  /*eb10*/  HMMA.16816.F32.BF16 R20, R144.reuse, R152, R20 ;  /* 0x000000989014723c */ /* 0x050ff00000041814 */
[C---:B------:R-:W-:Y:S01]  /*eb20*/  HMMA.16816.F32.BF16 R24, R144.reuse, R154, R24 ;  /* 0x0000009a9018723c */ /* 0x040fe20000041818 */
[----:B------:R-:W4:Y:S07]  /*eb30*/  LDSM.16.M88.4 R152, [R119+0x2000] ;  /* 0x002000007798783b */ /* 0x000f2e0000000200 */
[C---:B------:R-:W-:Y:S08]  /*eb40*/  HMMA.16816.F32.BF16 R28, R144.reuse, R160, R28 ;  /* 0x000000a0901c723c */ /* 0x040ff0000004181c */
[----:B------:R-:W-:Y:S01]  /*eb50*/  HMMA.16816.F32.BF16 R32, R144, R162, R32 ;  /* 0x000000a29020723c */ /* 0x000fe20000041820 */
[----:B------:R-:W-:Y:S04]  /*eb60*/  LDSM.16.M88.4 R144, [R2+UR5+0x9800] ;  /* 0x009800050290783b */ /* 0x000fe80008000200 */
[----:B------:R-:W-:Y:S03]  /*eb70*/  LDSM.16.M88.4 R160, [R183+0x2000] ;  /* 0x00200000b7a0783b */ /* 0x000fe60000000200 */
[C---:B-1----:R-:W-:Y:S08]  /*eb80*/  HMMA.16816.F32.BF16 R4, R136.reuse, R140, R4 ;  /* 0x0000008c8804723c */ /* 0x042ff00000041804 */
[C---:B------:R-:W-:Y:S01]  /*eb90*/  HMMA.16816.F32.BF16 R8, R136.reuse, R142, R8 ;  /* 0x0000008e8808723c */ /* 0x040fe20000041808 */
[----:B------:R-:W1:Y:S07]  /*eba0*/  LDSM.16.M88.4 R140, [R2+UR5+0x9000] ;  /* 0x00900005028c783b */ /* 0x000e6e0008000200 */
[C---:B------:R-:W-:Y:S08]  /*ebb0*/  HMMA.16816.F32.BF16 R12, R136.reuse, R164, R12 ;  /* 0x000000a4880c723c */ /* 0x040ff0000004180c */
[C---:B------:R-:W-:Y:S01]  /*ebc0*/  HMMA.16816.F32.BF16 R16, R136.reuse, R166, R16 ;  /* 0x000000a68810723c */ /* 0x040fe20000041810 */
[----:B------:R-:W5:Y:S07]  /*ebd0*/  LDSM.16.M88.4 R164, [R116+0x8000] ;  /* 0x0080000074a4783b */ /* 0x000f6e0000000200 */
        /* <DEDUP_REMOVED lines=13> */
[C---:B-1----:R-:W-:Y:S08]  /*ecb0*/  HMMA.16816.F32.BF16 R20, R152.reuse, R140, R20 ;  /* 0x0000008c9814723c */ /* 0x042ff00000041814 */
[C---:B------:R-:W-:Y:S01]  /*ecc0*/  HMMA.16816.F32.BF16 R24, R152.reuse, R142, R24 ;  /* 0x0000008e9818723c */ /* 0x040fe20000041818 */
[----:B------:R-:W1:Y:S07]  /*ecd0*/  LDSM.16.M88.4 R140, [R3+0x8800] ;  /* 0x00880000038c783b */ /* 0x000e6e0000000200 */
[C---:B------:R-:W-:Y:S08]  /*ece0*/  HMMA.16816.F32.BF16 R28, R152.reuse, R144, R28 ;  /* 0x00000090981c723c */ /* 0x040ff0000004181c */
[----:B------:R-:W-:Y:S01]  /*ecf0*/  HMMA.16816.F32.BF16 R32, R152, R146, R32 ;  /* 0x000000929820723c */ /* 0x000fe20000041820 */
[----:B------:R-:W1:Y:S04]  /*ed00*/  LDSM.16.M88.4 R144, [R3+0x9000] ;  /* 0x009000000390783b */ /* 0x000e680000000200 */
[----:B------:R-:W1:Y:S03]  /*ed10*/  LDSM.16.M88.4 R152, [R3+0x9800] ;  /* 0x009800000398783b */ /* 0x000e660000000200 */
[C---:B-----5:R-:W-:Y:S08]  /*ed20*/  HMMA.16816.F32.BF16 R4, R160.reuse, R164, R4 ;  /* 0x000000a4a004723c */ /* 0x060ff00000041804 */
[C---:B------:R-:W-:Y:S01]  /*ed30*/  HMMA.16816.F32.BF16 R8, R160.reuse, R166, R8 ;  /* 0x000000a6a008723c */ /* 0x040fe20000041808 */
[----:B------:R-:W-:Y:S07]  /*ed40*/  LDSM.16.M88.4 R164, [R2+UR5+0xa000] ;  /* 0x00a0000502a4783b */ /* 0x000fee0008000200 */
[C---:B--2---:R-:W-:Y:S08]  /*ed50*/  HMMA.16816.F32.BF16 R12, R160.reuse, R136, R12 ;  /* 0x00000088a00c723c */ /* 0x044ff0000004180c */
[C---:B------:R-:W-:Y:S01]  /*ed60*/  HMMA.16816.F32.BF16 R16, R160.reuse, R138, R16 ;  /* 0x0000008aa010723c */ /* 0x040fe20000041810 */
[----:B------:R-:W-:Y:S07]  /*ed70*/  LDSM.16.M88.4 R136, [R184+0x2000] ;  /* 0x00200000b888783b */ /* 0x000fee0000000200 */
[C---:B---3--:R-:W-:Y:S08]  /*ed80*/  HMMA.16816.F32.BF16 R20, R160.reuse, R148, R20 ;  /* 0x00000094a014723c */ /* 0x048ff00000041814 */
[C---:B------:R-:W-:Y:S01]  /*ed90*/  HMMA.16816.F32.BF16 R24, R160.reuse, R150, R24 ;  /* 0x00000096a018723c */ /* 0x040fe20000041818 */
[----:B------:R-:W2:Y:S07]  /*eda0*/  LDSM.16.M88.4 R148, [R118+0x8000] ;  /* 0x008000007694783b */ /* 0x000eae0000000200 */
[C---:B------:R-:W-:Y:S08]  /*edb0*/  HMMA.16816.F32.BF16 R28, R160.reuse, R156, R28 ;  /* 0x0000009ca01c723c */ /* 0x040ff0000004181c */
[----:B------:R-:W-:Y:S01]  /*edc0*/  HMMA.16816.F32.BF16 R32, R160, R158, R32 ;  /* 0x0000009ea020723c */ /* 0x000fe20000041820 */
[----:B------:R-:W3:Y:S04]  /*edd0*/  LDSM.16.M88.4 R156, [R118+0x8800] ;  /* 0x00880000769c783b */ /* 0x000ee80000000200 */
[----:B------:R-:W-:Y:S03]  /*ede0*/  LDSM.16.M88.4 R160, [R119+0x4000] ;  /* 0x0040000077a0783b */ /* 0x000fe60000000200 */
[C---:B----4-:R-:W-:Y:S08]  /*edf0*/  HMMA.16816.F32.BF16 R4, R168.reuse, R176, R4 ;  /* 0x000000b0a804723c */ /* 0x050ff00000041804 */
[C---:B------:R-:W-:Y:S08]  /*ee00*/  HMMA.16816.F32.BF16 R8, R168.reuse, R178, R8 ;  /* 0x000000b2a808723c */ /* 0x040ff00000041808 */
[C---:B-1----:R-:W-:Y:S08]  /*ee10*/  HMMA.16816.F32.BF16 R12, R168.reuse, R140, R12 ;  /* 0x0000008ca80c723c */ /* 0x042ff0000004180c */
[C---:B------:R-:W-:Y:S01]  /*ee20*/  HMMA.16816.F32.BF16 R16, R168.reuse, R142, R16 ;  /* 0x0000008ea810723c */ /* 0x040fe20000041810 */
[----:B------:R-:W1:Y:S07]  /*ee30*/  LDSM.16.M88.4 R140, [R118+0x9000] ;  /* 0x00900000768c783b */ /* 0x000e6e0000000200 */
[C---:B------:R-:W-:Y:S08]  /*ee40*/  HMMA.16816.F32.BF16 R20, R168.reuse, R144, R20 ;  /* 0x00000090a814723c */ /* 0x040ff00000041814 */
[C---:B------:R-:W-:Y:S01]  /*ee50*/  HMMA.16816.F32.BF16 R24, R168.reuse, R146, R24 ;  /* 0x00000092a818723c */ /* 0x040fe20000041818 */
[----:B------:R-:W4:Y:S07]  /*ee60*/  LDSM.16.M88.4 R144, [R118+0x9800] ;  /* 0x009800007690783b */ /* 0x000f2e0000000200 */
[C---:B------:R-:W-:Y:S08]  /*ee70*/  HMMA.16816.F32.BF16 R28, R168.reuse, R152, R28 ;  /* 0x00000098a81c723c */ /* 0x040ff0000004181c */
[----:B------:R-:W-:Y:S01]  /*ee80*/  HMMA.16816.F32.BF16 R32, R168, R154, R32 ;  /* 0x0000009aa820723c */ /* 0x000fe20000041820 */
[----:B------:R-:W5:Y:S04]  /*ee90*/  LDSM.16.M88.4 R152, [R2+UR5+0xa800] ;  /* 0x00a800050298783b */ /* 0x000f680008000200 */
[----:B------:R-:W-:Y:S03]  /*eea0*/  LDSM.16.M88.4 R168, [R2+UR5+0xb800] ;  /* 0x00b8000502a8783b */ /* 0x000fe60008000200 */
[C---:B--2---:R-:W-:Y:S08]  /*eeb0*/  HMMA.16816.F32.BF16 R4, R136.reuse, R148, R4 ;  /* 0x000000948804723c */ /* 0x044ff00000041804 */
[C---:B------:R-:W-:Y:S01]  /*eec0*/  HMMA.16816.F32.BF16 R8, R136.reuse, R150, R8 ;  /* 0x000000968808723c */ /* 0x040fe20000041808 */
[----:B------:R2:W5:Y:S07]  /*eed0*/  LDSM.16.M88.4 R148, [R2+UR5+0xb000] ;  /* 0x00b000050294783b */ /* 0x00056e0008000200 */
[C---:B---3--:R-:W-:Y:S08]  /*eee0*/  HMMA.16816.F32.BF16 R12, R136.reuse, R156, R12 ;  /* 0x0000009c880c723c */ /* 0x048ff0000004180c */
[C---:B------:R-:W-:Y:S01]  /*eef0*/  HMMA.16816.F32.BF16 R16, R136.reuse, R158, R16 ;  /* 0x0000009e8810723c */ /* 0x040fe20000041810 */
[----:B------:R-:W3:Y:S07]  /*ef00*/  LDSM.16.M88.4 R156, [R183+0x4000] ;  /* 0x00400000b79c783b */ /* 0x000eee0000000200 */
[C---:B-1----:R-:W-:Y:S03]  /*ef10*/  HMMA.16816.F32.BF16 R20, R136.reuse, R140, R20 ;  /* 0x0000008c8814723c */ /* 0x042fe60000041814 */
[----:B--2---:R-:W-:Y:S05]  /*ef20*/  LOP3.LUT R2, R200, 0x6, RZ, 0xc0, !PT ;  /* 0x00000006c8027812 */ /* 0x004fea00078ec0ff */
[C---:B------:R-:W-:Y:S01]  /*ef30*/  HMMA.16816.F32.BF16 R24, R136.reuse, R142, R24 ;  /* 0x0000008e8818723c */ /* 0x040fe20000041818 */
[----:B------:R-:W-:Y:S04]  /*ef40*/  LDSM.16.M88.4 R140, [R116+0xb000] ;  /* 0x00b00000748c783b */ /* 0x000fe80000000200 */
[----:B------:R1:W-:Y:S03]  /*ef50*/  STL [R1+0x44], R2 ;  /* 0x0000440201007387 */ /* 0x0003e60000100800 */
[C---:B----4-:R-:W-:Y:S08]  /*ef60*/  HMMA.16816.F32.BF16 R28, R136.reuse, R144, R28 ;  /* 0x00000090881c723c */ /* 0x050ff0000004181c */
[----:B------:R-:W-:Y:S01]  /*ef70*/  HMMA.16816.F32.BF16 R32, R136, R146, R32 ;  /* 0x000000928820723c */ /* 0x000fe20000041820 */
[----:B------:R-:W2:Y:S04]  /*ef80*/  LDSM.16.M88.4 R136, [R116+0xa800] ;  /* 0x00a800007488783b */ /* 0x000ea80000000200 */
[----:B------:R4:W2:Y:S03]  /*ef90*/  LDSM.16.M88.4 R144, [R116+0xb800] ;  /* 0x00b800007490783b */ /* 0x0008a60000000200 */
[C---:B------:R-:W-:Y:S05]  /*efa0*/  HMMA.16816.F32.BF16 R4, R160.reuse, R164, R4 ;  /* 0x000000a4a004723c */ /* 0x040fea0000041804 */
[----:B-1----:R-:W-:Y:S03]  /*efb0*/  IMAD R2, R198, 0x40, R2 ;  /* 0x00000040c6027824 */ /* 0x002fe600078e0202 */
[C---:B------:R-:W-:Y:S01]  /*efc0*/  HMMA.16816.F32.BF16 R8, R160.reuse, R166, R8 ;  /* 0x000000a6a008723c */ /* 0x040fe20000041808 */
[----:B------:R-:W-:Y:S02]  /*efd0*/  LDSM.16.M88.4 R164, [R3+0xb000] ;  /* 0x00b0000003a4783b */ /* 0x000fe40000000200 */
[C---:B------:R-:W-:Y:S05]  /*efe0*/  VIADD R119, R2.reuse, 0x8 ;  /* 0x0000000802777836 */ /* 0x040fea0000000000 */
[C---:B-----5:R-:W-:Y:S03]  /*eff0*/  HMMA.16816.F32.BF16 R12, R160.reuse, R152, R12 ;  /* 0x00000098a00c723c */ /* 0x060fe6000004180c */
[C---:B----4-:R-:W-:Y:S05]  /*f000*/  VIADD R116, R2.reuse, 0x1 ;  /* 0x0000000102747836 */ /* 0x050fea0000000000 */
[C---:B------:R-:W-:Y:S01]  /*f010*/  HMMA.16816.F32.BF16 R16, R160.reuse, R154, R16 ;  /* 0x0000009aa010723c */ /* 0x040fe20000041810 */
[----:B------:R-:W-:Y:S02]  /*f020*/  LDSM.16.M88.4 R152, [R3+0xa000] ;  /* 0x00a000000398783b */ /* 0x000fe40000000200 */
[----:B------:R-:W-:Y:S05]  /*f030*/  I2FP.F32.U32 R116, R116 ;  /* 0x0000007400747245 */ /* 0x000fea0000201000 */
[C---:B------:R-:W-:Y:S08]  /*f040*/  HMMA.16816.F32.BF16 R20, R160.reuse, R148, R20 ;  /* 0x00000094a014723c */ /* 0x040ff00000041814 */
[C---:B------:R-:W-:Y:S01]  /*f050*/  HMMA.16816.F32.BF16 R24, R160.reuse, R150, R24 ;  /* 0x00000096a018723c */ /* 0x040fe20000041818 */
[----:B------:R-:W1:Y:S07]  /*f060*/  LDSM.16.M88.4 R148, [R181+0x4000] ;  /* 0x00400000b594783b */ /* 0x000e6e0000000200 */
[C---:B------:R-:W-:Y:S08]  /*f070*/  HMMA.16816.F32.BF16 R28, R160.reuse, R168, R28 ;  /* 0x000000a8a01c723c */ /* 0x040ff0000004181c */
[----:B------:R-:W-:Y:S01]  /*f080*/  HMMA.16816.F32.BF16 R32, R160, R170, R32 ;  /* 0x000000aaa020723c */ /* 0x000fe20000041820 */
[----:B------:R-:W4:Y:S04]  /*f090*/  LDSM.16.M88.4 R160, [R3+0xa800] ;  /* 0x00a8000003a0783b */ /* 0x000f280000000200 */
[----:B------:R-:W-:Y:S03]  /*f0a0*/  LDSM.16.M88.4 R168, [R184+0x4000] ;  /* 0x00400000b8a8783b */ /* 0x000fe60000000200 */
[C---:B---3--:R-:W-:Y:S08]  /*f0b0*/  HMMA.16816.F32.BF16 R4, R156.reuse, R172, R4 ;  /* 0x000000ac9c04723c */ /* 0x048ff00000041804 */
[C---:B------:R-:W-:Y:S01]  /*f0c0*/  HMMA.16816.F32.BF16 R8, R156.reuse, R174, R8 ;  /* 0x000000ae9c08723c */ /* 0x040fe20000041808 */
[----:B------:R-:W-:Y:S07]  /*f0d0*/  LDSM.16.M88.4 R172, [R118+0xa000] ;  /* 0x00a0000076ac783b */ /* 0x000fee0000000200 */
[C---:B--2---:R-:W-:Y:S08]  /*f0e0*/  HMMA.16816.F32.BF16 R12, R156.reuse, R136, R12 ;  /* 0x000000889c0c723c */ /* 0x044ff0000004180c */
[C---:B------:R-:W-:Y:S01]  /*f0f0*/  HMMA.16816.F32.BF16 R16, R156.reuse, R138, R16 ;  /* 0x0000008a9c10723c */ /* 0x040fe20000041810 */
[----:B------:R2:W3:Y:S07]  /*f100*/  LDSM.16.M88.4 R136, [R3+0xb800] ;  /* 0x00b800000388783b */ /* 0x0004ee0000000200 */
[C---:B------:R-:W-:Y:S08]  /*f110*/  HMMA.16816.F32.BF16 R20, R156.reuse, R140, R20 ;  /* 0x0000008c9c14723c */ /* 0x040ff00000041814 */
[C---:B------:R-:W-:Y:S01]  /*f120*/  HMMA.16816.F32.BF16 R24, R156.reuse, R142, R24 ;  /* 0x0000008e9c18723c */ /* 0x040fe20000041818 */
[----:B------:R-:W5:Y:S07]  /*f130*/  LDSM.16.M88.4 R140, [R118+0xa800] ;  /* 0x00a80000768c783b */ /* 0x000f6e0000000200 */
[C---:B------:R-:W-:Y:S03]  /*f140*/  HMMA.16816.F32.BF16 R28, R156.reuse, R144, R28 ;  /* 0x000000909c1c723c */ /* 0x040fe6000004181c */
[----:B--2---:R-:W-:Y:S05]  /*f150*/  I2FP.F32.U32 R3, R2 ;  /* 0x0000000200037245 */ /* 0x004fea0000201000 */
[----:B------:R-:W-:Y:S01]  /*f160*/  HMMA.16816.F32.BF16 R32, R156, R146, R32 ;  /* 0x000000929c20723c */ /* 0x000fe20000041820 */
[----:B------:R-:W2:Y:S07]  /*f170*/  LDSM.16.M88.4 R144, [R118+0xb000] ;  /* 0x00b000007690783b */ /* 0x000eae0000000200 */
[C---:B-1----:R-:W-:Y:S08]  /*f180*/  HMMA.16816.F32.BF16 R4, R148.reuse, R152, R4 ;  /* 0x000000989404723c */ /* 0x042ff00000041804 */
[C---:B------:R-:W-:Y:S08]  /*f190*/  HMMA.16816.F32.BF16 R8, R148.reuse, R154, R8 ;  /* 0x0000009a9408723c */ /* 0x040ff00000041808 */
[C---:B----4-:R-:W-:Y:S08]  /*f1a0*/  HMMA.16816.F32.BF16 R12, R148.reuse, R160, R12 ;  /* 0x000000a0940c723c */ /* 0x050ff0000004180c */
[C---:B------:R-:W-:Y:S08]  /*f1b0*/  HMMA.16816.F32.BF16 R16, R148.reuse, R162, R16 ;  /* 0x000000a29410723c */ /* 0x040ff00000041810 */
[C---:B------:R-:W-:Y:S08]  /*f1c0*/  HMMA.16816.F32.BF16 R20, R148.reuse, R164, R20 ;  /* 0x000000a49414723c */ /* 0x040ff00000041814 */
[C---:B------:R-:W-:Y:S08]  /*f1d0*/  HMMA.16816.F32.BF16 R24, R148.reuse, R166, R24 ;  /* 0x000000a69418723c */ /* 0x040ff00000041818 */
[C---:B---3--:R-:W-:Y:S08]  /*f1e0*/  HMMA.16816.F32.BF16 R28, R148.reuse, R136, R28 ;  /* 0x00000088941c723c */ /* 0x048ff0000004181c */
[----:B------:R-:W-:Y:S01]  /*f1f0*/  HMMA.16816.F32.BF16 R32, R148, R138, R32 ;  /* 0x0000008a9420723c */ /* 0x000fe20000041820 */
[----:B------:R1:W3:Y:S01]  /*f200*/  LDSM.16.M88.4 R136, [R118+0xb800] ;  /* 0x00b800007688783b */ /* 0x0002e20000000200 */
[----:B------:R-:W-:Y:S04]  /*f210*/  DEPBAR.LE SB0, 0x0 ;  /* 0x000080000000791a */ /* 0x000fe80000000000 */
[----:B------:R-:W-:Y:S02]  /*f220*/  BAR.SYNC.DEFER_BLOCKING 0x0 ;  /* 0x0000000000007b1d */ /* 0x000fe40000010000 */
[C---:B------:R-:W-:Y:S08]  /*f230*/  HMMA.16816.F32.BF16 R4, R168.reuse, R172, R4 ;  /* 0x000000aca804723c */ /* 0x040ff00000041804 */
[C---:B------:R-:W-:Y:S08]  /*f240*/  HMMA.16816.F32.BF16 R8, R168.reuse, R174, R8 ;  /* 0x000000aea808723c */ /* 0x040ff00000041808 */
[C---:B-----5:R-:W-:Y:S03]  /*f250*/  HMMA.16816.F32.BF16 R12, R168.reuse, R140, R12 ;  /* 0x0000008ca80c723c */ /* 0x060fe6000004180c */
[----:B-1----:R-:W-:Y:S02]  /*f260*/  VIADD R118, R2, 0x9 ;  /* 0x0000000902767836 */ /* 0x002fe40000000000 */
[CC--:B------:R-:W-:Y:S01]  /*f270*/  FFMA.FTZ R5, R116.reuse, R194.reuse, R5 ;  /* 0x000000c274057223 */ /* 0x0c0fe20000010005 */
[-C--:B------:R-:W-:Y:S01]  /*f280*/  FFMA.FTZ R7, R116, R194.reuse, R7 ;  /* 0x000000c274077223 */ /* 0x080fe20000010007 */
[CC--:B------:R-:W-:Y:S01]  /*f290*/  FFMA.FTZ R4, R3.reuse, R194.reuse, R4 ;  /* 0x000000c203047223 */ /* 0x0c0fe20000010004 */
[----:B------:R-:W-:Y:S01]  /*f2a0*/  FFMA.FTZ R6, R3, R194, R6 ;  /* 0x000000c203067223 */ /* 0x000fe20000010006 */
[----:B------:R-:W-:Y:S01]  /*f2b0*/  I2FP.F32.U32 R116, R118 ;  /* 0x0000007600747245 */ /* 0x000fe20000201000 */
[C---:B------:R-:W-:Y:S03]  /*f2c0*/  HMMA.16816.F32.BF16 R16, R168.reuse, R142, R16 ;  /* 0x0000008ea810723c */ /* 0x040fe60000041810 */
[----:B------:R-:W-:Y:S01]  /*f2d0*/  I2FP.F32.U32 R3, R119 ;  /* 0x0000007700037245 */ /* 0x000fe20000201000 */
[----:B------:R-:W-:Y:S02]  /*f2e0*/  VIADD R118, R2, 0x11 ;  /* 0x0000001102767836 */ /* 0x000fe40000000000 */
[-C--:B------:R-:W-:Y:S01]  /*f2f0*/  FFMA.FTZ R9, R116, R194.reuse, R9 ;  /* 0x000000c274097223 */ /* 0x080fe20000010009 */
[----:B------:R-:W-:Y:S02]  /*f300*/  VIADD R119, R2, 0x10 ;  /* 0x0000001002777836 */ /* 0x000fe40000000000 */
[----:B------:R-:W-:Y:S01]  /*f310*/  FFMA.FTZ R11, R116, R194, R11 ;  /* 0x000000c2740b7223 */ /* 0x000fe2000001000b */
[C---:B--2---:R-:W-:Y:S03]  /*f320*/  HMMA.16816.F32.BF16 R20, R168.reuse, R144, R20 ;  /* 0x00000090a814723c */ /* 0x044fe60000041814 */
[----:B------:R-:W-:Y:S01]  /*f330*/  I2FP.F32.U32 R116, R118 ;  /* 0x0000007600747245 */ /* 0x000fe20000201000 */
[C---:B------:R-:W-:Y:S02]  /*f340*/  VIADD R118, R2.reuse, 0x19 ;  /* 0x0000001902767836 */ /* 0x040fe40000000000 */
[CC--:B------:R-:W-:Y:S01]  /*f350*/  FFMA.FTZ R8, R3.reuse, R194.reuse, R8 ;  /* 0x000000c203087223 */ /* 0x0c0fe20000010008 */
[-C--:B------:R-:W-:Y:S01]  /*f360*/  FFMA.FTZ R10, R3, R194.reuse, R10 ;  /* 0x000000c2030a7223 */ /* 0x080fe2000001000a */
[----:B------:R-:W-:Y:S01]  /*f370*/  I2FP.F32.U32 R3, R119 ;  /* 0x0000007700037245 */ /* 0x000fe20000201000 */
[C---:B------:R-:W-:Y:S03]  /*f380*/  HMMA.16816.F32.BF16 R24, R168.reuse, R146, R24 ;  /* 0x00000092a818723c */ /* 0x040fe60000041818 */
[----:B------:R-:W-:Y:S02]  /*f390*/  VIADD R119, R2, 0x18 ;  /* 0x0000001802777836 */ /* 0x000fe40000000000 */
[CC--:B------:R-:W-:Y:S01]  /*f3a0*/  FFMA.FTZ R13, R116.reuse, R194.reuse, R13 ;  /* 0x000000c2740d7223 */ /* 0x0c0fe2000001000d */
[----:B------:R-:W-:Y:S01]  /*f3b0*/  FFMA.FTZ R15, R116, R194, R15 ;  /* 0x000000c2740f7223 */ /* 0x000fe2000001000f */
[----:B------:R-:W-:Y:S01]  /*f3c0*/  I2FP.F32.U32 R116, R118 ;  /* 0x0000007600747245 */ /* 0x000fe20000201000 */
[CC--:B------:R-:W-:Y:S01]  /*f3d0*/  FFMA.FTZ R12, R3.reuse, R194.reuse, R12 ;  /* 0x000000c2030c7223 */ /* 0x0c0fe2000001000c */
[-C--:B------:R-:W-:Y:S01]  /*f3e0*/  FFMA.FTZ R14, R3, R194.reuse, R14 ;  /* 0x000000c2030e7223 */ /* 0x080fe2000001000e */
[----:B------:R-:W-:Y:S01]  /*f3f0*/  I2FP.F32.U32 R3, R119 ;  /* 0x0000007700037245 */ /* 0x000fe20000201000 */
[----:B------:R-:W-:Y:S02]  /*f400*/  VIADD R119, R2, 0x20 ;  /* 0x0000002002777836 */ /* 0x000fe40000000000 */
[CC--:B------:R-:W-:Y:S01]  /*f410*/  FFMA.FTZ R17, R116.reuse, R194.reuse, R17 ;  /* 0x000000c274117223 */ /* 0x0c0fe20000010011 */
[-C--:B------:R-:W-:Y:S01]  /*f420*/  FFMA.FTZ R19, R116, R194.reuse, R19 ;  /* 0x000000c274137223 */ /* 0x080fe20000010013 */
[C---:B---3--:R-:W-:Y:S03]  /*f430*/  HMMA.16816.F32.BF16 R28, R168.reuse, R136, R28 ;  /* 0x00000088a81c723c */ /* 0x048fe6000004181c */
[C---:B------:R-:W-:Y:S02]  /*f440*/  VIADD R116, R2.reuse, 0x28 ;  /* 0x0000002802747836 */ /* 0x040fe40000000000 */
[CC--:B------:R-:W-:Y:S01]  /*f450*/  FFMA.FTZ R16, R3.reuse, R194.reuse, R16 ;  /* 0x000000c203107223 */ /* 0x0c0fe20000010010 */
[----:B------:R-:W-:Y:S01]  /*f460*/  FFMA.FTZ R18, R3, R194, R18 ;  /* 0x000000c203127223 */ /* 0x000fe20000010012 */
[----:B------:R-:W-:Y:S01]  /*f470*/  I2FP.F32.U32 R3, R119 ;  /* 0x0000007700037245 */ /* 0x000fe20000201000 */
[C---:B------:R-:W-:Y:S01]  /*f480*/  VIADD R118, R2.reuse, 0x21 ;  /* 0x0000002102767836 */ /* 0x040fe20000000000 */
[----:B------:R-:W-:Y:S01]  /*f490*/  I2FP.F32.U32 R116, R116 ;  /* 0x0000007400747245 */ /* 0x000fe20000201000 */
[C---:B------:R-:W-:Y:S01]  /*f4a0*/  VIADD R136, R2.reuse, 0x29 ;  /* 0x0000002902887836 */ /* 0x040fe20000000000 */
[----:B------:R-:W-:Y:S03]  /*f4b0*/  HMMA.16816.F32.BF16 R32, R168, R138, R32 ;  /* 0x0000008aa820723c */ /* 0x000fe60000041820 */
[----:B------:R-:W-:Y:S01]  /*f4c0*/  I2FP.F32.U32 R118, R118 ;  /* 0x0000007600767245 */ /* 0x000fe20000201000 */
[CC--:B------:R-:W-:Y:S01]  /*f4d0*/  FFMA.FTZ R20, R3.reuse, R194.reuse, R20 ;  /* 0x000000c203147223 */ /* 0x0c0fe20000010014 */
[----:B------:R-:W-:Y:S01]  /*f4e0*/  FFMA.FTZ R22, R3, R194, R22 ;  /* 0x000000c203167223 */ /* 0x000fe20000010016 */
[----:B------:R-:W-:Y:S01]  /*f4f0*/  I2FP.F32.U32 R3, R136 ;  /* 0x0000008800037245 */ /* 0x000fe20000201000 */
[----:B------:R-:W-:Y:S02]  /*f500*/  VIADD R119, R2, 0x30 ;  /* 0x0000003002777836 */ /* 0x000fe40000000000 */
[CC--:B------:R-:W-:Y:S01]  /*f510*/  FFMA.FTZ R24, R116.reuse, R194.reuse, R24 ;  /* 0x000000c274187223 */ /* 0x0c0fe20000010018 */
[----:B------:R-:W-:Y:S01]  /*f520*/  FFMA.FTZ R26, R116, R194, R26 ;  /* 0x000000c2741a7223 */ /* 0x000fe2000001001a */
[----:B------:R-:W-:Y:S01]  /*f530*/  FMNMX3.FTZ R116, R0, R4, R5, !PT ;  /* 0x0000000400747276 */ /* 0x000fe20007810005 */
[CC--:B------:R-:W-:Y:S01]  /*f540*/  FFMA.FTZ R21, R118.reuse, R194.reuse, R21 ;  /* 0x000000c276157223 */ /* 0x0c0fe20000010015 */
[-C--:B------:R-:W-:Y:S01]  /*f550*/  FFMA.FTZ R23, R118, R194.reuse, R23 ;  /* 0x000000c276177223 */ /* 0x080fe20000010017 */
[----:B------:R-:W-:Y:S01]  /*f560*/  I2FP.F32.U32 R118, R119 ;  /* 0x0000007700767245 */ /* 0x000fe20000201000 */
[C---:B------:R-:W-:Y:S01]  /*f570*/  FFMA.FTZ R25, R3.reuse, R194, R25 ;  /* 0x000000c203197223 */ /* 0x040fe20000010019 */
[----:B------:R-:W-:Y:S01]  /*f580*/  FMNMX3.FTZ R116, R116, R8, R9, !PT ;  /* 0x0000000874747276 */ /* 0x000fe20007810009 */
[----:B------:R-:W-:Y:S01]  /*f590*/  FFMA.FTZ R27, R3, R194, R27 ;  /* 0x000000c2031b7223 */ /* 0x000fe2000001001b */
[----:B------:R-:W-:Y:S01]  /*f5a0*/  FMNMX3.FTZ R3, R117, R6, R7, !PT ;  /* 0x0000000675037276 */ /* 0x000fe20007810007 */
[----:B------:R-:W-:Y:S01]  /*f5b0*/  FFMA.FTZ R28, R118, R194, R28 ;  /* 0x000000c2761c7223 */ /* 0x000fe2000001001c */
[----:B------:R-:W-:Y:S01]  /*f5c0*/  FMNMX3.FTZ R141, R116, R12, R13, !PT ;  /* 0x0000000c748d7276 */ /* 0x000fe2000781000d */
[----:B------:R-:W-:Y:S01]  /*f5d0*/  FFMA.FTZ R30, R118, R194, R30 ;  /* 0x000000c2761e7223 */ /* 0x000fe2000001001e */
[----:B------:R-:W-:Y:S01]  /*f5e0*/  FMNMX3.FTZ R3, R3, R10, R11, !PT ;  /* 0x0000000a03037276 */ /* 0x000fe2000781000b */
[C---:B------:R-:W-:Y:S01]  /*f5f0*/  VIADD R118, R2.reuse, 0x31 ;  /* 0x0000003102767836 */ /* 0x040fe20000000000 */
[----:B------:R-:W-:Y:S01]  /*f600*/  FMNMX3.FTZ R141, R141, R16, R17, !PT ;  /* 0x000000108d8d7276 */ /* 0x000fe20007810011 */
[C---:B------:R-:W-:Y:S02]  /*f610*/  VIADD R136, R2.reuse, 0x38 ;  /* 0x0000003802887836 */ /* 0x040fe40000000000 */
[----:B------:R-:W-:Y:S01]  /*f620*/  VIADD R119, R2, 0x39 ;  /* 0x0000003902777836 */ /* 0x000fe20000000000 */
[----:B------:R-:W-:Y:S02]  /*f630*/  FMNMX3.FTZ R2, R3, R14, R15, !PT ;  /* 0x0000000e03027276 */ /* 0x000fe4000781000f */
[----:B------:R-:W-:Y:S02]  /*f640*/  I2FP.F32.U32 R118, R118 ;  /* 0x0000007600767245 */ /* 0x000fe40000201000 */
[----:B------:R-:W-:Y:S02]  /*f650*/  FMNMX3.FTZ R2, R2, R18, R19, !PT ;  /* 0x0000001202027276 */ /* 0x000fe40007810013 */
[----:B------:R-:W-:Y:S01]  /*f660*/  FMNMX3.FTZ R141, R141, R20, R21, !PT ;  /* 0x000000148d8d7276 */ /* 0x000fe20007810015 */
[C---:B------:R-:W-:Y:S01]  /*f670*/  FFMA.FTZ R29, R118.reuse, R194, R29 ;  /* 0x000000c2761d7223 */ /* 0x040fe2000001001d */
[----:B------:R-:W-:Y:S01]  /*f680*/  I2FP.F32.U32 R116, R136 ;  /* 0x0000008800747245 */ /* 0x000fe20000201000 */
[----:B------:R-:W-:Y:S01]  /*f690*/  FFMA.FTZ R31, R118, R194, R31 ;  /* 0x000000c2761f7223 */ /* 0x000fe2000001001f */
[----:B------:R-:W-:Y:S02]  /*f6a0*/  I2FP.F32.U32 R3, R119 ;  /* 0x0000007700037245 */ /* 0x000fe40000201000 */
[----:B------:R-:W-:Y:S01]  /*f6b0*/  FMNMX3.FTZ R2, R2, R22, R23, !PT ;  /* 0x0000001602027276 */ /* 0x000fe20007810017 */
[----:B------:R-:W-:Y:S01]  /*f6c0*/  FFMA.FTZ R32, R116, R194, R32 ;  /* 0x000000c274207223 */ /* 0x000fe20000010020 */
[----:B------:R-:W-:Y:S01]  /*f6d0*/  FMNMX3.FTZ R141, R141, R24, R25, !PT ;  /* 0x000000188d8d7276 */ /* 0x000fe20007810019 */
[----:B------:R-:W-:Y:S01]  /*f6e0*/  FFMA.FTZ R33, R3, R194, R33 ;  /* 0x000000c203217223 */ /* 0x000fe20000010021 */
[----:B------:R-:W-:Y:S01]  /*f6f0*/  FMNMX3.FTZ R2, R2, R26, R27, !PT ;  /* 0x0000001a02027276 */ /* 0x000fe2000781001b */
[----:B------:R-:W-:Y:S01]  /*f700*/  FFMA.FTZ R34, R116, R194, R34 ;  /* 0x000000c274227223 */ /* 0x000fe20000010022 */
[----:B------:R-:W-:Y:S01]  /*f710*/  FMNMX3.FTZ R141, R141, R28, R29, !PT ;  /* 0x0000001c8d8d7276 */ /* 0x000fe2000781001d */
[----:B------:R-:W-:Y:S01]  /*f720*/  FFMA.FTZ R35, R3, R194, R35 ;  /* 0x000000c203237223 */ /* 0x000fe20000010023 */
[----:B------:R-:W-:Y:S02]  /*f730*/  FMNMX3.FTZ R144, R2, R30, R31, !PT ;  /* 0x0000001e02907276 */ /* 0x000fe4000781001f */
[----:B------:R-:W-:Y:S01]  /*f740*/  FMNMX3.FTZ R141, R141, R32, R33, !PT ;  /* 0x000000208d8d7276 */ /* 0x000fe20007810021 */
[----:B------:R-:W-:Y:S06]  /*f750*/  @P4 BRA `(.L_x_840) ;  /* 0xffffffe400104947 */ /* 0x000fec000383ffff */
.L_x_839:
[----:B------:R-:W2:Y:S01]  /*f760*/  LDL.64 R214, [R1+0x50] ;  /* 0x0000500001d67983 */ /* 0x000ea20000100a00 */
[----:B-1----:R-:W-:Y:S01]  /*f770*/  FMNMX3.FTZ R2, R144, R34, R35, !PT ;  /* 0x0000002290027276 */ /* 0x002fe20007810023 */
[----:B------:R-:W-:Y:S01]  /*f780*/  IMAD.SHL.U32 R149, R198, 0x2, RZ ;  /* 0x00000002c6957824 */ /* 0x000fe200078e00ff */
[----:B------:R-:W-:Y:S01]  /*f790*/  SHF.R.U32.HI R181, RZ, 0x5, R189 ;  /* 0x00000005ffb57819 */ /* 0x000fe200000116bd */
[C---:B------:R-:W-:Y:S01]  /*f7a0*/  VIADD R160, R196.reuse, 0x9e3779b9 ;  /* 0x9e3779b9c4a07836 */ /* 0x040fe20000000000 */
[----:B------:R-:W1:Y:S01]  /*f7b0*/  LDC R211, c[0x0][0x448] ;  /* 0x00011200ffd37b82 */ /* 0x000e620000000800 */
[----:B------:R-:W3:Y:S01]  /*f7c0*/  LDL.64 R206, [R1+0x58] ;  /* 0x0000580001ce7983 */ /* 0x000ee20000100a00 */
[C---:B------:R-:W-:Y:S02]  /*f7d0*/  VIADD R152, R196.reuse, 0x3c6ef372 ;  /* 0x3c6ef372c4987836 */ /* 0x040fe40000000000 */
[C---:B------:R-:W-:Y:S02]  /*f7e0*/  VIADD R162, R197.reuse, 0x76cf5d0a ;  /* 0x76cf5d0ac5a27836 */ /* 0x040fe40000000000 */
[C---:B------:R-:W-:Y:S01]  /*f7f0*/  VIADD R161, R197.reuse, 0x32370b8f ;  /* 0x32370b8fc5a17836 */ /* 0x040fe20000000000 */
[----:B------:R-:W4:Y:S01]  /*f800*/  SHFL.BFLY PT, R116, R141, 0x2, 0x1f ;  /* 0x0c401f008d747f89 */ /* 0x000f2200000e0000 */
[C---:B------:R-:W-:Y:S02]  /*f810*/  VIADD R166, R196.reuse, 0xdaa66d2b ;  /* 0xdaa66d2bc4a67836 */ /* 0x040fe40000000000 */
[C---:B------:R-:W-:Y:S05]  /*f820*/  VIADD R163, R196.reuse, 0x78dde6e4 ;  /* 0x78dde6e4c4a37836 */ /* 0x040fea0000000000 */
[----:B------:R-:W5:Y:S01]  /*f830*/  SHFL.BFLY PT, R118, R2, 0x2, 0x1f ;  /* 0x0c401f0002767f89 */ /* 0x000f6200000e0000 */
[C---:B------:R-:W-:Y:S02]  /*f840*/  VIADD R167, R197.reuse, 0xa9066899 ;  /* 0xa9066899c5a77836 */ /* 0x040fe40000000000 */
[----:B------:R-:W-:Y:S01]  /*f850*/  VIADD R170, R197, 0xed9eba14 ;  /* 0xed9eba14c5aa7836 */ /* 0x000fe20000000000 */
[----:B------:R-:W5:Y:S01]  /*f860*/  S2R R212, SR_CTAID.X ;  /* 0x0000000000d47919 */ /* 0x000f620000002500 */
[----:B------:R-:W-:Y:S03]  /*f870*/  VIADD R171, R196, 0xb54cda56 ;  /* 0xb54cda56c4ab7836 */ /* 0x000fe60000000000 */
[----:B------:R-:W3:Y:S04]  /*f880*/  LDL R153, [R1+0x64] ;  /* 0x0000640001997983 */ /* 0x000ee80000100800 */
[----:B------:R2:W3:Y:S04]  /*f890*/  LDL.S16 R183, [R1+0xc] ;  /* 0x00000c0001b77983 */ /* 0x0004e80000100600 */
[----:B------:R-:W-:Y:S01]  /*f8a0*/  LDSM.16.MT88.4 R144, [R182+0xc000] ;  /* 0x00c00000b690783b */ /* 0x000fe20000004200 */
[----:B-1----:R-:W-:Y:S01]  /*f8b0*/  IMAD.SHL.U32 R211, R211, 0x8, RZ ;  /* 0x00000008d3d37824 */ /* 0x002fe200078e00ff */
[----:B----4-:R-:W-:Y:S02]  /*f8c0*/  FMNMX.FTZ R116, R141, R116, !PT ;  /* 0x000000748d747209 */ /* 0x010fe40007810000 */
[----:B-----5:R-:W-:Y:S04]  /*f8d0*/  FMNMX.FTZ R118, R2, R118, !PT ;  /* 0x0000007602767209 */ /* 0x020fe80007810000 */
[----:B------:R-:W1:Y:S08]  /*f8e0*/  SHFL.BFLY PT, R3, R116, 0x1, 0x1f ;  /* 0x0c201f0074037f89 */ /* 0x000e7000000e0000 */
[----:B------:R-:W4:Y:S08]  /*f8f0*/  SHFL.BFLY PT, R2, R118, 0x1, 0x1f ;  /* 0x0c201f0076027f89 */ /* 0x000f3000000e0000 */
[----:B------:R-:W5:Y:S01]  /*f900*/  LDSM.16.MT88.4 R140, [R180+0xc000] ;  /* 0x00c00000b48c783b */ /* 0x000f620000004200 */
[----:B------:R-:W-:Y:S04]  /*f910*/  IMAD R212, R212, 0x4, R181 ;  /* 0x00000004d4d47824 */ /* 0x000fe800078e02b5 */
[----:B------:R-:W-:Y:S03]  /*f920*/  IMAD.WIDE.U32 R212, R212, -0x326172a9, RZ ;  /* 0xcd9e8d57d4d47825 */ /* 0x000fe600078e00ff */
[----:B------:R2:W5:Y:S04]  /*f930*/  LDL.S16 R181, [R1+0x20] ;  /* 0x0000200001b57983 */ /* 0x0005680000100600 */
[----:B------:R2:W5:Y:S01]  /*f940*/  LDL.S16 R213, [R1+0x10] ;  /* 0x0000100001d57983 */ /* 0x0005620000100600 */
[----:B-1----:R-:W-:Y:S04]  /*f950*/  FMNMX.FTZ R116, R116, R3, !PT ;  /* 0x0000000374747209 */ /* 0x002fe80007810000 */
[C---:B------:R-:W-:Y:S01]  /*f960*/  FSETP.NEU.FTZ.AND P2, PT, R116.reuse, -INF , PT ;  /* 0xff8000007400780b */ /* 0x040fe20003f5d000 */
[----:B------:R-:W-:Y:S01]  /*f970*/  FMUL.FTZ R164, R116, UR4 ;  /* 0x0000000474a47c20 */ /* 0x000fe20008410000 */
[----:B----4-:R-:W-:Y:S01]  /*f980*/  FMNMX.FTZ R3, R118, R2, !PT ;  /* 0x0000000276037209 */ /* 0x010fe20007810000 */
[----:B------:R-:W-:Y:S03]  /*f990*/  FADD.FTZ R0, -R116, R0 ;  /* 0x0000000074007221 */ /* 0x000fe60000010100 */
[----:B------:R-:W-:Y:S01]  /*f9a0*/  FSEL R164, R164, RZ, P2 ;  /* 0x000000ffa4a47208 */ /* 0x000fe20001000000 */
[C---:B------:R-:W-:Y:S01]  /*f9b0*/  FMUL.FTZ R165, R3.reuse, UR4 ;  /* 0x0000000403a57c20 */ /* 0x040fe20008410000 */
[----:B------:R-:W-:Y:S03]  /*f9c0*/  FSETP.NEU.FTZ.AND P2, PT, R3, -INF , PT ;  /* 0xff8000000300780b */ /* 0x000fe60003f5d000 */
        /* <DEDUP_REMOVED lines=18> */
[----:B------:R-:W-:Y:S01]  /*faf0*/  FFMA.FTZ R22, R22, UR4, -R165 ;  /* 0x0000000416167c23 */ /* 0x000fe200080108a5 */
[--C-:B------:R-:W-:Y:S03]  /*fb00*/  FFMA.FTZ R25, R25, UR4, -R164.reuse ;  /* 0x0000000419197c23 */ /* 0x100fe600080108a4 */
[----:B------:R-:W-:Y:S01]  /*fb10*/  MUFU.EX2 R209, R6 ;  /* 0x0000000600d17308 */ /* 0x000fe20000000800 */
[--C-:B------:R-:W-:Y:S01]  /*fb20*/  FFMA.FTZ R24, R24, UR4, -R164.reuse ;  /* 0x0000000418187c23 */ /* 0x100fe200080108a4 */
[----:B------:R-:W-:Y:S08]  /*fb30*/  FFMA.FTZ R21, R21, UR4, -R164 ;  /* 0x0000000415157c23 */ /* 0x000ff000080108a4 */
[----:B------:R-:W1:Y:S10]  /*fb40*/  MUFU.EX2 R222, R7 ;  /* 0x0000000700de7308 */ /* 0x000e740000000800 */
[----:B------:R-:W-:Y:S10]  /*fb50*/  MUFU.EX2 R227, R8 ;  /* 0x0000000800e37308 */ /* 0x000ff40000000800 */
[----:B------:R-:W4:Y:S01]  /*fb60*/  MUFU.EX2 R229, R9 ;  /* 0x0000000900e57308 */ /* 0x000f220000000800 */
[----:B-1----:R-:W-:Y:S04]  /*fb70*/  F2FP.BF16.F32.PACK_AB R155, R222, R209 ;  /* 0x000000d1de9b723e */ /* 0x002fe800000010ff */
[----:B------:R-:W-:Y:S05]  /*fb80*/  PRMT R154, R155, 0x7632, R154 ;  /* 0x000076329b9a7816 */ /* 0x000fea000000009a */
[----:B------:R-:W-:Y:S10]  /*fb90*/  MUFU.EX2 R223, R10 ;  /* 0x0000000a00df7308 */ /* 0x000ff40000000800 */
[----:B------:R-:W1:Y:S01]  /*fba0*/  MUFU.EX2 R228, R11 ;  /* 0x0000000b00e47308 */ /* 0x000e620000000800 */
[----:B----4-:R-:W-:Y:S04]  /*fbb0*/  F2FP.BF16.F32.PACK_AB R157, R229, R227 ;  /* 0x000000e3e59d723e */ /* 0x010fe800000010ff */
[----:B------:R-:W-:Y:S05]  /*fbc0*/  PRMT R156, R157, 0x7632, R156 ;  /* 0x000076329d9c7816 */ /* 0x000fea000000009c */
[----:B------:R-:W-:Y:S10]  /*fbd0*/  MUFU.EX2 R208, R12 ;  /* 0x0000000c00d07308 */ /* 0x000ff40000000800 */
[----:B------:R-:W-:Y:S01]  /*fbe0*/  MUFU.EX2 R217, R13 ;  /* 0x0000000d00d97308 */ /* 0x000fe20000000800 */
[----:B-1----:R-:W-:Y:S04]  /*fbf0*/  F2FP.BF16.F32.PACK_AB R159, R228, R223 ;  /* 0x000000dfe49f723e */ /* 0x002fe800000010ff */
[----:B------:R-:W-:Y:S05]  /*fc00*/  PRMT R158, R159, 0x7632, R158 ;  /* 0x000076329f9e7816 */ /* 0x000fea000000009e */
[----:B------:R-:W-:Y:S10]  /*fc10*/  MUFU.EX2 R216, R15 ;  /* 0x0000000f00d87308 */ /* 0x000ff40000000800 */
[----:B------:R-:W-:Y:S01]  /*fc20*/  MUFU.EX2 R218, R16 ;  /* 0x0000001000da7308 */ /* 0x000fe20000000800 */
[----:B--2---:R-:W-:Y:S05]  /*fc30*/  LOP3.LUT R4, R149, R215, R197, 0x96, !PT ;  /* 0x000000d795047212 */ /* 0x004fea00078e96c5 */
[----:B------:R-:W-:Y:S01]  /*fc40*/  IMAD.WIDE.U32 R4, R4, -0x326172a9, RZ ;  /* 0xcd9e8d5704047825 */ /* 0x000fe200078e00ff */
[----:B---3--:R4:W2:Y:S04]  /*fc50*/  LDL.S16 R207, [R1+0x18] ;  /* 0x0000180001cf7983 */ /* 0x0088a80000100600 */
[----:B------:R-:W-:Y:S02]  /*fc60*/  LOP3.LUT R5, R212, R160, R5, 0x96, !PT ;  /* 0x000000a0d4057212 */ /* 0x000fe400078e9605 */
[----:B------:R-:W-:Y:S03]  /*fc70*/  LOP3.LUT R2, R221, R152, R4, 0x96, !PT ;  /* 0x00000098dd027212 */ /* 0x000fe600078e9604 */
        /* <DEDUP_REMOVED lines=10> */
[----:B------:R-:W-:Y:S04]  /*fd20*/  IMAD.WIDE.U32 R4, R4, -0x2daee0ad, RZ ;  /* 0xd2511f5304047825 */ /* 0x000fe800078e00ff */
[----:B------:R-:W-:Y:S01]  /*fd30*/  IMAD.WIDE.U32 R174, R2, -0x2daee0ad, RZ ;  /* 0xd2511f5302ae7825 */ /* 0x000fe200078e00ff */
[----:B------:R-:W-:Y:S03]  /*fd40*/  LOP3.LUT R2, R170, R118, R5, 0x96, !PT ;  /* 0x00000076aa027212 */ /* 0x000fe600078e9605 */
[----:B------:R-:W-:Y:S01]  /*fd50*/  VIADD R118, R149, 0x1 ;  /* 0x0000000195767836 */ /* 0x000fe20000000000 */
[----:B------:R-:W-:Y:S01]  /*fd60*/  LOP3.LUT R150, R167, R4, R175, 0x96, !PT ;  /* 0x00000004a7967212 */ /* 0x000fe200078e96af */
[----:B------:R-:W-:Y:S03]  /*fd70*/  IMAD.WIDE.U32 R168, R2, -0x326172a9, RZ ;  /* 0xcd9e8d5702a87825 */ /* 0x000fe600078e00ff */
        /* <DEDUP_REMOVED lines=13> */
[----:B------:R4:W3:Y:S01]  /*fe50*/  LDL R117, [R1+0x60] ;  /* 0x0000600001757983 */ /* 0x0008e20000100800 */
[----:B------:R-:W-:Y:S01]  /*fe60*/  PRMT R136, R176, 0x5410, R177 ;  /* 0x00005410b0887816 */ /* 0x000fe200000000b1 */
[----:B------:R-:W-:Y:S01]  /*fe70*/  FMUL.FTZ R0, R0, UR4 ;  /* 0x0000000400007c20 */ /* 0x000fe20008410000 */
[----:B------:R-:W-:Y:S01]  /*fe80*/  SHF.R.U32.HI R179, RZ, 0x18, R4 ;  /* 0x00000018ffb37819 */ /* 0x000fe20000011604 */
[----:B------:R-:W1:Y:S01]  /*fe90*/  MUFU.EX2 R2, R2 ;  /* 0x0000000200027308 */ /* 0x000e620000000800 */
[----:B------:R-:W-:Y:S02]  /*fea0*/  LOP3.LUT R178, R5, 0xff, RZ, 0xc0, !PT ;  /* 0x000000ff05b27812 */ /* 0x000fe400078ec0ff */
[--C-:B------:R-:W-:Y:S02]  /*feb0*/  HSET2.LE.AND R136, R136, R195.reuse, PT ;  /* 0x000000c388887233 */ /* 0x100fe40003803000 */
[----:B------:R-:W-:Y:S02]  /*fec0*/  PRMT R137, R178, 0x5410, R179 ;  /* 0x00005410b2897816 */ /* 0x000fe400000000b3 */
[----:B------:R-:W-:Y:S03]  /*fed0*/  PRMT R4, R119, 0x5410, R148 ;  /* 0x0000541077047816 */ /* 0x000fe60000000094 */
[----:B------:R-:W5:Y:S01]  /*fee0*/  MUFU.EX2 R0, R0 ;  /* 0x0000000000007308 */ /* 0x000f620000000800 */
[C---:B------:R-:W-:Y:S02]  /*fef0*/  PRMT R202, R150.reuse, 0x7773, RZ ;  /* 0x0000777396ca7816 */ /* 0x040fe400000000ff */
[----:B------:R-:W-:Y:S02]  /*ff00*/  PRMT R203, R150, 0x7772, RZ ;  /* 0x0000777296cb7816 */ /* 0x000fe400000000ff */
[----:B------:R-:W-:Y:S02]  /*ff10*/  PRMT R138, R138, 0x5410, R201 ;  /* 0x000054108a8a7816 */ /* 0x000fe400000000c9 */
[----:B------:R-:W-:Y:S02]  /*ff20*/  LOP3.LUT R136, R4, R136, RZ, 0xc0, !PT ;  /* 0x0000008804887212 */ /* 0x000fe400078ec0ff */
[--C-:B------:R-:W-:Y:S01]  /*ff30*/  HSET2.LE.AND R137, R137, R195.reuse, PT ;  /* 0x000000c389897233 */ /* 0x100fe20003803000 */
[C---:B-1----:R-:W-:Y:S01]  /*ff40*/  FMUL.FTZ R5, R2.reuse, R121 ;  /* 0x0000007902057220 */ /* 0x042fe20000410000 */
[----:B------:R-:W-:Y:S01]  /*ff50*/  PRMT R4, R155, 0x5410, R154 ;  /* 0x000054109b047816 */ /* 0x000fe2000000009a */
[C---:B------:R-:W-:Y:S01]  /*ff60*/  FMUL.FTZ R8, R2.reuse, R124 ;  /* 0x0000007c02087220 */ /* 0x040fe20000410000 */
[----:B------:R-:W-:Y:S01]  /*ff70*/  PRMT R139, R203, 0x5410, R202 ;  /* 0x00005410cb8b7816 */ /* 0x000fe200000000ca */
[----:B------:R-:W-:Y:S01]  /*ff80*/  FMUL.FTZ R9, R2, R125 ;  /* 0x0000007d02097220 */ /* 0x000fe20000410000 */
[----:B------:R-:W-:Y:S01]  /*ff90*/  LOP3.LUT R137, R4, R137, RZ, 0xc0, !PT ;  /* 0x0000008904897212 */ /* 0x000fe200078ec0ff */
[----:B------:R-:W-:Y:S01]  /*ffa0*/  FMUL.FTZ R36, R2, R36 ;  /* 0x0000002402247220 */ /* 0x000fe20000410000 */
[--C-:B------:R-:W-:Y:S01]  /*ffb0*/  HSET2.LE.AND R138, R138, R195.reuse, PT ;  /* 0x000000c38a8a7233 */ /* 0x100fe20003803000 */
[C---:B-----5:R-:W-:Y:S01]  /*ffc0*/  FMUL.FTZ R6, R0.reuse, R122 ;  /* 0x0000007a00067220 */ /* 0x060fe20000410000 */
[----:B------:R-:W-:Y:S01]  /*ffd0*/  LOP3.LUT R139, R139, 0xff00ff, RZ, 0xc0, !PT ;  /* 0x00ff00ff8b8b7812 */ /* 0x000fe200078ec0ff */
[C---:B------:R-:W-:Y:S01]  /*ffe0*/  FMUL.FTZ R7, R0.reuse, R123 ;  /* 0x0000007b00077220 */ /* 0x040fe20000410000 */
[----:B------:R-:W-:Y:S01]  /*fff0*/  PRMT R4, R157, 0x5410, R156 ;  /* 0x000054109d047816 */ /* 0x000fe2000000009c */
[C---:B------:R-:W-:Y:S01]  /*10000*/  FMUL.FTZ R10, R0.reuse, R126 ;  /* 0x0000007e000a7220 */ /* 0x040fe20000410000 */
[----:B------:R-:W-:Y:S01]  /*10010*/  FMUL.FTZ R11, R0, R127 ;  /* 0x0000007f000b7220 */ /* 0x000fe20000410000 */
[----:B------:R-:W-:Y:S01]  /*10020*/  HSET2.LE.AND R139, R139, R195, PT ;  /* 0x000000c38b8b7233 */ /* 0x000fe20003803000 */
[----:B------:R-:W-:Y:S01]  /*10030*/  FMUL.FTZ R37, R2, R37 ;  /* 0x0000002502257220 */ /* 0x000fe20000410000 */
[----:B------:R-:W-:Y:S01]  /*10040*/  LOP3.LUT R138, R4, R138, RZ, 0xc0, !PT ;  /* 0x0000008a048a7212 */ /* 0x000fe200078ec0ff */
[C---:B------:R-:W-:Y:S01]  /*10050*/  FMUL.FTZ R38, R0.reuse, R38 ;  /* 0x0000002600267220 */ /* 0x040fe20000410000 */
[----:B------:R-:W-:Y:S01]  /*10060*/  PRMT R4, R159, 0x5410, R158 ;  /* 0x000054109f047816 */ /* 0x000fe2000000009e */
[----:B------:R-:W-:Y:S01]  /*10070*/  FMUL.FTZ R39, R0, R39 ;  /* 0x0000002700277220 */ /* 0x000fe20000410000 */
[C---:B------:R-:W-:Y:S01]  /*10080*/  FMUL.FTZ R40, R2.reuse, R40 ;  /* 0x0000002802287220 */ /* 0x040fe20000410000 */
[----:B------:R-:W-:Y:S01]  /*10090*/  FMUL.FTZ R41, R2, R41 ;  /* 0x0000002902297220 */ /* 0x000fe20000410000 */
[----:B------:R-:W-:Y:S01]  /*100a0*/  LOP3.LUT R139, R4, R139, RZ, 0xc0, !PT ;  /* 0x0000008b048b7212 */ /* 0x000fe200078ec0ff */
[----:B------:R-:W-:Y:S01]  /*100b0*/  FMUL.FTZ R4, R2, R120 ;  /* 0x0000007802047220 */ /* 0x000fe20000410000 */
[C---:B------:R-:W-:Y:S01]  /*100c0*/  FMUL.FTZ R15, R0.reuse, R131 ;  /* 0x00000083000f7220 */ /* 0x040fe20000410000 */
[----:B------:R-:W-:Y:S01]  /*100d0*/  FMUL.FTZ R19, R0, R135 ;  /* 0x0000008700137220 */ /* 0x000fe20000410000 */
[----:B------:R-:W-:Y:S01]  /*100e0*/  ISETP.LE.U32.AND P6, PT, R176, UR6, PT ;  /* 0x00000006b0007c0c */ /* 0x000fe2000bfc3070 */
[----:B------:R-:W-:Y:S01]  /*100f0*/  FFMA.FTZ R176, R29, UR4, -R164 ;  /* 0x000000041db07c23 */ /* 0x000fe200080108a4 */
[----:B------:R-:W-:Y:S01]  /*10100*/  ISETP.LE.U32.AND P4, PT, R179, UR6, PT ;  /* 0x00000006b3007c0c */ /* 0x000fe2000bf83070 */
[C---:B------:R-:W-:Y:S01]  /*10110*/  FMUL.FTZ R44, R2.reuse, R44 ;  /* 0x0000002c022c7220 */ /* 0x040fe20000410000 */
[C---:B------:R-:W-:Y:S03]  /*10120*/  HMMA.16816.F32.BF16 R4, R136.reuse, R140, R4 ;  /* 0x0000008c8804723c */ /* 0x040fe60000041804 */
[----:B------:R-:W-:Y:S02]  /*10130*/  MUFU.EX2 R176, R176 ;  /* 0x000000b000b07308 */ /* 0x000fe40000000800 */
[----:B------:R-:W-:Y:S01]  /*10140*/  FMUL.FTZ R45, R2, R45 ;  /* 0x0000002d022d7220 */ /* 0x000fe20000410000 */
[C---:B------:R-:W-:Y:S01]  /*10150*/  FMUL.FTZ R46, R0.reuse, R46 ;  /* 0x0000002e002e7220 */ /* 0x040fe20000410000 */
[----:B------:R-:W-:Y:S01]  /*10160*/  FMUL.FTZ R47, R0, R47 ;  /* 0x0000002f002f7220 */ /* 0x000fe20000410000 */
[C---:B------:R-:W-:Y:S01]  /*10170*/  HMMA.16816.F32.BF16 R8, R136.reuse, R142, R8 ;  /* 0x0000008e8808723c */ /* 0x040fe20000041808 */
[----:B------:R-:W-:Y:S02]  /*10180*/  LDSM.16.MT88.4 R140, [R180+0xe000] ;  /* 0x00e00000b48c783b */ /* 0x000fe40000004200 */
[----:B------:R-:W-:Y:S02]  /*10190*/  @!P6 HFMA2.BF16_V2 R213, -RZ.H0_H0, RZ.H0_H0, -R119.H0_H0 ;  /* 0x200000ffffd5e231 */ /* 0x000fe40000340977 */
[C---:B------:R-:W-:Y:S01]  /*101a0*/  FMUL.FTZ R48, R2.reuse, R48 ;  /* 0x0000003002307220 */ /* 0x040fe20000410000 */
[----:B------:R-:W-:Y:S02]  /*101b0*/  @!P4 HFMA2.BF16_V2 R181, -RZ.H0_H0, RZ.H0_H0, -R154.H0_H0 ;  /* 0x200000ffffb5c231 */ /* 0x000fe4000034099a */
[----:B------:R-:W-:Y:S01]  /*101c0*/  FMUL.FTZ R49, R2, R49 ;  /* 0x0000003102317220 */ /* 0x000fe20000410000 */
[C---:B------:R-:W-:Y:S01]  /*101d0*/  FMUL.FTZ R50, R0.reuse, R50 ;  /* 0x0000003200327220 */ /* 0x040fe20000410000 */
[C---:B------:R-:W-:Y:S01]  /*101e0*/  HMMA.16816.F32.BF16 R36, R136.reuse, R144, R36 ;  /* 0x000000908824723c */ /* 0x040fe20000041824 */
[----:B------:R-:W-:Y:S02]  /*101f0*/  @!P6 STL.S16 [R1+0x10], R213 ;  /* 0x000010d50100e387 */ /* 0x000fe40000100600 */
[C---:B------:R-:W-:Y:S01]  /*10200*/  FMUL.FTZ R42, R0.reuse, R42 ;  /* 0x0000002a002a7220 */ /* 0x040fe20000410000 */
[C---:B------:R-:W-:Y:S01]  /*10210*/  FMUL.FTZ R43, R0.reuse, R43 ;  /* 0x0000002b002b7220 */ /* 0x040fe20000410000 */
[----:B------:R-:W-:Y:S01]  /*10220*/  FMUL.FTZ R51, R0, R51 ;  /* 0x0000003300337220 */ /* 0x000fe20000410000 */
[C---:B------:R-:W-:Y:S01]  /*10230*/  FMUL.FTZ R52, R2.reuse, R52 ;  /* 0x0000003402347220 */ /* 0x040fe20000410000 */
[----:B------:R-:W-:Y:S01]  /*10240*/  FMUL.FTZ R53, R2, R53 ;  /* 0x0000003502357220 */ /* 0x000fe20000410000 */
[C---:B------:R-:W-:Y:S01]  /*10250*/  FMUL.FTZ R54, R0.reuse, R54 ;  /* 0x0000003600367220 */ /* 0x040fe20000410000 */
[----:B------:R-:W-:Y:S01]  /*10260*/  FMUL.FTZ R55, R0, R55 ;  /* 0x0000003700377220 */ /* 0x000fe20000410000 */
[C---:B------:R-:W-:Y:S01]  /*10270*/  FMUL.FTZ R56, R2.reuse, R56 ;  /* 0x0000003802387220 */ /* 0x040fe20000410000 */
[C---:B------:R-:W-:Y:S03]  /*10280*/  HMMA.16816.F32.BF16 R40, R136.reuse, R146, R40 ;  /* 0x000000928828723c */ /* 0x040fe60000041828 */
        /* <DEDUP_REMOVED lines=59> */
[----:B------:R-:W-:Y:S04]  /*10640*/  PRMT R150, R150, 0x7770, RZ ;  /* 0x0000777096967816 */ /* 0x000fe800000000ff */
[----:B------:R-:W-:Y:S01]  /*10650*/  ISETP.LE.U32.AND P3, PT, R150, UR6, PT ;  /* 0x0000000696007c0c */ /* 0x000fe2000bf63070 */
[----:B---3--:R-:W-:Y:S04]  /*10660*/  @P0 VIADD R117, R153, 0xffffffc0 ;  /* 0xffffffc099750836 */ /* 0x008fe80000000000 */
[----:B------:R-:W-:Y:S01]  /*10670*/  IMAD.IADD R153, R186, 0x1, R117 ;  /* 0x00000001ba997824 */ /* 0x000fe200078e0275 */
[----:B------:R-:W1:Y:S08]  /*10680*/  LDSM.16.MT88.4 R120, [R117] ;  /* 0x000000007578783b */ /* 0x000e700000004200 */
[----:B------:R-:W3:Y:S01]  /*10690*/  LDSM.16.MT88.4 R124, [R153] ;  /* 0x00000000997c783b */ /* 0x000ee20000004200 */
[C---:B-1----:R-:W-:Y:S08]  /*106a0*/  HMMA.16816.F32.BF16 R44, R136.reuse, R120, R44 ;  /* 0x00000078882c723c */ /* 0x042ff0000004182c */
[C---:B------:R-:W-:Y:S01]  /*106b0*/  HMMA.16816.F32.BF16 R48, R136.reuse, R122, R48 ;  /* 0x0000007a8830723c */ /* 0x040fe20000041830 */
[----:B------:R-:W1:Y:S07]  /*106c0*/  LDSM.16.MT88.4 R120, [R182+0xe000] ;  /* 0x00e00000b678783b */ /* 0x000e6e0000004200 */
[C---:B---3--:R-:W-:Y:S08]  /*106d0*/  HMMA.16816.F32.BF16 R52, R136.reuse, R124, R52 ;  /* 0x0000007c8834723c */ /* 0x048ff00000041834 */
[C---:B------:R-:W-:Y:S01]  /*106e0*/  HMMA.16816.F32.BF16 R56, R136.reuse, R126, R56 ;  /* 0x0000007e8838723c */ /* 0x040fe20000041838 */
[----:B------:R-:W3:Y:S07]  /*106f0*/  LDSM.16.MT88.4 R124, [R117+0x2000] ;  /* 0x00200000757c783b */ /* 0x000eee0000004200 */
[C---:B------:R-:W-:Y:S08]  /*10700*/  HMMA.16816.F32.BF16 R60, R136.reuse, R140, R60 ;  /* 0x0000008c883c723c */ /* 0x040ff0000004183c */
[C---:B------:R-:W-:Y:S01]  /*10710*/  HMMA.16816.F32.BF16 R64, R136.reuse, R142, R64 ;  /* 0x0000008e8840723c */ /* 0x040fe20000041840 */
[----:B------:R-:W5:Y:S07]  /*10720*/  LDSM.16.MT88.4 R140, [R153+0x2000] ;  /* 0x00200000998c783b */ /* 0x000f6e0000004200 */
[C---:B-1----:R-:W-:Y:S08]  /*10730*/  HMMA.16816.F32.BF16 R68, R136.reuse, R120, R68 ;  /* 0x000000788844723c */ /* 0x042ff00000041844 */
[C---:B------:R-:W-:Y:S01]  /*10740*/  HMMA.16816.F32.BF16 R72, R136.reuse, R122, R72 ;  /* 0x0000007a8848723c */ /* 0x040fe20000041848 */
[----:B------:R-:W1:Y:S07]  /*10750*/  LDSM.16.MT88.4 R120, [R180+0x10000] ;  /* 0x01000000b478783b */ /* 0x000e6e0000004200 */
[C---:B---3--:R-:W-:Y:S08]  /*10760*/  HMMA.16816.F32.BF16 R76, R136.reuse, R124, R76 ;  /* 0x0000007c884c723c */ /* 0x048ff0000004184c */
[C---:B------:R-:W-:Y:S01]  /*10770*/  HMMA.16816.F32.BF16 R80, R136.reuse, R126, R80 ;  /* 0x0000007e8850723c */ /* 0x040fe20000041850 */
[----:B------:R-:W3:Y:S07]  /*10780*/  LDSM.16.MT88.4 R124, [R182+0x10000] ;  /* 0x01000000b67c783b */ /* 0x000eee0000004200 */
[C---:B-----5:R-:W-:Y:S08]  /*10790*/  HMMA.16816.F32.BF16 R84, R136.reuse, R140, R84 ;  /* 0x0000008c8854723c */ /* 0x060ff00000041854 */
[C---:B------:R-:W-:Y:S03]  /*107a0*/  HMMA.16816.F32.BF16 R88, R136.reuse, R142, R88 ;  /* 0x0000008e8858723c */ /* 0x040fe60000041858 */
[----:B------:R-:W-:Y:S05]  /*107b0*/  IMAD.WIDE.U32 R142, R118, -0x326172a9, RZ ;  /* 0xcd9e8d57768e7825 */ /* 0x000fea00078e00ff */
[----:B------:R-:W-:Y:S01]  /*107c0*/  LOP3.LUT R140, R212, R160, R143, 0x96, !PT ;  /* 0x000000a0d48c7212 */ /* 0x000fe200078e968f */
[C---:B-1----:R-:W-:Y:S01]  /*107d0*/  HMMA.16816.F32.BF16 R92, R136.reuse, R120, R92 ;  /* 0x00000078885c723c */ /* 0x042fe2000004185c */
[----:B------:R1:W5:Y:S02]  /*107e0*/  MUFU.EX2 R212, R18 ;  /* 0x0000001200d47308 */ /* 0x0003640000000800 */
[----:B------:R-:W-:Y:S01]  /*107f0*/  LOP3.LUT R118, R221, R152, R142, 0x96, !PT ;  /* 0x00000098dd767212 */ /* 0x000fe200078e968e */
[----:B------:R-:W-:Y:S04]  /*10800*/  IMAD.WIDE.U32 R140, R140, -0x2daee0ad, RZ ;  /* 0xd2511f538c8c7825 */ /* 0x000fe800078e00ff */
[C---:B------:R-:W-:Y:S01]  /*10810*/  HMMA.16816.F32.BF16 R96, R136.reuse, R122, R96 ;  /* 0x0000007a8860723c */ /* 0x040fe20000041860 */
[----:B------:R-:W4:Y:S02]  /*10820*/  LDSM.16.MT88.4 R120, [R117+0x4000] ;  /* 0x004000007578783b */ /* 0x000f240000004200 */
[----:B------:R-:W-:Y:S01]  /*10830*/  IMAD.WIDE.U32 R144, R118, -0x2daee0ad, RZ ;  /* 0xd2511f5376907825 */ /* 0x000fe200078e00ff */
[----:B------:R-:W-:Y:S02]  /*10840*/  LOP3.LUT R118, R206, R162, R141, 0x96, !PT ;  /* 0x000000a2ce767212 */ /* 0x000fe400078e968d */
[----:B------:R2:W4:Y:S02]  /*10850*/  MUFU.EX2 R206, R14 ;  /* 0x0000000e00ce7308 */ /* 0x0005240000000800 */
[C---:B---3--:R-:W-:Y:S03]  /*10860*/  HMMA.16816.F32.BF16 R100, R136.reuse, R124, R100 ;  /* 0x0000007c8864723c */ /* 0x048fe60000041864 */
[----:B------:R-:W-:Y:S01]  /*10870*/  LOP3.LUT R140, R161, R140, R145, 0x96, !PT ;  /* 0x0000008ca18c7212 */ /* 0x000fe200078e9691 */
[----:B------:R-:W-:Y:S04]  /*10880*/  IMAD.WIDE.U32 R124, R118, -0x326172a9, RZ ;  /* 0xcd9e8d57767c7825 */ /* 0x000fe800078e00ff */
[----:B-1----:R-:W-:Y:S01]  /*10890*/  FMUL.FTZ R18, R0, R134 ;  /* 0x0000008600127220 */ /* 0x002fe20000410000 */
[----:B-----5:R-:W-:Y:S01]  /*108a0*/  F2FP.BF16.F32.PACK_AB R150, R215, R212 ;  /* 0x000000d4d796723e */ /* 0x020fe200000010ff */
[C---:B------:R-:W-:Y:S03]  /*108b0*/  HMMA.16816.F32.BF16 R104, R136.reuse, R126, R104 ;  /* 0x0000007e8868723c */ /* 0x040fe60000041868 */
[----:B------:R-:W-:Y:S01]  /*108c0*/  IMAD.WIDE.U32 R140, R140, -0x326172a9, RZ ;  /* 0xcd9e8d578c8c7825 */ /* 0x000fe200078e00ff */
[----:B------:R-:W-:Y:S02]  /*108d0*/  LOP3.LUT R12, R220, R166, R125, 0x96, !PT ;  /* 0x000000a6dc0c7212 */ /* 0x000fe400078e967d */
[----:B------:R-:W-:Y:S01]  /*108e0*/  PRMT R149, R150, 0x7632, R149 ;  /* 0x0000763296957816 */ /* 0x000fe20000000095 */
[----:B--2---:R-:W-:Y:S01]  /*108f0*/  FMUL.FTZ R14, R0, R130 ;  /* 0x00000082000e7220 */ /* 0x004fe20000410000 */
[----:B------:R-:W-:Y:S01]  /*10900*/  LOP3.LUT R13, R163, R124, R141, 0x96, !PT ;  /* 0x0000007ca30d7212 */ /* 0x000fe200078e968d */
[----:B------:R-:W-:Y:S01]  /*10910*/  IMAD.WIDE.U32 R142, R12, -0x2daee0ad, RZ ;  /* 0xd2511f530c8e7825 */ /* 0x000fe200078e00ff */
[----:B------:R-:W1:Y:S03]  /*10920*/  LDSM.16.MT88.4 R124, [R153+0x4000] ;  /* 0x00400000997c783b */ /* 0x000e660000004200 */
[C---:B------:R-:W-:Y:S01]  /*10930*/  FMUL.FTZ R12, R2.reuse, R128 ;  /* 0x00000080020c7220 */ /* 0x040fe20000410000 */
[----:B------:R-:W-:Y:S04]  /*10940*/  IMAD.WIDE.U32 R160, R13, -0x2daee0ad, RZ ;  /* 0xd2511f530da07825 */ /* 0x000fe800078e00ff */
[----:B------:R-:W-:Y:S01]  /*10950*/  FMUL.FTZ R13, R2, R129 ;  /* 0x00000081020d7220 */ /* 0x000fe20000410000 */
[----:B------:R-:W-:Y:S01]  /*10960*/  LOP3.LUT R128, R170, R144, R143, 0x96, !PT ;  /* 0x00000090aa807212 */ /* 0x000fe200078e968f */
[----:B------:R-:W-:Y:S01]  /*10970*/  VIADD R118, R196, 0x1715609d ;  /* 0x1715609dc4767836 */ /* 0x000fe20000000000 */
[----:B------:R-:W-:Y:S01]  /*10980*/  LOP3.LUT R142, R167, R142, R161, 0x96, !PT ;  /* 0x0000008ea78e7212 */ /* 0x000fe200078e96a1 */
[----:B------:R-:W-:Y:S01]  /*10990*/  IMAD.MOV.U32 R161, RZ, RZ, R204 ;  /* 0x000000ffffa17224 */ /* 0x000fe200078e00cc */
[----:B------:R-:W-:Y:S01]  /*109a0*/  F2FP.BF16.F32.PACK_AB R144, R217, R208 ;  /* 0x000000d0d990723e */ /* 0x000fe200000010ff */
[----:B------:R-:W-:Y:S01]  /*109b0*/  MUFU.EX2 R204, R22 ;  /* 0x0000001600cc7308 */ /* 0x000fe20000000800 */
[----:B------:R-:W-:Y:S01]  /*109c0*/  LOP3.LUT R141, R118, R172, R169, 0x96, !PT ;  /* 0x000000ac768d7212 */ /* 0x000fe200078e96a9 */
[----:B------:R-:W-:Y:S01]  /*109d0*/  IMAD.WIDE.U32 R142, R142, -0x326172a9, RZ ;  /* 0xcd9e8d578e8e7825 */ /* 0x000fe200078e00ff */
[----:B------:R-:W-:Y:S01]  /*109e0*/  PRMT R145, R144, 0x7632, R145 ;  /* 0x0000763290917816 */ /* 0x000fe20000000091 */
[C---:B----4-:R-:W-:Y:S03]  /*109f0*/  HMMA.16816.F32.BF16 R12, R136.reuse, R120, R12 ;  /* 0x00000078880c723c */ /* 0x050fe6000004180c */
[--C-:B------:R-:W-:Y:S01]  /*10a00*/  FFMA.FTZ R120, R17, UR4, -R164.reuse ;  /* 0x0000000411787c23 */ /* 0x100fe200080108a4 */
[----:B------:R-:W-:Y:S01]  /*10a10*/  IMAD.WIDE.U32 R16, R128, -0x326172a9, RZ ;  /* 0xcd9e8d5780107825 */ /* 0x000fe200078e00ff */
[----:B------:R-:W-:Y:S01]  /*10a20*/  F2FP.BF16.F32.PACK_AB R152, R216, R206 ;  /* 0x000000ced898723e */ /* 0x000fe200000010ff */
[----:B------:R-:W2:Y:S01]  /*10a30*/  LDSM.16.MT88.4 R128, [R180+0xc800] ;  /* 0x00c80000b480783b */ /* 0x000ea20000004200 */
[----:B------:R-:W3:Y:S01]  /*10a40*/  MUFU.EX2 R219, R120 ;  /* 0x0000007800db7308 */ /* 0x000ee20000000800 */
[C---:B------:R-:W-:Y:S03]  /*10a50*/  HMMA.16816.F32.BF16 R108, R136.reuse, R122, R108 ;  /* 0x0000007a886c723c */ /* 0x040fe6000004186c */
[----:B------:R-:W-:Y:S01]  /*10a60*/  LOP3.LUT R168, R171, R16, R143, 0x96, !PT ;  /* 0x00000010aba87212 */ /* 0x000fe200078e968f */
[----:B------:R-:W-:Y:S01]  /*10a70*/  FMUL.FTZ R16, R2, R132 ;  /* 0x0000008402107220 */ /* 0x000fe20000410000 */
[----:B------:R-:W-:Y:S01]  /*10a80*/  LOP3.LUT R166, R118, R140, R17, 0x96, !PT ;  /* 0x0000008c76a67212 */ /* 0x000fe200078e9611 */
[----:B------:R-:W-:Y:S01]  /*10a90*/  FMUL.FTZ R17, R2, R133 ;  /* 0x0000008502117220 */ /* 0x000fe20000410000 */
[----:B------:R-:W-:Y:S01]  /*10aa0*/  VIADD R143, R197, 0x646e171e ;  /* 0x646e171ec58f7836 */ /* 0x000fe20000000000 */
[----:B------:R-:W-:Y:S01]  /*10ab0*/  LDSM.16.MT88.4 R132, [R180+0x10800] ;  /* 0x01080000b484783b */ /* 0x000fe20000004200 */
[----:B------:R-:W-:Y:S01]  /*10ac0*/  IMAD.WIDE.U32 R140, R141, -0x2daee0ad, RZ ;  /* 0xd2511f538d8c7825 */ /* 0x000fe200078e00ff */
[----:B------:R-:W-:Y:S02]  /*10ad0*/  PRMT R151, R152, 0x7632, R151 ;  /* 0x0000763298977816 */ /* 0x000fe40000000097 */
[----:B------:R-:W-:Y:S01]  /*10ae0*/  PRMT R179, R142, 0x7773, RZ ;  /* 0x000077738eb37816 */ /* 0x000fe200000000ff */
[----:B------:R-:W-:Y:S01]  /*10af0*/  IMAD.WIDE.U32 R166, R166, -0x2daee0ad, RZ ;  /* 0xd2511f53a6a67825 */ /* 0x000fe200078e00ff */
[----:B------:R-:W-:Y:S02]  /*10b00*/  LOP3.LUT R118, R143, R174, R141, 0x96, !PT ;  /* 0x000000ae8f767212 */ /* 0x000fe400078e968d */
[----:B---3--:R-:W-:Y:S01]  /*10b10*/  F2FP.BF16.F32.PACK_AB R147, R219, R218 ;  /* 0x000000dadb93723e */ /* 0x008fe200000010ff */
[C---:B-1----:R-:W-:Y:S03]  /*10b20*/  HMMA.16816.F32.BF16 R16, R136.reuse, R124, R16 ;  /* 0x0000007c8810723c */ /* 0x042fe60000041810 */
[----:B------:R-:W-:Y:S01]  /*10b30*/  LOP3.LUT R120, R118, 0xffff, RZ, 0xc0, !PT ;  /* 0x0000ffff76787812 */ /* 0x000fe200078ec0ff */
[----:B------:R-:W-:Y:S01]  /*10b40*/  FFMA.FTZ R174, R28, UR4, -R164 ;  /* 0x000000041cae7c23 */ /* 0x000fe200080108a4 */
[----:B------:R-:W-:Y:S01]  /*10b50*/  FFMA.FTZ R28, R26, UR4, -R165 ;  /* 0x000000041a1c7c23 */ /* 0x000fe200080108a5 */
[----:B------:R-:W-:Y:S01]  /*10b60*/  LOP3.LUT R170, R118, 0xff, RZ, 0xc0, !PT ;  /* 0x000000ff76aa7812 */ /* 0x000fe200078ec0ff */
[----:B------:R-:W-:Y:S01]  /*10b70*/  IMAD.MOV.U32 R122, RZ, RZ, R140 ;  /* 0x000000ffff7a7224 */ /* 0x000fe200078e008c */
[----:B------:R-:W-:Y:S01]  /*10b80*/  HMMA.16816.F32.BF16 R112, R136, R126, R112 ;  /* 0x0000007e8870723c */ /* 0x000fe20000041870 */
[----:B------:R-:W1:Y:S02]  /*10b90*/  LDSM.16.MT88.4 R124, [R182+0xc800] ;  /* 0x00c80000b67c783b */ /* 0x000e640000004200 */
[C---:B------:R-:W-:Y:S02]  /*10ba0*/  PRMT R199, R140.reuse, 0x7773, RZ ;  /* 0x000077738cc77816 */ /* 0x040fe400000000ff */
[----:B------:R-:W-:Y:S02]  /*10bb0*/  PRMT R200, R140, 0x7772, RZ ;  /* 0x000077728cc87816 */ /* 0x000fe400000000ff */
[----:B------:R-:W-:Y:S02]  /*10bc0*/  SHF.R.U32.HI R136, RZ, 0x8, R120 ;  /* 0x00000008ff887819 */ /* 0x000fe40000011678 */
[----:B------:R-:W-:Y:S02]  /*10bd0*/  PRMT R123, R118, 0x7632, R123 ;  /* 0x00007632767b7816 */ /* 0x000fe4000000007b */
[----:B------:R-:W-:Y:S02]  /*10be0*/  PRMT R120, R170, 0x5410, R136 ;  /* 0x00005410aa787816 */ /* 0x000fe40000000088 */
[----:B------:R-:W-:Y:S02]  /*10bf0*/  PRMT R121, R200, 0x5410, R199 ;  /* 0x00005410c8797816 */ /* 0x000fe400000000c7 */
[----:B------:R-:W-:Y:S02]  /*10c00*/  SHF.R.U32.HI R175, RZ, 0x18, R118 ;  /* 0x00000018ffaf7819 */ /* 0x000fe40000011676 */
[----:B------:R-:W-:Y:S02]  /*10c10*/  LOP3.LUT R173, R123, 0xff, RZ, 0xc0, !PT ;  /* 0x000000ff7bad7812 */ /* 0x000fe400078ec0ff */
[----:B------:R-:W-:Y:S02]  /*10c20*/  LOP3.LUT R123, R121, 0xff00ff, RZ, 0xc0, !PT ;  /* 0x00ff00ff797b7812 */ /* 0x000fe400078ec0ff */
[--C-:B------:R-:W-:Y:S02]  /*10c30*/  HSET2.LE.AND R120, R120, R195.reuse, PT ;  /* 0x000000c378787233 */ /* 0x100fe40003803000 */
[----:B------:R-:W-:Y:S02]  /*10c40*/  PRMT R121, R173, 0x5410, R175 ;  /* 0x00005410ad797816 */ /* 0x000fe400000000af */
[----:B------:R-:W-:Y:S02]  /*10c50*/  PRMT R118, R144, 0x5410, R145 ;  /* 0x0000541090767816 */ /* 0x000fe40000000091 */
[----:B------:R-:W-:Y:S02]  /*10c60*/  PRMT R184, R140, 0x7771, RZ ;  /* 0x000077718cb87816 */ /* 0x000fe400000000ff */
[----:B------:R-:W-:Y:S02]  /*10c70*/  LOP3.LUT R122, R122, 0xff, RZ, 0xc0, !PT ;  /* 0x000000ff7a7a7812 */ /* 0x000fe400078ec0ff */
[----:B------:R-:W-:Y:S02]  /*10c80*/  LOP3.LUT R120, R118, R120, RZ, 0xc0, !PT ;  /* 0x0000007876787212 */ /* 0x000fe400078ec0ff */
[--C-:B------:R-:W-:Y:S02]  /*10c90*/  HSET2.LE.AND R121, R121, R195.reuse, PT ;  /* 0x000000c379797233 */ /* 0x100fe40003803000 */
[----:B------:R-:W-:Y:S02]  /*10ca0*/  PRMT R122, R122, 0x5410, R184 ;  /* 0x000054107a7a7816 */ /* 0x000fe400000000b8 */
[----:B------:R-:W-:Y:S02]  /*10cb0*/  PRMT R118, R152, 0x5410, R151 ;  /* 0x0000541098767816 */ /* 0x000fe40000000097 */
[C---:B------:R-:W-:Y:S02]  /*10cc0*/  PRMT R146, R147.reuse, 0x7632, R146 ;  /* 0x0000763293927816 */ /* 0x040fe40000000092 */
[----:B------:R-:W-:Y:S02]  /*10cd0*/  LOP3.LUT R121, R118, R121, RZ, 0xc0, !PT ;  /* 0x0000007976797212 */ /* 0x000fe400078ec0ff */
[--C-:B------:R-:W-:Y:S02]  /*10ce0*/  HSET2.LE.AND R122, R122, R195.reuse, PT ;  /* 0x000000c37a7a7233 */ /* 0x100fe40003803000 */
[----:B------:R-:W-:Y:S02]  /*10cf0*/  PRMT R118, R147, 0x5410, R146 ;  /* 0x0000541093767816 */ /* 0x000fe40000000092 */
[----:B------:R-:W-:Y:S02]  /*10d00*/  HSET2.LE.AND R123, R123, R195, PT ;  /* 0x000000c37b7b7233 */ /* 0x000fe40003803000 */
[----:B------:R-:W-:Y:S02]  /*10d10*/  LOP3.LUT R122, R118, R122, RZ, 0xc0, !PT ;  /* 0x0000007a767a7212 */ /* 0x000fe400078ec0ff */
[----:B------:R-:W-:Y:S02]  /*10d20*/  PRMT R118, R150, 0x5410, R149 ;  /* 0x0000541096767816 */ /* 0x000fe40000000095 */
[----:B------:R-:W-:Y:S01]  /*10d30*/  LOP3.LUT R167, R143, R160, R167, 0x96, !PT ;  /* 0x000000a08fa77212 */ /* 0x000fe200078e96a7 */
[----:B------:R-:W-:Y:S01]  /*10d40*/  IMAD.MOV.U32 R160, RZ, RZ, R205 ;  /* 0x000000ffffa07224 */ /* 0x000fe200078e00cd */
[----:B------:R-:W-:Y:S02]  /*10d50*/  LOP3.LUT R123, R118, R123, RZ, 0xc0, !PT ;  /* 0x0000007b767b7212 */ /* 0x000fe400078ec0ff */
[----:B------:R-:W-:Y:S02]  /*10d60*/  LOP3.LUT R118, R177, 0xffff, RZ, 0xc0, !PT ;  /* 0x0000ffffb1767812 */ /* 0x000fe400078ec0ff */
[C---:B------:R-:W-:Y:S02]  /*10d70*/  LEA R162, P2, R211.reuse, R160, 0x1 ;  /* 0x000000a0d3a27211 */ /* 0x040fe400078408ff */
[----:B------:R-:W-:Y:S01]  /*10d80*/  ISETP.LE.U32.AND P5, PT, R118, UR6, PT ;  /* 0x0000000676007c0c */ /* 0x000fe2000bfa3070 */
[C---:B--2---:R-:W-:Y:S05]  /*10d90*/  HMMA.16816.F32.BF16 R4, R120.reuse, R128, R4 ;  /* 0x000000807804723c */ /* 0x044fea0000041804 */
[----:B------:R-:W-:Y:S02]  /*10da0*/  LEA.HI.X.SX32 R163, R211, R161, 0x1, P2 ;  /* 0x000000a1d3a37211 */ /* 0x000fe400010f0eff */
[----:B------:R-:W-:Y:S01]  /*10db0*/  ISETP.LE.U32.AND P2, PT, R178, UR6, PT ;  /* 0x00000006b2007c0c */ /* 0x000fe2000bf43070 */
[C---:B------:R-:W-:Y:S01]  /*10dc0*/  HMMA.16816.F32.BF16 R8, R120.reuse, R130, R8 ;  /* 0x000000827808723c */ /* 0x040fe20000041808 */
[----:B------:R-:W2:Y:S01]  /*10dd0*/  LDSM.16.MT88.4 R128, [R117+0x800] ;  /* 0x000800007580783b */ /* 0x000ea20000004200 */
[----:B------:R-:W-:Y:S01]  /*10de0*/  MUFU.EX2 R211, R25 ;  /* 0x0000001900d37308 */ /* 0x000fe20000000800 */
[----:B------:R-:W-:Y:S01]  /*10df0*/  PRMT R118, R213, 0x7610, R118 ;  /* 0x00007610d5767816 */ /* 0x000fe20000000076 */
[----:B------:R-:W-:Y:S01]  /*10e00*/  @!P5 HFMA2.BF16_V2 R207, -RZ.H0_H0, RZ.H0_H0, -R148.H0_H0 ;  /* 0x200000ffffcfd231 */ /* 0x000fe20000340994 */
[----:B------:R-:W-:Y:S02]  /*10e10*/  PRMT R178, R142, 0x7772, RZ ;  /* 0x000077728eb27816 */ /* 0x000fe400000000ff */
[----:B------:R-:W-:Y:S01]  /*10e20*/  @!P6 PRMT R119, R118, 0x5410, RZ ;  /* 0x000054107677e816 */ /* 0x000fe200000000ff */
[C---:B-1----:R-:W-:Y:S01]  /*10e30*/  HMMA.16816.F32.BF16 R36, R120.reuse, R124, R36 ;  /* 0x0000007c7824723c */ /* 0x042fe20000041824 */
[----:B------:R-:W-:Y:S03]  /*10e40*/  @!P5 STL.S16 [R1+0x18], R207 ;  /* 0x000018cf0100d387 */ /* 0x000fe60000100600 */
[----:B------:R-:W1:Y:S01]  /*10e50*/  MUFU.EX2 R213, R24 ;  /* 0x0000001800d57308 */ /* 0x000e620000000800 */
[----:B------:R-:W-:Y:S01]  /*10e60*/  LOP3.LUT R118, R168, 0xffff, RZ, 0xc0, !PT ;  /* 0x0000ffffa8767812 */ /* 0x000fe200078ec0ff */
[----:B------:R-:W-:Y:S01]  /*10e70*/  @!P2 HFMA2.BF16_V2 R183, -RZ.H0_H0, RZ.H0_H0, -R155.H0_H0 ;  /* 0x200000ffffb7a231 */ /* 0x000fe2000034099b */
[----:B------:R4:W3:Y:S01]  /*10e80*/  LDL.S16 R172, [R1+0x8] ;  /* 0x0000080001ac7983 */ /* 0x0008e20000100600 */
[----:B------:R-:W-:Y:S01]  /*10e90*/  PRMT R177, R142, 0x7771, RZ ;  /* 0x000077718eb17816 */ /* 0x000fe200000000ff */
[C---:B------:R-:W-:Y:S02]  /*10ea0*/  HMMA.16816.F32.BF16 R40, R120.reuse, R126, R40 ;  /* 0x0000007e7828723c */ /* 0x040fe40000041828 */
[----:B------:R5:W-:Y:S01]  /*10eb0*/  @!P2 STL.S16 [R1+0xc], R183 ;  /* 0x00000cb70100a387 */ /* 0x000be20000100600 */
[----:B------:R-:W-:Y:S03]  /*10ec0*/  PRMT R169, R183, 0x7610, R169 ;  /* 0x00007610b7a97816 */ /* 0x000fe600000000a9 */
[----:B------:R-:W-:Y:S01]  /*10ed0*/  @!P4 STL.S16 [R1+0x20], R181 ;  /* 0x000020b50100c387 */ /* 0x000fe20000100600 */
[----:B------:R-:W-:Y:S02]  /*10ee0*/  SHF.R.U32.HI R118, RZ, 0x8, R118 ;  /* 0x00000008ff767819 */ /* 0x000fe40000011676 */
[----:B------:R-:W-:Y:S01]  /*10ef0*/  @!P2 PRMT R155, R169, 0x5410, RZ ;  /* 0x00005410a99ba816 */ /* 0x000fe200000000ff */
[----:B------:R-:W4:Y:S01]  /*10f00*/  LDL.LU R171, [R1+0x38] ;  /* 0x0000380001ab7983 */ /* 0x000f220000300800 */
[----:B------:R-:W-:Y:S03]  /*10f10*/  PRMT R140, R140, 0x7770, RZ ;  /* 0x000077708c8c7816 */ /* 0x000fe600000000ff */
[----:B------:R-:W5:Y:S01]  /*10f20*/  LDSM.16.MT88.4 R124, [R153+0x800] ;  /* 0x00080000997c783b */ /* 0x000f620000004200 */
[----:B------:R-:W-:Y:S02]  /*10f30*/  ISETP.LE.U32.AND P6, PT, R140, UR6, PT ;  /* 0x000000068c007c0c */ /* 0x000fe4000bfc3070 */
[----:B-1----:R-:W-:Y:S04]  /*10f40*/  F2FP.BF16.F32.PACK_AB R140, R211, R213 ;  /* 0x000000d5d38c723e */ /* 0x002fe800000010ff */
[----:B------:R-:W-:Y:S01]  /*10f50*/  PRMT R139, R140, 0x7632, R139 ;  /* 0x000076328c8b7816 */ /* 0x000fe2000000008b */
[----:B------:R-:W4:Y:S01]  /*10f60*/  LDL.LU R169, [R1+0x3c] ;  /* 0x00003c0001a97983 */ /* 0x000f220000300800 */
[C---:B--2---:R-:W-:Y:S03]  /*10f70*/  HMMA.16816.F32.BF16 R44, R120.reuse, R128, R44 ;  /* 0x00000080782c723c */ /* 0x044fe6000004182c */
[----:B------:R-:W-:Y:S01]  /*10f80*/  STG.E.U16 desc[UR16][R160.64], R119 ;  /* 0x00000077a0007986 */ /* 0x000fe2000c101510 */
[----:B-----5:R-:W-:Y:S01]  /*10f90*/  FFMA.FTZ R183, R34, UR4, -R165 ;  /* 0x0000000422b77c23 */ /* 0x020fe200080108a5 */
[----:B------:R-:W-:Y:S03]  /*10fa0*/  @!P6 HFMA2.BF16_V2 R251, -RZ.H0_H0, RZ.H0_H0, -R147.H0_H0 ;  /* 0x200000fffffbe231 */ /* 0x000fe60000340993 */
[C---:B------:R-:W-:Y:S01]  /*10fb0*/  HMMA.16816.F32.BF16 R48, R120.reuse, R130, R48 ;  /* 0x000000827830723c */ /* 0x040fe20000041830 */
[----:B------:R-:W1:Y:S01]  /*10fc0*/  LDSM.16.MT88.4 R128, [R180+0xe800] ;  /* 0x00e80000b480783b */ /* 0x000e620000004200 */
[----:B------:R-:W-:Y:S01]  /*10fd0*/  MUFU.EX2 R183, R183 ;  /* 0x000000b700b77308 */ /* 0x000fe20000000800 */
[----:B------:R-:W-:Y:S02]  /*10fe0*/  @!P6 PRMT R147, R251, 0x5410, RZ ;  /* 0x00005410fb93e816 */ /* 0x000fe400000000ff */
[----:B------:R-:W-:Y:S11]  /*10ff0*/  ISETP.GT.U32.AND P6, PT, R199, UR6, PT ;  /* 0x00000006c7007c0c */ /* 0x000ff6000bfc4070 */
[----:B------:R-:W-:Y:S02]  /*11000*/  @!UPT UIADD3 URZ, UPT, UPT, URZ, URZ, URZ ;  /* 0x000000fffffff290 */ /* 0x000fe4000fffe0ff */
[----:B------:R-:W-:Y:S01]  /*11010*/  @P6 HFMA2.BF16_V2 R247, -RZ.H0_H0, RZ.H0_H0, -R149.H0_H0 ;  /* 0x200000fffff76231 */ /* 0x000fe20000340995 */
[C---:B------:R-:W-:Y:S04]  /*11020*/  HMMA.16816.F32.BF16 R52, R120.reuse, R124, R52 ;  /* 0x0000007c7834723c */ /* 0x040fe80000041834 */
[----:B------:R-:W-:Y:S04]  /*11030*/  @P6 PRMT R149, R247, 0x5410, RZ ;  /* 0x00005410f7956816 */ /* 0x000fe800000000ff */
[C---:B------:R-:W-:Y:S01]  /*11040*/  HMMA.16816.F32.BF16 R56, R120.reuse, R126, R56 ;  /* 0x0000007e7838723c */ /* 0x040fe20000041838 */
[----:B------:R-:W2:Y:S07]  /*11050*/  LDSM.16.MT88.4 R124, [R182+0xe800] ;  /* 0x00e80000b67c783b */ /* 0x000eae0000004200 */
[C---:B-1----:R-:W-:Y:S08]  /*11060*/  HMMA.16816.F32.BF16 R60, R120.reuse, R128, R60 ;  /* 0x00000080783c723c */ /* 0x042ff0000004183c */
[C---:B------:R-:W-:Y:S01]  /*11070*/  HMMA.16816.F32.BF16 R64, R120.reuse, R130, R64 ;  /* 0x000000827840723c */ /* 0x040fe20000041840 */
[----:B------:R-:W1:Y:S07]  /*11080*/  LDSM.16.MT88.4 R128, [R117+0x2800] ;  /* 0x002800007580783b */ /* 0x000e6e0000004200 */
[C---:B--2---:R-:W-:Y:S08]  /*11090*/  HMMA.16816.F32.BF16 R68, R120.reuse, R124, R68 ;  /* 0x0000007c7844723c */ /* 0x044ff00000041844 */
[C---:B------:R-:W-:Y:S01]  /*110a0*/  HMMA.16816.F32.BF16 R72, R120.reuse, R126, R72 ;  /* 0x0000007e7848723c */ /* 0x040fe20000041848 */
[----:B------:R-:W2:Y:S07]  /*110b0*/  LDSM.16.MT88.4 R124, [R153+0x2800] ;  /* 0x00280000997c783b */ /* 0x000eae0000004200 */
[C---:B-1----:R-:W-:Y:S03]  /*110c0*/  HMMA.16816.F32.BF16 R76, R120.reuse, R128, R76 ;  /* 0x00000080784c723c */ /* 0x042fe6000004184c */
[--C-:B------:R-:W-:Y:S01]  /*110d0*/  FFMA.FTZ R128, R20, UR4, -R164.reuse ;  /* 0x0000000414807c23 */ /* 0x100fe200080108a4 */
[----:B------:R-:W-:Y:S02]  /*110e0*/  PRMT R129, R207, 0x7610, R129 ;  /* 0x00007610cf817816 */ /* 0x000fe40000000081 */
[----:B------:R1:W-:Y:S01]  /*110f0*/  MUFU.EX2 R207, R21 ;  /* 0x0000001500cf7308 */ /* 0x0003e20000000800 */
[----:B------:R-:W-:Y:S01]  /*11100*/  LOP3.LUT R20, R136, 0xffff, RZ, 0xc0, !PT ;  /* 0x0000ffff88147812 */ /* 0x000fe200078ec0ff */
[C---:B------:R-:W-:Y:S03]  /*11110*/  HMMA.16816.F32.BF16 R80, R120.reuse, R130, R80 ;  /* 0x000000827850723c */ /* 0x040fe60000041850 */
[----:B------:R-:W-:Y:S02]  /*11120*/  @!P5 PRMT R148, R129, 0x5410, RZ ;  /* 0x000054108194d816 */ /* 0x000fe400000000ff */
[----:B------:R-:W-:Y:S03]  /*11130*/  ISETP.LE.U32.AND P5, PT, R20, UR6, PT ;  /* 0x0000000614007c0c */ /* 0x000fe6000bfa3070 */
[----:B------:R5:W5:Y:S01]  /*11140*/  MUFU.EX2 R205, R128 ;  /* 0x0000008000cd7308 */ /* 0x000b620000000800 */
[----:B------:R-:W-:Y:S01]  /*11150*/  LOP3.LUT R20, R118, 0xffff, RZ, 0xc0, !PT ;  /* 0x0000ffff76147812 */ /* 0x000fe200078ec0ff */
[----:B------:R-:W-:Y:S03]  /*11160*/  STG.E.U16 desc[UR16][R160.64+0x2], R148 ;  /* 0x00000294a0007986 */ /* 0x000fe6000c101510 */
[----:B------:R-:W-:Y:S01]  /*11170*/  ISETP.LE.U32.AND P2, PT, R20, UR6, PT ;  /* 0x0000000614007c0c */ /* 0x000fe2000bf43070 */
[----:B------:R5:W-:Y:S01]  /*11180*/  STG.E.U16 desc[UR16][R162.64], R155 ;  /* 0x0000009ba2007986 */ /* 0x000be2000c101510 */
[----:B------:R-:W-:Y:S02]  /*11190*/  PRMT R20, R142, 0x7770, RZ ;  /* 0x000077708e147816 */ /* 0x000fe400000000ff */
[----:B-1----:R-:W-:Y:S01]  /*111a0*/  PRMT R21, R181, 0x7610, R21 ;  /* 0x00007610b5157816 */ /* 0x002fe20000000015 */
[--C-:B------:R-:W-:Y:S01]  /*111b0*/  FFMA.FTZ R181, R32, UR4, -R164.reuse ;  /* 0x0000000420b57c23 */ /* 0x100fe200080108a4 */
[--C-:B------:R-:W-:Y:S01]  /*111c0*/  FFMA.FTZ R32, R27, UR4, -R165.reuse ;  /* 0x000000041b207c23 */ /* 0x100fe200080108a5 */
[----:B------:R-:W-:Y:S01]  /*111d0*/  FFMA.FTZ R164, R33, UR4, -R164 ;  /* 0x0000000421a47c23 */ /* 0x000fe200080108a4 */
[----:B------:R-:W-:Y:S01]  /*111e0*/  @!P4 PRMT R154, R21, 0x5410, RZ ;  /* 0x00005410159ac816 */ /* 0x000fe200000000ff */
[C---:B--2---:R-:W-:Y:S02]  /*111f0*/  HMMA.16816.F32.BF16 R84, R120.reuse, R124, R84 ;  /* 0x0000007c7854723c */ /* 0x044fe40000041854 */
[----:B------:R-:W-:Y:S01]  /*11200*/  MUFU.EX2 R181, R181 ;  /* 0x000000b500b57308 */ /* 0x000fe20000000800 */
[----:B-----5:R-:W1:Y:S01]  /*11210*/  LDSM.16.MT88.4 R128, [R182+0x10800] ;  /* 0x01080000b680783b */ /* 0x020e620000004200 */
[----:B------:R-:W-:Y:S01]  /*11220*/  ISETP.LE.U32.AND P4, PT, R20, UR6, PT ;  /* 0x0000000614007c0c */ /* 0x000fe2000bf83070 */
[--C-:B------:R-:W-:Y:S01]  /*11230*/  FFMA.FTZ R124, R23, UR4, -R165.reuse ;  /* 0x00000004177c7c23 */ /* 0x100fe200080108a5 */
[--C-:B------:R-:W-:Y:S02]  /*11240*/  IMAD.MOV.U32 R125, RZ, RZ, R142.reuse ;  /* 0x000000ffff7d7224 */ /* 0x100fe400078e008e */
[----:B------:R-:W-:Y:S01]  /*11250*/  @!P5 HFMA2.BF16_V2 R252, -RZ.H0_H0, RZ.H0_H0, -R145.H0_H0 ;  /* 0x200000fffffcd231 */ /* 0x000fe20000340991 */
[C---:B------:R-:W-:Y:S03]  /*11260*/  HMMA.16816.F32.BF16 R88, R120.reuse, R126, R88 ;  /* 0x0000007e7858723c */ /* 0x040fe60000041858 */
[----:B------:R-:W2:Y:S01]  /*11270*/  MUFU.EX2 R214, R124 ;  /* 0x0000007c00d67308 */ /* 0x000ea20000000800 */
[----:B------:R-:W5:Y:S01]  /*11280*/  LDSM.16.MT88.4 R20, [R117+0x4800] ;  /* 0x004800007514783b */ /* 0x000f620000004200 */
[----:B------:R-:W-:Y:S02]  /*11290*/  @!P5 PRMT R145, R252, 0x5410, RZ ;  /* 0x00005410fc91d816 */ /* 0x000fe400000000ff */
[----:B------:R-:W-:Y:S01]  /*112a0*/  F2FP.BF16.F32.PACK_AB R143, R207, R205 ;  /* 0x000000cdcf8f723e */ /* 0x000fe200000010ff */
[C---:B------:R-:W-:Y:S04]  /*112b0*/  HMMA.16816.F32.BF16 R92, R120.reuse, R132, R92 ;  /* 0x00000084785c723c */ /* 0x040fe8000004185c */
[----:B------:R5:W-:Y:S01]  /*112c0*/  STG.E.U16 desc[UR16][R162.64+0x2], R154 ;  /* 0x0000029aa2007986 */ /* 0x000be2000c101510 */
[--C-:B------:R-:W-:Y:S01]  /*112d0*/  FFMA.FTZ R132, R30, UR4, -R165.reuse ;  /* 0x000000041e847c23 */ /* 0x100fe200080108a5 */
[--C-:B------:R-:W-:Y:S01]  /*112e0*/  FFMA.FTZ R133, R31, UR4, -R165.reuse ;  /* 0x000000041f857c23 */ /* 0x100fe200080108a5 */
[----:B------:R-:W-:Y:S01]  /*112f0*/  FFMA.FTZ R165, R35, UR4, -R165 ;  /* 0x0000000423a57c23 */ /* 0x000fe200080108a5 */
[----:B------:R-:W-:Y:S01]  /*11300*/  PRMT R142, R143, 0x7632, R142 ;  /* 0x000076328f8e7816 */ /* 0x000fe2000000008e */
[C---:B------:R-:W-:Y:S03]  /*11310*/  HMMA.16816.F32.BF16 R96, R120.reuse, R134, R96 ;  /* 0x000000867860723c */ /* 0x040fe60000041860 */
[----:B--2---:R-:W-:Y:S01]  /*11320*/  F2FP.BF16.F32.PACK_AB R138, R214, R204 ;  /* 0x000000ccd68a723e */ /* 0x004fe200000010ff */
[----:B------:R-:W-:Y:S01]  /*11330*/  MUFU.EX2 R165, R165 ;  /* 0x000000a500a57308 */ /* 0x000fe20000000800 */
[----:B------:R-:W-:Y:S01]  /*11340*/  @!P2 HFMA2.BF16_V2 R243, -RZ.H0_H0, RZ.H0_H0, -R142.H0_H0 ;  /* 0x200000fffff3a231 */ /* 0x000fe2000034098e */
[----:B------:R-:W-:Y:S01]  /*11350*/  PRMT R155, R166, 0x7771, RZ ;  /* 0x00007771a69b7816 */ /* 0x000fe200000000ff */
[----:B------:R-:W-:Y:S01]  /*11360*/  @!P4 HFMA2.BF16_V2 R241, -RZ.H0_H0, RZ.H0_H0, -R140.H0_H0 ;  /* 0x200000fffff1c231 */ /* 0x000fe2000034098c */
[----:B------:R-:W-:Y:S01]  /*11370*/  PRMT R141, R138, 0x7632, R141 ;  /* 0x000076328a8d7816 */ /* 0x000fe2000000008d */
[C---:B-1----:R-:W-:Y:S03]  /*11380*/  HMMA.16816.F32.BF16 R100, R120.reuse, R128, R100 ;  /* 0x000000807864723c */ /* 0x042fe60000041864 */
[----:B-----5:R-:W-:Y:S05]  /*11390*/  LOP3.LUT R154, R167, 0xff, RZ, 0xc0, !PT ;  /* 0x000000ffa79a7812 */ /* 0x020fea00078ec0ff */
[C---:B------:R-:W-:Y:S08]  /*113a0*/  HMMA.16816.F32.BF16 R104, R120.reuse, R130, R104 ;  /* 0x000000827868723c */ /* 0x040ff00000041868 */
[C---:B------:R-:W-:Y:S08]  /*113b0*/  HMMA.16816.F32.BF16 R12, R120.reuse, R20, R12 ;  /* 0x00000014780c723c */ /* 0x040ff0000004180c */
[C---:B------:R-:W-:Y:S03]  /*113c0*/  HMMA.16816.F32.BF16 R108, R120.reuse, R22, R108 ;  /* 0x00000016786c723c */ /* 0x040fe6000004186c */
[----:B------:R-:W-:Y:S04]  /*113d0*/  LOP3.LUT R22, R125, 0xff, RZ, 0xc0, !PT ;  /* 0x000000ff7d167812 */ /* 0x000fe800078ec0ff */
[----:B------:R-:W-:Y:S05]  /*113e0*/  PRMT R22, R22, 0x5410, R177 ;  /* 0x0000541016167816 */ /* 0x000fea00000000b1 */
[----:B------:R-:W-:Y:S01]  /*113f0*/  HSET2.LE.AND R22, R22, R195, PT ;  /* 0x000000c316167233 */ /* 0x000fe20003803000 */
[----:B---3--:R-:W-:Y:S05]  /*11400*/  @!P3 HFMA2.BF16_V2 R172, -RZ.H0_H0, RZ.H0_H0, -R157.H0_H0 ;  /* 0x200000ffffacb231 */ /* 0x008fea000034099d */
[----:B------:R1:W-:Y:S01]  /*11410*/  @!P3 STL.S16 [R1+0x8], R172 ;  /* 0x000008ac0100b387 */ /* 0x0003e20000100600 */
[----:B------:R-:W-:Y:S03]  /*11420*/  PRMT R24, R172, 0x7610, R24 ;  /* 0x00007610ac187816 */ /* 0x000fe60000000018 */
[----:B------:R2:W3:Y:S01]  /*11430*/  LDL.S16 R128, [R1+0x14] ;  /* 0x0000140001807983 */ /* 0x0004e20000100600 */
[----:B------:R-:W-:Y:S01]  /*11440*/  @!P3 PRMT R157, R24, 0x5410, RZ ;  /* 0x00005410189db816 */ /* 0x000fe200000000ff */
[----:B----4-:R-:W-:Y:S01]  /*11450*/  FFMA.FTZ R2, R2, R171, R210 ;  /* 0x000000ab02027223 */ /* 0x010fe200000100d2 */
[----:B------:R-:W-:Y:S01]  /*11460*/  ISETP.GT.U32.AND P3, PT, R201, UR6, PT ;  /* 0x00000006c9007c0c */ /* 0x000fe2000bf64070 */
[----:B------:R2:W4:Y:S01]  /*11470*/  LDL.S16 R129, [R1] ;  /* 0x0000000001817983 */ /* 0x0005220000100600 */
[----:B------:R5:W-:Y:S01]  /*11480*/  MUFU.EX2 R210, R28 ;  /* 0x0000001c00d27308 */ /* 0x000be20000000800 */
[----:B------:R-:W-:Y:S02]  /*11490*/  FADD.FTZ R2, R226, R2 ;  /* 0x00000002e2027221 */ /* 0x000fe40000010000 */
[----:B------:R2:W2:Y:S02]  /*114a0*/  LDL.S16 R226, [R1+0x1c] ;  /* 0x00001c0001e27983 */ /* 0x0004a40000100600 */
[----:B------:R-:W-:Y:S02]  /*114b0*/  FADD.FTZ R124, R227, R2 ;  /* 0x00000002e37c7221 */ /* 0x000fe40000010000 */
[----:B------:R2:W4:Y:S01]  /*114c0*/  LDL.S16 R201, [R1+0x4] ;  /* 0x0000040001c97983 */ /* 0x0005220000100600 */
[----:B------:R-:W-:Y:S01]  /*114d0*/  FFMA.FTZ R0, R0, R169, R209 ;  /* 0x000000a900007223 */ /* 0x000fe200000100d1 */
[----:B------:R-:W-:Y:S02]  /*114e0*/  LOP3.LUT R169, R168, 0xff, RZ, 0xc0, !PT ;  /* 0x000000ffa8a97812 */ /* 0x000fe400078ec0ff */
[----:B------:R-:W5:Y:S01]  /*114f0*/  LDSM.16.MT88.4 R24, [R153+0x4800] ;  /* 0x004800009918783b */ /* 0x000f620000004200 */
[----:B------:R-:W5:Y:S01]  /*11500*/  MUFU.EX2 R209, R32 ;  /* 0x0000002000d17308 */ /* 0x000f620000000800 */
[----:B------:R-:W-:Y:S01]  /*11510*/  FADD.FTZ R0, R222, R0 ;  /* 0x00000000de007221 */ /* 0x000fe20000010000 */
[----:B------:R-:W-:Y:S01]  /*11520*/  PRMT R20, R169, 0x5410, R118 ;  /* 0x00005410a9147816 */ /* 0x000fe20000000076 */
[----:B------:R-:W-:Y:S01]  /*11530*/  FADD.FTZ R124, R229, R124 ;  /* 0x0000007ce57c7221 */ /* 0x000fe20000010000 */
[----:B-1----:R-:W-:Y:S01]  /*11540*/  SHF.R.U32.HI R172, RZ, 0x18, R168 ;  /* 0x00000018ffac7819 */ /* 0x002fe200000116a8 */
[--C-:B------:R-:W-:Y:S01]  /*11550*/  FADD.FTZ R2, R223, R0.reuse ;  /* 0x00000000df027221 */ /* 0x100fe20000010000 */
[----:B------:R-:W-:Y:S01]  /*11560*/  PRMT R0, R168, 0x7632, R0 ;  /* 0x00007632a8007816 */ /* 0x000fe20000000000 */
[----:B-----5:R-:W1:Y:S01]  /*11570*/  LDSM.16.MT88.4 R28, [R180+0xd000] ;  /* 0x00d00000b41c783b */ /* 0x020e620000004200 */
[--C-:B------:R-:W-:Y:S01]  /*11580*/  HSET2.LE.AND R20, R20, R195.reuse, PT ;  /* 0x000000c314147233 */ /* 0x100fe20003803000 */
[----:B------:R-:W-:Y:S01]  /*11590*/  FADD.FTZ R118, R208, R124 ;  /* 0x0000007cd0767221 */ /* 0x000fe20000010000 */
[----:B------:R-:W-:Y:S01]  /*115a0*/  LOP3.LUT R171, R0, 0xff, RZ, 0xc0, !PT ;  /* 0x000000ff00ab7812 */ /* 0x000fe200078ec0ff */
[----:B------:R-:W-:Y:S01]  /*115b0*/  FADD.FTZ R2, R228, R2 ;  /* 0x00000002e4027221 */ /* 0x000fe20000010000 */
[----:B------:R-:W-:Y:S01]  /*115c0*/  PRMT R0, R143, 0x5410, R142 ;  /* 0x000054108f007816 */ /* 0x000fe2000000008e */
[----:B------:R-:W-:Y:S01]  /*115d0*/  FADD.FTZ R118, R217, R118 ;  /* 0x00000076d9767221 */ /* 0x000fe20000010000 */
[----:B------:R-:W-:Y:S01]  /*115e0*/  PRMT R21, R171, 0x5410, R172 ;  /* 0x00005410ab157816 */ /* 0x000fe200000000ac */
[----:B------:R-:W-:Y:S01]  /*115f0*/  LDSM.16.MT88.4 R124, [R117+0x1000] ;  /* 0x00100000757c783b */ /* 0x000fe20000004200 */
[----:B------:R-:W-:Y:S01]  /*11600*/  LOP3.LUT R20, R0, R20, RZ, 0xc0, !PT ;  /* 0x0000001400147212 */ /* 0x000fe200078ec0ff */
[----:B------:R-:W-:Y:S01]  /*11610*/  FADD.FTZ R2, R206, R2 ;  /* 0x00000002ce027221 */ /* 0x000fe20000010000 */
[----:B------:R-:W-:Y:S02]  /*11620*/  PRMT R0, R138, 0x5410, R141 ;  /* 0x000054108a007816 */ /* 0x000fe4000000008d */
[--C-:B------:R-:W-:Y:S01]  /*11630*/  HSET2.LE.AND R21, R21, R195.reuse, PT ;  /* 0x000000c315157233 */ /* 0x100fe20003803000 */
[----:B------:R-:W-:Y:S01]  /*11640*/  FADD.FTZ R2, R216, R2 ;  /* 0x00000002d8027221 */ /* 0x000fe20000010000 */
[----:B------:R-:W-:Y:S01]  /*11650*/  F2FP.BF16.F32.PACK_AB R137, R209, R210 ;  /* 0x000000d2d189723e */ /* 0x000fe200000010ff */
[----:B------:R-:W5:Y:S01]  /*11660*/  LDSM.16.MT88.4 R32, [R182+0xd000] ;  /* 0x00d00000b620783b */ /* 0x000f620000004200 */
[----:B------:R-:W-:Y:S01]  /*11670*/  @!P2 PRMT R142, R243, 0x5410, RZ ;  /* 0x00005410f38ea816 */ /* 0x000fe200000000ff */
[----:B------:R-:W-:Y:S01]  /*11680*/  FADD.FTZ R2, R212, R2 ;  /* 0x00000002d4027221 */ /* 0x000fe20000010000 */
[----:B------:R-:W-:Y:S02]  /*11690*/  LOP3.LUT R21, R0, R21, RZ, 0xc0, !PT ;  /* 0x0000001500157212 */ /* 0x000fe400078ec0ff */
[----:B------:R-:W-:Y:S02]  /*116a0*/  PRMT R0, R178, 0x5410, R179 ;  /* 0x00005410b2007816 */ /* 0x000fe400000000b3 */
[----:B------:R-:W-:Y:S01]  /*116b0*/  PRMT R136, R137, 0x7632, R136 ;  /* 0x0000763289887816 */ /* 0x000fe20000000088 */
[----:B------:R-:W-:Y:S01]  /*116c0*/  STG.E.U16 desc[UR16][R160.64+0x10], R157 ;  /* 0x0000109da0007986 */ /* 0x000fe2000c101510 */
[----:B------:R-:W-:Y:S02]  /*116d0*/  LOP3.LUT R0, R0, 0xff00ff, RZ, 0xc0, !PT ;  /* 0x00ff00ff00007812 */ /* 0x000fe400078ec0ff */
[----:B------:R-:W-:Y:S02]  /*116e0*/  ISETP.LE.U32.AND P6, PT, R169, UR6, PT ;  /* 0x00000006a9007c0c */ /* 0x000fe4000bfc3070 */
[----:B------:R-:W-:Y:S02]  /*116f0*/  ISETP.GT.U32.AND P2, PT, R177, UR6, PT ;  /* 0x00000006b1007c0c */ /* 0x000fe4000bf44070 */
[----:B------:R-:W-:Y:S01]  /*11700*/  HSET2.LE.AND R23, R0, R195, PT ;  /* 0x000000c300177233 */ /* 0x000fe20003803000 */
[C---:B------:R-:W-:Y:S03]  /*11710*/  HMMA.16816.F32.BF16 R16, R120.reuse, R24, R16 ;  /* 0x000000187810723c */ /* 0x040fe60000041810 */
[----:B------:R-:W-:Y:S02]  /*11720*/  PRMT R0, R140, 0x5410, R139 ;  /* 0x000054108c007816 */ /* 0x000fe4000000008b */
[----:B------:R-:W-:Y:S02]  /*11730*/  @!P4 PRMT R140, R241, 0x5410, RZ ;  /* 0x00005410f18cc816 */ /* 0x000fe400000000ff */
[----:B------:R-:W-:Y:S01]  /*11740*/  LOP3.LUT R22, R0, R22, RZ, 0xc0, !PT ;  /* 0x0000001600167212 */ /* 0x000fe200078ec0ff */
[----:B------:R-:W-:Y:S01]  /*11750*/  HMMA.16816.F32.BF16 R112, R120, R26, R112 ;  /* 0x0000001a7870723c */ /* 0x000fe20000041870 */
[----:B------:R-:W5:Y:S02]  /*11760*/  LDSM.16.MT88.4 R24, [R153+0x1000] ;  /* 0x001000009918783b */ /* 0x000f640000004200 */
[----:B------:R-:W-:Y:S01]  /*11770*/  PRMT R0, R137, 0x5410, R136 ;  /* 0x0000541089007816 */ /* 0x000fe20000000088 */
[----:B------:R-:W-:Y:S01]  /*11780*/  @!P6 HFMA2.BF16_V2 R244, -RZ.H0_H0, RZ.H0_H0, -R143.H0_H0 ;  /* 0x200000fffff4e231 */ /* 0x000fe2000034098f */
[----:B------:R-:W-:Y:S01]  /*11790*/  ISETP.LE.U32.AND P4, PT, R154, UR6, PT ;  /* 0x000000069a007c0c */ /* 0x000fe2000bf83070 */
[----:B------:R-:W-:Y:S01]  /*117a0*/  @P2 HFMA2.BF16_V2 R239, -RZ.H0_H0, RZ.H0_H0, -R139.H0_H0 ;  /* 0x200000ffffef2231 */ /* 0x000fe2000034098b */
[----:B------:R-:W-:Y:S02]  /*117b0*/  LOP3.LUT R23, R0, R23, RZ, 0xc0, !PT ;  /* 0x0000001700177212 */ /* 0x000fe400078ec0ff */
[----:B------:R-:W-:Y:S02]  /*117c0*/  @!P6 PRMT R143, R244, 0x5410, RZ ;  /* 0x00005410f48fe816 */ /* 0x000fe400000000ff */
[----:B------:R-:W-:Y:S02]  /*117d0*/  @P2 PRMT R139, R239, 0x5410, RZ ;  /* 0x00005410ef8b2816 */ /* 0x000fe400000000ff */
[----:B------:R-:W-:Y:S01]  /*117e0*/  ISETP.LE.U32.AND P6, PT, R172, UR6, PT ;  /* 0x00000006ac007c0c */ /* 0x000fe2000bfc3070 */
[C---:B-1----:R-:W-:Y:S05]  /*117f0*/  HMMA.16816.F32.BF16 R4, R20.reuse, R28, R4 ;  /* 0x0000001c1404723c */ /* 0x042fea0000041804 */
[----:B------:R-:W-:Y:S03]  /*11800*/  PRMT R168, R166, 0x7772, RZ ;  /* 0x00007772a6a87816 */ /* 0x000fe600000000ff */
[C---:B------:R-:W-:Y:S01]  /*11810*/  HMMA.16816.F32.BF16 R8, R20.reuse, R30, R8 ;  /* 0x0000001e1408723c */ /* 0x040fe20000041808 */
[----:B------:R-:W1:Y:S03]  /*11820*/  LDSM.16.MT88.4 R28, [R180+0xf000] ;  /* 0x00f00000b41c783b */ /* 0x000e660000004200 */
[----:B------:R-:W-:Y:S04]  /*11830*/  @!P6 HFMA2.BF16_V2 R242, -RZ.H0_H0, RZ.H0_H0, -R141.H0_H0 ;  /* 0x200000fffff2e231 */ /* 0x000fe8000034098d */
[C---:B-----5:R-:W-:Y:S03]  /*11840*/  HMMA.16816.F32.BF16 R36, R20.reuse, R32, R36 ;  /* 0x000000201424723c */ /* 0x060fe60000041824 */
[----:B------:R-:W-:Y:S02]  /*11850*/  @!P6 PRMT R141, R242, 0x5410, RZ ;  /* 0x00005410f28de816 */ /* 0x000fe400000000ff */
[----:B------:R-:W-:Y:S03]  /*11860*/  ISETP.GT.U32.AND P6, PT, R179, UR6, PT ;  /* 0x00000006b3007c0c */ /* 0x000fe6000bfc4070 */
[C---:B------:R-:W-:Y:S01]  /*11870*/  HMMA.16816.F32.BF16 R40, R20.reuse, R34, R40 ;  /* 0x000000221428723c */ /* 0x040fe20000041828 */
[----:B------:R-:W5:Y:S07]  /*11880*/  LDSM.16.MT88.4 R32, [R182+0xf000] ;  /* 0x00f00000b620783b */ /* 0x000f6e0000004200 */
[C---:B------:R-:W-:Y:S03]  /*11890*/  HMMA.16816.F32.BF16 R44, R20.reuse, R124, R44 ;  /* 0x0000007c142c723c */ /* 0x040fe6000004182c */
[----:B------:R-:W-:Y:S05]  /*118a0*/  @P6 HFMA2.BF16_V2 R238, -RZ.H0_H0, RZ.H0_H0, -R136.H0_H0 ;  /* 0x200000ffffee6231 */ /* 0x000fea0000340988 */
[C---:B------:R-:W-:Y:S03]  /*118b0*/  HMMA.16816.F32.BF16 R48, R20.reuse, R126, R48 ;  /* 0x0000007e1430723c */ /* 0x040fe60000041830 */
[----:B------:R-:W-:Y:S05]  /*118c0*/  @P6 PRMT R136, R238, 0x5410, RZ ;  /* 0x00005410ee886816 */ /* 0x000fea00000000ff */
[C---:B------:R-:W-:Y:S08]  /*118d0*/  HMMA.16816.F32.BF16 R52, R20.reuse, R24, R52 ;  /* 0x000000181434723c */ /* 0x040ff00000041834 */
[C---:B------:R-:W-:Y:S01]  /*118e0*/  HMMA.16816.F32.BF16 R56, R20.reuse, R26, R56 ;  /* 0x0000001a1438723c */ /* 0x040fe20000041838 */
[----:B------:R-:W-:Y:S07]  /*118f0*/  LDSM.16.MT88.4 R24, [R153+0x3000] ;  /* 0x003000009918783b */ /* 0x000fee0000004200 */
[C---:B-1----:R-:W-:Y:S08]  /*11900*/  HMMA.16816.F32.BF16 R60, R20.reuse, R28, R60 ;  /* 0x0000001c143c723c */ /* 0x042ff0000004183c */
[C---:B------:R-:W-:Y:S08]  /*11910*/  HMMA.16816.F32.BF16 R64, R20.reuse, R30, R64 ;  /* 0x0000001e1440723c */ /* 0x040ff00000041840 */
[C---:B-----5:R-:W-:Y:S08]  /*11920*/  HMMA.16816.F32.BF16 R68, R20.reuse, R32, R68 ;  /* 0x000000201444723c */ /* 0x060ff00000041844 */
[C---:B------:R-:W-:Y:S01]  /*11930*/  HMMA.16816.F32.BF16 R72, R20.reuse, R34, R72 ;  /* 0x000000221448723c */ /* 0x040fe20000041848 */
[----:B------:R-:W-:Y:S02]  /*11940*/  LDSM.16.MT88.4 R32, [R182+0x11000] ;  /* 0x01100000b620783b */ /* 0x000fe40000004200 */
[----:B--2---:R-:W-:Y:S05]  /*11950*/  @P3 HFMA2.BF16_V2 R226, -RZ.H0_H0, RZ.H0_H0, -R156.H0_H0 ;  /* 0x200000ffffe23231 */ /* 0x004fea000034099c */
[----:B------:R-:W-:Y:S01]  /*11960*/  PRMT R120, R226, 0x7610, R120 ;  /* 0x00007610e2787816 */ /* 0x000fe20000000078 */
[----:B------:R-:W-:Y:S03]  /*11970*/  @P3 STL.S16 [R1+0x1c], R226 ;  /* 0x00001ce201003387 */ /* 0x000fe60000100600 */
[----:B------:R-:W-:Y:S02]  /*11980*/  @P3 PRMT R156, R120, 0x5410, RZ ;  /* 0x00005410789c3816 */ /* 0x000fe400000000ff */
[----:B------:R-:W-:Y:S01]  /*11990*/  ISETP.GT.U32.AND P3, PT, R202, UR6, PT ;  /* 0x00000006ca007c0c */ /* 0x000fe2000bf64070 */
[----:B------:R-:W1:Y:S08]  /*119a0*/  LDSM.16.MT88.4 R120, [R117+0x3000] ;  /* 0x003000007578783b */ /* 0x000e700000004200 */
[----:B------:R-:W-:Y:S04]  /*119b0*/  STG.E.U16 desc[UR16][R160.64+0x12], R156 ;  /* 0x0000129ca0007986 */ /* 0x000fe8000c101510 */
[----:B---3--:R-:W-:Y:S05]  /*119c0*/  @P3 HFMA2.BF16_V2 R128, -RZ.H0_H0, RZ.H0_H0, -R158.H0_H0 ;  /* 0x200000ffff803231 */ /* 0x008fea000034099e */
[----:B------:R-:W-:Y:S01]  /*119d0*/  PRMT R124, R128, 0x7610, R124 ;  /* 0x00007610807c7816 */ /* 0x000fe2000000007c */
[----:B------:R-:W-:Y:S03]  /*119e0*/  @P3 STL.S16 [R1+0x14], R128 ;  /* 0x0000148001003387 */ /* 0x000fe60000100600 */
[----:B------:R-:W-:Y:S02]  /*119f0*/  @P3 PRMT R158, R124, 0x5410, RZ ;  /* 0x000054107c9e3816 */ /* 0x000fe400000000ff */
[----:B------:R-:W-:Y:S01]  /*11a00*/  ISETP.GT.U32.AND P3, PT, R203, UR6, PT ;  /* 0x00000006cb007c0c */ /* 0x000fe2000bf64070 */
[----:B------:R-:W-:Y:S08]  /*11a10*/  LDSM.16.MT88.4 R124, [R180+0xd800] ;  /* 0x00d80000b47c783b */ /* 0x000ff00000004200 */
[----:B------:R-:W-:Y:S04]  /*11a20*/  STG.E.U16 desc[UR16][R162.64+0x12], R158 ;  /* 0x0000129ea2007986 */ /* 0x000fe8000c101510 */
[----:B----4-:R-:W-:Y:S01]  /*11a30*/  @P3 HFMA2.BF16_V2 R201, -RZ.H0_H0, RZ.H0_H0, -R159.H0_H0 ;  /* 0x200000ffffc93231 */ /* 0x010fe2000034099f */
[C---:B-1----:R-:W-:Y:S04]  /*11a40*/  HMMA.16816.F32.BF16 R76, R20.reuse, R120, R76 ;  /* 0x00000078144c723c */ /* 0x042fe8000004184c */
[----:B------:R1:W-:Y:S01]  /*11a50*/  @P3 STL.S16 [R1+0x4], R201 ;  /* 0x000004c901003387 */ /* 0x0003e20000100600 */
[----:B------:R-:W-:Y:S02]  /*11a60*/  PRMT R28, R201, 0x7610, R28 ;  /* 0x00007610c91c7816 */ /* 0x000fe4000000001c */
[----:B------:R-:W-:Y:S02]  /*11a70*/  LOP3.LUT R120, R167, 0xffff, RZ, 0xc0, !PT ;  /* 0x0000ffffa7787812 */ /* 0x000fe400078ec0ff */
[----:B------:R-:W-:Y:S01]  /*11a80*/  @P3 PRMT R159, R28, 0x5410, RZ ;  /* 0x000054101c9f3816 */ /* 0x000fe200000000ff */
[C---:B------:R-:W-:Y:S01]  /*11a90*/  HMMA.16816.F32.BF16 R80, R20.reuse, R122, R80 ;  /* 0x0000007a1450723c */ /* 0x040fe20000041850 */
[----:B------:R-:W2:Y:S02]  /*11aa0*/  LDSM.16.MT88.4 R28, [R180+0x11000] ;  /* 0x01100000b41c783b */ /* 0x000ea40000004200 */
[----:B------:R-:W-:Y:S01]  /*11ab0*/  ISETP.LE.U32.AND P3, PT, R170, UR6, PT ;  /* 0x00000006aa007c0c */ /* 0x000fe2000bf63070 */
[----:B------:R-:W-:Y:S01]  /*11ac0*/  IMAD.MOV.U32 R122, RZ, RZ, R166 ;  /* 0x000000ffff7a7224 */ /* 0x000fe200078e00a6 */
[----:B------:R-:W-:Y:S01]  /*11ad0*/  SHF.R.U32.HI R120, RZ, 0x8, R120 ;  /* 0x00000008ff787819 */ /* 0x000fe20000011678 */
[----:B------:R-:W3:Y:S02]  /*11ae0*/  MUFU.EX2 R170, R164 ;  /* 0x000000a400aa7308 */ /* 0x000ee40000000800 */
[C---:B------:R-:W-:Y:S01]  /*11af0*/  HMMA.16816.F32.BF16 R84, R20.reuse, R24, R84 ;  /* 0x000000181454723c */ /* 0x040fe20000041854 */
[----:B------:R-:W-:Y:S04]  /*11b00*/  STG.E.U16 desc[UR16][R162.64+0x10], R159 ;  /* 0x0000109fa2007986 */ /* 0x000fe8000c101510 */
[----:B------:R4:W-:Y:S03]  /*11b10*/  STG.E.U16 desc[UR16][R160.64+0x22], R145 ;  /* 0x00002291a0007986 */ /* 0x0009e6000c101510 */
[C---:B------:R-:W-:Y:S01]  /*11b20*/  HMMA.16816.F32.BF16 R88, R20.reuse, R26, R88 ;  /* 0x0000001a1458723c */ /* 0x040fe20000041858 */
[----:B------:R-:W5:Y:S01]  /*11b30*/  LDSM.16.MT88.4 R24, [R117+0x5000] ;  /* 0x005000007518783b */ /* 0x000f620000004200 */
[----:B-1----:R-:W1:Y:S01]  /*11b40*/  MUFU.EX2 R201, R174 ;  /* 0x000000ae00c97308 */ /* 0x002e620000000800 */
[----:B------:R-:W-:Y:S01]  /*11b50*/  @!P3 HFMA2.BF16_V2 R129, -RZ.H0_H0, RZ.H0_H0, -R144.H0_H0 ;  /* 0x200000ffff81b231 */ /* 0x000fe20000340990 */
[----:B---3--:R-:W-:Y:S05]  /*11b60*/  F2FP.BF16.F32.PACK_AB R119, R170, R181 ;  /* 0x000000b5aa77723e */ /* 0x008fea00000010ff */
[----:B------:R-:W-:Y:S01]  /*11b70*/  @!P3 STL.S16 [R1], R129 ;  /* 0x000000810100b387 */ /* 0x000fe20000100600 */
[----:B------:R-:W-:Y:S02]  /*11b80*/  PRMT R0, R129, 0x7610, R0 ;  /* 0x0000761081007816 */ /* 0x000fe40000000000 */
[----:B------:R-:W-:Y:S01]  /*11b90*/  MUFU.EX2 R174, R132 ;  /* 0x0000008400ae7308 */ /* 0x000fe20000000800 */
[----:B------:R-:W-:Y:S01]  /*11ba0*/  PRMT R164, R166, 0x7773, RZ ;  /* 0x00007773a6a47816 */ /* 0x000fe200000000ff */
[----:B------:R-:W-:Y:S01]  /*11bb0*/  LDSM.16.MT88.4 R128, [R117+0x1800] ;  /* 0x001800007580783b */ /* 0x000fe20000004200 */
[----:B------:R-:W-:Y:S02]  /*11bc0*/  @!P3 PRMT R144, R0, 0x5410, RZ ;  /* 0x000054100090b816 */ /* 0x000fe400000000ff */
[----:B------:R-:W-:Y:S02]  /*11bd0*/  ISETP.LE.U32.AND P3, PT, R173, UR6, PT ;  /* 0x00000006ad007c0c */ /* 0x000fe4000bf63070 */
[----:B------:R-:W-:Y:S03]  /*11be0*/  LOP3.LUT R0, R120, 0xffff, RZ, 0xc0, !PT ;  /* 0x0000ffff78007812 */ /* 0x000fe600078ec0ff */
[----:B------:R-:W3:Y:S01]  /*11bf0*/  MUFU.EX2 R173, R133 ;  /* 0x0000008500ad7308 */ /* 0x000ee20000000800 */
[----:B-1----:R-:W-:Y:S01]  /*11c00*/  F2FP.BF16.F32.PACK_AB R135, R176, R201 ;  /* 0x000000c9b087723e */ /* 0x002fe200000010ff */
[----:B------:R1:W-:Y:S01]  /*11c10*/  STG.E.U16 desc[UR16][R160.64+0x20], R144 ;  /* 0x00002090a0007986 */ /* 0x0003e2000c101510 */
[----:B------:R-:W-:Y:S01]  /*11c20*/  ISETP.LE.U32.AND P5, PT, R0, UR6, PT ;  /* 0x0000000600007c0c */ /* 0x000fe2000bfa3070 */
[----:B------:R-:W-:Y:S01]  /*11c30*/  FADD.FTZ R0, R218, R118 ;  /* 0x00000076da007221 */ /* 0x000fe20000010000 */
[----:B------:R-:W-:Y:S01]  /*11c40*/  PRMT R134, R135, 0x7632, R134 ;  /* 0x0000763287867816 */ /* 0x000fe20000000086 */
[C---:B--2---:R-:W-:Y:S03]  /*11c50*/  HMMA.16816.F32.BF16 R92, R20.reuse, R28, R92 ;  /* 0x0000001c145c723c */ /* 0x044fe6000004185c */
[----:B------:R-:W-:Y:S01]  /*11c60*/  PRMT R118, R119, 0x7632, R118 ;  /* 0x0000763277767816 */ /* 0x000fe20000000076 */
[----:B------:R-:W-:Y:S02]  /*11c70*/  @!P3 HFMA2.BF16_V2 R248, -RZ.H0_H0, RZ.H0_H0, -R152.H0_H0 ;  /* 0x200000fffff8b231 */ /* 0x000fe40000340998 */
[----:B------:R-:W-:Y:S01]  /*11c80*/  FADD.FTZ R121, R219, R0 ;  /* 0x00000000db797221 */ /* 0x000fe20000010000 */
[----:B------:R-:W-:Y:S01]  /*11c90*/  @!P4 HFMA2.BF16_V2 R236, -RZ.H0_H0, RZ.H0_H0, -R135.H0_H0 ;  /* 0x200000ffffecc231 */ /* 0x000fe20000340987 */
[C---:B------:R-:W-:Y:S01]  /*11ca0*/  HMMA.16816.F32.BF16 R96, R20.reuse, R30, R96 ;  /* 0x0000001e1460723c */ /* 0x040fe20000041860 */
[----:B------:R-:W2:Y:S02]  /*11cb0*/  LDSM.16.MT88.4 R28, [R153+0x5000] ;  /* 0x00500000991c783b */ /* 0x000ea40000004200 */
[----:B------:R-:W-:Y:S01]  /*11cc0*/  @!P3 PRMT R152, R248, 0x5410, RZ ;  /* 0x00005410f898b816 */ /* 0x000fe200000000ff */
[----:B------:R-:W-:Y:S01]  /*11cd0*/  FADD.FTZ R121, R205, R121 ;  /* 0x00000079cd797221 */ /* 0x000fe20000010000 */
[----:B---3--:R-:W-:Y:S01]  /*11ce0*/  F2FP.BF16.F32.PACK_AB R133, R173, R174 ;  /* 0x000000aead85723e */ /* 0x008fe200000010ff */
[----:B------:R-:W-:Y:S01]  /*11cf0*/  @!P5 HFMA2.BF16_V2 R237, -RZ.H0_H0, RZ.H0_H0, -R134.H0_H0 ;  /* 0x200000ffffedd231 */ /* 0x000fe20000340986 */
[----:B------:R-:W-:Y:S01]  /*11d00*/  ISETP.LE.U32.AND P3, PT, R175, UR6, PT ;  /* 0x00000006af007c0c */ /* 0x000fe2000bf63070 */
[C---:B------:R-:W-:Y:S01]  /*11d10*/  HMMA.16816.F32.BF16 R100, R20.reuse, R32, R100 ;  /* 0x000000201464723c */ /* 0x040fe20000041864 */
[----:B------:R-:W-:Y:S02]  /*11d20*/  STG.E.U16 desc[UR16][R162.64+0x20], R152 ;  /* 0x00002098a2007986 */ /* 0x000fe4000c101510 */
[----:B------:R-:W-:Y:S01]  /*11d30*/  FADD.FTZ R32, R215, R2 ;  /* 0x00000002d7207221 */ /* 0x000fe20000010000 */
[----:B------:R-:W-:Y:S01]  /*11d40*/  PRMT R132, R133, 0x7632, R132 ;  /* 0x0000763285847816 */ /* 0x000fe20000000084 */
[----:B----4-:R-:W-:Y:S01]  /*11d50*/  FADD.FTZ R145, R207, R121 ;  /* 0x00000079cf917221 */ /* 0x010fe20000010000 */
[----:B------:R-:W-:Y:S01]  /*11d60*/  F2FP.BF16.F32.PACK_AB R2, R165, R183 ;  /* 0x000000b7a502723e */ /* 0x000fe200000010ff */
[----:B------:R-:W-:Y:S01]  /*11d70*/  FADD.FTZ R156, R204, R32 ;  /* 0x00000020cc9c7221 */ /* 0x000fe20000010000 */
[C---:B------:R-:W-:Y:S01]  /*11d80*/  HMMA.16816.F32.BF16 R104, R20.reuse, R34, R104 ;  /* 0x000000221468723c */ /* 0x040fe20000041868 */
[----:B------:R-:W3:Y:S02]  /*11d90*/  LDSM.16.MT88.4 R32, [R182+0xd800] ;  /* 0x00d80000b620783b */ /* 0x000ee40000004200 */
[----:B-1----:R-:W-:Y:S01]  /*11da0*/  LOP3.LUT R144, R122, 0xff, RZ, 0xc0, !PT ;  /* 0x000000ff7a907812 */ /* 0x002fe200078ec0ff */
[----:B------:R-:W-:Y:S01]  /*11db0*/  @!P3 HFMA2.BF16_V2 R250, -RZ.H0_H0, RZ.H0_H0, -R151.H0_H0 ;  /* 0x200000fffffab231 */ /* 0x000fe20000340997 */
[----:B------:R-:W-:Y:S03]  /*11dc0*/  PRMT R0, R2, 0x7632, R0 ;  /* 0x0000763202007816 */ /* 0x000fe60000000000 */
[C---:B-----5:R-:W-:Y:S03]  /*11dd0*/  HMMA.16816.F32.BF16 R12, R20.reuse, R24, R12 ;  /* 0x00000018140c723c */ /* 0x060fe6000004180c */
[----:B------:R-:W-:Y:S02]  /*11de0*/  PRMT R24, R154, 0x5410, R120 ;  /* 0x000054109a187816 */ /* 0x000fe40000000078 */
[----:B------:R-:W-:Y:S02]  /*11df0*/  PRMT R25, R167, 0x7632, R25 ;  /* 0x00007632a7197816 */ /* 0x000fe40000000019 */
[----:B------:R-:W-:Y:S01]  /*11e00*/  SHF.R.U32.HI R167, RZ, 0x18, R167 ;  /* 0x00000018ffa77819 */ /* 0x000fe200000116a7 */
[C---:B------:R-:W-:Y:S03]  /*11e10*/  HMMA.16816.F32.BF16 R108, R20.reuse, R26, R108 ;  /* 0x0000001a146c723c */ /* 0x040fe6000004186c */
[--C-:B------:R-:W-:Y:S02]  /*11e20*/  HSET2.LE.AND R24, R24, R195.reuse, PT ;  /* 0x000000c318187233 */ /* 0x100fe40003803000 */
[----:B------:R-:W-:Y:S02]  /*11e30*/  LOP3.LUT R148, R25, 0xff, RZ, 0xc0, !PT ;  /* 0x000000ff19947812 */ /* 0x000fe400078ec0ff */
[----:B------:R-:W-:Y:S01]  /*11e40*/  PRMT R25, R135, 0x5410, R134 ;  /* 0x0000541087197816 */ /* 0x000fe20000000086 */
[C---:B--2---:R-:W-:Y:S03]  /*11e50*/  HMMA.16816.F32.BF16 R16, R20.reuse, R28, R16 ;  /* 0x0000001c1410723c */ /* 0x044fe60000041810 */
[----:B------:R-:W-:Y:S02]  /*11e60*/  LOP3.LUT R24, R25, R24, RZ, 0xc0, !PT ;  /* 0x0000001819187212 */ /* 0x000fe400078ec0ff */
[----:B------:R-:W-:Y:S02]  /*11e70*/  PRMT R25, R148, 0x5410, R167 ;  /* 0x0000541094197816 */ /* 0x000fe400000000a7 */
[----:B------:R-:W-:Y:S01]  /*11e80*/  PRMT R26, R133, 0x5410, R132 ;  /* 0x00005410851a7816 */ /* 0x000fe20000000084 */
[----:B------:R-:W-:Y:S03]  /*11e90*/  HMMA.16816.F32.BF16 R112, R20, R30, R112 ;  /* 0x0000001e1470723c */ /* 0x000fe60000041870 */
[--C-:B------:R-:W-:Y:S02]  /*11ea0*/  HSET2.LE.AND R25, R25, R195.reuse, PT ;  /* 0x000000c319197233 */ /* 0x100fe40003803000 */
[----:B------:R-:W-:Y:S02]  /*11eb0*/  PRMT R27, R168, 0x5410, R164 ;  /* 0x00005410a81b7816 */ /* 0x000fe400000000a4 */
[----:B------:R-:W-:Y:S02]  /*11ec0*/  PRMT R28, R119, 0x5410, R118 ;  /* 0x00005410771c7816 */ /* 0x000fe40000000076 */
[----:B------:R-:W-:Y:S02]  /*11ed0*/  LOP3.LUT R25, R26, R25, RZ, 0xc0, !PT ;  /* 0x000000191a197212 */ /* 0x000fe400078ec0ff */
[----:B------:R-:W-:Y:S02]  /*11ee0*/  LOP3.LUT R27, R27, 0xff00ff, RZ, 0xc0, !PT ;  /* 0x00ff00ff1b1b7812 */ /* 0x000fe400078ec0ff */
[----:B------:R-:W-:Y:S02]  /*11ef0*/  PRMT R26, R144, 0x5410, R155 ;  /* 0x00005410901a7816 */ /* 0x000fe4000000009b */
[----:B------:R-:W-:Y:S02]  /*11f00*/  PRMT R20, R2, 0x5410, R0 ;  /* 0x0000541002147816 */ /* 0x000fe40000000000 */
[--C-:B------:R-:W-:Y:S02]  /*11f10*/  HSET2.LE.AND R27, R27, R195.reuse, PT ;  /* 0x000000c31b1b7233 */ /* 0x100fe40003803000 */
[----:B------:R-:W-:Y:S02]  /*11f20*/  HSET2.LE.AND R26, R26, R195, PT ;  /* 0x000000c31a1a7233 */ /* 0x000fe40003803000 */
[----:B------:R-:W-:Y:S02]  /*11f30*/  @!P3 PRMT R151, R250, 0x5410, RZ ;  /* 0x00005410fa97b816 */ /* 0x000fe400000000ff */
[----:B------:R-:W-:Y:S02]  /*11f40*/  LOP3.LUT R27, R20, R27, RZ, 0xc0, !PT ;  /* 0x0000001b141b7212 */ /* 0x000fe400078ec0ff */
[----:B------:R-:W-:Y:S01]  /*11f50*/  LOP3.LUT R26, R28, R26, RZ, 0xc0, !PT ;  /* 0x0000001a1c1a7212 */ /* 0x000fe200078ec0ff */
[----:B------:R-:W-:Y:S01]  /*11f60*/  LDSM.16.MT88.4 R20, [R182+0xf800] ;  /* 0x00f80000b614783b */ /* 0x000fe20000004200 */
[----:B------:R-:W-:Y:S02]  /*11f70*/  @!P4 PRMT R135, R236, 0x5410, RZ ;  /* 0x00005410ec87c816 */ /* 0x000fe400000000ff */
[----:B------:R-:W-:Y:S02]  /*11f80*/  @!P5 PRMT R134, R237, 0x5410, RZ ;  /* 0x00005410ed86d816 */ /* 0x000fe400000000ff */
[----:B------:R-:W-:Y:S01]  /*11f90*/  ISETP.GT.U32.AND P3, PT, R184, UR6, PT ;  /* 0x00000006b8007c0c */ /* 0x000fe2000bf64070 */
[C---:B------:R-:W-:Y:S02]  /*11fa0*/  HMMA.16816.F32.BF16 R120, R24.reuse, R124, R4 ;  /* 0x0000007c1878723c */ /* 0x040fe40000041804 */
[----:B------:R-:W1:Y:S03]  /*11fb0*/  LDSM.16.MT88.4 R4, [R153+0x1800] ;  /* 0x001800009904783b */ /* 0x000e660000004200 */
[----:B------:R-:W-:Y:S02]  /*11fc0*/  ISETP.LE.U32.AND P2, PT, R148, UR6, PT ;  /* 0x0000000694007c0c */ /* 0x000fe4000bf43070 */
[----:B------:R-:W-:Y:S01]  /*11fd0*/  ISETP.LE.U32.AND P6, PT, R167, UR6, PT ;  /* 0x00000006a7007c0c */ /* 0x000fe2000bfc3070 */
[C---:B------:R-:W-:Y:S02]  /*11fe0*/  HMMA.16816.F32.BF16 R124, R24.reuse, R126, R8 ;  /* 0x0000007e187c723c */ /* 0x040fe40000041808 */
[----:B------:R-:W2:Y:S01]  /*11ff0*/  LDSM.16.MT88.4 R8, [R180+0xf800] ;  /* 0x00f80000b408783b */ /* 0x000ea20000004200 */
[----:B------:R-:W-:Y:S01]  /*12000*/  ISETP.LE.U32.AND P4, PT, R144, UR6, PT ;  /* 0x0000000690007c0c */ /* 0x000fe2000bf83070 */
[----:B------:R-:W-:Y:S01]  /*12010*/  @P3 HFMA2.BF16_V2 R249, -RZ.H0_H0, RZ.H0_H0, -R146.H0_H0 ;  /* 0x200000fffff93231 */ /* 0x000fe20000340992 */
[----:B------:R-:W-:Y:S03]  /*12020*/  ISETP.GT.U32.AND P5, PT, R168, UR6, PT ;  /* 0x00000006a8007c0c */ /* 0x000fe6000bfa4070 */
[C---:B---3--:R-:W-:Y:S02]  /*12030*/  HMMA.16816.F32.BF16 R36, R24.reuse, R32, R36 ;  /* 0x000000201824723c */ /* 0x048fe40000041824 */
[----:B------:R-:W3:Y:S01]  /*12040*/  LDSM.16.MT88.4 R28, [R117+0x3800] ;  /* 0x00380000751c783b */ /* 0x000ee20000004200 */
[----:B------:R-:W-:Y:S01]  /*12050*/  @P3 PRMT R146, R249, 0x5410, RZ ;  /* 0x00005410f9923816 */ /* 0x000fe200000000ff */
[----:B------:R-:W-:Y:S01]  /*12060*/  @!P2 HFMA2.BF16_V2 R235, -RZ.H0_H0, RZ.H0_H0, -R133.H0_H0 ;  /* 0x200000ffffeba231 */ /* 0x000fe20000340985 */
[----:B------:R-:W-:Y:S01]  /*12070*/  ISETP.GT.U32.AND P3, PT, R200, UR6, PT ;  /* 0x00000006c8007c0c */ /* 0x000fe2000bf64070 */
[----:B------:R-:W-:Y:S02]  /*12080*/  @!P6 HFMA2.BF16_V2 R234, -RZ.H0_H0, RZ.H0_H0, -R132.H0_H0 ;  /* 0x200000ffffeae231 */ /* 0x000fe40000340984 */
[C---:B------:R-:W-:Y:S02]  /*12090*/  HMMA.16816.F32.BF16 R40, R24.reuse, R34, R40 ;  /* 0x000000221828723c */ /* 0x040fe40000041828 */
[----:B------:R-:W-:Y:S01]  /*120a0*/  STG.E.U16 desc[UR16][R162.64+0x22], R151 ;  /* 0x00002297a2007986 */ /* 0x000fe2000c101510 */
[----:B------:R-:W-:Y:S01]  /*120b0*/  @!P2 PRMT R133, R235, 0x5410, RZ ;  /* 0x00005410eb85a816 */ /* 0x000fe200000000ff */
[----:B------:R-:W-:Y:S01]  /*120c0*/  @!P4 HFMA2.BF16_V2 R233, -RZ.H0_H0, RZ.H0_H0, -R119.H0_H0 ;  /* 0x200000ffffe9c231 */ /* 0x000fe20000340977 */
[----:B------:R-:W-:Y:S01]  /*120d0*/  @!P6 PRMT R132, R234, 0x5410, RZ ;  /* 0x00005410ea84e816 */ /* 0x000fe200000000ff */
[----:B------:R-:W-:Y:S01]  /*120e0*/  STG.E.U16 desc[UR16][R160.64+0x30], R147 ;  /* 0x00003093a0007986 */ /* 0x000fe2000c101510 */
[----:B------:R-:W-:Y:S01]  /*120f0*/  ISETP.GT.U32.AND P2, PT, R164, UR6, PT ;  /* 0x00000006a4007c0c */ /* 0x000fe2000bf44070 */
[C---:B------:R-:W-:Y:S02]  /*12100*/  HMMA.16816.F32.BF16 R44, R24.reuse, R128, R44 ;  /* 0x00000080182c723c */ /* 0x040fe4000004182c */
[----:B------:R-:W-:Y:S01]  /*12110*/  STG.E.U16 desc[UR16][R160.64+0x32], R146 ;  /* 0x00003292a0007986 */ /* 0x000fe2000c101510 */
[----:B------:R-:W-:Y:S01]  /*12120*/  @!P4 PRMT R119, R233, 0x5410, RZ ;  /* 0x00005410e977c816 */ /* 0x000fe200000000ff */
[----:B------:R-:W-:Y:S02]  /*12130*/  @P3 HFMA2.BF16_V2 R246, -RZ.H0_H0, RZ.H0_H0, -R150.H0_H0 ;  /* 0x200000fffff63231 */ /* 0x000fe40000340996 */
[----:B------:R-:W-:Y:S01]  /*12140*/  STG.E.U16 desc[UR16][R162.64+0x32], R149 ;  /* 0x00003295a2007986 */ /* 0x000fe2000c101510 */
[----:B------:R-:W-:Y:S01]  /*12150*/  @P5 HFMA2.BF16_V2 R231, -RZ.H0_H0, RZ.H0_H0, -R2.H0_H0 ;  /* 0x200000ffffe75231 */ /* 0x000fe20000340902 */
[C---:B------:R-:W-:Y:S03]  /*12160*/  HMMA.16816.F32.BF16 R48, R24.reuse, R130, R48 ;  /* 0x000000821830723c */ /* 0x040fe60000041830 */
[----:B------:R-:W-:Y:S01]  /*12170*/  @P3 PRMT R150, R246, 0x5410, RZ ;  /* 0x00005410f6963816 */ /* 0x000fe200000000ff */
[----:B------:R-:W-:Y:S01]  /*12180*/  @P2 HFMA2.BF16_V2 R230, -RZ.H0_H0, RZ.H0_H0, -R0.H0_H0 ;  /* 0x200000ffffe62231 */ /* 0x000fe20000340900 */
[----:B------:R-:W-:Y:S02]  /*12190*/  @P5 PRMT R2, R231, 0x5410, RZ ;  /* 0x00005410e7025816 */ /* 0x000fe400000000ff */
[----:B------:R-:W-:Y:S01]  /*121a0*/  ISETP.LE.U32.AND P3, PT, R171, UR6, PT ;  /* 0x00000006ab007c0c */ /* 0x000fe2000bf63070 */
[C---:B-1----:R-:W-:Y:S01]  /*121b0*/  HMMA.16816.F32.BF16 R52, R24.reuse, R4, R52 ;  /* 0x000000041834723c */ /* 0x042fe20000041834 */
[----:B------:R-:W-:Y:S02]  /*121c0*/  STG.E.U16 desc[UR16][R162.64+0x30], R150 ;  /* 0x00003096a2007986 */ /* 0x000fe4000c101510 */
[----:B------:R-:W-:Y:S02]  /*121d0*/  @P2 PRMT R0, R230, 0x5410, RZ ;  /* 0x00005410e6002816 */ /* 0x000fe400000000ff */
[----:B------:R-:W-:Y:S01]  /*121e0*/  STG.E.U16 desc[UR16][R160.64+0x40], R143 ;  /* 0x0000408fa0007986 */ /* 0x000fe2000c101510 */
[----:B------:R-:W-:Y:S02]  /*121f0*/  IADD3 R205, P2, PT, R160, -0x80, RZ ;  /* 0xffffff80a0cd7810 */ /* 0x000fe40007f5e0ff */
[C---:B------:R-:W-:Y:S01]  /*12200*/  HMMA.16816.F32.BF16 R56, R24.reuse, R6, R56 ;  /* 0x000000061838723c */ /* 0x040fe20000041838 */
[----:B------:R-:W1:Y:S02]  /*12210*/  LDSM.16.MT88.4 R4, [R153+0x3800] ;  /* 0x003800009904783b */ /* 0x000e640000004200 */
[----:B------:R-:W-:Y:S01]  /*12220*/  IADD3.X R204, PT, PT, R161, -0x1, RZ, P2, !PT ;  /* 0xffffffffa1cc7810 */ /* 0x000fe200017fe4ff */
[----:B------:R-:W-:Y:S04]  /*12230*/  @!P3 HFMA2.BF16_V2 R245, -RZ.H0_H0, RZ.H0_H0, -R138.H0_H0 ;  /* 0x200000fffff5b231 */ /* 0x000fe8000034098a */
[C---:B--2---:R-:W-:Y:S01]  /*12240*/  HMMA.16816.F32.BF16 R60, R24.reuse, R8, R60 ;  /* 0x00000008183c723c */ /* 0x044fe2000004183c */
[----:B------:R-:W-:Y:S02]  /*12250*/  STG.E.U16 desc[UR16][R160.64+0x42], R142 ;  /* 0x0000428ea0007986 */ /* 0x000fe4000c101510 */
[----:B------:R-:W-:Y:S02]  /*12260*/  @!P3 PRMT R138, R245, 0x5410, RZ ;  /* 0x00005410f58ab816 */ /* 0x000fe400000000ff */
[----:B------:R-:W-:Y:S01]  /*12270*/  STG.E.U16 desc[UR16][R162.64+0x42], R141 ;  /* 0x0000428da2007986 */ /* 0x000fe2000c101510 */
[----:B------:R-:W-:Y:S02]  /*12280*/  ISETP.GT.U32.AND P3, PT, R178, UR6, PT ;  /* 0x00000006b2007c0c */ /* 0x000fe4000bf64070 */
[C---:B------:R-:W-:Y:S01]  /*12290*/  HMMA.16816.F32.BF16 R64, R24.reuse, R10, R64 ;  /* 0x0000000a1840723c */ /* 0x040fe20000041840 */
[----:B------:R-:W2:Y:S07]  /*122a0*/  LDSM.16.MT88.4 R8, [R180+0x11800] ;  /* 0x01180000b408783b */ /* 0x000eae0000004200 */
[C---:B------:R-:W-:Y:S01]  /*122b0*/  HMMA.16816.F32.BF16 R68, R24.reuse, R20, R68 ;  /* 0x000000141844723c */ /* 0x040fe20000041844 */
[----:B------:R-:W-:Y:S02]  /*122c0*/  STG.E.U16 desc[UR16][R162.64+0x40], R138 ;  /* 0x0000408aa2007986 */ /* 0x000fe4000c101510 */
[----:B------:R-:W-:Y:S02]  /*122d0*/  @P3 HFMA2.BF16_V2 R240, -RZ.H0_H0, RZ.H0_H0, -R137.H0_H0 ;  /* 0x200000fffff03231 */ /* 0x000fe40000340989 */
[----:B------:R-:W-:Y:S03]  /*122e0*/  STG.E.U16 desc[UR16][R160.64+0x50], R140 ;  /* 0x0000508ca0007986 */ /* 0x000fe6000c101510 */
[C---:B------:R-:W-:Y:S01]  /*122f0*/  HMMA.16816.F32.BF16 R72, R24.reuse, R22, R72 ;  /* 0x000000161848723c */ /* 0x040fe20000041848 */
[----:B------:R-:W4:Y:S02]  /*12300*/  LDSM.16.MT88.4 R20, [R182+0x11800] ;  /* 0x01180000b614783b */ /* 0x000f240000004200 */
[----:B------:R-:W-:Y:S02]  /*12310*/  @P3 PRMT R137, R240, 0x5410, RZ ;  /* 0x00005410f0893816 */ /* 0x000fe400000000ff */
[----:B------:R-:W-:Y:S03]  /*12320*/  ISETP.GT.U32.AND P3, PT, R155, UR6, PT ;  /* 0x000000069b007c0c */ /* 0x000fe6000bf64070 */
[C---:B---3--:R-:W-:Y:S01]  /*12330*/  HMMA.16816.F32.BF16 R76, R24.reuse, R28, R76 ;  /* 0x0000001c184c723c */ /* 0x048fe2000004184c */
[----:B------:R-:W-:Y:S02]  /*12340*/  STG.E.U16 desc[UR16][R160.64+0x52], R139 ;  /* 0x0000528ba0007986 */ /* 0x000fe4000c101510 */
[----:B------:R-:W-:Y:S02]  /*12350*/  FADD.FTZ R28, R214, R156 ;  /* 0x0000009cd61c7221 */ /* 0x000fe40000010000 */
[----:B------:R-:W-:Y:S03]  /*12360*/  STG.E.U16 desc[UR16][R162.64+0x50], R137 ;  /* 0x00005089a2007986 */ /* 0x000fe6000c101510 */
[C---:B------:R-:W-:Y:S01]  /*12370*/  HMMA.16816.F32.BF16 R80, R24.reuse, R30, R80 ;  /* 0x0000001e1850723c */ /* 0x040fe20000041850 */
[----:B------:R-:W-:Y:S02]  /*12380*/  STG.E.U16 desc[UR16][R162.64+0x52], R136 ;  /* 0x00005288a2007986 */ /* 0x000fe4000c101510 */
[----:B------:R-:W-:Y:S02]  /*12390*/  @P3 HFMA2.BF16_V2 R232, -RZ.H0_H0, RZ.H0_H0, -R118.H0_H0 ;  /* 0x200000ffffe83231 */ /* 0x000fe40000340976 */
[----:B------:R-:W-:Y:S03]  /*123a0*/  STG.E.U16 desc[UR16][R160.64+0x60], R135 ;  /* 0x00006087a0007986 */ /* 0x000fe6000c101510 */
[C---:B-1----:R-:W-:Y:S01]  /*123b0*/  HMMA.16816.F32.BF16 R84, R24.reuse, R4, R84 ;  /* 0x000000041854723c */ /* 0x042fe20000041854 */
[----:B------:R-:W-:Y:S02]  /*123c0*/  STG.E.U16 desc[UR16][R160.64+0x62], R134 ;  /* 0x00006286a0007986 */ /* 0x000fe4000c101510 */
[----:B------:R-:W-:Y:S02]  /*123d0*/  @P3 PRMT R118, R232, 0x5410, RZ ;  /* 0x00005410e8763816 */ /* 0x000fe400000000ff */
[----:B------:R-:W-:Y:S01]  /*123e0*/  STG.E.U16 desc[UR16][R162.64+0x60], R133 ;  /* 0x00006085a2007986 */ /* 0x000fe2000c101510 */
[C---:B------:R-:W-:Y:S01]  /*123f0*/  ISETP.NE.AND P3, PT, R198.reuse, RZ, PT ;  /* 0x000000ffc600720c */ /* 0x040fe20003f65270 */
[----:B------:R-:W-:Y:S01]  /*12400*/  VIADD R198, R198, 0xffffffff ;  /* 0xffffffffc6c67836 */ /* 0x000fe20000000000 */
[C---:B------:R-:W-:Y:S01]  /*12410*/  HMMA.16816.F32.BF16 R88, R24.reuse, R6, R88 ;  /* 0x000000061858723c */ /* 0x040fe20000041858 */
[----:B------:R1:W3:Y:S07]  /*12420*/  LDSM.16.MT88.4 R4, [R117+0x5800] ;  /* 0x005800007504783b */ /* 0x0002ee0000004200 */
[C---:B--2---:R-:W-:Y:S01]  /*12430*/  HMMA.16816.F32.BF16 R92, R24.reuse, R8, R92 ;  /* 0x00000008185c723c */ /* 0x044fe2000004185c */
[----:B------:R-:W-:Y:S04]  /*12440*/  STG.E.U16 desc[UR16][R162.64+0x62], R132 ;  /* 0x00006284a2007986 */ /* 0x000fe8000c101510 */
[----:B------:R-:W-:Y:S03]  /*12450*/  STG.E.U16 desc[UR16][R160.64+0x70], R119 ;  /* 0x00007077a0007986 */ /* 0x000fe6000c101510 */
[C---:B------:R-:W-:Y:S01]  /*12460*/  HMMA.16816.F32.BF16 R96, R24.reuse, R10, R96 ;  /* 0x0000000a1860723c */ /* 0x040fe20000041860 */
[----:B------:R-:W-:Y:S04]  /*12470*/  STG.E.U16 desc[UR16][R160.64+0x72], R118 ;  /* 0x00007276a0007986 */ /* 0x000fe8000c101510 */
[----:B------:R2:W-:Y:S03]  /*12480*/  STG.E.U16 desc[UR16][R162.64+0x70], R2 ;  /* 0x00007002a2007986 */ /* 0x0005e6000c101510 */
[C---:B----4-:R-:W-:Y:S01]  /*12490*/  HMMA.16816.F32.BF16 R100, R24.reuse, R20, R100 ;  /* 0x000000141864723c */ /* 0x050fe20000041864 */
[----:B------:R4:W-:Y:S02]  /*124a0*/  STG.E.U16 desc[UR16][R162.64+0x72], R0 ;  /* 0x00007200a2007986 */ /* 0x0009e4000c101510 */
[----:B------:R-:W-:Y:S01]  /*124b0*/  FADD.FTZ R21, R213, R145 ;  /* 0x00000091d5157221 */ /* 0x000fe20000010000 */
[----:B------:R-:W-:Y:S01]  /*124c0*/  FADD.FTZ R20, R210, R28 ;  /* 0x0000001cd2147221 */ /* 0x000fe20000010000 */
[----:B------:R-:W5:Y:S01]  /*124d0*/  LDSM.16.MT88.4 R8, [R153+0x5800] ;  /* 0x005800009908783b */ /* 0x000f620000004200 */
[----:B-1----:R-:W-:Y:S02]  /*124e0*/  IMAD.MOV.U32 R117, RZ, RZ, R3 ;  /* 0x000000ffff757224 */ /* 0x002fe400078e0003 */
[----:B------:R-:W-:Y:S01]  /*124f0*/  FADD.FTZ R21, R211, R21 ;  /* 0x00000015d3157221 */ /* 0x000fe20000010000 */
[C---:B------:R-:W-:Y:S03]  /*12500*/  HMMA.16816.F32.BF16 R104, R24.reuse, R22, R104 ;  /* 0x000000161868723c */ /* 0x040fe60000041868 */
[----:B------:R-:W-:Y:S05]  /*12510*/  FADD.FTZ R20, R209, R20 ;  /* 0x00000014d1147221 */ /* 0x000fea0000010000 */
[C---:B---3--:R-:W-:Y:S03]  /*12520*/  HMMA.16816.F32.BF16 R128, R24.reuse, R4, R12 ;  /* 0x000000041880723c */ /* 0x048fe6000004180c */
[----:B--2---:R-:W-:Y:S05]  /*12530*/  FADD.FTZ R2, R201, R21 ;  /* 0x00000015c9027221 */ /* 0x004fea0000010000 */
[C---:B------:R-:W-:Y:S03]  /*12540*/  HMMA.16816.F32.BF16 R108, R24.reuse, R6, R108 ;  /* 0x00000006186c723c */ /* 0x040fe6000004186c */
[----:B------:R-:W-:Y:S01]  /*12550*/  FADD.FTZ R2, R176, R2 ;  /* 0x00000002b0027221 */ /* 0x000fe20000010000 */
[----:B----4-:R-:W-:Y:S03]  /*12560*/  FADD.FTZ R0, R174, R20 ;  /* 0x00000014ae007221 */ /* 0x010fe60000010000 */
[----:B------:R-:W-:Y:S01]  /*12570*/  FADD.FTZ R2, R181, R2 ;  /* 0x00000002b5027221 */ /* 0x000fe20000010000 */
[----:B------:R-:W-:Y:S03]  /*12580*/  FADD.FTZ R0, R173, R0 ;  /* 0x00000000ad007221 */ /* 0x000fe60000010000 */
[----:B------:R-:W-:Y:S01]  /*12590*/  FADD.FTZ R2, R170, R2 ;  /* 0x00000002aa027221 */ /* 0x000fe20000010000 */
[----:B------:R-:W-:Y:S04]  /*125a0*/  FADD.FTZ R0, R183, R0 ;  /* 0x00000000b7007221 */ /* 0x000fe80000010000 */
[----:B------:R-:W-:Y:S01]  /*125b0*/  FADD.FTZ R0, R165, R0 ;  /* 0x00000000a5007221 */ /* 0x000fe20000010000 */
[----:B------:R-:W-:Y:S01]  /*125c0*/  STL [R1+0x38], R2 ;  /* 0x0000380201007387 */ /* 0x000fe20000100800 */
[C---:B-----5:R-:W-:Y:S03]  /*125d0*/  HMMA.16816.F32.BF16 R132, R24.reuse, R8, R16 ;  /* 0x000000081884723c */ /* 0x060fe60000041810 */
[----:B------:R1:W-:Y:S05]  /*125e0*/  STL [R1+0x3c], R0 ;  /* 0x00003c0001007387 */ /* 0x0003ea0000100800 */
[----:B------:R-:W-:Y:S03]  /*125f0*/  HMMA.16816.F32.BF16 R112, R24, R10, R112 ;  /* 0x0000000a1870723c */ /* 0x000fe60000041870 */
[----:B-1----:R-:W-:Y:S05]  /*12600*/  IMAD.MOV.U32 R0, RZ, RZ, R116 ;  /* 0x000000ffff007224 */ /* 0x002fea00078e0074 */
[----:B------:R-:W-:Y:S01]  /*12610*/  @!UPT UIADD3 URZ, UPT, UPT, URZ, URZ, URZ ;  /* 0x000000fffffff290 */ /* 0x000fe2000fffe0ff */
[----:B------:R-:W-:Y:S11]  /*12620*/  @P3 BRA `(.L_x_838) ;  /* 0xffffffb800bc3947 */ /* 0x000ff6000383ffff */
.L_x_837:
[----:B--2---:R-:W3:Y:S01]  /*12630*/  LDL.LU R5, [R1+0x38] ;  /* 0x0000380001057983 */ /* 0x004ee20000300800 */
[----:B------:R-:W1:Y:S03]  /*12640*/  LDCU UR4, c[0x0][0x4fc] ;  /* 0x00009f80ff0477ac */ /* 0x000e660008000800 */
[----:B------:R-:W2:Y:S04]  /*12650*/  LDL.LU R4, [R1+0x3c] ;  /* 0x00003c0001047983 */ /* 0x000ea80000300800 */
[----:B------:R-:W4:Y:S04]  /*12660*/  LDL.LU R8, [R1+0x4c] ;  /* 0x00004c0001087983 */ /* 0x000f280000300800 */
[----:B------:R-:W5:Y:S04]  /*12670*/  LDL.LU R7, [R1+0x44] ;  /* 0x0000440001077983 */ /* 0x000f680000300800 */
[----:B------:R-:W4:Y:S04]  /*12680*/  LDL.LU R6, [R1+0x34] ;  /* 0x0000340001067983 */ /* 0x000f280000300800 */
[----:B------:R-:W5:Y:S01]  /*12690*/  LDL R139, [R1+0x68] ;  /* 0x00006800018b7983 */ /* 0x000f620000100800 */
[----:B------:R-:W-:-:S02]  /*126a0*/  LOP3.LUT P4, RZ, R189, 0x8, RZ, 0xc0, !PT ;  /* 0x00000008bdff7812 */ /* 0x000fc4000788c0ff */
[----:B------:R-:W-:Y:S01]  /*126b0*/  LOP3.LUT P3, RZ, R189, 0x10, RZ, 0xc0, !PT ;  /* 0x00000010bdff7812 */ /* 0x000fe2000786c0ff */
[----:B---3--:R-:W3:Y:S04]  /*126c0*/  SHFL.BFLY PT, R2, R5, 0x2, 0x1f ;  /* 0x0c401f0005027f89 */ /* 0x008ee800000e0000 */
[----:B--2---:R-:W2:Y:S01]  /*126d0*/  SHFL.BFLY PT, R0, R4, 0x2, 0x1f ;  /* 0x0c401f0004007f89 */ /* 0x004ea200000e0000 */
[----:B----4-:R-:W-:Y:S01]  /*126e0*/  MOV R140, R6 ;  /* 0x00000006008c7202 */ /* 0x010fe20000000f00 */
[----:B---3--:R-:W-:Y:S01]  /*126f0*/  FADD.FTZ R2, R2, R5 ;  /* 0x0000000502027221 */ /* 0x008fe20000010000 */
[----:B--2---:R-:W-:-:S04]  /*12700*/  FADD.FTZ R0, R0, R4 ;  /* 0x0000000400007221 */ /* 0x004fc80000010000 */
[----:B------:R-:W2:Y:S04]  /*12710*/  SHFL.BFLY PT, R4, R2, 0x1, 0x1f ;  /* 0x0c201f0002047f89 */ /* 0x000ea800000e0000 */
[----:B------:R-:W3:Y:S01]  /*12720*/  SHFL.BFLY PT, R5, R0, 0x1, 0x1f ;  /* 0x0c201f0000057f89 */ /* 0x000ee200000e0000 */
[----:B--2---:R-:W-:Y:S01]  /*12730*/  FADD.FTZ R117, R2, R4 ;  /* 0x0000000402757221 */ /* 0x004fe20000010000 */
[----:B------:R-:W-:-:S03]  /*12740*/  SHF.L.U32 R4, R189, 0x4, RZ ;  /* 0x00000004bd047819 */ /* 0x000fc600000006ff */
[----:B------:R-:W2:Y:S01]  /*12750*/  MUFU.RCP R2, R117 ;  /* 0x0000007500027308 */ /* 0x000ea20000001000 */
[----:B---3--:R-:W-:Y:S01]  /*12760*/  FADD.FTZ R118, R0, R5 ;  /* 0x0000000500767221 */ /* 0x008fe20000010000 */
[----:B------:R-:W-:Y:S02]  /*12770*/  FSETP.NE.FTZ.AND P2, PT, R117, RZ, PT ;  /* 0x000000ff7500720b */ /* 0x000fe40003f55000 */
[----:B------:R-:W-:Y:S02]  /*12780*/  LOP3.LUT R4, R4, 0x1c0, RZ, 0xc0, !PT ;  /* 0x000001c004047812 */ /* 0x000fe400078ec0ff */
[----:B------:R-:W-:Y:S02]  /*12790*/  FSETP.NE.FTZ.AND P1, PT, R118, RZ, PT ;  /* 0x000000ff7600720b */ /* 0x000fe40003f35000 */
[----:B------:R-:W3:Y:S01]  /*127a0*/  MUFU.RCP R0, R118 ;  /* 0x0000007600007308 */ /* 0x000ee20000001000 */
[----:B------:R-:W-:-:S04]  /*127b0*/  LOP3.LUT R4, R4, 0x38, R8, 0xf8, !PT ;  /* 0x0000003804047812 */ /* 0x000fc800078ef808 */
[----:B-----5:R-:W-:Y:S02]  /*127c0*/  LOP3.LUT R188, R4, R7, R188, 0xfe, !PT ;  /* 0x0000000704bc7212 */ /* 0x020fe400078efebc */
[----:B--2---:R-:W-:-:S05]  /*127d0*/  FSEL R2, R2, 1, P2 ;  /* 0x3f80000002027808 */ /* 0x004fca0001000000 */
[----:B-1----:R-:W-:Y:S01]  /*127e0*/  FMUL.FTZ R2, R2, UR4 ;  /* 0x0000000402027c20 */ /* 0x002fe20008410000 */
[----:B---3--:R-:W-:-:S03]  /*127f0*/  FSEL R0, R0, 1, P1 ;  /* 0x3f80000000007808 */ /* 0x008fc60000800000 */
[C---:B------:R-:W-:Y:S01]  /*12800*/  FMUL.FTZ R14, R2.reuse, R49 ;  /* 0x00000031020e7220 */ /* 0x040fe20000410000 */
[C---:B------:R-:W-:Y:S01]  /*12810*/  FMUL.FTZ R49, R2.reuse, R52 ;  /* 0x0000003402317220 */ /* 0x040fe20000410000 */
[----:B------:R-:W-:Y:S01]  /*12820*/  FMUL.FTZ R12, R2, R53 ;  /* 0x00000035020c7220 */ /* 0x000fe20000410000 */
[----:B------:R-:W-:Y:S01]  /*12830*/  FMUL.FTZ R0, R0, UR4 ;  /* 0x0000000400007c20 */ /* 0x000fe20008410000 */
[C---:B------:R-:W-:Y:S01]  /*12840*/  FMUL.FTZ R138, R2.reuse, R120 ;  /* 0x00000078028a7220 */ /* 0x040fe20000410000 */
[----:B------:R-:W-:Y:S02]  /*12850*/  FMUL.FTZ R137, R2, R124 ;  /* 0x0000007c02897220 */ /* 0x000fe40000410000 */
[C---:B------:R-:W-:Y:S01]  /*12860*/  FMUL.FTZ R7, R0.reuse, R42 ;  /* 0x0000002a00077220 */ /* 0x040fe20000410000 */
[C---:B------:R-:W-:Y:S01]  /*12870*/  FMUL.FTZ R13, R0.reuse, R43 ;  /* 0x0000002b000d7220 */ /* 0x040fe20000410000 */
[----:B------:R-:W-:Y:S01]  /*12880*/  FMUL.FTZ R15, R0, R47 ;  /* 0x0000002f000f7220 */ /* 0x000fe20000410000 */
[----:B------:R-:W-:Y:S01]  /*12890*/  F2FP.BF16.F32.PACK_AB R47, R12, R49 ;  /* 0x000000310c2f723e */ /* 0x000fe200000010ff */
        /* <DEDUP_REMOVED lines=52> */
[----:B------:R-:W-:Y:S01]  /*12be0*/  F2FP.BF16.F32.PACK_AB R13, R13, R7 ;  /* 0x000000070d0d723e */ /* 0x000fe200000010ff */
[----:B------:R-:W-:Y:S01]  /*12bf0*/  FMUL.FTZ R8, R0, R38 ;  /* 0x0000002600087220 */ /* 0x000fe20000410000 */
[----:B------:R-:W-:-:S02]  /*12c00*/  SEL R49, R49, 0xfffffff0, !P0 ;  /* 0xfffffff031317807 */ /* 0x000fc40004000000 */
[----:B------:R-:W-:Y:S01]  /*12c10*/  LEA R7, R188, UR5, 0x1 ;  /* 0x00000005bc077c11 */ /* 0x000fe2000f8e08ff */
[----:B------:R-:W-:Y:S01]  /*12c20*/  FMUL.FTZ R9, R0, R39 ;  /* 0x0000002700097220 */ /* 0x000fe20000410000 */
[----:B------:R-:W-:Y:S01]  /*12c30*/  SEL R12, R12, 0xffffffe0, !P4 ;  /* 0xffffffe00c0c7807 */ /* 0x000fe20006000000 */
        /* <DEDUP_REMOVED lines=38> */
[----:B------:R-:W-:Y:S02]  /*12ea0*/  F2FP.BF16.F32.PACK_AB R46, R46, R5 ;  /* 0x000000052e2e723e */ /* 0x000fe400000010ff */
[----:B------:R-:W-:Y:S02]  /*12eb0*/  F2FP.BF16.F32.PACK_AB R4, R4, R137 ;  /* 0x000000890404723e */ /* 0x000fe400000010ff */
[----:B------:R-:W-:Y:S02]  /*12ec0*/  F2FP.BF16.F32.PACK_AB R11, R11, R126 ;  /* 0x0000007e0b0b723e */ /* 0x000fe400000010ff */
[----:B------:R-:W-:Y:S02]  /*12ed0*/  F2FP.BF16.F32.PACK_AB R15, R15, R6 ;  /* 0x000000060f0f723e */ /* 0x000fe400000010ff */
[----:B------:R-:W-:-:S02]  /*12ee0*/  IADD3 R5, PT, PT, R7, R49, RZ ;  /* 0x0000003107057210 */ /* 0x000fc40007ffe0ff */
[----:B------:R-:W-:Y:S02]  /*12ef0*/  F2FP.BF16.F32.PACK_AB R10, R10, R136 ;  /* 0x000000880a0a723e */ /* 0x000fe400000010ff */
[----:B------:R-:W-:Y:S01]  /*12f00*/  IADD3 R6, PT, PT, R7, R12, RZ ;  /* 0x0000000c07067210 */ /* 0x000fe20007ffe0ff */
[----:B------:R1:W-:Y:S04]  /*12f10*/  STS [R7], R0 ;  /* 0x0000000007007388 */ /* 0x0003e80000000800 */
[----:B------:R-:W-:Y:S04]  /*12f20*/  STS [R7+0x400], R2 ;  /* 0x0004000207007388 */ /* 0x000fe80000000800 */
[----:B------:R2:W-:Y:S04]  /*12f30*/  STS [R5], R4 ;  /* 0x0000000405007388 */ /* 0x0005e80000000800 */
[----:B------:R-:W-:Y:S04]  /*12f40*/  STS [R5+0x400], R11 ;  /* 0x0004000b05007388 */ /* 0x000fe80000000800 */
[----:B------:R3:W-:Y:S01]  /*12f50*/  STS [R6], R10 ;  /* 0x0000000a06007388 */ /* 0x0007e20000000800 */
[----:B------:R-:W-:-:S02]  /*12f60*/  F2FP.BF16.F32.PACK_AB R9, R9, R8 ;  /* 0x000000080909723e */ /* 0x000fc400000010ff */
[----:B------:R-:W-:Y:S02]  /*12f70*/  F2FP.BF16.F32.PACK_AB R8, R119, R125 ;  /* 0x0000007d7708723e */ /* 0x000fe400000010ff */
[C---:B-1----:R-:W-:Y:S02]  /*12f80*/  IADD3 R0, PT, PT, R7.reuse, 0x40, RZ ;  /* 0x0000004007007810 */ /* 0x042fe40007ffe0ff */
[----:B------:R-:W-:Y:S01]  /*12f90*/  @P3 IADD3 R0, PT, PT, R7, -0x40, RZ ;  /* 0xffffffc007003810 */ /* 0x000fe20007ffe0ff */
[----:B------:R1:W-:Y:S01]  /*12fa0*/  STS [R6+0x400], R9 ;  /* 0x0004000906007388 */ /* 0x0003e20000000800 */
[----:B--2---:R-:W-:Y:S01]  /*12fb0*/  IADD3 R4, PT, PT, R49, R6, RZ ;  /* 0x0000000631047210 */ /* 0x004fe20007ffe0ff */
[----:B---3--:R-:W2:Y:S01]  /*12fc0*/  LDC.U8 R10, c[0x0][0x549] ;  /* 0x00015240ff0a7b82 */ /* 0x008ea20000000000 */
[----:B------:R-:W-:-:S03]  /*12fd0*/  F2FP.BF16.F32.PACK_AB R16, R16, R124 ;  /* 0x0000007c1010723e */ /* 0x000fc600000010ff */
[----:B------:R3:W-:Y:S01]  /*12fe0*/  STS [R4], R8 ;  /* 0x0000000804007388 */ /* 0x0007e20000000800 */
[----:B------:R-:W-:Y:S02]  /*12ff0*/  F2FP.BF16.F32.PACK_AB R14, R14, R120 ;  /* 0x000000780e0e723e */ /* 0x000fe400000010ff */
[----:B------:R-:W-:Y:S01]  /*13000*/  F2FP.BF16.F32.PACK_AB R48, R48, R50 ;  /* 0x000000323030723e */ /* 0x000fe200000010ff */
[----:B------:R-:W-:Y:S01]  /*13010*/  STS [R4+0x400], R13 ;  /* 0x0004000d04007388 */ /* 0x000fe20000000800 */
[----:B------:R-:W-:Y:S02]  /*13020*/  F2FP.BF16.F32.PACK_AB R45, R45, R56 ;  /* 0x000000382d2d723e */ /* 0x000fe400000010ff */
[----:B-1----:R-:W-:Y:S02]  /*13030*/  IADD3 R9, PT, PT, R12, R0, RZ ;  /* 0x000000000c097210 */ /* 0x002fe40007ffe0ff */
[----:B------:R-:W-:Y:S02]  /*13040*/  F2FP.BF16.F32.PACK_AB R44, R44, R58 ;  /* 0x0000003a2c2c723e */ /* 0x000fe400000010ff */
[----:B------:R-:W-:Y:S01]  /*13050*/  IADD3 R2, PT, PT, R49, R9, RZ ;  /* 0x0000000931027210 */ /* 0x000fe20007ffe0ff */
[----:B------:R-:W-:Y:S01]  /*13060*/  STS [R0], R16 ;  /* 0x0000001000007388 */ /* 0x000fe20000000800 */
[----:B------:R-:W-:-:S02]  /*13070*/  F2FP.BF16.F32.PACK_AB R43, R61, R60 ;  /* 0x0000003c3d2b723e */ /* 0x000fc400000010ff */
[----:B------:R-:W-:Y:S01]  /*13080*/  F2FP.BF16.F32.PACK_AB R42, R42, R62 ;  /* 0x0000003e2a2a723e */ /* 0x000fe200000010ff */
[----:B------:R-:W-:Y:S01]  /*13090*/  STS [R0+0x400], R15 ;  /* 0x0004000f00007388 */ /* 0x000fe20000000800 */
[----:B------:R-:W-:Y:S02]  /*130a0*/  F2FP.BF16.F32.PACK_AB R41, R41, R64 ;  /* 0x000000402929723e */ /* 0x000fe400000010ff */
[----:B---3--:R-:W-:Y:S02]  /*130b0*/  IADD3 R8, PT, PT, R49, R0, RZ ;  /* 0x0000000031087210 */ /* 0x008fe40007ffe0ff */
        /* <DEDUP_REMOVED lines=9> */
[----:B------:R-:W-:-:S03]  /*13150*/  F2FP.BF16.F32.PACK_AB R34, R34, R78 ;  /* 0x0000004e2222723e */ /* 0x000fc600000010ff */
[----:B------:R-:W-:Y:S01]  /*13160*/  STS [R9+0x400], R46 ;  /* 0x0004002e09007388 */ /* 0x000fe20000000800 */
[----:B------:R-:W-:Y:S02]  /*13170*/  F2FP.BF16.F32.PACK_AB R33, R33, R80 ;  /* 0x000000502121723e */ /* 0x000fe400000010ff */
[----:B------:R-:W-:Y:S01]  /*13180*/  F2FP.BF16.F32.PACK_AB R32, R32, R82 ;  /* 0x000000522020723e */ /* 0x000fe200000010ff */
[----:B------:R-:W-:Y:S01]  /*13190*/  STS [R2], R45 ;  /* 0x0000002d02007388 */ /* 0x000fe20000000800 */
[----:B------:R-:W-:-:S03]  /*131a0*/  F2FP.BF16.F32.PACK_AB R31, R31, R84 ;  /* 0x000000541f1f723e */ /* 0x000fc600000010ff */
[----:B------:R-:W-:Y:S01]  /*131b0*/  STS [R2+0x400], R44 ;  /* 0x0004002c02007388 */ /* 0x000fe20000000800 */
        /* <DEDUP_REMOVED lines=16> */
[----:B------:R-:W-:Y:S02]  /*132c0*/  F2FP.BF16.F32.PACK_AB R22, R22, R102 ;  /* 0x000000661616723e */ /* 0x000fe400000010ff */
[----:B--2---:R-:W-:Y:S01]  /*132d0*/  ISETP.NE.AND P3, PT, R10, RZ, PT ;  /* 0x000000ff0a00720c */ /* 0x004fe20003f65270 */
        /* <DEDUP_REMOVED lines=8> */
[----:B------:R-:W-:Y:S04]  /*13360*/  STS [R9+0x2000], R31 ;  /* 0x0020001f09007388 */ /* 0x000fe80000000800 */
[----:B------:R-:W-:Y:S01]  /*13370*/  STS [R9+0x2400], R30 ;  /* 0x0024001e09007388 */ /* 0x000fe20000000800 */
[----:B------:R-:W-:-:S03]  /*13380*/  ISETP.NE.AND P0, PT, R139, -0x1, PT ;  /* 0xffffffff8b00780c */ /* 0x000fc60003f05270 */
[----:B------:R-:W-:Y:S04]  /*13390*/  STS [R2+0x2000], R29 ;  /* 0x0020001d02007388 */ /* 0x000fe80000000800 */
[----:B------:R-:W-:Y:S04]  /*133a0*/  STS [R2+0x2400], R28 ;  /* 0x0024001c02007388 */ /* 0x000fe80000000800 */
[----:B------:R-:W-:Y:S01]  /*133b0*/  STS [R7+0x4000], R27 ;  /* 0x0040001b07007388 */ /* 0x000fe20000000800 */
[----:B------:R-:W-:Y:S01]  /*133c0*/  F2FP.BF16.F32.PACK_AB R17, R17, R108 ;  /* 0x0000006c1111723e */ /* 0x000fe200000010ff */
[----:B------:R-:W1:Y:S02]  /*133d0*/  @P0 LDC.64 R10, c[0x0][0x408] ;  /* 0x00010200ff0a0b82 */ /* 0x000e640000000a00 */
[----:B------:R-:W-:Y:S04]  /*133e0*/  STS [R7+0x4400], R26 ;  /* 0x0044001a07007388 */ /* 0x000fe80000000800 */
[----:B------:R-:W-:Y:S04]  /*133f0*/  STS [R5+0x4000], R25 ;  /* 0x0040001905007388 */ /* 0x000fe80000000800 */
[----:B------:R2:W-:Y:S04]  /*13400*/  STS [R5+0x4400], R24 ;  /* 0x0044001805007388 */ /* 0x0005e80000000800 */
[----:B------:R-:W-:Y:S04]  /*13410*/  STS [R6+0x4000], R23 ;  /* 0x0040001706007388 */ /* 0x000fe80000000800 */
[----:B------:R3:W-:Y:S01]  /*13420*/  STS [R6+0x4400], R22 ;  /* 0x0044001606007388 */ /* 0x0007e20000000800 */
[----:B------:R-:W-:-:S03]  /*13430*/  F2FP.BF16.F32.PACK_AB R54, R54, R110 ;  /* 0x0000006e3636723e */ /* 0x000fc600000010ff */
[----:B------:R-:W-:Y:S04]  /*13440*/  STS [R4+0x4000], R21 ;  /* 0x0040001504007388 */ /* 0x000fe80000000800 */
[----:B------:R4:W-:Y:S01]  /*13450*/  STS [R4+0x4400], R20 ;  /* 0x0044001404007388 */ /* 0x0009e20000000800 */
[----:B------:R-:W-:-:S03]  /*13460*/  F2FP.BF16.F32.PACK_AB R53, R53, R132 ;  /* 0x000000843535723e */ /* 0x000fc600000010ff */
[----:B------:R-:W-:Y:S01]  /*13470*/  STS [R0+0x4000], R19 ;  /* 0x0040001300007388 */ /* 0x000fe20000000800 */
[----:B------:R-:W-:-:S03]  /*13480*/  F2FP.BF16.F32.PACK_AB R52, R52, R134 ;  /* 0x000000863434723e */ /* 0x000fc600000010ff */
[----:B------:R5:W-:Y:S01]  /*13490*/  STS [R0+0x4400], R18 ;  /* 0x0044001200007388 */ /* 0x000be20000000800 */
[----:B------:R-:W-:Y:S02]  /*134a0*/  F2FP.BF16.F32.PACK_AB R51, R113, R112 ;  /* 0x000000707133723e */ /* 0x000fe400000010ff */
[----:B------:R-:W-:Y:S01]  /*134b0*/  F2FP.BF16.F32.PACK_AB R50, R115, R114 ;  /* 0x000000727332723e */ /* 0x000fe200000010ff */
[----:B------:R1:W-:Y:S01]  /*134c0*/  STS [R8+0x4000], R17 ;  /* 0x0040001108007388 */ /* 0x0003e20000000800 */
[----:B--2---:R-:W2:Y:S03]  /*134d0*/  LDC R5, c[0x0][0x434] ;  /* 0x00010d00ff057b82 */ /* 0x004ea60000000800 */
[----:B------:R-:W-:Y:S04]  /*134e0*/  STS [R8+0x4400], R54 ;  /* 0x0044003608007388 */ /* 0x000fe80000000800 */
[----:B------:R-:W-:Y:S01]  /*134f0*/  STS [R9+0x4000], R53 ;  /* 0x0040003509007388 */ /* 0x000fe20000000800 */
[----:B---3--:R-:W3:Y:S03]  /*13500*/  LDC.U8 R6, c[0x0][0x548] ;  /* 0x00015200ff067b82 */ /* 0x008ee60000000000 */
[----:B------:R1:W-:Y:S05]  /*13510*/  STS [R9+0x4400], R52 ;  /* 0x0044003409007388 */ /* 0x0003ea0000000800 */
[----:B----4-:R-:W2:Y:S01]  /*13520*/  @P3 LDC R4, c[0x0][0x430] ;  /* 0x00010c00ff043b82 */ /* 0x010ea20000000800 */
[----:B-----5:R-:W-:-:S04]  /*13530*/  LOP3.LUT R0, R140, 0x1f8, RZ, 0xc0, !PT ;  /* 0x000001f88c007812 */ /* 0x020fc800078ec0ff */
[----:B------:R-:W-:-:S03]  /*13540*/  LOP3.LUT R0, R0, 0x38, R189, 0x78, !PT ;  /* 0x0000003800007812 */ /* 0x000fc600078e78bd */
[----:B-1----:R-:W2:Y:S01]  /*13550*/  LDC R17, c[0x0][0x434] ;  /* 0x00010d00ff117b82 */ /* 0x002ea20000000800 */
[----:B------:R-:W-:Y:S04]  /*13560*/  STS [R2+0x4000], R51 ;  /* 0x0040003302007388 */ /* 0x000fe80000000800 */
[----:B------:R1:W-:Y:S01]  /*13570*/  STS [R2+0x4400], R50 ;  /* 0x0044003202007388 */ /* 0x0003e20000000800 */
[----:B------:R-:W4:Y:S02]  /*13580*/  S2R R21, SR_CTAID.X ;  /* 0x0000000000157919 */ /* 0x000f240000002500 */
[----:B------:R-:W3:Y:S01]  /*13590*/  @!P0 LDC.64 R8, c[0x0][0x400] ;  /* 0x00010000ff088b82 */ /* 0x000ee20000000a00 */
[----:B------:R-:W2:Y:S01]  /*135a0*/  S2R R16, SR_CTAID.Y ;  /* 0x0000000000107919 */ /* 0x000ea20000002600 */
[----:B------:R-:W2:Y:S01]  /*135b0*/  S2R R20, SR_CTAID.Z ;  /* 0x0000000000147919 */ /* 0x000ea20000002700 */
[----:B-1----:R-:W-:-:S05]  /*135c0*/  LOP3.LUT R2, R0, 0x1e00, R140, 0xf8, !PT ;  /* 0x00001e0000027812 */ /* 0x002fca00078ef88c */
[----:B------:R-:W1:Y:S01]  /*135d0*/  @P3 LDC R0, c[0x0][0x430] ;  /* 0x00010c00ff003b82 */ /* 0x000e620000000800 */
[----:B--2---:R-:W-:Y:S01]  /*135e0*/  @P3 IMAD R5, R4, R17, RZ ;  /* 0x0000001104053224 */ /* 0x004fe200078e02ff */
[----:B------:R-:W-:Y:S02]  /*135f0*/  LEA R24, R2, UR5, 0x1 ;  /* 0x0000000502187c11 */ /* 0x000fe4000f8e08ff */
[----:B------:R-:W-:Y:S01]  /*13600*/  @P3 MOV R4, 0x1 ;  /* 0x0000000100043802 */ /* 0x000fe20000000f00 */
[----:B----4-:R-:W-:Y:S06]  /*13610*/  @P3 BRA `(.L_x_841) ;  /* 0x0000000000203947 */ /* 0x010fec0003800000 */
[----:B---3--:R-:W-:Y:S01]  /*13620*/  ISETP.NE.AND P4, PT, R6, RZ, PT ;  /* 0x000000ff0600720c */ /* 0x008fe20003f85270 */
[----:B------:R-:W2:-:S12]  /*13630*/  LDC R2, c[0x0][0x3e0] ;  /* 0x0000f800ff027b82 */ /* 0x000e980000000800 */
[----:B------:R-:W2:Y:S01]  /*13640*/  @P4 LDC R4, c[0x0][0x454] ;  /* 0x00011500ff044b82 */ /* 0x000ea20000000800 */
[----:B-1----:R-:W-:Y:S02]  /*13650*/  @P4 MOV R0, 0x1 ;  /* 0x0000000100004802 */ /* 0x002fe40000000f00 */
[----:B------:R-:W-:-:S05]  /*13660*/  @!P4 MOV R0, 0x1 ;  /* 0x000000010000c802 */ /* 0x000fca0000000f00 */
[----:B------:R-:W4:Y:S01]  /*13670*/  @P4 LDC R5, c[0x0][0x454] ;  /* 0x00011500ff054b82 */ /* 0x000f220000000800 */
[C---:B--2---:R-:W-:Y:S02]  /*13680*/  @P4 IMAD R4, R2.reuse, R4, RZ ;  /* 0x0000000402044224 */ /* 0x044fe400078e02ff */
[----:B------:R-:W-:-:S07]  /*13690*/  @!P4 IMAD R4, R2, R17, RZ ;  /* 0x000000110204c224 */ /* 0x000fce00078e02ff */
.L_x_841:
[----:B------:R-:W-:Y:S01]  /*136a0*/  BAR.SYNC.DEFER_BLOCKING 0x0 ;  /* 0x0000000000007b1d */ /* 0x000fe20000010000 */
[----:B------:R-:W-:Y:S02]  /*136b0*/  ISETP.NE.AND P4, PT, R139, -0x1, PT ;  /* 0xffffffff8b00780c */ /* 0x000fe40003f85270 */
[----:B---3--:R-:W-:Y:S01]  /*136c0*/  ISETP.NE.AND P3, PT, R6, RZ, !P3 ;  /* 0x000000ff0600720c */ /* 0x008fe20005f65270 */
[----:B------:R-:W-:-:S04]  /*136d0*/  @!P0 IMAD.WIDE.U32 R6, R16, R8, RZ ;  /* 0x0000000810068225 */ /* 0x000fc800078e00ff */
[----:B------:R-:W2:Y:S01]  /*136e0*/  @P1 LDC R13, c[0x0][0x458] ;  /* 0x00011600ff0d1b82 */ /* 0x000ea20000000800 */
[----:B------:R-:W3:Y:S01]  /*136f0*/  @P1 MUFU.LG2 R8, R118 ;  /* 0x0000007600081308 */ /* 0x000ee20000000c00 */
[----:B------:R-:W-:Y:S01]  /*13700*/  @P0 IMAD.WIDE.U32 R14, R139, R10, RZ ;  /* 0x0000000a8b0e0225 */ /* 0x000fe200078e00ff */
[----:B------:R2:W5:Y:S01]  /*13710*/  LDL R22, [R1+0x6c] ;  /* 0x00006c0001167983 */ /* 0x0005620000100800 */
[----:B------:R-:W-:Y:S01]  /*13720*/  LOP3.LUT P5, RZ, R189, 0x3, RZ, 0xc0, !PT ;  /* 0x00000003bdff7812 */ /* 0x000fe200078ac0ff */
[----:B------:R-:W-:Y:S01]  /*13730*/  BSSY.RECONVERGENT B0, `(.L_x_842) ;  /* 0x000002f000007945 */ /* 0x000fe20003800200 */
[----:B----4-:R-:W-:Y:S02]  /*13740*/  IMAD R2, R20, R5, RZ ;  /* 0x0000000514027224 */ /* 0x010fe400078e02ff */
[----:B------:R-:W4:Y:S01]  /*13750*/  @P2 LDC R18, c[0x0][0x458] ;  /* 0x00011600ff122b82 */ /* 0x000f220000000800 */
[----:B------:R-:W2:Y:S01]  /*13760*/  @P2 MUFU.LG2 R12, R117 ;  /* 0x00000075000c2308 */ /* 0x000ea20000000c00 */
[----:B------:R-:W-:-:S02]  /*13770*/  @!P0 IMAD R19, R16, R9, R7 ;  /* 0x0000000910138224 */ /* 0x000fc400078e0207 */
[----:B------:R-:W-:Y:S02]  /*13780*/  @P0 IMAD R19, R139, R11, R15 ;  /* 0x0000000b8b130224 */ /* 0x000fe400078e020f */
[C---:B------:R-:W-:Y:S01]  /*13790*/  @!P4 IMAD R139, R16.reuse, R17, RZ ;  /* 0x00000011108bc224 */ /* 0x040fe200078e02ff */
[----:B------:R-:W-:Y:S01]  /*137a0*/  MOV R17, 0x7f800000 ;  /* 0x7f80000000117802 */ /* 0x000fe20000000f00 */
[----:B------:R-:W-:Y:S01]  /*137b0*/  @!P3 IMAD R2, R16, R4, R2 ;  /* 0x000000041002b224 */ /* 0x000fe200078e0202 */
[----:B------:R-:W-:Y:S01]  /*137c0*/  MOV R16, 0x7f800000 ;  /* 0x7f80000000107802 */ /* 0x000fe20000000f00 */
[----:B------:R2:W4:Y:S01]  /*137d0*/  LDS.128 R28, [R24+0x1800] ;  /* 0x00180000181c7984 */ /* 0x0005220000000c00 */
[----:B-1----:R-:W-:Y:S01]  /*137e0*/  IMAD R4, R21, R0, RZ ;  /* 0x0000000015047224 */ /* 0x002fe200078e02ff */
[----:B------:R-:W-:Y:S01]  /*137f0*/  SHF.R.S32.HI R5, RZ, 0x1f, R139 ;  /* 0x0000001fff057819 */ /* 0x000fe2000001148b */
[----:B---3--:R-:W-:Y:S01]  /*13800*/  @P1 FMUL.FTZ R8, R8, 0.69314718246459960938 ;  /* 0x3f31721808081820 */ /* 0x008fe20000410000 */
[----:B------:R-:W-:Y:S01]  /*13810*/  SEL R7, R139, RZ, P3 ;  /* 0x000000ff8b077207 */ /* 0x000fe20001800000 */
[----:B------:R1:W-:Y:S01]  /*13820*/  @!P4 STL [R1+0x68], R139 ;  /* 0x0000688b0100c387 */ /* 0x0003e20000100800 */
[----:B------:R-:W-:Y:S01]  /*13830*/  SHF.L.U32 R4, R4, 0x6, RZ ;  /* 0x0000000604047819 */ /* 0x000fe200000006ff */
[----:B--2---:R-:W-:Y:S01]  /*13840*/  @P1 FFMA.FTZ R16, R3, R13, R8 ;  /* 0x0000000d03101223 */ /* 0x004fe20000010008 */
[----:B------:R-:W-:Y:S01]  /*13850*/  SEL R10, R5, RZ, P3 ;  /* 0x000000ff050a7207 */ /* 0x000fe20001800000 */
[----:B------:R-:W-:Y:S01]  /*13860*/  @P2 FMUL.FTZ R9, R12, 0.69314718246459960938 ;  /* 0x3f3172180c092820 */ /* 0x000fe20000410000 */
[----:B------:R-:W-:-:S02]  /*13870*/  IADD3 R7, P4, P3, R4, R7, R2 ;  /* 0x0000000704077210 */ /* 0x000fc40007b9e002 */
[----:B------:R-:W-:Y:S02]  /*13880*/  SHF.R.S32.HI R5, RZ, 0x1f, R2 ;  /* 0x0000001fff057819 */ /* 0x000fe40000011402 */
[----:B------:R-:W-:Y:S01]  /*13890*/  SHF.R.S32.HI R2, RZ, 0x1f, R4 ;  /* 0x0000001fff027819 */ /* 0x000fe20000011404 */
[----:B----4-:R-:W-:Y:S01]  /*138a0*/  @P2 FFMA.FTZ R17, R116, R18, R9 ;  /* 0x0000001274112223 */ /* 0x010fe20000010009 */
[----:B------:R-:W-:Y:S02]  /*138b0*/  @!P0 MOV R8, R6 ;  /* 0x0000000600088202 */ /* 0x000fe40000000f00 */
[----:B------:R-:W-:Y:S01]  /*138c0*/  IADD3.X R5, PT, PT, R2, R10, R5, P4, P3 ;  /* 0x0000000a02057210 */ /* 0x000fe200027e6405 */
[----:B-1----:R-:W-:Y:S06]  /*138d0*/  @P5 BRA `(.L_x_843) ;  /* 0x0000000000505947 */ /* 0x002fec0003800000 */
        /* <DEDUP_REMOVED lines=20> */
.L_x_843:
[----:B------:R-:W-:Y:S05]  /*13a20*/  BSYNC.RECONVERGENT B0 ;  /* 0x0000000000007941 */ /* 0x000fea0003800200 */
.L_x_842:
        /* <DEDUP_REMOVED lines=39> */
.L_x_845:
[----:B------:R-:W-:Y:S05]  /*13ca0*/  BSYNC.RECONVERGENT B0 ;  /* 0x0000000000007941 */ /* 0x000fea0003800200 */
.L_x_844:
        /* <DEDUP_REMOVED lines=24> */
.L_x_847:
[----:B------:R-:W-:Y:S05]  /*13e30*/  BSYNC.RECONVERGENT B0 ;  /* 0x0000000000007941 */ /* 0x000fea0003800200 */
.L_x_846:
        /* <DEDUP_REMOVED lines=24> */
.L_x_849:
[----:B------:R-:W-:Y:S05]  /*13fc0*/  BSYNC.RECONVERGENT B0 ;  /* 0x0000000000007941 */ /* 0x000fea0003800200 */
.L_x_848:
        /* <DEDUP_REMOVED lines=24> */
.L_x_850:
        /* <DEDUP_REMOVED lines=11> */
.L_x_944:


//--------------------- .text._ZN5flash16flash_fwd_kernelI23Flash_fwd_kernel_traitsILi192ELi64ELi64ELi4ELb0ELb0EN7cutlass10bfloat16_tE19Flash_kernel_traitsILi192ELi64ELi64ELi4ES3_EELb0ELb1ELb0ELb1ELb0ELb0ELb1ELb0EEEvNS_16Flash_fwd_paramsE --------------------------
	.section	.text._ZN5flash16flash_fwd_kernelI23Flash_fwd_kernel_traitsILi192ELi64ELi64ELi4ELb0ELb0EN7cutlass10bfloat16_tE19Flash_kernel_traitsILi192ELi64ELi64ELi4ES3_EELb0ELb1ELb0ELb1ELb0ELb0ELb1ELb0EEEvNS_16Flash_fwd_paramsE,"ax",@progbits
	.align	128
        .global         _ZN5flash16flash_fwd_kernelI23Flash_fwd_kernel_traitsILi192ELi64ELi64ELi4ELb0ELb0EN7cutlass10bfloat16_tE19Flash_kernel_traitsILi192ELi64ELi64ELi4ES3_EELb0ELb1ELb0ELb1ELb0ELb0ELb1ELb0EEEvNS_16Flash_fwd_paramsE
        .type           _ZN5flash16flash_fwd_kernelI23Flash_fwd_kernel_traitsILi192ELi64ELi64ELi4ELb0ELb0EN7cutlass10bfloat16_tE19Flash_kernel_traitsILi192ELi64ELi64ELi4ES3_EELb0ELb1ELb0ELb1ELb0ELb0ELb1ELb0EEEvNS_16Flash_fwd_paramsE,@function
        .size           _ZN5flash16flash_fwd_kernelI23Flash_fwd_kernel_traitsILi192ELi64ELi64ELi4ELb0ELb0EN7cutlass10bfloat16_tE19Flash_kernel_traitsILi192ELi64ELi64ELi4ES3_EELb0ELb1ELb0ELb1ELb0ELb0ELb1ELb0EEEvNS_16Flash_fwd_paramsE,(.L_x_945 - _ZN5flash16flash_fwd_kernelI23Flash_fwd_kernel_traitsILi192ELi64ELi64ELi4ELb0ELb0EN7cutlass10bfloat16_tE19Flash_kernel_traitsILi192ELi64ELi64ELi4ES3_EELb0ELb1ELb0ELb1ELb0ELb0ELb1ELb0EEEvNS_16Flash_fwd_paramsE)
        .other          _ZN5flash16flash_fwd_kernelI23Flash_fwd_kernel_traitsILi192ELi64ELi64ELi4ELb0ELb0EN7cutlass10bfloat16_tE19Flash_kernel_traitsILi192ELi64ELi64ELi4ES3_EELb0ELb1ELb0ELb1ELb0ELb0ELb1ELb0EEEvNS_16Flash_fwd_paramsE,@"STO_CUDA_ENTRY STV_DEFAULT"
_ZN5flash16flash_fwd_kernelI23Flash_fwd_kernel_traitsILi192ELi64ELi64ELi4ELb0ELb0EN7cutlass10bfloat16_tE19Flash_kernel_traitsILi192ELi64ELi64ELi4ES3_EELb0ELb1ELb0ELb1ELb0ELb0ELb1ELb0EEEvNS_16Flash_fwd_paramsE:
.text._ZN5flash16flash_fwd_kernelI23Flash_fwd_kernel_traitsILi192ELi64ELi64ELi4ELb0ELb0EN7cutlass10bfloat16_tE19Flash_kernel_traitsILi192ELi64ELi64ELi4ES3_EELb0ELb1ELb0ELb1ELb0ELb0ELb1ELb0EEEvNS_16Flash_fwd_paramsE:
        /* <DEDUP_REMOVED lines=24> */
[----:B------:R-:W3:Y:S01]  /*0180*/  S2R R21, SR_CTAID.X ;  /* 0x0000000000157919 */ /* 0x000ee20000002500 */
[----:B------:R-:W-:Y:S01]  /*0190*/  @P3 IADD3 R16, P1, PT, R15, UR6, RZ ;  /* 0x000000060f103c10 */ /* 0x000fe2000ff3e0ff */
[----:B------:R-:W4:Y:S01]  /*01a0*/  @!P2 LDC R6, c[0x0][0x43c] ;  /* 0x00010f00ff06ab82 */ /* 0x000f220000000800 */
[C---:B------:R-:W-:Y:S01]  /*01b0*/  @P2 IADD3.X R13, PT, PT, R2.reuse, UR5, RZ, P0, !PT ;  /* 0x00000005020d2c10 */ /* 0x040fe200087fe4ff */
[----:B------:R-:W3:Y:S01]  /*01c0*/  LDCU.U8 UR4, c[0x0][0x532] ;  /* 0x0000a640ff0477ac */ /* 0x000ee20008000000 */
[----:B------:R-:W-:-:S03]  /*01d0*/  @P3 IADD3.X R17, PT, PT, R2, UR7, RZ, P1, !PT ;  /* 0x0000000702113c10 */ /* 0x000fc60008ffe4ff */
[----:B------:R3:W5:Y:S01]  /*01e0*/  @P2 LDG.E R12, desc[UR12][R12.64] ;  /* 0x0000000c0c0c2981 */ /* 0x000762000c1e1900 */
[----:B-1----:R-:W-:-:S03]  /*01f0*/  IADD3 R14, P0, PT, R15, R4, RZ ;  /* 0x000000040f0e7210 */ /* 0x002fc60007f1e0ff */
[----:B------:R1:W5:Y:S02]  /*0200*/  @P3 LDG.E R7, desc[UR12][R16.64] ;  /* 0x0000000c10073981 */ /* 0x000364000c1e1900 */
[----:B------:R-:W-:Y:S01]  /*0210*/  IMAD.X R15, R2, 0x1, R5, P0 ;  /* 0x00000001020f7824 */ /* 0x000fe200000e0605 */
[C---:B------:R-:W-:Y:S01]  /*0220*/  ISETP.NE.U32.AND P0, PT, R4.reuse, RZ, PT ;  /* 0x000000ff0400720c */ /* 0x040fe20003f05070 */
[----:B------:R-:W1:Y:S03]  /*0230*/  @!P2 LDC.64 R2, c[0x0][0x488] ;  /* 0x00012200ff02ab82 */ /* 0x000e660000000a00 */
[----:B------:R-:W-:Y:S02]  /*0240*/  ISETP.NE.AND.EX P0, PT, R5, RZ, PT, P0 ;  /* 0x000000ff0500720c */ /* 0x000fe40003f05300 */
[----:B------:R-:W-:-:S03]  /*0250*/  ISETP.EQ.U32.AND P3, PT, R4, RZ, PT ;  /* 0x000000ff0400720c */ /* 0x000fc60003f62070 */
[----:B---3--:R-:W3:Y:S01]  /*0260*/  @!P4 LDC R13, c[0x0][0x434] ;  /* 0x00010d00ff0dcb82 */ /* 0x008ee20000000800 */
[----:B------:R-:W-:-:S07]  /*0270*/  ISETP.NE.AND P1, PT, RZ, UR4, PT ;  /* 0x00000004ff007c0c */ /* 0x000fce000bf25270 */
[----:B------:R-:W1:Y:S01]  /*0280*/  @!P0 LDC R4, c[0x0][0x438] ;  /* 0x00010e00ff048b82 */ /* 0x000e620000000800 */
[----:B------:R-:W-:Y:S01]  /*0290*/  ISETP.EQ.OR.EX P3, PT, R5, RZ, !P1, P3 ;  /* 0x000000ff0500720c */ /* 0x000fe20004f62730 */
[----:B------:R-:W-:-:S12]  /*02a0*/  IMAD.MOV.U32 R10, RZ, RZ, -0x1 ;  /* 0xffffffffff0a7424 */ /* 0x000fd800078e00ff */
[----:B------:R1:W5:Y:S01]  /*02b0*/  @!P3 LDG.E R10, desc[UR12][R14.64] ;  /* 0x0000000c0e0ab981 */ /* 0x000362000c1e1900 */
[----:B--2---:R-:W-:Y:S02]  /*02c0*/  @P4 IMAD.IADD R13, R8, 0x1, -R213 ;  /* 0x00000001080d4824 */ /* 0x004fe400078e0ad5 */
[----:B------:R-:W-:-:S05]  /*02d0*/  IMAD.SHL.U32 R8, R21, 0x40, RZ ;  /* 0x0000004015087824 */ /* 0x000fca00078e00ff */
[----:B---3--:R-:W-:Y:S01]  /*02e0*/  ISETP.GT.AND P3, PT, R13, R8, PT ;  /* 0x000000080d00720c */ /* 0x008fe20003f64270 */
[----:B-1--4-:R-:W-:-:S12]  /*02f0*/  @!P0 BRA `(.L_x_851) ;  /* 0x00000000000c8947 */ /* 0x012fd80003800000 */
[----:B------:R-:W2:Y:S02]  /*0300*/  @P1 LDG.E R5, desc[UR12][R14.64+0x4] ;  /* 0x0000040c0e051981 */ /* 0x000ea4000c1e1900 */
[----:B--2--5:R-:W-:-:S06]  /*0310*/  @P1 IADD3 R4, PT, PT, R5, -R10, RZ ;  /* 0x8000000a05041210 */ /* 0x024fcc0007ffe0ff */
[----:B------:R1:W5:Y:S02]  /*0320*/  @!P1 LDG.E R4, desc[UR12][R14.64] ;  /* 0x0000000c0e049981 */ /* 0x000364000c1e1900 */
.L_x_851:
[----:B------:R-:W-:Y:S05]  /*0330*/  @!P3 EXIT ;  /* 0x000000000000b94d */ /* 0x000fea0003800000 */
[----:B------:R-:W2:Y:S01]  /*0340*/  LDC R84, c[0x0][0x508] ;  /* 0x00014200ff547b82 */ /* 0x000ea20000000800 */
[----:B------:R-:W-:Y:S01]  /*0350*/  @!P2 ISETP.NE.U32.AND P0, PT, R2, RZ, PT ;  /* 0x000000ff0200a20c */ /* 0x000fe20003f05070 */
[----:B-----5:R-:W-:Y:S01]  /*0360*/  @P2 IMAD.IADD R85, R12, 0x1, -R7 ;  /* 0x000000010c552824 */ /* 0x020fe200078e0a07 */
[----:B-1----:R-:W1:Y:S01]  /*0370*/  S2R R14, SR_CTAID.Z ;  /* 0x00000000000e7919 */ /* 0x002e620000002700 */
[----:B------:R-:W-:Y:S01]  /*0380*/  VIADD R2, R21, 0x1 ;  /* 0x0000000115027836 */ /* 0x000fe20000000000 */
[----:B------:R-:W-:Y:S01]  /*0390*/  @!P2 ISETP.NE.AND.EX P0, PT, R3, RZ, PT, P0 ;  /* 0x000000ff0300a20c */ /* 0x000fe20003f05300 */
[----:B------:R-:W3:Y:S02]  /*03a0*/  S2R R192, SR_TID.X ;  /* 0x0000000000c07919 */ /* 0x000ee40000002100 */
        /* <DEDUP_REMOVED lines=13> */
[----:B-1-3--:R-:W-:Y:S05]  /*0480*/  @P0 BRA `(.L_x_852) ;  /* 0x0000000c000c0947 */ /* 0x00afea0003800000 */
[----:B------:R-:W1:Y:S01]  /*0490*/  LDC.U8 R2, c[0x0][0x549] ;  /* 0x00015240ff027b82 */ /* 0x000e620000000000 */
[----:B------:R-:W-:-:S13]  /*04a0*/  ISETP.NE.AND P1, PT, R213, -0x1, PT ;  /* 0xffffffffd500780c */ /* 0x000fda0003f25270 */
[----:B------:R-:W2:Y:S08]  /*04b0*/  @!P1 LDC.64 R6, c[0x0][0x400] ;  /* 0x00010000ff069b82 */ /* 0x000eb00000000a00 */
[----:B------:R-:W3:Y:S01]  /*04c0*/  @P1 LDC.64 R4, c[0x0][0x408] ;  /* 0x00010200ff041b82 */ /* 0x000ee20000000a00 */
[----:B-1----:R-:W-:-:S13]  /*04d0*/  ISETP.NE.AND P6, PT, R2, RZ, PT ;  /* 0x000000ff0200720c */ /* 0x002fda0003fc5270 */
[----:B------:R-:W1:Y:S01]  /*04e0*/  @P6 LDC.64 R2, c[0x0][0x430] ;  /* 0x00010c00ff026b82 */ /* 0x000e620000000a00 */
[----:B--2---:R-:W-:Y:S01]  /*04f0*/  @!P1 IMAD.WIDE.U32 R16, R0, R6, RZ ;  /* 0x0000000600109225 */ /* 0x004fe200078e00ff */
[----:B------:R-:W-:-:S06]  /*0500*/  @P6 MOV R9, 0x1 ;  /* 0x0000000100096802 */ /* 0x000fcc0000000f00 */
[----:B------:R-:W2:Y:S01]  /*0510*/  LDC.U8 R6, c[0x0][0x548] ;  /* 0x00015200ff067b82 */ /* 0x000ea20000000000 */
[----:B---3--:R-:W-:Y:S01]  /*0520*/  @P1 IMAD.WIDE.U32 R22, R213, R4, RZ ;  /* 0x00000004d5161225 */ /* 0x008fe200078e00ff */
[----:B------:R-:W-:-:S06]  /*0530*/  @!P1 MOV R4, R16 ;  /* 0x0000001000049202 */ /* 0x000fcc0000000f00 */
[----:B------:R-:W3:Y:S01]  /*0540*/  @P6 LDC R11, c[0x0][0x430] ;  /* 0x00010c00ff0b6b82 */ /* 0x000ee20000000800 */
[----:B-1----:R-:W-:Y:S01]  /*0550*/  @P6 IMAD R3, R2, R3, RZ ;  /* 0x0000000302036224 */ /* 0x002fe200078e02ff */
[----:B------:R-:W-:Y:S01]  /*0560*/  SHF.L.U32 R2, R192, 0x3, RZ ;  /* 0x00000003c0027819 */ /* 0x000fe200000006ff */
[----:B------:R-:W-:Y:S06]  /*0570*/  @P6 BRA `(.L_x_853) ;  /* 0x0000000000286947 */ /* 0x000fec0003800000 */
[----:B--2---:R-:W-:Y:S01]  /*0580*/  ISETP.NE.AND P0, PT, R6, RZ, PT ;  /* 0x000000ff0600720c */ /* 0x004fe20003f05270 */
[----:B------:R-:W1:-:S12]  /*0590*/  LDC R19, c[0x0][0x3e0] ;  /* 0x0000f800ff137b82 */ /* 0x000e580000000800 */
[----:B------:R-:W4:Y:S01]  /*05a0*/  @P0 LDC R3, c[0x0][0x454] ;  /* 0x00011500ff030b82 */ /* 0x000f220000000800 */
[----:B---3--:R-:W-:Y:S02]  /*05b0*/  @P0 MOV R11, 0x1 ;  /* 0x00000001000b0802 */ /* 0x008fe40000000f00 */
[----:B------:R-:W-:-:S05]  /*05c0*/  @!P0 MOV R11, 0x1 ;  /* 0x00000001000b8802 */ /* 0x000fca0000000f00 */
[----:B------:R-:W1:Y:S08]  /*05d0*/  @P0 LDC R12, c[0x0][0x454] ;  /* 0x00011500ff0c0b82 */ /* 0x000e700000000800 */
[----:B------:R-:W2:Y:S08]  /*05e0*/  @!P0 LDC R10, c[0x0][0x434] ;  /* 0x00010d00ff0a8b82 */ /* 0x000eb00000000800 */
[----:B------:R-:W3:Y:S01]  /*05f0*/  @!P0 LDC R3, c[0x0][0x434] ;  /* 0x00010d00ff038b82 */ /* 0x000ee20000000800 */
[----:B-1----:R-:W-:-:S02]  /*0600*/  @P0 IMAD R9, R12, R19, RZ ;  /* 0x000000130c090224 */ /* 0x002fc400078e02ff */
[----:B--2-4-:R-:W-:-:S07]  /*0610*/  @!P0 IMAD R9, R10, R19, RZ ;  /* 0x000000130a098224 */ /* 0x014fce00078e02ff */
.L_x_853:
[----:B------:R-:W1:Y:S01]  /*0620*/  LDCU.64 UR4, c[0x0][0x410] ;  /* 0x00008200ff0477ac */ /* 0x000e620008000a00 */
[----:B------:R-:W-:Y:S01]  /*0630*/  @P1 IMAD.MOV.U32 R4, RZ, RZ, R22 ;  /* 0x000000ffff041224 */ /* 0x000fe200078e0016 */
[----:B------:R-:W-:Y:S01]  /*0640*/  LOP3.LUT R2, R2, 0x38, RZ, 0xc0, !PT ;  /* 0x0000003802027812 */ /* 0x000fe200078ec0ff */
[----:B------:R-:W-:Y:S01]  /*0650*/  @!P1 IMAD R7, R0, R7, R17 ;  /* 0x0000000700079224 */ /* 0x000fe200078e0211 */
[----:B------:R-:W-:Y:S01]  /*0660*/  SHF.R.U32.HI R192, RZ, 0x3, R192 ;  /* 0x00000003ffc07819 */ /* 0x000fe200000116c0 */
[----:B------:R-:W-:Y:S01]  /*0670*/  @P1 IMAD R7, R213, R5, R23 ;  /* 0x00000005d5071224 */ /* 0x000fe200078e0217 */
[----:B------:R-:W-:Y:S01]  /*0680*/  IADD3 R22, P0, PT, R2, R4, RZ ;  /* 0x0000000402167210 */ /* 0x000fe20007f1e0ff */
[----:B------:R-:W4:Y:S01]  /*0690*/  LDC R5, c[0x0][0x434] ;  /* 0x00010d00ff057b82 */ /* 0x000f220000000800 */
[----:B------:R-:W-:Y:S01]  /*06a0*/  IMAD.IADD R13, R13, 0x1, -R8 ;  /* 0x000000010d0d7824 */ /* 0x000fe200078e0a08 */
[----:B------:R-:W-:Y:S01]  /*06b0*/  BSSY.RECONVERGENT B0, `(.L_x_854) ;  /* 0x000001f000007945 */ /* 0x000fe20003800200 */
[----:B------:R-:W-:Y:S01]  /*06c0*/  IADD3.X R23, PT, PT, RZ, R7, RZ, P0, !PT ;  /* 0x00000007ff177210 */ /* 0x000fe200007fe4ff */
[----:B------:R-:W-:Y:S01]  /*06d0*/  IMAD.MOV.U32 R193, RZ, RZ, RZ ;  /* 0x000000ffffc17224 */ /* 0x000fe200078e00ff */
[----:B--2---:R-:W-:Y:S01]  /*06e0*/  ISETP.NE.AND P6, PT, R6, RZ, !P6 ;  /* 0x000000ff0600720c */ /* 0x004fe200077c5270 */
[C---:B------:R-:W-:Y:S01]  /*06f0*/  VIADD R4, R192.reuse, 0x10 ;  /* 0x00000010c0047836 */ /* 0x040fe20000000000 */
[----:B------:R-:W-:Y:S01]  /*0700*/  ISETP.GE.AND P0, PT, R192, R13, PT ;  /* 0x0000000dc000720c */ /* 0x000fe20003f06270 */
[----:B------:R-:W-:Y:S01]  /*0710*/  IMAD.WIDE.U32 R24, R21, 0x40, R192 ;  /* 0x0000004015187825 */ /* 0x000fe200078e00c0 */
[----:B------:R-:W-:-:S02]  /*0720*/  ISETP.NE.AND P1, PT, R213, -0x1, PT ;  /* 0xffffffffd500780c */ /* 0x000fc40003f25270 */
[----:B------:R-:W-:Y:S01]  /*0730*/  ISETP.GE.AND P2, PT, R4, R13, PT ;  /* 0x0000000d0400720c */ /* 0x000fe20003f46270 */
[----:B-1----:R-:W-:Y:S01]  /*0740*/  IMAD.WIDE.U32 R22, R14, UR4, R22 ;  /* 0x000000040e167c25 */ /* 0x002fe2000f8e0016 */
[----:B------:R-:W-:Y:S02]  /*0750*/  IADD3 R10, PT, PT, R192, 0x20, RZ ;  /* 0x00000020c00a7810 */ /* 0x000fe40007ffe0ff */
[----:B------:R-:W-:Y:S01]  /*0760*/  LOP3.LUT R12, R2, 0x40, RZ, 0xfc, !PT ;  /* 0x00000040020c7812 */ /* 0x000fe200078efcff */
        /* <DEDUP_REMOVED lines=19> */
.L_x_855:
[----:B------:R-:W-:Y:S05]  /*08a0*/  BSYNC.RECONVERGENT B0 ;  /* 0x0000000000007941 */ /* 0x000fea0003800200 */
.L_x_854:
[----:B------:R-:W-:Y:S01]  /*08b0*/  BSSY.RECONVERGENT B0, `(.L_x_856) ;  /* 0x0000016000007945 */ /* 0x000fe20003800200 */
[----:B------:R-:W-:-:S03]  /*08c0*/  ISETP.GE.AND P0, PT, R10, R13, PT ;  /* 0x0000000d0a00720c */ /* 0x000fc60003f06270 */
[----:B------:R-:W-:Y:S10]  /*08d0*/  @P2 BRA `(.L_x_857) ;  /* 0x00000000004c2947 */ /* 0x000ff40003800000 */
        /* <DEDUP_REMOVED lines=19> */
.L_x_857:
[----:B------:R-:W-:Y:S05]  /*0a10*/  BSYNC.RECONVERGENT B0 ;  /* 0x0000000000007941 */ /* 0x000fea0003800200 */
.L_x_856:
[----:B------:R-:W-:Y:S01]  /*0a20*/  BSSY.RECONVERGENT B0, `(.L_x_858) ;  /* 0x0000018000007945 */ /* 0x000fe20003800200 */
[----:B------:R-:W-:Y:S01]  /*0a30*/  ISETP.NE.AND P2, PT, R2, RZ, PT ;  /* 0x000000ff0200720c */ /* 0x000fe20003f45270 */
[----:B----4-:R-:W-:Y:S01]  /*0a40*/  IMAD R18, R0, R5, RZ ;  /* 0x0000000500127224 */ /* 0x010fe200078e02ff */
[----:B------:R-:W-:Y:S01]  /*0a50*/  IADD3 R6, PT, PT, R192, 0x30, RZ ;  /* 0x00000030c0067810 */ /* 0x000fe20007ffe0ff */
[----:B------:R-:W-:Y:S10]  /*0a60*/  @P0 BRA `(.L_x_859) ;  /* 0x00000000004c0947 */ /* 0x000ff40003800000 */
[----:B------:R-:W4:Y:S01]  /*0a70*/  LDCU.64 UR6, c[0x0][0x408] ;  /* 0x00008100ff0677ac */ /* 0x000f220008000a00 */
[----:B-12---:R-:W-:Y:S01]  /*0a80*/  IADD3 R16, P0, PT, R24, 0x20, RZ ;  /* 0x0000002018107810 */ /* 0x006fe20007f1e0ff */
[----:B------:R-:W-:Y:S01]  /*0a90*/  IMAD.MOV.U32 R26, RZ, RZ, R22 ;  /* 0x000000ffff1a7224 */ /* 0x000fe200078e0016 */
[----:B------:R-:W-:Y:S01]  /*0aa0*/  MOV R27, R21 ;  /* 0x00000015001b7202 */ /* 0x000fe20000000f00 */
[----:B------:R-:W1:Y:S02]  /*0ab0*/  LDCU UR8, c[0x0][0x440] ;  /* 0x00008800ff0877ac */ /* 0x000e640008000800 */
[----:B------:R-:W-:Y:S01]  /*0ac0*/  IMAD.X R5, RZ, RZ, R25, P0 ;  /* 0x000000ffff057224 */ /* 0x000fe200000e0619 */
[----:B------:R-:W2:Y:S03]  /*0ad0*/  LDCU.64 UR4, c[0x0][0x3f0] ;  /* 0x00007e00ff0477ac */ /* 0x000ea60008000a00 */
[----:B----4-:R-:W-:-:S02]  /*0ae0*/  IMAD R5, R5, UR6, RZ ;  /* 0x0000000605057c24 */ /* 0x010fc4000f8e02ff */
        /* <DEDUP_REMOVED lines=11> */
.L_x_859:
[----:B------:R-:W-:Y:S05]  /*0ba0*/  BSYNC.RECONVERGENT B0 ;  /* 0x0000000000007941 */ /* 0x000fea0003800200 */
.L_x_858:
[----:B------:R-:W-:Y:S01]  /*0bb0*/  ISETP.GE.AND P0, PT, R6, R13, PT ;  /* 0x0000000d0600720c */ /* 0x000fe20003f06270 */
[----:B---3--:R-:W-:Y:S01]  /*0bc0*/  IMAD R3, R14, R3, RZ ;  /* 0x000000030e037224 */ /* 0x008fe200078e02ff */
        /* <DEDUP_REMOVED lines=13> */
[----:B-12-4-:R-:W-:Y:S01]  /*0ca0*/  IMAD.MOV.U32 R16, RZ, RZ, R22 ;  /* 0x000000ffff107224 */ /* 0x016fe200078e0016 */
        /* <DEDUP_REMOVED lines=16> */
.L_x_861:
[----:B------:R-:W-:Y:S05]  /*0db0*/  BSYNC.RECONVERGENT B0 ;  /* 0x0000000000007941 */ /* 0x000fea0003800200 */
.L_x_860:
        /* <DEDUP_REMOVED lines=15> */
.L_x_863:
[----:B------:R-:W-:Y:S05]  /*0eb0*/  BSYNC.RECONVERGENT B0 ;  /* 0x0000000000007941 */ /* 0x000fea0003800200 */
.L_x_862:
        /* <DEDUP_REMOVED lines=10> */
.L_x_865:
[----:B------:R-:W-:Y:S05]  /*0f60*/  BSYNC.RECONVERGENT B0 ;  /* 0x0000000000007941 */ /* 0x000fea0003800200 */
.L_x_864:
        /* <DEDUP_REMOVED lines=10> */
.L_x_867:
[----:B------:R-:W-:Y:S05]  /*1010*/  BSYNC.RECONVERGENT B0 ;  /* 0x0000000000007941 */ /* 0x000fea0003800200 */
.L_x_866:
        /* <DEDUP_REMOVED lines=10> */
.L_x_852:
[----:B------:R-:W-:Y:S02]  /*10c0*/  ISETP.NE.AND P0, PT, R213, -0x1, PT ;  /* 0xffffffffd500780c */ /* 0x000fe40003f05270 */
[----:B------:R-:W-:-:S11]  /*10d0*/  ISETP.NE.AND P2, PT, R10, -0x1, PT ;  /* 0xffffffff0a00780c */ /* 0x000fd60003f45270 */
[----:B------:R-:W1:Y:S08]  /*10e0*/  @!P0 LDC.64 R4, c[0x0][0x398] ;  /* 0x0000e600ff048b82 */ /* 0x000e700000000a00 */
[----:B------:R-:W2:Y:S01]  /*10f0*/  @P0 LDC.64 R2, c[0x0][0x3b0] ;  /* 0x0000ec00ff020b82 */ /* 0x000ea20000000a00 */
[----:B-1----:R-:W-:-:S04]  /*1100*/  @!P0 IMAD.WIDE.U32 R16, R0, R4, RZ ;  /* 0x0000000400108225 */ /* 0x002fc800078e00ff */
[----:B------:R-:W-:Y:S02]  /*1110*/  @!P0 IMAD R6, R0, R5, R17 ;  /* 0x0000000500068224 */ /* 0x000fe400078e0211 */
        /* <DEDUP_REMOVED lines=17> */
.L_x_868:
[----:B------:R-:W1:Y:S01]  /*1230*/  LDC.64 R2, c[0x0][0x3b8] ;  /* 0x0000ee00ff027b82 */ /* 0x000e620000000a00 */
[----:B------:R-:W-:-:S05]  /*1240*/  IADD3 R18, PT, PT, R7, R10, RZ ;  /* 0x0000000a07127210 */ /* 0x000fca0007ffe0ff */
[C---:B-1----:R-:W-:Y:S02]  /*1250*/  IMAD R4, R18.reuse, R3, RZ ;  /* 0x0000000312047224 */ /* 0x042fe400078e02ff */
[----:B------:R-:W-:-:S05]  /*1260*/  IMAD.WIDE.U32 R18, R18, R2, RZ ;  /* 0x0000000212127225 */ /* 0x000fca00078e00ff */
[----:B------:R-:W-:Y:S02]  /*1270*/  IADD3 R4, PT, PT, R19, R4, RZ ;  /* 0x0000000413047210 */ /* 0x000fe40007ffe0ff */
[----:B------:R-:W-:-:S07]  /*1280*/  MOV R12, R18 ;  /* 0x00000012000c7202 */ /* 0x000fce0000000f00 */
.L_x_869:
        /* <DEDUP_REMOVED lines=38> */
.L_x_870:
[----:B------:R-:W1:Y:S01]  /*14f0*/  LDC.64 R144, c[0x0][0x3c0] ;  /* 0x0000f000ff907b82 */ /* 0x000e620000000a00 */
[----:B------:R-:W-:-:S05]  /*1500*/  IADD3 R7, PT, PT, R7, R10, RZ ;  /* 0x0000000a07077210 */ /* 0x000fca0007ffe0ff */
[C---:B-1----:R-:W-:Y:S02]  /*1510*/  IMAD R5, R7.reuse, R145, RZ ;  /* 0x0000009107057224 */ /* 0x042fe400078e02ff */
[----:B------:R-:W-:-:S05]  /*1520*/  IMAD.WIDE.U32 R10, R7, R144, RZ ;  /* 0x00000090070a7225 */ /* 0x000fca00078e00ff */
[----:B------:R-:W-:-:S07]  /*1530*/  IADD3 R5, PT, PT, R11, R5, RZ ;  /* 0x000000050b057210 */ /* 0x000fce0007ffe0ff */
.L_x_871:
[C---:B------:R-:W-:Y:S01]  /*1540*/  IMAD.SHL.U32 R221, R192.reuse, 0x8, RZ ;  /* 0x00000008c0dd7824 */ /* 0x040fe200078e00ff */
[----:B------:R-:W1:Y:S01]  /*1550*/  LDCU.128 UR4, c[0x0][0x3d0] ;  /* 0x00007a00ff0477ac */ /* 0x000e620008000c00 */
[----:B------:R-:W-:Y:S01]  /*1560*/  SHF.R.S32.HI R209, RZ, 0x1f, R18 ;  /* 0x0000001fffd17819 */ /* 0x000fe20000011412 */
[----:B------:R-:W2:Y:S01]  /*1570*/  S2UR UR14, SR_CgaCtaId ;  /* 0x00000000000e79c3 */ /* 0x000ea20000008800 */
[----:B------:R-:W-:Y:S01]  /*1580*/  IMAD.IADD R208, R13, 0x1, -R8 ;  /* 0x000000010dd07824 */ /* 0x000fe200078e0a08 */
[C---:B------:R-:W-:Y:S01]  /*1590*/  LOP3.LUT R191, R221.reuse, 0x38, RZ, 0xc0, !PT ;  /* 0x00000038ddbf7812 */ /* 0x040fe200078ec0ff */
[----:B------:R-:W3:Y:S01]  /*15a0*/  LDCU.64 UR10, c[0x0][0x388] ;  /* 0x00007100ff0a77ac */ /* 0x000ee20008000a00 */
[----:B------:R-:W-:Y:S01]  /*15b0*/  LOP3.LUT R215, R221, 0x1f8, RZ, 0xc0, !PT ;  /* 0x000001f8ddd77812 */ /* 0x000fe200078ec0ff */
[----:B------:R-:W-:Y:S01]  /*15c0*/  IMAD.SHL.U32 R196, R192, 0x40, RZ ;  /* 0x00000040c0c47824 */ /* 0x000fe200078e00ff */
[C---:B------:R-:W-:Y:S01]  /*15d0*/  IADD3 R22, P1, PT, R191.reuse, R12, RZ ;  /* 0x0000000cbf167210 */ /* 0x040fe20007f3e0ff */
[----:B------:R-:W4:Y:S01]  /*15e0*/  LDCU.64 UR8, c[0x0][0x390] ;  /* 0x00007200ff0877ac */ /* 0x000f220008000a00 */
[----:B------:R-:W-:Y:S01]  /*15f0*/  IADD3 R10, P0, PT, R191, R10, RZ ;  /* 0x0000000abf0a7210 */ /* 0x000fe20007f1e0ff */
[----:B------:R-:W-:Y:S01]  /*1600*/  BSSY.RECONVERGENT B0, `(.L_x_872) ;  /* 0x0000047000007945 */ /* 0x000fe20003800200 */
[----:B------:R-:W-:Y:S01]  /*1610*/  LOP3.LUT R215, R215, 0x38, R192, 0x78, !PT ;  /* 0x00000038d7d77812 */ /* 0x000fe200078e78c0 */
[----:B------:R-:W-:Y:S01]  /*1620*/  IMAD.X R23, RZ, RZ, R4, P1 ;  /* 0x000000ffff177224 */ /* 0x000fe200008e0604 */
[--C-:B------:R-:W-:Y:S01]  /*1630*/  SHF.R.U32.HI R4, RZ, 0x3, R192.reuse ;  /* 0x00000003ff047819 */ /* 0x100fe200000116c0 */
[----:B------:R-:W-:Y:S01]  /*1640*/  IMAD.X R11, RZ, RZ, R5, P0 ;  /* 0x000000ffff0b7224 */ /* 0x000fe200000e0605 */
[C---:B------:R-:W-:Y:S01]  /*1650*/  IADD3 R16, P0, PT, R191.reuse, R16, RZ ;  /* 0x00000010bf107210 */ /* 0x040fe20007f1e0ff */
[----:B------:R-:W-:Y:S01]  /*1660*/  IMAD.MOV.U32 R5, RZ, RZ, RZ ;  /* 0x000000ffff057224 */ /* 0x000fe200078e00ff */
[----:B------:R-:W-:Y:S01]  /*1670*/  SHF.R.U32.HI R194, RZ, 0x1, R192 ;  /* 0x00000001ffc27819 */ /* 0x000fe200000116c0 */
[----:B------:R-:W-:Y:S01]  /*1680*/  IMAD.WIDE.U32 R22, R4, R2, R22 ;  /* 0x0000000204167225 */ /* 0x000fe200078e0016 */
[----:B------:R-:W-:-:S02]  /*1690*/  LOP3.LUT R188, R191, 0x1c0, R196, 0xf8, !PT ;  /* 0x000001c0bfbc7812 */ /* 0x000fc400078ef8c4 */
[----:B------:R-:W-:Y:S01]  /*16a0*/  LOP3.LUT R81, R194, 0x8, RZ, 0xc0, !PT ;  /* 0x00000008c2517812 */ /* 0x000fe200078ec0ff */
[----:B------:R-:W-:Y:S01]  /*16b0*/  IMAD.WIDE.U32 R10, R4, R144, R10 ;  /* 0x00000090040a7225 */ /* 0x000fe200078e000a */
[C---:B------:R-:W-:Y:S02]  /*16c0*/  LOP3.LUT R220, R191.reuse, 0x40, RZ, 0xfc, !PT ;  /* 0x00000040bfdc7812 */ /* 0x040fe400078efcff */
[----:B------:R-:W-:Y:S01]  /*16d0*/  LOP3.LUT R219, R191, 0x80, RZ, 0xfc, !PT ;  /* 0x00000080bfdb7812 */ /* 0x000fe200078efcff */
[C---:B-1----:R-:W-:Y:S01]  /*16e0*/  IMAD R211, R209.reuse, UR4, RZ ;  /* 0x00000004d1d37c24 */ /* 0x042fe2000f8e02ff */
[----:B------:R-:W-:Y:S01]  /*16f0*/  LOP3.LUT R81, R188, R81, RZ, 0x3c, !PT ;  /* 0x00000051bc517212 */ /* 0x000fe200078e3cff */
        /* <DEDUP_REMOVED lines=18> */
[----:B------:R-:W-:-:S02]  /*1820*/  LOP3.LUT R215, R215, R10, RZ, 0xfc, !PT ;  /* 0x0000000ad7d77212 */ /* 0x000fc400078efcff */
[----:B------:R-:W-:Y:S02]  /*1830*/  LEA.HI.X R211, R22, UR11, R211, 0x1, P2 ;  /* 0x0000000b16d37c11 */ /* 0x000fe400090f0cd3 */
[----:B------:R-:W-:Y:S02]  /*1840*/  LEA.HI.X R209, R18, UR9, R209, 0x1, P1 ;  /* 0x0000000912d17c11 */ /* 0x000fe400088f0cd1 */
[----:B------:R-:W-:Y:S01]  /*1850*/  LEA R215, R215, UR5, 0x1 ;  /* 0x00000005d7d77c11 */ /* 0x000fe2000f8e08ff */
[----:B-1----:R-:W-:-:S04]  /*1860*/  IMAD.WIDE.U32 R16, R14, UR6, R16 ;  /* 0x000000060e107c25 */ /* 0x002fc8000f8e0010 */
[----:B------:R-:W-:Y:S01]  /*1870*/  IMAD R19, R14, UR7, R17 ;  /* 0x000000070e137c24 */ /* 0x000fe2000f8e0211 */
        /* <DEDUP_REMOVED lines=30> */
.L_x_874:
[----:B------:R2:W-:Y:S02]  /*1a60*/  STS.128 [R215+0x4000], RZ ;  /* 0x004000ffd7007388 */ /* 0x0005e40000000c00 */
.L_x_873:
[----:B------:R-:W-:Y:S05]  /*1a70*/  BSYNC.RECONVERGENT B0 ;  /* 0x0000000000007941 */ /* 0x000fea0003800200 */
.L_x_872:
        /* <DEDUP_REMOVED lines=36> */
.L_x_877:
[----:B------:R3:W-:Y:S02]  /*1cc0*/  STS.128 [R215+0x4800], RZ ;  /* 0x004800ffd7007388 */ /* 0x0007e40000000c00 */
.L_x_876:
[----:B------:R-:W-:Y:S05]  /*1cd0*/  BSYNC.RECONVERGENT B0 ;  /* 0x0000000000007941 */ /* 0x000fea0003800200 */
.L_x_875:
        /* <DEDUP_REMOVED lines=36> */
.L_x_880:
[----:B------:R3:W-:Y:S02]  /*1f20*/  STS.128 [R215+0x5000], RZ ;  /* 0x005000ffd7007388 */ /* 0x0007e40000000c00 */
.L_x_879:
[----:B------:R-:W-:Y:S05]  /*1f30*/  BSYNC.RECONVERGENT B0 ;  /* 0x0000000000007941 */ /* 0x000fea0003800200 */
.L_x_878:
        /* <DEDUP_REMOVED lines=37> */
.L_x_883:
[----:B------:R2:W-:Y:S02]  /*2190*/  STS.128 [R215+0x5800], RZ ;  /* 0x005800ffd7007388 */ /* 0x0005e40000000c00 */
.L_x_882:
[----:B------:R-:W-:Y:S05]  /*21a0*/  BSYNC.RECONVERGENT B0 ;  /* 0x0000000000007941 */ /* 0x000fea0003800200 */
.L_x_881:
[----:B------:R-:W-:Y:S01]  /*21b0*/  IADD3 R86, PT, PT, R189, -0x1, RZ ;  /* 0xffffffffbd567810 */ /* 0x000fe20007ffe0ff */
[----:B------:R-:W-:Y:S04]  /*21c0*/  BSSY.RECONVERGENT B0, `(.L_x_884) ;  /* 0x000001e000007945 */ /* 0x000fe80003800200 */
[----:B------:R-:W-:Y:S02]  /*21d0*/  IMAD R6, R86, -0x40, R85 ;  /* 0xffffffc056067824 */ /* 0x000fe400078e0255 */
[-C--:B------:R-:W-:Y:S02]  /*21e0*/  IMAD R19, R82, R86.reuse, RZ ;  /* 0x0000005652137224 */ /* 0x080fe400078e02ff */
[----:B-12---:R-:W-:Y:S01]  /*21f0*/  IMAD.WIDE.U32 R16, R83, R86, RZ ;  /* 0x0000005653107225 */ /* 0x006fe200078e00ff */
        /* <DEDUP_REMOVED lines=25> */
.L_x_886:
[----:B------:R2:W-:Y:S02]  /*2390*/  STS.128 [R215+0xa000], RZ ;  /* 0x00a000ffd7007388 */ /* 0x0005e40000000c00 */
.L_x_885:
[----:B------:R-:W-:Y:S05]  /*23a0*/  BSYNC.RECONVERGENT B0 ;  /* 0x0000000000007941 */ /* 0x000fea0003800200 */
.L_x_884:
[----:B------:R-:W-:Y:S01]  /*23b0*/  ISETP.GE.AND P0, PT, R11, R6, PT ;  /* 0x000000060b00720c */ /* 0x000fe20003f06270 */
[----:B------:R-:W-:Y:S01]  /*23c0*/  BSSY.RECONVERGENT B0, `(.L_x_887) ;  /* 0x000001d000007945 */ /* 0x000fe20003800200 */
[C---:B------:R-:W-:Y:S01]  /*23d0*/  SHF.L.U64.HI R197, R2.reuse, 0x4, R3 ;  /* 0x0000000402c57819 */ /* 0x040fe20000010203 */
[----:B------:R-:W-:-:S10]  /*23e0*/  IMAD.SHL.U32 R198, R2, 0x10, RZ ;  /* 0x0000001002c67824 */ /* 0x000fd400078e00ff */
[----:B------:R-:W-:Y:S05]  /*23f0*/  @P0 BRA `(.L_x_888) ;  /* 0x0000000000640947 */ /* 0x000fea0003800000 */
[----:B------:R-:W5:Y:S01]  /*2400*/  LDCU UR4, c[0x0][0x440] ;  /* 0x00008800ff0477ac */ /* 0x000f620008000800 */
[----:B-12---:R-:W-:-:S05]  /*2410*/  IADD3 R5, P2, PT, R198, R16, RZ ;  /* 0x00000010c6057210 */ /* 0x006fca0007f5e0ff */
[----:B------:R-:W-:Y:S01]  /*2420*/  IMAD.X R4, R197, 0x1, R19, P2 ;  /* 0x00000001c5047824 */ /* 0x000fe200010e0613 */
        /* <DEDUP_REMOVED lines=21> */
.L_x_889:
[----:B------:R2:W-:Y:S02]  /*2580*/  STS.128 [R215+0xa800], RZ ;  /* 0x00a800ffd7007388 */ /* 0x0005e40000000c00 */
.L_x_888:
[----:B------:R-:W-:Y:S05]  /*2590*/  BSYNC.RECONVERGENT B0 ;  /* 0x0000000000007941 */ /* 0x000fea0003800200 */
.L_x_887:
        /* <DEDUP_REMOVED lines=29> */
.L_x_892:
[----:B------:R2:W-:Y:S02]  /*2770*/  STS.128 [R215+0xb000], RZ ;  /* 0x00b000ffd7007388 */ /* 0x0005e40000000c00 */
.L_x_891:
[----:B------:R-:W-:Y:S05]  /*2780*/  BSYNC.RECONVERGENT B0 ;  /* 0x0000000000007941 */ /* 0x000fea0003800200 */
.L_x_890:
[----:B------:R-:W-:Y:S01]  /*2790*/  ISETP.GE.AND P0, PT, R7, R6, PT ;  /* 0x000000060700720c */ /* 0x000fe20003f06270 */
[----:B------:R-:W-:-:S12]  /*27a0*/  BSSY.RECONVERGENT B0, `(.L_x_893) ;  /* 0x000001d000007945 */ /* 0x000fd80003800200 */
[----:B------:R-:W-:Y:S05]  /*27b0*/  @P0 BRA `(.L_x_894) ;  /* 0x00000000006c0947 */ /* 0x000fea0003800000 */
[----:B------:R-:W5:Y:S01]  /*27c0*/  LDCU UR4, c[0x0][0x440] ;  /* 0x00008800ff0477ac */ /* 0x000f620008000800 */
[----:B------:R-:W-:Y:S02]  /*27d0*/  IMAD.MOV.U32 R18, RZ, RZ, R16 ;  /* 0x000000ffff127224 */ /* 0x000fe400078e0010 */
[----:B-12---:R-:W-:Y:S02]  /*27e0*/  IMAD R4, R3, 0x30, RZ ;  /* 0x0000003003047824 */ /* 0x006fe400078e02ff */
        /* <DEDUP_REMOVED lines=23> */
.L_x_895:
[----:B------:R2:W-:Y:S02]  /*2960*/  STS.128 [R215+0xb800], RZ ;  /* 0x00b800ffd7007388 */ /* 0x0005e40000000c00 */
.L_x_894:
[----:B------:R-:W-:Y:S05]  /*2970*/  BSYNC.RECONVERGENT B0 ;  /* 0x0000000000007941 */ /* 0x000fea0003800200 */
.L_x_893:
[----:B------:R-:W5:Y:S01]  /*2980*/  LDCU.64 UR6, c[0x0][0x538] ;  /* 0x0000a700ff0677ac */ /* 0x000f620008000a00 */
[----:B------:R-:W0:Y:S01]  /*2990*/  LDGDEPBAR ;  /* 0x00000000000079af */ /* 0x000e220000000000 */
[----:B-----5:R-:W-:-:S04]  /*29a0*/  ISETP.NE.U32.AND P1, PT, RZ, UR6, PT ;  /* 0x00000006ff007c0c */ /* 0x020fc8000bf25070 */
[----:B------:R-:W-:Y:S01]  /*29b0*/  ISETP.NE.AND.EX P1, PT, RZ, UR7, PT, P1 ;  /* 0x00000007ff007c0c */ /* 0x000fe2000bf25310 */
[----:B------:R-:W-:Y:S01]  /*29c0*/  IMAD.SHL.U32 R193, R192, 0x20, RZ ;  /* 0x00000020c0c17824 */ /* 0x000fe200078e00ff */
[----:B------:R-:W-:Y:S01]  /*29d0*/  BSSY.RECONVERGENT B0, `(.L_x_896) ;  /* 0x0000038000007945 */ /* 0x000fe20003800200 */
[----:B------:R-:W-:-:S10]  /*29e0*/  DEPBAR.LE SB0, 0x0 ;  /* 0x000080000000791a */ /* 0x000fd40000000000 */
[----:B-12---:R-:W1:Y:S01]  /*29f0*/  @P1 LDC.64 R4, c[0x0][0x540] ;  /* 0x00015000ff041b82 */ /* 0x006e620000000a00 */
[----:B------:R-:W-:Y:S02]  /*2a00*/  @P1 IMAD.MOV.U32 R15, RZ, RZ, RZ ;  /* 0x000000ffff0f1224 */ /* 0x000fe400078e00ff */
[----:B-1----:R-:W-:-:S05]  /*2a10*/  @P1 IMAD.WIDE.U32 R14, R0, R4, R14 ;  /* 0x00000004000e1225 */ /* 0x002fca00078e000e */
[----:B------:R-:W1:Y:S01]  /*2a20*/  @P1 LDC R4, c[0x0][0x458] ;  /* 0x00011600ff041b82 */ /* 0x000e620000000800 */
[----:B------:R-:W-:Y:S01]  /*2a30*/  @P1 IMAD R5, R0, R5, R15 ;  /* 0x0000000500051224 */ /* 0x000fe200078e020f */
[----:B------:R-:W-:-:S04]  /*2a40*/  @P1 LEA R16, P0, R14, UR6, 0x2 ;  /* 0x000000060e101c11 */ /* 0x000fc8000f8010ff */
[----:B------:R-:W-:-:S05]  /*2a50*/  @P1 LEA.HI.X R17, R14, UR7, R5, 0x2, P0 ;  /* 0x000000070e111c11 */ /* 0x000fca00080f1405 */
[----:B------:R2:W5:Y:S01]  /*2a60*/  @P1 LDG.E R5, desc[UR12][R16.64] ;  /* 0x0000000c10051981 */ /* 0x000562000c1e1900 */
[----:B------:R-:W-:Y:S02]  /*2a70*/  LOP3.LUT R15, R194, 0x1f0, RZ, 0xc0, !PT ;  /* 0x000001f0c20f7812 */ /* 0x000fe400078ec0ff */
[----:B------:R-:W-:Y:S02]  /*2a80*/  SHF.R.U32.HI R0, RZ, 0x2, R192 ;  /* 0x00000002ff007819 */ /* 0x000fe400000116c0 */
[----:B------:R-:W-:Y:S02]  /*2a90*/  IADD3 R10, PT, PT, R15, 0x1, R8 ;  /* 0x000000010f0a7810 */ /* 0x000fe40007ffe008 */
[----:B------:R-:W-:Y:S02]  /*2aa0*/  LOP3.LUT R0, R0, 0x7, RZ, 0xc0, !PT ;  /* 0x0000000700007812 */ /* 0x000fe400078ec0ff */
[----:B------:R-:W-:Y:S02]  /*2ab0*/  SHF.L.U64.HI R15, R144, 0x6, R145 ;  /* 0x00000006900f7819 */ /* 0x000fe40000010291 */
[----:B------:R-:W-:Y:S01]  /*2ac0*/  LOP3.LUT R193, R193, 0x7c00, RZ, 0xc0, !PT ;  /* 0x00007c00c1c17812 */ /* 0x000fe200078ec0ff */
[----:B-1----:R-:W5:Y:S01]  /*2ad0*/  @P1 MUFU.RCP R4, R4 ;  /* 0x0000000400041308 */ /* 0x002f620000001000 */
[----:B------:R-:W-:Y:S01]  /*2ae0*/  IADD3 R10, PT, PT, -R13, R10, R0 ;  /* 0x0000000a0d0a7210 */ /* 0x000fe20007ffe100 */
[----:B------:R-:W-:Y:S01]  /*2af0*/  IMAD R15, R15, R86, RZ ;  /* 0x000000560f0f7224 */ /* 0x000fe200078e02ff */
[----:B------:R-:W-:Y:S01]  /*2b00*/  LOP3.LUT R8, R193, 0x200, R196, 0xf8, !PT ;  /* 0x00000200c1087812 */ /* 0x000fe200078ef8c4 */
[----:B------:R-:W-:Y:S01]  /*2b10*/  IMAD.MOV.U32 R0, RZ, RZ, RZ ;  /* 0x000000ffff007224 */ /* 0x000fe200078e00ff */
[----:B------:R-:W-:-:S03]  /*2b20*/  IADD3 R84, PT, PT, R10, R84, R85 ;  /* 0x000000540a547210 */ /* 0x000fc60007ffe055 */
[----:B------:R-:W-:Y:S02]  /*2b30*/  IMAD.IADD R8, R81, 0x1, R8 ;  /* 0x0000000151087824 */ /* 0x000fe400078e0208 */
[----:B--2---:R-:W-:-:S04]  /*2b40*/  IMAD.SHL.U32 R17, R144, 0x40, RZ ;  /* 0x0000004090117824 */ /* 0x004fc800078e00ff */
[----:B------:R-:W-:Y:S01]  /*2b50*/  IMAD.WIDE.U32 R12, R17, R86, RZ ;  /* 0x00000056110c7225 */ /* 0x000fe200078e00ff */
[----:B------:R-:W-:Y:S03]  /*2b60*/  BAR.SYNC.DEFER_BLOCKING 0x0 ;  /* 0x0000000000007b1d */ /* 0x000fe60000010000 */
[----:B-----5:R-:W-:Y:S01]  /*2b70*/  @P1 FMUL.FTZ R0, R5, R4 ;  /* 0x0000000405001220 */ /* 0x020fe20000410000 */
[----:B------:R-:W-:Y:S02]  /*2b80*/  IMAD.IADD R5, R13, 0x1, R15 ;  /* 0x000000010d057824 */ /* 0x000fe400078e020f */
        /* <DEDUP_REMOVED lines=23> */
.L_x_898:
[----:B------:R2:W-:Y:S01]  /*2d00*/  STS.128 [R215+0x10000], RZ ;  /* 0x010000ffd7007388 */ /* 0x0005e20000000c00 */
[----:B------:R-:W-:Y:S05]  /*2d10*/  BRA `(.L_x_899) ;  /* 0x00000000000c7947 */ /* 0x000fea0003800000 */
.L_x_897:
[----:B------:R1:W-:Y:S04]  /*2d20*/  STS.128 [R215+0xc000], RZ ;  /* 0x00c000ffd7007388 */ /* 0x0003e80000000c00 */
[----:B------:R1:W-:Y:S04]  /*2d30*/  STS.128 [R215+0xe000], RZ ;  /* 0x00e000ffd7007388 */ /* 0x0003e80000000c00 */
[----:B------:R1:W-:Y:S02]  /*2d40*/  STS.128 [R215+0x10000], RZ ;  /* 0x010000ffd7007388 */ /* 0x0003e40000000c00 */
.L_x_899:
[----:B------:R-:W-:Y:S05]  /*2d50*/  BSYNC.RECONVERGENT B0 ;  /* 0x0000000000007941 */ /* 0x000fea0003800200 */
.L_x_896:
        /* <DEDUP_REMOVED lines=30> */
.L_x_902:
[----:B------:R2:W-:Y:S02]  /*2f40*/  STS.128 [R215+0x10800], RZ ;  /* 0x010800ffd7007388 */ /* 0x0005e40000000c00 */
.L_x_901:
[----:B------:R-:W-:Y:S05]  /*2f50*/  BSYNC.RECONVERGENT B0 ;  /* 0x0000000000007941 */ /* 0x000fea0003800200 */
.L_x_900:
        /* <DEDUP_REMOVED lines=32> */
.L_x_905:
[----:B------:R2:W-:Y:S02]  /*3160*/  STS.128 [R215+0x11000], RZ ;  /* 0x011000ffd7007388 */ /* 0x0005e40000000c00 */
.L_x_904:
[----:B------:R-:W-:Y:S05]  /*3170*/  BSYNC.RECONVERGENT B0 ;  /* 0x0000000000007941 */ /* 0x000fea0003800200 */
.L_x_903:
        /* <DEDUP_REMOVED lines=35> */
.L_x_908:
[----:B------:R1:W-:Y:S02]  /*33b0*/  STS.128 [R215+0x11800], RZ ;  /* 0x011800ffd7007388 */ /* 0x0003e40000000c00 */
.L_x_907:
[----:B------:R-:W-:Y:S05]  /*33c0*/  BSYNC.RECONVERGENT B0 ;  /* 0x0000000000007941 */ /* 0x000fea0003800200 */
.L_x_906:
[----:B------:R-:W-:Y:S01]  /*33d0*/  LOP3.LUT R7, R188, R7, RZ, 0x3c, !PT ;  /* 0x00000007bc077212 */ /* 0x000fe200078e3cff */
[----:B------:R-:W-:Y:S01]  /*33e0*/  IMAD.MOV.U32 R190, RZ, RZ, 0x20 ;  /* 0x00000020ffbe7424 */ /* 0x000fe200078e00ff */
[----:B------:R-:W-:Y:S01]  /*33f0*/  LOP3.LUT R184, R196, 0x400, RZ, 0xc0, !PT ;  /* 0x00000400c4b87812 */ /* 0x000fe200078ec0ff */
[----:B------:R-:W-:Y:S01]  /*3400*/  IMAD.MOV.U32 R152, RZ, RZ, 0x40 ;  /* 0x00000040ff987424 */ /* 0x000fe200078e00ff */
[----:B------:R-:W-:Y:S01]  /*3410*/  LEA R95, R8, UR5, 0x1 ;  /* 0x00000005085f7c11 */ /* 0x000fe2000f8e08ff */
[----:B------:R-:W5:Y:S01]  /*3420*/  LDCU UR4, c[0x0][0x50c] ;  /* 0x0000a180ff0477ac */ /* 0x000f620008000800 */
[C---:B------:R-:W-:Y:S01]  /*3430*/  LOP3.LUT P2, RZ, R192.reuse, 0x2, RZ, 0xc0, !PT ;  /* 0x00000002c0ff7812 */ /* 0x040fe2000784c0ff */
[----:B------:R-:W-:Y:S01]  /*3440*/  IMAD R184, R7, 0x2, R184 ;  /* 0x0000000207b87824 */ /* 0x000fe200078e02b8 */
[----:B------:R-:W-:Y:S01]  /*3450*/  LOP3.LUT P0, RZ, R192, 0x4, RZ, 0xc0, !PT ;  /* 0x00000004c0ff7812 */ /* 0x000fe2000780c0ff */
[----:B------:R-:W-:Y:S01]  /*3460*/  LDSM.16.M88.4 R60, [R95] ;  /* 0x000000005f3c783b */ /* 0x000fe20000000200 */
[----:B------:R-:W-:Y:S01]  /*3470*/  SEL R80, R190, 0xffffffe0, !P2 ;  /* 0xffffffe0be507807 */ /* 0x000fe20005000000 */
[----:B------:R-:W-:Y:S01]  /*3480*/  VIADD R89, R184, UR5 ;  /* 0x00000005b8597c36 */ /* 0x000fe20008000000 */
[----:B------:R-:W-:Y:S01]  /*3490*/  SEL R152, R152, 0xffffffc0, !P0 ;  /* 0xffffffc098987807 */ /* 0x000fe20004000000 */
[----:B-12---:R-:W1:Y:S01]  /*34a0*/  LDSM.16.M88.4 R12, [R184+UR5+0x6000] ;  /* 0x00600005b80c783b */ /* 0x006e620008000200 */
[----:B------:R-:W-:Y:S01]  /*34b0*/  IMAD R91, R86, 0x40, R91 ;  /* 0x00000040565b7824 */ /* 0x000fe200078e025b */
[C---:B------:R-:W-:Y:S01]  /*34c0*/  VIMNMX R135, PT, PT, R84.reuse, R85, PT ;  /* 0x0000005554877248 */ /* 0x040fe20003fe0100 */
[--C-:B------:R-:W-:Y:S01]  /*34d0*/  IMAD.IADD R92, R95, 0x1, R80.reuse ;  /* 0x000000015f5c7824 */ /* 0x100fe200078e0250 */
[----:B------:R-:W2:Y:S01]  /*34e0*/  LDSM.16.M88.4 R36, [R184+UR5+0x6800] ;  /* 0x00680005b824783b */ /* 0x000ea20008000200 */
[----:B------:R-:W-:Y:S01]  /*34f0*/  IMAD.IADD R88, R89, 0x1, R80 ;  /* 0x0000000159587824 */ /* 0x000fe200078e0250 */
[----:B------:R-:W-:Y:S01]  /*3500*/  VIADDMNMX R134, R84, 0x8, R85, PT ;  /* 0x0000000854867846 */ /* 0x000fe20003800155 */
[--C-:B------:R-:W-:Y:S01]  /*3510*/  IMAD.IADD R93, R95, 0x1, R152.reuse ;  /* 0x000000015f5d7824 */ /* 0x100fe200078e0298 */
[----:B------:R-:W5:Y:S01]  /*3520*/  LDSM.16.M88.4 R28, [R184+UR5+0x7000] ;  /* 0x00700005b81c783b */ /* 0x000f620008000200 */
[----:B------:R-:W-:-:S02]  /*3530*/  IMAD.IADD R89, R89, 0x1, R152 ;  /* 0x0000000159597824 */ /* 0x000fc400078e0298 */
[C---:B------:R-:W-:Y:S01]  /*3540*/  IMAD.IADD R90, R80.reuse, 0x1, R93 ;  /* 0x00000001505a7824 */ /* 0x040fe200078e025d */
[----:B------:R-:W5:Y:S01]  /*3550*/  LDSM.16.M88.4 R4, [R184+UR5+0x7800] ;  /* 0x00780005b804783b */ /* 0x000f620008000200 */
[----:B------:R-:W-:-:S03]  /*3560*/  IMAD.IADD R87, R80, 0x1, R89 ;  /* 0x0000000150577824 */ /* 0x000fc600078e0259 */
[----:B---3--:R-:W-:Y:S04]  /*3570*/  LDSM.16.M88.4 R20, [R92] ;  /* 0x000000005c14783b */ /* 0x008fe80000000200 */
[----:B------:R-:W3:Y:S04]  /*3580*/  LDSM.16.M88.4 R48, [R88+0x6000] ;  /* 0x006000005830783b */ /* 0x000ee80000000200 */
[----:B------:R-:W3:Y:S04]  /*3590*/  LDSM.16.M88.4 R44, [R88+0x6800] ;  /* 0x00680000582c783b */ /* 0x000ee80000000200 */
[----:B------:R-:W3:Y:S04]  /*35a0*/  LDSM.16.M88.4 R56, [R88+0x7000] ;  /* 0x007000005838783b */ /* 0x000ee80000000200 */
[----:B------:R-:W3:Y:S04]  /*35b0*/  LDSM.16.M88.4 R52, [R88+0x7800] ;  /* 0x007800005834783b */ /* 0x000ee80000000200 */
[----:B----4-:R-:W-:Y:S01]  /*35c0*/  LDSM.16.M88.4 R24, [R93] ;  /* 0x000000005d18783b */ /* 0x010fe20000000200 */
[C---:B-1----:R-:W-:Y:S03]  /*35d0*/  HMMA.16816.F32.BF16 R16, R60.reuse, R12, RZ ;  /* 0x0000000c3c10723c */ /* 0x042fe600000418ff */
[----:B------:R-:W1:Y:S04]  /*35e0*/  LDSM.16.M88.4 R8, [R89+0x6000] ;  /* 0x006000005908783b */ /* 0x000e680000000200 */
[----:B------:R-:W-:Y:S01]  /*35f0*/  LDSM.16.M88.4 R72, [R87+0x7800] ;  /* 0x007800005748783b */ /* 0x000fe20000000200 */
[C---:B--2---:R-:W-:Y:S03]  /*3600*/  HMMA.16816.F32.BF16 R40, R60.reuse, R36, RZ ;  /* 0x000000243c28723c */ /* 0x044fe600000418ff */
[----:B------:R-:W-:Y:S04]  /*3610*/  LDSM.16.M88.4 R68, [R184+UR5+0x8800] ;  /* 0x00880005b844783b */ /* 0x000fe80008000200 */
[----:B------:R-:W-:Y:S01]  /*3620*/  LDSM.16.M88.4 R76, [R88+0xa000] ;  /* 0x00a00000584c783b */ /* 0x000fe20000000200 */
[C---:B------:R-:W-:Y:S03]  /*3630*/  HMMA.16816.F32.BF16 R12, R60.reuse, R14, RZ ;  /* 0x0000000e3c0c723c */ /* 0x040fe600000418ff */
[----:B------:R-:W0:Y:S05]  /*3640*/  LDGDEPBAR ;  /* 0x00000000000079af */ /* 0x000e2a0000000000 */
[C---:B------:R-:W-:Y:S08]  /*3650*/  HMMA.16816.F32.BF16 R36, R60.reuse, R38, RZ ;  /* 0x000000263c24723c */ /* 0x040ff000000418ff */
[C---:B-----5:R-:W-:Y:S08]  /*3660*/  HMMA.16816.F32.BF16 R32, R60.reuse, R28, RZ ;  /* 0x0000001c3c20723c */ /* 0x060ff000000418ff */
[C---:B------:R-:W-:Y:S08]  /*3670*/  HMMA.16816.F32.BF16 R28, R60.reuse, R30, RZ ;  /* 0x0000001e3c1c723c */ /* 0x040ff000000418ff */
[C---:B------:R-:W-:Y:S08]  /*3680*/  HMMA.16816.F32.BF16 R64, R60.reuse, R4, RZ ;  /* 0x000000043c40723c */ /* 0x040ff000000418ff */
[----:B------:R-:W-:Y:S01]  /*3690*/  HMMA.16816.F32.BF16 R60, R60, R6, RZ ;  /* 0x000000063c3c723c */ /* 0x000fe200000418ff */
[----:B------:R-:W2:Y:S07]  /*36a0*/  LDSM.16.M88.4 R4, [R89+0x6800] ;  /* 0x006800005904783b */ /* 0x000eae0000000200 */
[C---:B---3--:R-:W-:Y:S08]  /*36b0*/  HMMA.16816.F32.BF16 R16, R20.reuse, R48, R16 ;  /* 0x000000301410723c */ /* 0x048ff00000041810 */
[C---:B------:R-:W-:Y:S01]  /*36c0*/  HMMA.16816.F32.BF16 R12, R20.reuse, R50, R12 ;  /* 0x00000032140c723c */ /* 0x040fe2000004180c */
[----:B------:R-:W3:Y:S07]  /*36d0*/  LDSM.16.M88.4 R48, [R89+0x7000] ;  /* 0x007000005930783b */ /* 0x000eee0000000200 */
[C---:B------:R-:W-:Y:S08]  /*36e0*/  HMMA.16816.F32.BF16 R40, R20.reuse, R44, R40 ;  /* 0x0000002c1428723c */ /* 0x040ff00000041828 */
[C---:B------:R-:W-:Y:S01]  /*36f0*/  HMMA.16816.F32.BF16 R36, R20.reuse, R46, R36 ;  /* 0x0000002e1424723c */ /* 0x040fe20000041824 */
[----:B------:R-:W4:Y:S07]  /*3700*/  LDSM.16.M88.4 R44, [R89+0x7800] ;  /* 0x00780000592c783b */ /* 0x000f2e0000000200 */
[C---:B------:R-:W-:Y:S08]  /*3710*/  HMMA.16816.F32.BF16 R32, R20.reuse, R56, R32 ;  /* 0x000000381420723c */ /* 0x040ff00000041820 */
[C---:B------:R-:W-:Y:S01]  /*3720*/  HMMA.16816.F32.BF16 R28, R20.reuse, R58, R28 ;  /* 0x0000003a141c723c */ /* 0x040fe2000004181c */
[----:B------:R-:W-:Y:S07]  /*3730*/  LDSM.16.M88.4 R56, [R184+UR5+0x9000] ;  /* 0x00900005b838783b */ /* 0x000fee0008000200 */
[C---:B------:R-:W-:Y:S08]  /*3740*/  HMMA.16816.F32.BF16 R64, R20.reuse, R52, R64 ;  /* 0x000000341440723c */ /* 0x040ff00000041840 */
[----:B------:R-:W-:Y:S01]  /*3750*/  HMMA.16816.F32.BF16 R60, R20, R54, R60 ;  /* 0x00000036143c723c */ /* 0x000fe2000004183c */
[----:B------:R-:W-:Y:S04]  /*3760*/  LDSM.16.M88.4 R52, [R90] ;  /* 0x000000005a34783b */ /* 0x000fe80000000200 */
[----:B------:R-:W5:Y:S03]  /*3770*/  LDSM.16.M88.4 R20, [R87+0x6000] ;  /* 0x006000005714783b */ /* 0x000f660000000200 */
[C---:B-1----:R-:W-:Y:S08]  /*3780*/  HMMA.16816.F32.BF16 R16, R24.reuse, R8, R16 ;  /* 0x000000081810723c */ /* 0x042ff00000041810 */
[C---:B------:R-:W-:Y:S01]  /*3790*/  HMMA.16816.F32.BF16 R12, R24.reuse, R10, R12 ;  /* 0x0000000a180c723c */ /* 0x040fe2000004180c */
[----:B------:R-:W1:Y:S07]  /*37a0*/  LDSM.16.M88.4 R8, [R87+0x6800] ;  /* 0x006800005708783b */ /* 0x000e6e0000000200 */
[C---:B--2---:R-:W-:Y:S08]  /*37b0*/  HMMA.16816.F32.BF16 R40, R24.reuse, R4, R40 ;  /* 0x000000041828723c */ /* 0x044ff00000041828 */
[C---:B------:R-:W-:Y:S01]  /*37c0*/  HMMA.16816.F32.BF16 R36, R24.reuse, R6, R36 ;  /* 0x000000061824723c */ /* 0x040fe20000041824 */
[----:B------:R-:W2:Y:S07]  /*37d0*/  LDSM.16.M88.4 R4, [R87+0x7000] ;  /* 0x007000005704783b */ /* 0x000eae0000000200 */
[C---:B---3--:R-:W-:Y:S08]  /*37e0*/  HMMA.16816.F32.BF16 R32, R24.reuse, R48, R32 ;  /* 0x000000301820723c */ /* 0x048ff00000041820 */
[C---:B------:R-:W-:Y:S01]  /*37f0*/  HMMA.16816.F32.BF16 R28, R24.reuse, R50, R28 ;  /* 0x00000032181c723c */ /* 0x040fe2000004181c */
[----:B------:R-:W-:Y:S07]  /*3800*/  LDSM.16.M88.4 R48, [R184+UR5+0x8000] ;  /* 0x00800005b830783b */ /* 0x000fee0008000200 */
[C---:B----4-:R-:W-:Y:S08]  /*3810*/  HMMA.16816.F32.BF16 R64, R24.reuse, R44, R64 ;  /* 0x0000002c1840723c */ /* 0x050ff00000041840 */
[----:B------:R-:W-:Y:S01]  /*3820*/  HMMA.16816.F32.BF16 R60, R24, R46, R60 ;  /* 0x0000002e183c723c */ /* 0x000fe2000004183c */
[----:B------:R-:W3:Y:S04]  /*3830*/  LDSM.16.M88.4 R24, [R95+0x2000] ;  /* 0x002000005f18783b */ /* 0x000ee80000000200 */
[----:B------:R-:W4:Y:S03]  /*3840*/  LDSM.16.M88.4 R44, [R184+UR5+0x9800] ;  /* 0x00980005b82c783b */ /* 0x000f260008000200 */
[C---:B-----5:R-:W-:Y:S08]  /*3850*/  HMMA.16816.F32.BF16 R16, R52.reuse, R20, R16 ;  /* 0x000000143410723c */ /* 0x060ff00000041810 */
        /* <DEDUP_REMOVED lines=21> */
[C---:B----4-:R-:W-:Y:S08]  /*39b0*/  HMMA.16816.F32.BF16 R64, R24.reuse, R44, R64 ;  /* 0x0000002c1840723c */ /* 0x050ff00000041840 */
[----:B------:R-:W-:Y:S01]  /*39c0*/  HMMA.16816.F32.BF16 R60, R24, R46, R60 ;  /* 0x0000002e183c723c */ /* 0x000fe2000004183c */
[----:B------:R-:W-:Y:S04]  /*39d0*/  LDSM.16.M88.4 R44, [R93+0x2000] ;  /* 0x002000005d2c783b */ /* 0x000fe80000000200 */
[----:B------:R-:W4:Y:S03]  /*39e0*/  LDSM.16.M88.4 R24, [R89+0x8000] ;  /* 0x008000005918783b */ /* 0x000f260000000200 */
[C---:B-1----:R-:W-:Y:S08]  /*39f0*/  HMMA.16816.F32.BF16 R16, R20.reuse, R8, R16 ;  /* 0x000000081410723c */ /* 0x042ff00000041810 */
[C---:B------:R-:W-:Y:S01]  /*3a00*/  HMMA.16816.F32.BF16 R12, R20.reuse, R10, R12 ;  /* 0x0000000a140c723c */ /* 0x040fe2000004180c */
[----:B------:R-:W1:Y:S07]  /*3a10*/  LDSM.16.M88.4 R8, [R89+0x8800] ;  /* 0x008800005908783b */ /* 0x000e6e0000000200 */
[C---:B--2---:R-:W-:Y:S08]  /*3a20*/  HMMA.16816.F32.BF16 R40, R20.reuse, R4, R40 ;  /* 0x000000041428723c */ /* 0x044ff00000041828 */
[C---:B------:R-:W-:Y:S01]  /*3a30*/  HMMA.16816.F32.BF16 R36, R20.reuse, R6, R36 ;  /* 0x000000061424723c */ /* 0x040fe20000041824 */
[----:B------:R-:W2:Y:S07]  /*3a40*/  LDSM.16.M88.4 R4, [R89+0x9000] ;  /* 0x009000005904783b */ /* 0x000eae0000000200 */
[C---:B-----5:R-:W-:Y:S08]  /*3a50*/  HMMA.16816.F32.BF16 R32, R20.reuse, R52, R32 ;  /* 0x000000341420723c */ /* 0x060ff00000041820 */
[C---:B------:R-:W-:Y:S01]  /*3a60*/  HMMA.16816.F32.BF16 R28, R20.reuse, R54, R28 ;  /* 0x00000036141c723c */ /* 0x040fe2000004181c */
[----:B------:R-:W-:Y:S07]  /*3a70*/  LDSM.16.M88.4 R52, [R87+0x8800] ;  /* 0x008800005734783b */ /* 0x000fee0000000200 */
[C---:B---3--:R-:W-:Y:S08]  /*3a80*/  HMMA.16816.F32.BF16 R64, R20.reuse, R48, R64 ;  /* 0x000000301440723c */ /* 0x048ff00000041840 */
[----:B------:R-:W-:Y:S01]  /*3a90*/  HMMA.16816.F32.BF16 R60, R20, R50, R60 ;  /* 0x00000032143c723c */ /* 0x000fe2000004183c */
[----:B------:R-:W3:Y:S04]  /*3aa0*/  LDSM.16.M88.4 R20, [R90+0x2000] ;  /* 0x002000005a14783b */ /* 0x000ee80000000200 */
[----:B------:R-:W5:Y:S03]  /*3ab0*/  LDSM.16.M88.4 R48, [R87+0x9000] ;  /* 0x009000005730783b */ /* 0x000f660000000200 */
[C---:B----4-:R-:W-:Y:S08]  /*3ac0*/  HMMA.16816.F32.BF16 R16, R44.reuse, R24, R16 ;  /* 0x000000182c10723c */ /* 0x050ff00000041810 */
[C---:B------:R-:W-:Y:S01]  /*3ad0*/  HMMA.16816.F32.BF16 R12, R44.reuse, R26, R12 ;  /* 0x0000001a2c0c723c */ /* 0x040fe2000004180c */
[----:B------:R-:W4:Y:S07]  /*3ae0*/  LDSM.16.M88.4 R24, [R87+0x9800] ;  /* 0x009800005718783b */ /* 0x000f2e0000000200 */
[C---:B-1----:R-:W-:Y:S08]  /*3af0*/  HMMA.16816.F32.BF16 R40, R44.reuse, R8, R40 ;  /* 0x000000082c28723c */ /* 0x042ff00000041828 */
[C---:B------:R-:W-:Y:S01]  /*3b00*/  HMMA.16816.F32.BF16 R36, R44.reuse, R10, R36 ;  /* 0x0000000a2c24723c */ /* 0x040fe20000041824 */
[----:B------:R-:W1:Y:S07]  /*3b10*/  LDSM.16.M88.4 R8, [R184+UR5+0xa000] ;  /* 0x00a00005b808783b */ /* 0x000e6e0008000200 */
[C---:B--2---:R-:W-:Y:S08]  /*3b20*/  HMMA.16816.F32.BF16 R32, R44.reuse, R4, R32 ;  /* 0x000000042c20723c */ /* 0x044ff00000041820 */
[C---:B------:R-:W-:Y:S01]  /*3b30*/  HMMA.16816.F32.BF16 R28, R44.reuse, R6, R28 ;  /* 0x000000062c1c723c */ /* 0x040fe2000004181c */
[----:B------:R-:W2:Y:S07]  /*3b40*/  LDSM.16.M88.4 R4, [R184+UR5+0xa800] ;  /* 0x00a80005b804783b */ /* 0x000eae0008000200 */
[C---:B------:R-:W-:Y:S08]  /*3b50*/  HMMA.16816.F32.BF16 R64, R44.reuse, R68, R64 ;  /* 0x000000442c40723c */ /* 0x040ff00000041840 */
[----:B------:R-:W-:Y:S01]  /*3b60*/  HMMA.16816.F32.BF16 R60, R44, R70, R60 ;  /* 0x000000462c3c723c */ /* 0x000fe2000004183c */
[----:B------:R-:W-:Y:S04]  /*3b70*/  LDSM.16.M88.4 R68, [R184+UR5+0xb800] ;  /* 0x00b80005b844783b */ /* 0x000fe80008000200 */
[----:B------:R-:W-:Y:S03]  /*3b80*/  LDSM.16.M88.4 R44, [R184+UR5+0xb000] ;  /* 0x00b00005b82c783b */ /* 0x000fe60008000200 */
        /* <DEDUP_REMOVED lines=17> */
[----:B------:R-:W-:Y:S01]  /*3ca0*/  HMMA.16816.F32.BF16 R36, R72, R6, R36 ;  /* 0x000000064824723c */ /* 0x000fe20000041824 */
[----:B------:R-:W1:Y:S07]  /*3cb0*/  LDSM.16.M88.4 R4, [R90+0x4000] ;  /* 0x004000005a04783b */ /* 0x000e6e0000000200 */
[C---:B---3--:R-:W-:Y:S08]  /*3cc0*/  HMMA.16816.F32.BF16 R16, R56.reuse, R76, R16 ;  /* 0x0000004c3810723c */ /* 0x048ff00000041810 */
[----:B------:R-:W-:Y:S08]  /*3cd0*/  HMMA.16816.F32.BF16 R12, R56, R78, R12 ;  /* 0x0000004e380c723c */ /* 0x000ff0000004180c */
[C---:B------:R-:W-:Y:S01]  /*3ce0*/  HMMA.16816.F32.BF16 R76, R72.reuse, R68, R64 ;  /* 0x00000044484c723c */ /* 0x040fe20000041840 */
[----:B------:R-:W2:Y:S07]  /*3cf0*/  LDSM.16.M88.4 R64, [R89+0xa800] ;  /* 0x00a800005940783b */ /* 0x000eae0000000200 */
[C---:B------:R-:W-:Y:S08]  /*3d00*/  HMMA.16816.F32.BF16 R32, R72.reuse, R44, R32 ;  /* 0x0000002c4820723c */ /* 0x040ff00000041820 */
[----:B------:R-:W-:Y:S01]  /*3d10*/  HMMA.16816.F32.BF16 R28, R72, R46, R28 ;  /* 0x0000002e481c723c */ /* 0x000fe2000004181c */
[----:B------:R-:W3:Y:S07]  /*3d20*/  LDSM.16.M88.4 R44, [R88+0xb800] ;  /* 0x00b80000582c783b */ /* 0x000eee0000000200 */
[C---:B----4-:R-:W-:Y:S08]  /*3d30*/  HMMA.16816.F32.BF16 R16, R24.reuse, R20, R16 ;  /* 0x000000141810723c */ /* 0x050ff00000041810 */
[----:B------:R-:W-:Y:S01]  /*3d40*/  HMMA.16816.F32.BF16 R12, R24, R22, R12 ;  /* 0x00000016180c723c */ /* 0x000fe2000004180c */
[----:B------:R-:W-:Y:S07]  /*3d50*/  LDSM.16.M88.4 R20, [R87+0xa800] ;  /* 0x00a800005714783b */ /* 0x000fee0000000200 */
[C---:B------:R-:W-:Y:S08]  /*3d60*/  HMMA.16816.F32.BF16 R40, R56.reuse, R52, R40 ;  /* 0x000000343828723c */ /* 0x040ff00000041828 */
[----:B------:R-:W-:Y:S08]  /*3d70*/  HMMA.16816.F32.BF16 R36, R56, R54, R36 ;  /* 0x000000363824723c */ /* 0x000ff00000041824 */
[C---:B-1----:R-:W-:Y:S08]  /*3d80*/  HMMA.16816.F32.BF16 R16, R4.reuse, R8, R16 ;  /* 0x000000080410723c */ /* 0x042ff00000041810 */
[----:B------:R-:W-:Y:S01]  /*3d90*/  HMMA.16816.F32.BF16 R12, R4, R10, R12 ;  /* 0x0000000a040c723c */ /* 0x000fe2000004180c */
[----:B------:R-:W1:Y:S07]  /*3da0*/  LDSM.16.M88.4 R8, [R89+0xb800] ;  /* 0x00b800005908783b */ /* 0x000e6e0000000200 */
[----:B------:R-:W-:Y:S03]  /*3db0*/  HMMA.16816.F32.BF16 R60, R72, R70, R60 ;  /* 0x00000046483c723c */ /* 0x000fe6000004183c */
[----:B------:R-:W-:Y:S01]  /*3dc0*/  FMUL.FTZ R17, R17, UR4 ;  /* 0x0000000411117c20 */ /* 0x000fe20008410000 */
[----:B------:R-:W-:Y:S01]  /*3dd0*/  FMUL.FTZ R19, R19, UR4 ;  /* 0x0000000413137c20 */ /* 0x000fe20008410000 */
[----:B------:R-:W-:Y:S01]  /*3de0*/  FMUL.FTZ R16, R16, UR4 ;  /* 0x0000000410107c20 */ /* 0x000fe20008410000 */
[----:B------:R-:W-:-:S02]  /*3df0*/  FMUL.FTZ R18, R18, UR4 ;  /* 0x0000000412127c20 */ /* 0x000fc40008410000 */
[----:B--2---:R-:W-:Y:S01]  /*3e00*/  HMMA.16816.F32.BF16 R40, R24, R64, R40 ;  /* 0x000000401828723c */ /* 0x004fe20000041828 */
[----:B------:R-:W2:Y:S02]  /*3e10*/  MUFU.TANH R17, R17 ;  /* 0x0000001100117308 */ /* 0x000ea40000002400 */
[----:B------:R-:W-:Y:S01]  /*3e20*/  FMUL.FTZ R14, R14, UR4 ;  /* 0x000000040e0e7c20 */ /* 0x000fe20008410000 */
[----:B------:R-:W-:Y:S01]  /*3e30*/  FMUL.FTZ R13, R13, UR4 ;  /* 0x000000040d0d7c20 */ /* 0x000fe20008410000 */
[----:B------:R-:W-:-:S03]  /*3e40*/  FMUL.FTZ R12, R12, UR4 ;  /* 0x000000040c0c7c20 */ /* 0x000fc60008410000 */
[----:B------:R-:W-:Y:S01]  /*3e50*/  HMMA.16816.F32.BF16 R64, R24, R66, R36 ;  /* 0x000000421840723c */ /* 0x000fe20000041824 */
[----:B------:R-:W4:Y:S01]  /*3e60*/  LDSM.16.M88.4 R36, [R87+0xb800] ;  /* 0x00b800005724783b */ /* 0x000f220000000200 */
[----:B------:R-:W-:Y:S06]  /*3e70*/  MUFU.TANH R19, R19 ;  /* 0x0000001300137308 */ /* 0x000fec0000002400 */
[C---:B---3--:R-:W-:Y:S02]  /*3e80*/  HMMA.16816.F32.BF16 R60, R56.reuse, R46, R60 ;  /* 0x0000002e383c723c */ /* 0x048fe4000004183c */
[----:B------:R3:W-:Y:S06]  /*3e90*/  MUFU.TANH R55, R12 ;  /* 0x0000000c00377308 */ /* 0x0007ec0000002400 */
[C---:B------:R-:W-:Y:S02]  /*3ea0*/  HMMA.16816.F32.BF16 R32, R56.reuse, R48, R32 ;  /* 0x000000303820723c */ /* 0x040fe40000041820 */
[----:B------:R-:W-:Y:S06]  /*3eb0*/  MUFU.TANH R13, R13 ;  /* 0x0000000d000d7308 */ /* 0x000fec0000002400 */
[----:B------:R-:W-:Y:S01]  /*3ec0*/  HMMA.16816.F32.BF16 R28, R56, R50, R28 ;  /* 0x00000032381c723c */ /* 0x000fe2000004181c */
[----:B------:R-:W5:Y:S01]  /*3ed0*/  LDSM.16.M88.4 R48, [R89+0xb000] ;  /* 0x00b000005930783b */ /* 0x000f620000000200 */
[----:B------:R2:W-:Y:S01]  /*3ee0*/  MUFU.TANH R53, R16 ;  /* 0x0000001000357308 */ /* 0x0005e20000002400 */
[----:B---3--:R-:W-:-:S05]  /*3ef0*/  VIADD R12, R91, 0x8 ;  /* 0x000000085b0c7836 */ /* 0x008fca0000000000 */
[----:B-1----:R-:W-:Y:S01]  /*3f00*/  HMMA.16816.F32.BF16 R60, R24, R10, R60 ;  /* 0x0000000a183c723c */ /* 0x002fe2000004183c */
[----:B------:R-:W-:Y:S01]  /*3f10*/  FMUL.FTZ R11, R15, UR4 ;  /* 0x000000040f0b7c20 */ /* 0x000fe20008410000 */
[----:B------:R-:W-:-:S05]  /*3f20*/  ISETP.GE.AND P3, PT, R12, R135, PT ;  /* 0x000000870c00720c */ /* 0x000fca0003f66270 */
[----:B------:R-:W-:Y:S01]  /*3f30*/  MUFU.TANH R11, R11 ;  /* 0x0000000b000b7308 */ /* 0x000fe20000002400 */
[----:B------:R-:W-:Y:S01]  /*3f40*/  HMMA.16816.F32.BF16 R76, R56, R44, R76 ;  /* 0x0000002c384c723c */ /* 0x000fe2000004184c */
[----:B------:R-:W1:Y:S01]  /*3f50*/  LDSM.16.M88.4 R44, [R87+0xb000] ;  /* 0x00b00000572c783b */ /* 0x000e620000000200 */
[----:B------:R-:W-:-:S04]  /*3f60*/  DEPBAR.LE SB0, 0x0 ;  /* 0x000080000000791a */ /* 0x000fc80000000000 */
[C---:B--2---:R-:W-:Y:S02]  /*3f70*/  VIADD R16, R91.reuse, 0x10 ;  /* 0x000000105b107836 */ /* 0x044fe40000000000 */
[----:B------:R-:W-:Y:S01]  /*3f80*/  HMMA.16816.F32.BF16 R40, R4, R20, R40 ;  /* 0x000000140428723c */ /* 0x000fe20000041828 */
[----:B------:R2:W-:Y:S01]  /*3f90*/  MUFU.TANH R21, R14 ;  /* 0x0000000e00157308 */ /* 0x0005e20000002400 */
[----:B------:R-:W-:-:S06]  /*3fa0*/  VIADD R20, R91, 0x19 ;  /* 0x000000195b147836 */ /* 0x000fcc0000000000 */
[----:B----4-:R-:W-:Y:S08]  /*3fb0*/  HMMA.16816.F32.BF16 R60, R4, R38, R60 ;  /* 0x00000026043c723c */ /* 0x010ff0000004183c */
[----:B------:R-:W-:Y:S01]  /*3fc0*/  HMMA.16816.F32.BF16 R76, R24, R8, R76 ;  /* 0x00000008184c723c */ /* 0x000fe2000004184c */
[----:B--2---:R-:W-:Y:S02]  /*3fd0*/  VIADD R14, R91, 0x1 ;  /* 0x000000015b0e7836 */ /* 0x004fe40000000000 */
[----:B------:R-:W-:Y:S01]  /*3fe0*/  FMUL.FTZ R39, R42, UR4 ;  /* 0x000000042a277c20 */ /* 0x000fe20008410000 */
[----:B------:R-:W-:Y:S01]  /*3ff0*/  FMUL.FTZ R15, R40, UR4 ;  /* 0x00000004280f7c20 */ /* 0x000fe20008410000 */
[----:B------:R-:W-:Y:S01]  /*4000*/  FMUL.FTZ R9, R43, UR4 ;  /* 0x000000042b097c20 */ /* 0x000fe20008410000 */
[----:B------:R-:W-:-:S02]  /*4010*/  ISETP.GE.AND P6, PT, R14, R135, PT ;  /* 0x000000870e00720c */ /* 0x000fc40003fc6270 */
[C---:B-----5:R-:W-:Y:S01]  /*4020*/  HMMA.16816.F32.BF16 R32, R24.reuse, R48, R32 ;  /* 0x000000301820723c */ /* 0x060fe20000041820 */
[----:B------:R-:W-:Y:S01]  /*4030*/  ISETP.GE.AND P5, PT, R14, R134, PT ;  /* 0x000000860e00720c */ /* 0x000fe20003fa6270 */
[----:B------:R-:W-:Y:S01]  /*4040*/  MUFU.TANH R39, R39 ;  /* 0x0000002700277308 */ /* 0x000fe20000002400 */
[----:B------:R-:W-:Y:S01]  /*4050*/  FMUL.FTZ R62, R62, UR4 ;  /* 0x000000043e3e7c20 */ /* 0x000fe20008410000 */
[----:B------:R-:W-:Y:S01]  /*4060*/  I2FP.F32.U32 R14, R14 ;  /* 0x0000000e000e7245 */ /* 0x000fe20000201000 */
[----:B------:R-:W-:Y:S01]  /*4070*/  FMUL.FTZ R61, R61, UR4 ;  /* 0x000000043d3d7c20 */ /* 0x000fe20008410000 */
[----:B------:R-:W-:Y:S02]  /*4080*/  FMUL.FTZ R63, R63, UR4 ;  /* 0x000000043f3f7c20 */ /* 0x000fe40008410000 */
[----:B------:R-:W-:Y:S01]  /*4090*/  HMMA.16816.F32.BF16 R28, R24, R50, R28 ;  /* 0x00000032181c723c */ /* 0x000fe2000004181c */
[----:B------:R-:W-:Y:S01]  /*40a0*/  FMUL.FTZ R27, R60, UR4 ;  /* 0x000000043c1b7c20 */ /* 0x000fe20008410000 */
[----:B------:R-:W-:Y:S01]  /*40b0*/  MUFU.TANH R15, R15 ;  /* 0x0000000f000f7308 */ /* 0x000fe20000002400 */
[----:B------:R-:W-:-:S05]  /*40c0*/  VIADD R24, R91, 0x21 ;  /* 0x000000215b187836 */ /* 0x000fca0000000000 */
[----:B------:R-:W-:Y:S01]  /*40d0*/  HMMA.16816.F32.BF16 R64, R4, R22, R64 ;  /* 0x000000160440723c */ /* 0x000fe20000041840 */
[----:B------:R-:W-:Y:S01]  /*40e0*/  FMUL.FTZ R23, R41, UR4 ;  /* 0x0000000429177c20 */ /* 0x000fe20008410000 */
[----:B------:R-:W2:Y:S01]  /*40f0*/  MUFU.TANH R27, R27 ;  /* 0x0000001b001b7308 */ /* 0x000ea20000002400 */
[----:B------:R-:W-:-:S05]  /*4100*/  VIADD R22, R91, 0x20 ;  /* 0x000000205b167836 */ /* 0x000fca0000000000 */
[C---:B-1----:R-:W-:Y:S02]  /*4110*/  HMMA.16816.F32.BF16 R32, R4.reuse, R44, R32 ;  /* 0x0000002c0420723c */ /* 0x042fe40000041820 */
[----:B------:R-:W-:Y:S06]  /*4120*/  MUFU.TANH R23, R23 ;  /* 0x0000001700177308 */ /* 0x000fec0000002400 */
[----:B------:R-:W-:Y:S02]  /*4130*/  HMMA.16816.F32.BF16 R28, R4, R46, R28 ;  /* 0x0000002e041c723c */ /* 0x000fe4000004181c */
[----:B------:R-:W-:Y:S01]  /*4140*/  MUFU.TANH R9, R9 ;  /* 0x0000000900097308 */ /* 0x000fe20000002400 */
[----:B------:R-:W-:Y:S01]  /*4150*/  FMUL.FTZ R25, R64, UR4 ;  /* 0x0000000440197c20 */ /* 0x000fe20008410000 */
[----:B------:R-:W-:Y:S01]  /*4160*/  FMUL.FTZ R65, R65, UR4 ;  /* 0x0000000441417c20 */ /* 0x000fe20008410000 */
[----:B------:R-:W-:-:S03]  /*4170*/  FMUL.FTZ R66, R66, UR4 ;  /* 0x0000000442427c20 */ /* 0x000fc60008410000 */
[----:B------:R-:W-:Y:S01]  /*4180*/  HMMA.16816.F32.BF16 R76, R4, R36, R76 ;  /* 0x00000024044c723c */ /* 0x000fe2000004184c */
[----:B------:R-:W-:Y:S01]  /*4190*/  VIADD R4, R91, 0x38 ;  /* 0x000000385b047836 */ /* 0x000fe20000000000 */
[----:B------:R-:W1:Y:S01]  /*41a0*/  MUFU.TANH R5, R62 ;  /* 0x0000003e00057308 */ /* 0x000e620000002400 */
[----:B------:R-:W-:Y:S01]  /*41b0*/  FFMA.FTZ R7, R14, R0, R17 ;  /* 0x000000000e077223 */ /* 0x000fe20000010011 */
[----:B------:R-:W-:Y:S01]  /*41c0*/  FMUL.FTZ R6, R33, UR4 ;  /* 0x0000000421067c20 */ /* 0x000fe20008410000 */
[----:B------:R-:W-:Y:S01]  /*41d0*/  FMUL.FTZ R37, R67, UR4 ;  /* 0x0000000443257c20 */ /* 0x000fe20008410000 */
[CC--:B------:R-:W-:Y:S01]  /*41e0*/  ISETP.GE.AND P4, PT, R4.reuse, R135.reuse, PT ;  /* 0x000000870400720c */ /* 0x0c0fe20003f86270 */
[----:B------:R-:W-:Y:S01]  /*41f0*/  FMUL.FTZ R10, R35, UR4 ;  /* 0x00000004230a7c20 */ /* 0x000fe20008410000 */
[----:B------:R-:W-:Y:S01]  /*4200*/  ISETP.GE.AND P1, PT, R4, R134, PT ;  /* 0x000000860400720c */ /* 0x000fe20003f26270 */
[----:B------:R-:W-:Y:S01]  /*4210*/  FMUL.FTZ R32, R32, UR4 ;  /* 0x0000000420207c20 */ /* 0x000fe20008410000 */
[----:B------:R-:W-:Y:S01]  /*4220*/  I2FP.F32.U32 R4, R4 ;  /* 0x0000000400047245 */ /* 0x000fe20000201000 */
[----:B------:R-:W-:Y:S01]  /*4230*/  MUFU.TANH R25, R25 ;  /* 0x0000001900197308 */ /* 0x000fe20000002400 */
[----:B------:R-:W-:Y:S01]  /*4240*/  FSEL R7, R7, -INF , !P6 ;  /* 0xff80000007077808 */ /* 0x000fe20007000000 */
[----:B------:R-:W-:Y:S01]  /*4250*/  FMUL.FTZ R8, R29, UR4 ;  /* 0x000000041d087c20 */ /* 0x000fe20008410000 */
[----:B------:R-:W-:Y:S01]  /*4260*/  FMUL.FTZ R34, R34, UR4 ;  /* 0x0000000422227c20 */ /* 0x000fe20008410000 */
[-C--:B--2---:R-:W-:Y:S01]  /*4270*/  FFMA.FTZ R27, R4, R0.reuse, R27 ;  /* 0x00000000041b7223 */ /* 0x084fe2000001001b */
[----:B------:R-:W-:Y:S01]  /*4280*/  FMUL.FTZ R30, R30, UR4 ;  /* 0x000000041e1e7c20 */ /* 0x000fe20008410000 */
[----:B------:R-:W-:Y:S01]  /*4290*/  FMUL.FTZ R28, R28, UR4 ;  /* 0x000000041c1c7c20 */ /* 0x000fe20008410000 */
[----:B------:R-:W-:Y:S01]  /*42a0*/  FMUL.FTZ R31, R31, UR4 ;  /* 0x000000041f1f7c20 */ /* 0x000fe20008410000 */
[-C--:B-1----:R-:W-:Y:S01]  /*42b0*/  FFMA.FTZ R5, R4, R0.reuse, R5 ;  /* 0x0000000004057223 */ /* 0x082fe20000010005 */
[----:B------:R-:W-:Y:S01]  /*42c0*/  FFMA.FTZ R4, R14, R0, R19 ;  /* 0x000000000e047223 */ /* 0x000fe20000010013 */
[----:B------:R-:W-:Y:S01]  /*42d0*/  VIADD R14, R91, 0x9 ;  /* 0x000000095b0e7836 */ /* 0x000fe20000000000 */
[----:B------:R-:W-:Y:S01]  /*42e0*/  FSEL R181, R27, -INF , !P4 ;  /* 0xff8000001bb57808 */ /* 0x000fe20006000000 */
[----:B------:R1:W-:Y:S01]  /*42f0*/  MUFU.TANH R19, R6 ;  /* 0x0000000600137308 */ /* 0x0003e20000002400 */
[----:B------:R-:W-:Y:S01]  /*4300*/  FSEL R174, R5, -INF , !P1 ;  /* 0xff80000005ae7808 */ /* 0x000fe20004800000 */
[----:B------:R-:W-:Y:S01]  /*4310*/  FMUL.FTZ R79, R79, UR4 ;  /* 0x000000044f4f7c20 */ /* 0x000fe20008410000 */
[-C--:B------:R-:W-:Y:S01]  /*4320*/  ISETP.GE.AND P4, PT, R12, R134.reuse, PT ;  /* 0x000000860c00720c */ /* 0x080fe20003f86270 */
[----:B------:R-:W-:Y:S01]  /*4330*/  FMUL.FTZ R77, R77, UR4 ;  /* 0x000000044d4d7c20 */ /* 0x000fe20008410000 */
[----:B------:R-:W-:Y:S01]  /*4340*/  ISETP.GE.AND P1, PT, R14, R135, PT ;  /* 0x000000870e00720c */ /* 0x000fe20003f26270 */
[----:B------:R-:W-:Y:S01]  /*4350*/  FMUL.FTZ R78, R78, UR4 ;  /* 0x000000044e4e7c20 */ /* 0x000fe20008410000 */
[----:B------:R-:W-:Y:S01]  /*4360*/  ISETP.GE.AND P6, PT, R14, R134, PT ;  /* 0x000000860e00720c */ /* 0x000fe20003fc6270 */
[----:B------:R-:W2:Y:S01]  /*4370*/  MUFU.TANH R33, R65 ;  /* 0x0000004100217308 */ /* 0x000ea20000002400 */
[----:B------:R-:W-:Y:S01]  /*4380*/  I2FP.F32.U32 R12, R12 ;  /* 0x0000000c000c7245 */ /* 0x000fe20000201000 */
[----:B------:R-:W-:Y:S01]  /*4390*/  FMUL.FTZ R76, R76, UR4 ;  /* 0x000000044c4c7c20 */ /* 0x000fe20008410000 */
[----:B------:R-:W-:-:S02]  /*43a0*/  I2FP.F32.U32 R14, R14 ;  /* 0x0000000e000e7245 */ /* 0x000fc40000201000 */
[----:B------:R-:W-:Y:S01]  /*43b0*/  FSEL R4, R4, -INF , !P5 ;  /* 0xff80000004047808 */ /* 0x000fe20006800000 */
[-C--:B------:R-:W-:Y:S01]  /*43c0*/  FFMA.FTZ R5, R12, R0.reuse, R55 ;  /* 0x000000000c057223 */ /* 0x080fe20000010037 */
[----:B------:R-:W-:Y:S01]  /*43d0*/  ISETP.GE.AND P5, PT, R16, R135, PT ;  /* 0x000000871000720c */ /* 0x000fe20003fa6270 */
[-C--:B------:R-:W-:Y:S01]  /*43e0*/  FFMA.FTZ R13, R14, R0.reuse, R13 ;  /* 0x000000000e0d7223 */ /* 0x080fe2000001000d */
[-C--:B-1----:R-:W-:Y:S01]  /*43f0*/  FFMA.FTZ R6, R12, R0.reuse, R21 ;  /* 0x000000000c067223 */ /* 0x082fe20000010015 */
[----:B------:R-:W-:Y:S01]  /*4400*/  VIADD R12, R91, 0x11 ;  /* 0x000000115b0c7836 */ /* 0x000fe20000000000 */
[----:B------:R-:W-:Y:S01]  /*4410*/  FSEL R5, R5, -INF , !P3 ;  /* 0xff80000005057808 */ /* 0x000fe20005800000 */
[----:B------:R-:W1:Y:S01]  /*4420*/  MUFU.TANH R29, R66 ;  /* 0x00000042001d7308 */ /* 0x000e620000002400 */
[----:B------:R-:W-:Y:S01]  /*4430*/  FSEL R17, R13, -INF , !P1 ;  /* 0xff8000000d117808 */ /* 0x000fe20004800000 */
[----:B------:R-:W-:Y:S01]  /*4440*/  FFMA.FTZ R11, R14, R0, R11 ;  /* 0x000000000e0b7223 */ /* 0x000fe2000001000b */
[----:B------:R-:W-:Y:S01]  /*4450*/  FSEL R6, R6, -INF , !P4 ;  /* 0xff80000006067808 */ /* 0x000fe20006000000 */
[----:B------:R-:W-:Y:S01]  /*4460*/  VIADD R21, R91, 0x18 ;  /* 0x000000185b157836 */ /* 0x000fe20000000000 */
[----:B------:R-:W-:-:S02]  /*4470*/  ISETP.GE.AND P3, PT, R16, R134, PT ;  /* 0x000000861000720c */ /* 0x000fc40003f66270 */
[C---:B------:R-:W-:Y:S01]  /*4480*/  ISETP.GE.AND P4, PT, R12.reuse, R135, PT ;  /* 0x000000870c00720c */ /* 0x040fe20003f86270 */
[----:B------:R-:W-:Y:S01]  /*4490*/  MUFU.TANH R37, R37 ;  /* 0x0000002500257308 */ /* 0x000fe20000002400 */
[----:B------:R-:W-:Y:S02]  /*44a0*/  ISETP.GE.AND P1, PT, R12, R134, PT ;  /* 0x000000860c00720c */ /* 0x000fe40003f26270 */
[----:B------:R-:W-:Y:S02]  /*44b0*/  I2FP.F32.U32 R16, R16 ;  /* 0x0000001000107245 */ /* 0x000fe40000201000 */
[----:B------:R-:W-:-:S03]  /*44c0*/  I2FP.F32.U32 R12, R12 ;  /* 0x0000000c000c7245 */ /* 0x000fc60000201000 */
[-C--:B------:R-:W-:Y:S01]  /*44d0*/  FFMA.FTZ R14, R16, R0.reuse, R39 ;  /* 0x00000000100e7223 */ /* 0x080fe20000010027 */
[----:B------:R-:W3:Y:S01]  /*44e0*/  MUFU.TANH R27, R32 ;  /* 0x00000020001b7308 */ /* 0x000ee20000002400 */
[-C--:B------:R-:W-:Y:S01]  /*44f0*/  FFMA.FTZ R13, R12, R0.reuse, R23 ;  /* 0x000000000c0d7223 */ /* 0x080fe20000010017 */
[-C--:B------:R-:W-:Y:S01]  /*4500*/  FFMA.FTZ R15, R16, R0.reuse, R15 ;  /* 0x00000000100f7223 */ /* 0x080fe2000001000f */
[----:B------:R-:W-:Y:S01]  /*4510*/  FSEL R16, R11, -INF , !P6 ;  /* 0xff8000000b107808 */ /* 0x000fe20007000000 */
[----:B------:R-:W-:Y:S01]  /*4520*/  FFMA.FTZ R12, R12, R0, R9 ;  /* 0x000000000c0c7223 */ /* 0x000fe20000010009 */
[----:B------:R-:W-:Y:S02]  /*4530*/  FSEL R14, R14, -INF , !P3 ;  /* 0xff8000000e0e7808 */ /* 0x000fe40005800000 */
[----:B------:R-:W-:Y:S01]  /*4540*/  FSEL R13, R13, -INF , !P4 ;  /* 0xff8000000d0d7808 */ /* 0x000fe20006000000 */
[----:B------:R4:W-:Y:S01]  /*4550*/  MUFU.TANH R39, R10 ;  /* 0x0000000a00277308 */ /* 0x0009e20000002400 */
[----:B------:R-:W-:-:S02]  /*4560*/  ISETP.GE.AND P3, PT, R20, R135, PT ;  /* 0x000000871400720c */ /* 0x000fc40003f66270 */
[----:B------:R-:W-:Y:S02]  /*4570*/  ISETP.GE.AND P4, PT, R20, R134, PT ;  /* 0x000000861400720c */ /* 0x000fe40003f86270 */
[----:B------:R-:W-:Y:S02]  /*4580*/  I2FP.F32.U32 R20, R20 ;  /* 0x0000001400147245 */ /* 0x000fe40000201000 */
[----:B------:R-:W-:Y:S01]  /*4590*/  ISETP.GE.AND P6, PT, R21, R135, PT ;  /* 0x000000871500720c */ /* 0x000fe20003fc6270 */
[----:B------:R-:W5:Y:S01]  /*45a0*/  MUFU.TANH R35, R34 ;  /* 0x0000002200237308 */ /* 0x000f620000002400 */
[----:B------:R-:W-:Y:S01]  /*45b0*/  FSEL R15, R15, -INF , !P5 ;  /* 0xff8000000f0f7808 */ /* 0x000fe20006800000 */
[----:B--2---:R-:W-:Y:S01]  /*45c0*/  FFMA.FTZ R9, R20, R0, R33 ;  /* 0x0000000014097223 */ /* 0x004fe20000010021 */
[----:B------:R-:W-:Y:S02]  /*45d0*/  ISETP.GE.AND P5, PT, R21, R134, PT ;  /* 0x000000861500720c */ /* 0x000fe40003fa6270 */
[----:B------:R-:W-:-:S02]  /*45e0*/  FSEL R12, R12, -INF , !P1 ;  /* 0xff8000000c0c7808 */ /* 0x000fc40004800000 */
[----:B------:R-:W-:Y:S01]  /*45f0*/  ISETP.GE.AND P1, PT, R22, R135, PT ;  /* 0x000000871600720c */ /* 0x000fe20003f26270 */
[----:B------:R-:W-:Y:S01]  /*4600*/  MUFU.TANH R41, R28 ;  /* 0x0000001c00297308 */ /* 0x000fe20000002400 */
[----:B----4-:R-:W-:Y:S02]  /*4610*/  I2FP.F32.U32 R10, R21 ;  /* 0x00000015000a7245 */ /* 0x010fe40000201000 */
[----:B------:R-:W-:Y:S02]  /*4620*/  FSEL R9, R9, -INF , !P3 ;  /* 0xff80000009097808 */ /* 0x000fe40005800000 */
[----:B------:R-:W-:Y:S01]  /*4630*/  ISETP.GE.AND P3, PT, R24, R134, PT ;  /* 0x000000861800720c */ /* 0x000fe20003f66270 */
[CC--:B------:R-:W-:Y:S01]  /*4640*/  FFMA.FTZ R11, R10.reuse, R0.reuse, R25 ;  /* 0x000000000a0b7223 */ /* 0x0c0fe20000010019 */
[----:B-1----:R-:W-:Y:S01]  /*4650*/  FFMA.FTZ R10, R10, R0, R29 ;  /* 0x000000000a0a7223 */ /* 0x002fe2000001001d */
[----:B------:R-:W1:Y:S03]  /*4660*/  MUFU.TANH R25, R30 ;  /* 0x0000001e00197308 */ /* 0x000e660000002400 */
[----:B------:R-:W-:-:S02]  /*4670*/  FSEL R11, R11, -INF , !P6 ;  /* 0xff8000000b0b7808 */ /* 0x000fc40007000000 */
[----:B------:R-:W-:Y:S02]  /*4680*/  ISETP.GE.AND P6, PT, R22, R134, PT ;  /* 0x000000861600720c */ /* 0x000fe40003fc6270 */
[----:B------:R-:W-:Y:S01]  /*4690*/  I2FP.F32.U32 R22, R22 ;  /* 0x0000001600167245 */ /* 0x000fe20000201000 */
[----:B------:R2:W4:Y:S01]  /*46a0*/  MUFU.TANH R21, R8 ;  /* 0x0000000800157308 */ /* 0x0005220000002400 */
[----:B------:R-:W-:Y:S02]  /*46b0*/  FSEL R10, R10, -INF , !P5 ;  /* 0xff8000000a0a7808 */ /* 0x000fe40006800000 */
[----:B------:R-:W-:Y:S01]  /*46c0*/  ISETP.GE.AND P5, PT, R24, R135, PT ;  /* 0x000000871800720c */ /* 0x000fe20003fa6270 */
[C---:B---3--:R-:W-:Y:S01]  /*46d0*/  FFMA.FTZ R27, R22.reuse, R0, R27 ;  /* 0x00000000161b7223 */ /* 0x048fe2000001001b */
[----:B------:R-:W-:Y:S01]  /*46e0*/  I2FP.F32.U32 R24, R24 ;  /* 0x0000001800187245 */ /* 0x000fe20000201000 */
[-C--:B-----5:R-:W-:Y:S01]  /*46f0*/  FFMA.FTZ R35, R22, R0.reuse, R35 ;  /* 0x0000000016237223 */ /* 0x0a0fe20000010023 */
[----:B------:R-:W-:Y:S01]  /*4700*/  VIADD R22, R91, 0x30 ;  /* 0x000000305b167836 */ /* 0x000fe20000000000 */
[----:B------:R-:W-:Y:S01]  /*4710*/  MUFU.TANH R79, R79 ;  /* 0x0000004f004f7308 */ /* 0x000fe20000002400 */
[----:B------:R-:W-:Y:S01]  /*4720*/  FSEL R169, R27, -INF , !P1 ;  /* 0xff8000001ba97808 */ /* 0x000fe20004800000 */
[CC--:B------:R-:W-:Y:S01]  /*4730*/  FFMA.FTZ R19, R24.reuse, R0.reuse, R19 ;  /* 0x0000000018137223 */ /* 0x0c0fe20000010013 */
[----:B------:R-:W-:Y:S01]  /*4740*/  FFMA.FTZ R39, R24, R0, R39 ;  /* 0x0000000018277223 */ /* 0x000fe20000010027 */
[----:B------:R-:W-:Y:S01]  /*4750*/  VIADD R24, R91, 0x29 ;  /* 0x000000295b187836 */ /* 0x000fe20000000000 */
[----:B------:R-:W-:-:S02]  /*4760*/  FSEL R142, R35, -INF , !P6 ;  /* 0xff800000238e7808 */ /* 0x000fc40007000000 */
[----:B------:R-:W-:Y:S01]  /*4770*/  FSEL R167, R19, -INF , !P5 ;  /* 0xff80000013a77808 */ /* 0x000fe20006800000 */
[----:B------:R-:W-:Y:S01]  /*4780*/  MUFU.TANH R77, R77 ;  /* 0x0000004d004d7308 */ /* 0x000fe20000002400 */
[----:B--2---:R-:W-:Y:S01]  /*4790*/  FFMA.FTZ R8, R20, R0, R37 ;  /* 0x0000000014087223 */ /* 0x004fe20000010025 */
[----:B------:R-:W-:Y:S01]  /*47a0*/  VIADD R20, R91, 0x28 ;  /* 0x000000285b147836 */ /* 0x000fe20000000000 */
[CC--:B------:R-:W-:Y:S02]  /*47b0*/  ISETP.GE.AND P6, PT, R24.reuse, R135.reuse, PT ;  /* 0x000000871800720c */ /* 0x0c0fe40003fc6270 */
[-C--:B------:R-:W-:Y:S02]  /*47c0*/  ISETP.GE.AND P5, PT, R24, R134.reuse, PT ;  /* 0x000000861800720c */ /* 0x080fe40003fa6270 */
[----:B------:R-:W-:Y:S01]  /*47d0*/  FSEL R8, R8, -INF , !P4 ;  /* 0xff80000008087808 */ /* 0x000fe20006000000 */
[----:B------:R-:W2:Y:S01]  /*47e0*/  MUFU.TANH R31, R31 ;  /* 0x0000001f001f7308 */ /* 0x000ea20000002400 */
[C---:B------:R-:W-:Y:S01]  /*47f0*/  ISETP.GE.AND P4, PT, R20.reuse, R135, PT ;  /* 0x000000871400720c */ /* 0x040fe20003f86270 */
[----:B------:R-:W-:Y:S01]  /*4800*/  BAR.SYNC.DEFER_BLOCKING 0x0 ;  /* 0x0000000000007b1d */ /* 0x000fe20000010000 */
[----:B------:R-:W-:-:S02]  /*4810*/  ISETP.GE.AND P1, PT, R20, R134, PT ;  /* 0x000000861400720c */ /* 0x000fc40003f26270 */
[----:B------:R-:W-:Y:S02]  /*4820*/  I2FP.F32.U32 R20, R20 ;  /* 0x0000001400147245 */ /* 0x000fe40000201000 */
[----:B------:R-:W-:Y:S01]  /*4830*/  I2FP.F32.U32 R24, R24 ;  /* 0x0000001800187245 */ /* 0x000fe20000201000 */
[----:B------:R-:W-:Y:S01]  /*4840*/  MUFU.TANH R23, R76 ;  /* 0x0000004c00177308 */ /* 0x000fe20000002400 */
[----:B------:R-:W-:Y:S01]  /*4850*/  FSEL R140, R39, -INF , !P3 ;  /* 0xff800000278c7808 */ /* 0x000fe20005800000 */
[CC--:B-1----:R-:W-:Y:S01]  /*4860*/  FFMA.FTZ R172, R20.reuse, R0.reuse, R25 ;  /* 0x0000000014ac7223 */ /* 0x0c2fe20000010019 */
[-C--:B------:R-:W-:Y:S01]  /*4870*/  FFMA.FTZ R41, R20, R0.reuse, R41 ;  /* 0x0000000014297223 */ /* 0x080fe20000010029 */
[-C--:B----4-:R-:W-:Y:S01]  /*4880*/  FFMA.FTZ R21, R24, R0.reuse, R21 ;  /* 0x0000000018157223 */ /* 0x090fe20000010015 */
[----:B------:R-:W-:Y:S01]  /*4890*/  VIADD R20, R91, 0x31 ;  /* 0x000000315b147836 */ /* 0x000fe20000000000 */
[----:B------:R-:W-:Y:S02]  /*48a0*/  ISETP.GE.AND P3, PT, R22, R135, PT ;  /* 0x000000871600720c */ /* 0x000fe40003f66270 */
[----:B------:R-:W1:Y:S01]  /*48b0*/  MUFU.TANH R25, R78 ;  /* 0x0000004e00197308 */ /* 0x000e620000002400 */
[----:B------:R-:W-:Y:S01]  /*48c0*/  FSEL R172, R172, -INF , !P1 ;  /* 0xff800000acac7808 */ /* 0x000fe20004800000 */
[----:B--2---:R-:W-:Y:S01]  /*48d0*/  FFMA.FTZ R31, R24, R0, R31 ;  /* 0x00000000181f7223 */ /* 0x004fe2000001001f */
[----:B------:R-:W-:-:S02]  /*48e0*/  FSEL R141, R21, -INF , !P6 ;  /* 0xff800000158d7808 */ /* 0x000fc40007000000 */
[C---:B------:R-:W-:Y:S02]  /*48f0*/  ISETP.GE.AND P1, PT, R20.reuse, R135, PT ;  /* 0x000000871400720c */ /* 0x040fe40003f26270 */
[----:B------:R-:W-:Y:S01]  /*4900*/  ISETP.GE.AND P6, PT, R20, R134, PT ;  /* 0x000000861400720c */ /* 0x000fe20003fc6270 */
[----:B------:R2:W3:Y:S01]  /*4910*/  MUFU.TANH R19, R18 ;  /* 0x0000001200137308 */ /* 0x0004e20000002400 */
[----:B------:R-:W-:Y:S02]  /*4920*/  I2FP.F32.U32 R20, R20 ;  /* 0x0000001400147245 */ /* 0x000fe40000201000 */
[----:B------:R-:W-:Y:S02]  /*4930*/  FSEL R143, R41, -INF , !P4 ;  /* 0xff800000298f7808 */ /* 0x000fe40006000000 */
[----:B------:R-:W-:Y:S01]  /*4940*/  ISETP.GE.AND P4, PT, R22, R134, PT ;  /* 0x000000861600720c */ /* 0x000fe20003f86270 */
[C---:B------:R-:W-:Y:S01]  /*4950*/  FFMA.FTZ R79, R20.reuse, R0, R79 ;  /* 0x00000000144f7223 */ /* 0x040fe2000001004f */
[----:B------:R-:W-:Y:S01]  /*4960*/  I2FP.F32.U32 R22, R22 ;  /* 0x0000001600167245 */ /* 0x000fe20000201000 */
[----:B------:R-:W4:Y:S01]  /*4970*/  MUFU.TANH R61, R61 ;  /* 0x0000003d003d7308 */ /* 0x000f220000002400 */
[----:B------:R-:W-:Y:S01]  /*4980*/  FFMA.FTZ R77, R20, R0, R77 ;  /* 0x00000000144d7223 */ /* 0x000fe2000001004d */
[----:B------:R-:W-:-:S02]  /*4990*/  I2FP.F32.U32 R20, R91 ;  /* 0x0000005b00147245 */ /* 0x000fc40000201000 */
[CC--:B-1----:R-:W-:Y:S01]  /*49a0*/  FFMA.FTZ R25, R22.reuse, R0.reuse, R25 ;  /* 0x0000000016197223 */ /* 0x0c2fe20000010019 */
[----:B------:R-:W-:Y:S01]  /*49b0*/  FSEL R176, R79, -INF , !P6 ;  /* 0xff8000004fb07808 */ /* 0x000fe20007000000 */
[-C--:B------:R-:W-:Y:S01]  /*49c0*/  FFMA.FTZ R23, R22, R0.reuse, R23 ;  /* 0x0000000016177223 */ /* 0x080fe20000010017 */
[----:B------:R-:W-:Y:S01]  /*49d0*/  ISETP.NE.AND P6, PT, R189, 0x1, PT ;  /* 0x00000001bd00780c */ /* 0x000fe20003fc5270 */
[----:B------:R-:W1:Y:S01]  /*49e0*/  MUFU.TANH R63, R63 ;  /* 0x0000003f003f7308 */ /* 0x000e620000002400 */
[----:B--2---:R-:W-:Y:S01]  /*49f0*/  VIADD R18, R91, 0x39 ;  /* 0x000000395b127836 */ /* 0x004fe20000000000 */
[----:B------:R-:W-:Y:S01]  /*4a00*/  FSEL R178, R25, -INF , !P4 ;  /* 0xff80000019b27808 */ /* 0x000fe20006000000 */
[CC--:B------:R-:W-:Y:S01]  /*4a10*/  FFMA.FTZ R53, R20.reuse, R0.reuse, R53 ;  /* 0x0000000014357223 */ /* 0x0c0fe20000010035 */
[----:B------:R-:W-:Y:S01]  /*4a20*/  FSEL R183, R77, -INF , !P1 ;  /* 0xff8000004db77808 */ /* 0x000fe20004800000 */
[----:B---3--:R-:W-:Y:S01]  /*4a30*/  FFMA.FTZ R20, R20, R0, R19 ;  /* 0x0000000014147223 */ /* 0x008fe20000010013 */
[----:B------:R-:W-:-:S02]  /*4a40*/  ISETP.GE.AND P4, PT, R18, R135, PT ;  /* 0x000000871200720c */ /* 0x000fc40003f86270 */
[----:B------:R-:W-:Y:S02]  /*4a50*/  ISETP.GE.AND P1, PT, R18, R134, PT ;  /* 0x000000861200720c */ /* 0x000fe40003f26270 */
[----:B------:R-:W-:Y:S02]  /*4a60*/  I2FP.F32.U32 R18, R18 ;  /* 0x0000001200127245 */ /* 0x000fe40000201000 */
[----:B------:R-:W-:Y:S02]  /*4a70*/  FSEL R182, R31, -INF , !P5 ;  /* 0xff8000001fb67808 */ /* 0x000fe40006800000 */
[----:B------:R-:W-:Y:S01]  /*4a80*/  FSEL R185, R23, -INF , !P3 ;  /* 0xff80000017b97808 */ /* 0x000fe20005800000 */
[CC--:B----4-:R-:W-:Y:S01]  /*4a90*/  FFMA.FTZ R61, R18.reuse, R0.reuse, R61 ;  /* 0x00000000123d7223 */ /* 0x0d0fe2000001003d */
[C---:B------:R-:W-:Y:S01]  /*4aa0*/  ISETP.GE.AND P5, PT, R91.reuse, R135, PT ;  /* 0x000000875b00720c */ /* 0x040fe20003fa6270 */
[----:B-1----:R-:W-:Y:S01]  /*4ab0*/  FFMA.FTZ R63, R18, R0, R63 ;  /* 0x00000000123f7223 */ /* 0x002fe2000001003f */
        /* <DEDUP_REMOVED lines=90> */
.L_x_911:
[----:B------:R3:W-:Y:S02]  /*5060*/  STS.128 [R215+0xb800], RZ ;  /* 0x00b800ffd7007388 */ /* 0x0007e40000000c00 */
.L_x_912:
[----:B------:R-:W-:Y:S05]  /*5070*/  BSYNC.RECONVERGENT B0 ;  /* 0x0000000000007941 */ /* 0x000fea0003800200 */
.L_x_910:
[----:B------:R-:W0:Y:S02]  /*5080*/  LDGDEPBAR ;  /* 0x00000000000079af */ /* 0x000e240000000000 */
.L_x_909:
        /* <DEDUP_REMOVED lines=15> */
[----:B-12---:R-:W-:Y:S02]  /*5180*/  FMNMX.FTZ R23, R179, R20, !PT ;  /* 0x00000014b3177209 */ /* 0x006fe40007810000 */
[----:B------:R-:W-:Y:S02]  /*5190*/  FMNMX.FTZ R22, R170, R21, !PT ;  /* 0x00000015aa167209 */ /* 0x000fe40007810000 */
[----:B------:R-:W-:Y:S01]  /*51a0*/  LOP3.LUT R195, R81, 0x200, R196, 0xf8, !PT ;  /* 0x0000020051c37812 */ /* 0x000fe200078ef8c4 */
[----:B------:R-:W1:Y:S01]  /*51b0*/  SHFL.BFLY PT, R20, R23, 0x2, 0x1f ;  /* 0x0c401f0017147f89 */ /* 0x000e6200000e0000 */
[----:B------:R-:W-:-:S02]  /*51c0*/  MOV R214, 0xffffffff ;  /* 0xffffffff00d67802 */ /* 0x000fc40000000f00 */
[----:B------:R-:W-:Y:S01]  /*51d0*/  LEA R195, R195, UR5, 0x1 ;  /* 0x00000005c3c37c11 */ /* 0x000fe2000f8e08ff */
[----:B------:R-:W2:Y:S03]  /*51e0*/  SHFL.BFLY PT, R21, R22, 0x2, 0x1f ;  /* 0x0c401f0016157f89 */ /* 0x000ea600000e0000 */
[-C--:B------:R-:W-:Y:S01]  /*51f0*/  IADD3 R171, PT, PT, R80, R195.reuse, RZ ;  /* 0x000000c350ab7210 */ /* 0x080fe20007ffe0ff */
[----:B------:R-:W-:Y:S01]  /*5200*/  LDSM.16.MT88.4 R124, [R195+0xc000] ;  /* 0x00c00000c37c783b */ /* 0x000fe20000004200 */
[----:B------:R-:W-:-:S03]  /*5210*/  IADD3 R165, PT, PT, R152, R195, RZ ;  /* 0x000000c398a57210 */ /* 0x000fc60007ffe0ff */
[----:B------:R-:W-:Y:S01]  /*5220*/  LDSM.16.MT88.4 R116, [R171+0xc000] ;  /* 0x00c00000ab74783b */ /* 0x000fe20000004200 */
[----:B------:R-:W-:-:S03]  /*5230*/  IADD3 R163, PT, PT, R80, R165, RZ ;  /* 0x000000a550a37210 */ /* 0x000fc60007ffe0ff */
[----:B------:R-:W-:Y:S04]  /*5240*/  LDSM.16.MT88.4 R108, [R165+0xc000] ;  /* 0x00c00000a56c783b */ /* 0x000fe80000004200 */
[----:B------:R-:W-:Y:S01]  /*5250*/  LDSM.16.MT88.4 R48, [R171+0xe000] ;  /* 0x00e00000ab30783b */ /* 0x000fe20000004200 */
[----:B-1----:R-:W-:-:S03]  /*5260*/  FMNMX.FTZ R20, R23, R20, !PT ;  /* 0x0000001417147209 */ /* 0x002fc60007810000 */
[----:B------:R-:W-:Y:S01]  /*5270*/  LDSM.16.MT88.4 R100, [R163+0xc000] ;  /* 0x00c00000a364783b */ /* 0x000fe20000004200 */
[----:B--2---:R-:W-:-:S03]  /*5280*/  FMNMX.FTZ R21, R22, R21, !PT ;  /* 0x0000001516157209 */ /* 0x004fc60007810000 */
[----:B------:R-:W1:Y:S04]  /*5290*/  SHFL.BFLY PT, R133, R20, 0x1, 0x1f ;  /* 0x0c201f0014857f89 */ /* 0x000e6800000e0000 */
[----:B------:R-:W2:Y:S04]  /*52a0*/  SHFL.BFLY PT, R132, R21, 0x1, 0x1f ;  /* 0x0c201f0015847f89 */ /* 0x000ea800000e0000 */
[----:B------:R-:W-:Y:S04]  /*52b0*/  LDSM.16.MT88.4 R40, [R195+0xe000] ;  /* 0x00e00000c328783b */ /* 0x000fe80000004200 */
[----:B------:R-:W-:Y:S04]  /*52c0*/  LDSM.16.MT88.4 R56, [R165+0xe000] ;  /* 0x00e00000a538783b */ /* 0x000fe80000004200 */
[----:B------:R-:W-:Y:S04]  /*52d0*/  LDSM.16.MT88.4 R64, [R163+0xe000] ;  /* 0x00e00000a340783b */ /* 0x000fe80000004200 */
[----:B------:R-:W-:Y:S01]  /*52e0*/  LDSM.16.MT88.4 R72, [R195+0x10000] ;  /* 0x01000000c348783b */ /* 0x000fe20000004200 */
[----:B-1----:R-:W-:-:S03]  /*52f0*/  FMNMX.FTZ R133, R20, R133, !PT ;  /* 0x0000008514857209 */ /* 0x002fc60007810000 */
[----:B------:R-:W-:Y:S01]  /*5300*/  LDSM.16.MT88.4 R88, [R165+0x10000] ;  /* 0x01000000a558783b */ /* 0x000fe20000004200 */
[----:B--2---:R-:W-:Y:S01]  /*5310*/  FMNMX.FTZ R132, R21, R132, !PT ;  /* 0x0000008415847209 */ /* 0x004fe20007810000 */
        /* <DEDUP_REMOVED lines=18> */
[----:B------:R-:W-:Y:S01]  /*5440*/  MUFU.EX2 R162, R162 ;  /* 0x000000a200a27308 */ /* 0x000fe20000000800 */
[--C-:B------:R-:W-:Y:S01]  /*5450*/  FFMA.FTZ R153, R13, UR4, -R180.reuse ;  /* 0x000000040d997c23 */ /* 0x100fe200080108b4 */
[--C-:B------:R-:W-:Y:S01]  /*5460*/  FFMA.FTZ R151, R14, UR4, -R175.reuse ;  /* 0x000000040e977c23 */ /* 0x100fe200080108af */
[--C-:B------:R-:W-:Y:S01]  /*5470*/  FFMA.FTZ R150, R12, UR4, -R175.reuse ;  /* 0x000000040c967c23 */ /* 0x100fe200080108af */
[--C-:B------:R-:W-:Y:S01]  /*5480*/  FFMA.FTZ R149, R11, UR4, -R180.reuse ;  /* 0x000000040b957c23 */ /* 0x100fe200080108b4 */
[----:B------:R-:W-:Y:S01]  /*5490*/  LDSM.16.MT88.4 R12, [R165+0xc800] ;  /* 0x00c80000a50c783b */ /* 0x000fe20000004200 */
[--C-:B------:R-:W-:Y:S01]  /*54a0*/  FFMA.FTZ R148, R9, UR4, -R180.reuse ;  /* 0x0000000409947c23 */ /* 0x100fe200080108b4 */
[--C-:B------:R-:W-:Y:S01]  /*54b0*/  FFMA.FTZ R147, R10, UR4, -R175.reuse ;  /* 0x000000040a937c23 */ /* 0x100fe200080108af */
[----:B------:R-:W2:Y:S01]  /*54c0*/  MUFU.EX2 R161, R161 ;  /* 0x000000a100a17308 */ /* 0x000ea20000000800 */
[--C-:B------:R-:W-:Y:S01]  /*54d0*/  FFMA.FTZ R146, R8, UR4, -R175.reuse ;  /* 0x0000000408927c23 */ /* 0x100fe200080108af */
[----:B------:R-:W-:Y:S01]  /*54e0*/  LDSM.16.MT88.4 R16, [R165+0xe800] ;  /* 0x00e80000a510783b */ /* 0x000fe20000004200 */
[--C-:B------:R-:W-:Y:S01]  /*54f0*/  FFMA.FTZ R164, R169, UR4, -R180.reuse ;  /* 0x00000004a9a47c23 */ /* 0x100fe200080108b4 */
[--C-:B------:R-:W-:Y:S01]  /*5500*/  FFMA.FTZ R167, R167, UR4, -R180.reuse ;  /* 0x00000004a7a77c23 */ /* 0x100fe200080108b4 */
[--C-:B------:R-:W-:Y:S01]  /*5510*/  FFMA.FTZ R166, R143, UR4, -R180.reuse ;  /* 0x000000048fa67c23 */ /* 0x100fe200080108b4 */
[----:B------:R-:W-:Y:S01]  /*5520*/  LDSM.16.MT88.4 R8, [R195+0xe800] ;  /* 0x00e80000c308783b */ /* 0x000fe20000004200 */
[--C-:B------:R-:W-:Y:S01]  /*5530*/  FFMA.FTZ R169, R141, UR4, -R180.reuse ;  /* 0x000000048da97c23 */ /* 0x100fe200080108b4 */
        /* <DEDUP_REMOVED lines=8> */
[----:B------:R-:W4:Y:S01]  /*55c0*/  MUFU.EX2 R157, R157 ;  /* 0x0000009d009d7308 */ /* 0x000f220000000800 */
[----:B--2---:R-:W-:Y:S01]  /*55d0*/  F2FP.BF16.F32.PACK_AB R96, R161, R162 ;  /* 0x000000a2a160723e */ /* 0x004fe200000010ff */
[----:B------:R-:W-:Y:S01]  /*55e0*/  LDSM.16.MT88.4 R24, [R163+0xc800] ;  /* 0x00c80000a318783b */ /* 0x000fe20000004200 */
[--C-:B------:R-:W-:Y:S01]  /*55f0*/  FFMA.FTZ R182, R185, UR4, -R180.reuse ;  /* 0x00000004b9b67c23 */ /* 0x100fe200080108b4 */
[--C-:B------:R-:W-:Y:S01]  /*5600*/  FFMA.FTZ R183, R183, UR4, -R180.reuse ;  /* 0x00000004b7b77c23 */ /* 0x100fe200080108b4 */
[----:B------:R-:W-:Y:S01]  /*5610*/  FFMA.FTZ R181, R181, UR4, -R180 ;  /* 0x00000004b5b57c23 */ /* 0x000fe200080108b4 */
[----:B------:R-:W-:Y:S01]  /*5620*/  LDSM.16.MT88.4 R140, [R171+0xd000] ;  /* 0x00d00000ab8c783b */ /* 0x000fe20000004200 */
[--C-:B------:R-:W-:Y:S01]  /*5630*/  FFMA.FTZ R178, R178, UR4, -R175.reuse ;  /* 0x00000004b2b27c23 */ /* 0x100fe200080108af */
[----:B------:R-:W-:Y:S01]  /*5640*/  MUFU.EX2 R160, R160 ;  /* 0x000000a000a07308 */ /* 0x000fe20000000800 */
[--C-:B------:R-:W-:Y:S01]  /*5650*/  FFMA.FTZ R179, R176, UR4, -R175.reuse ;  /* 0x00000004b0b37c23 */ /* 0x100fe200080108af */
[--C-:B------:R-:W-:Y:S01]  /*5660*/  FFMA.FTZ R174, R174, UR4, -R175.reuse ;  /* 0x00000004aeae7c23 */ /* 0x100fe200080108af */
[----:B------:R-:W-:Y:S01]  /*5670*/  FFMA.FTZ R223, R170, UR4, -R175 ;  /* 0x00000004aadf7c23 */ /* 0x000fe200080108af */
[----:B------:R-:W-:-:S04]  /*5680*/  FADD.FTZ R161, R162, R161 ;  /* 0x000000a1a2a17221 */ /* 0x000fc80000010000 */
[----:B------:R-:W2:Y:S01]  /*5690*/  MUFU.EX2 R159, R159 ;  /* 0x0000009f009f7308 */ /* 0x000ea20000000800 */
[----:B----4-:R-:W-:Y:S01]  /*56a0*/  F2FP.BF16.F32.PACK_AB R98, R157, R158 ;  /* 0x0000009e9d62723e */ /* 0x010fe200000010ff */
        /* <DEDUP_REMOVED lines=8> */
[----:B----4-:R-:W-:-:S07]  /*5730*/  F2FP.BF16.F32.PACK_AB R99, R155, R156 ;  /* 0x0000009c9b63723e */ /* 0x010fce00000010ff */
        /* <DEDUP_REMOVED lines=48> */
[----:B----4-:R-:W-:-:S05]  /*5a40*/  F2FP.BF16.F32.PACK_AB R5, R150, R151 ;  /* 0x000000979605723e */ /* 0x010fca00000010ff */
[----:B------:R-:W-:Y:S01]  /*5a50*/  HMMA.16816.F32.BF16 R96, R96, R6, RZ ;  /* 0x000000066060723c */ /* 0x000fe200000418ff */
[----:B------:R-:W-:Y:S02]  /*5a60*/  F2FP.BF16.F32.PACK_AB R6, R148, R149 ;  /* 0x000000959406723e */ /* 0x000fe400000010ff */
[----:B-----5:R-:W-:-:S07]  /*5a70*/  F2FP.BF16.F32.PACK_AB R7, R146, R147 ;  /* 0x000000939207723e */ /* 0x020fce00000010ff */
[C---:B------:R-:W-:Y:S08]  /*5a80*/  HMMA.16816.F32.BF16 R112, R4.reuse, R12, R112 ;  /* 0x0000000c0470723c */ /* 0x040ff00000041870 */
        /* <DEDUP_REMOVED lines=31> */
[----:B------:R-:W-:Y:S07]  /*5c80*/  LDSM.16.MT88.4 R20, [R165+0xf000] ;  /* 0x00f00000a514783b */ /* 0x000fee0000004200 */
[C---:B-----5:R-:W-:Y:S08]  /*5c90*/  HMMA.16816.F32.BF16 R92, R4.reuse, R16, R92 ;  /* 0x00000010045c723c */ /* 0x060ff0000004185c */
[----:B------:R-:W-:Y:S01]  /*5ca0*/  HMMA.16816.F32.BF16 R96, R4, R18, R96 ;  /* 0x000000120460723c */ /* 0x000fe20000041860 */
[----:B------:R-:W4:Y:S01]  /*5cb0*/  LDSM.16.MT88.4 R16, [R163+0xf000] ;  /* 0x00f00000a310783b */ /* 0x000f220000004200 */
[----:B---3--:R-:W-:-:S02]  /*5cc0*/  F2FP.BF16.F32.PACK_AB R4, R167, R164 ;  /* 0x000000a4a704723e */ /* 0x008fc400000010ff */
[----:B------:R-:W-:Y:S02]  /*5cd0*/  F2FP.BF16.F32.PACK_AB R5, R173, R168 ;  /* 0x000000a8ad05723e */ /* 0x000fe400000010ff */
        /* <DEDUP_REMOVED lines=58> */
[----:B------:R-:W-:-:S03]  /*6080*/  FADD.FTZ R150, R150, R151 ;  /* 0x0000009796967221 */ /* 0x000fc60000010000 */
        /* <DEDUP_REMOVED lines=142> */
[----:B--2---:R-:W2:Y:S04]  /*6970*/  LDSM.16.M88.4 R8, [R184+UR5+0x6000] ;  /* 0x00600005b808783b */ /* 0x004ea80008000200 */
[----:B------:R-:W5:Y:S04]  /*6980*/  LDSM.16.M88.4 R144, [R184+UR5+0x6800] ;  /* 0x00680005b890783b */ /* 0x000f680008000200 */
[----:B------:R-:W1:Y:S04]  /*6990*/  LDSM.16.M88.4 R160, [R184+UR5+0x7000] ;  /* 0x00700005b8a0783b */ /* 0x000e680008000200 */
[----:B---3--:R-:W3:Y:S04]  /*69a0*/  LDSM.16.M88.4 R12, [R184+UR5+0x7800] ;  /* 0x00780005b80c783b */ /* 0x008ee80008000200 */
[----:B------:R-:W-:Y:S04]  /*69b0*/  LDSM.16.M88.4 R148, [R180] ;  /* 0x00000000b494783b */ /* 0x000fe80000000200 */
[----:B----4-:R-:W4:Y:S04]  /*69c0*/  LDSM.16.M88.4 R16, [R185+0x6000] ;  /* 0x00600000b910783b */ /* 0x010f280000000200 */
[----:B------:R-:W4:Y:S04]  /*69d0*/  LDSM.16.M88.4 R32, [R185+0x6800] ;  /* 0x00680000b920783b */ /* 0x000f280000000200 */
[----:B------:R-:W4:Y:S04]  /*69e0*/  LDSM.16.M88.4 R28, [R185+0x7000] ;  /* 0x00700000b91c783b */ /* 0x000f280000000200 */
[----:B------:R-:W4:Y:S04]  /*69f0*/  LDSM.16.M88.4 R164, [R185+0x7800] ;  /* 0x00780000b9a4783b */ /* 0x000f280000000200 */
[----:B------:R-:W-:Y:S01]  /*6a00*/  LDSM.16.M88.4 R24, [R199+0x6000] ;  /* 0x00600000c718783b */ /* 0x000fe20000000200 */
[C---:B--2---:R-:W-:Y:S03]  /*6a10*/  HMMA.16816.F32.BF16 R4, R136.reuse, R8, RZ ;  /* 0x000000088804723c */ /* 0x044fe600000418ff */
[----:B------:R-:W-:Y:S04]  /*6a20*/  LDSM.16.M88.4 R172, [R199+0x7000] ;  /* 0x00700000c7ac783b */ /* 0x000fe80000000200 */
[----:B------:R-:W-:Y:S01]  /*6a30*/  LDSM.16.M88.4 R152, [R200+0x6000] ;  /* 0x00600000c898783b */ /* 0x000fe20000000200 */
[C---:B-----5:R-:W-:Y:S03]  /*6a40*/  HMMA.16816.F32.BF16 R20, R136.reuse, R144, RZ ;  /* 0x000000908814723c */ /* 0x060fe600000418ff */
[----:B------:R-:W-:Y:S04]  /*6a50*/  LDSM.16.M88.4 R168, [R200+0x6800] ;  /* 0x00680000c8a8783b */ /* 0x000fe80000000200 */
[----:B------:R-:W-:Y:S01]  /*6a60*/  LDSM.16.M88.4 R176, [R199+0x8800] ;  /* 0x00880000c7b0783b */ /* 0x000fe20000000200 */
[C---:B------:R-:W-:Y:S03]  /*6a70*/  HMMA.16816.F32.BF16 R8, R136.reuse, R10, RZ ;  /* 0x0000000a8808723c */ /* 0x040fe600000418ff */
[----:B------:R-:W0:Y:S05]  /*6a80*/  LDGDEPBAR ;  /* 0x00000000000079af */ /* 0x000e2a0000000000 */
[C---:B------:R-:W-:Y:S08]  /*6a90*/  HMMA.16816.F32.BF16 R144, R136.reuse, R146, RZ ;  /* 0x000000928890723c */ /* 0x040ff000000418ff */
[C---:B-1----:R-:W-:Y:S08]  /*6aa0*/  HMMA.16816.F32.BF16 R140, R136.reuse, R160, RZ ;  /* 0x000000a0888c723c */ /* 0x042ff000000418ff */
[C---:B------:R-:W-:Y:S08]  /*6ab0*/  HMMA.16816.F32.BF16 R160, R136.reuse, R162, RZ ;  /* 0x000000a288a0723c */ /* 0x040ff000000418ff */
[C---:B---3--:R-:W-:Y:S08]  /*6ac0*/  HMMA.16816.F32.BF16 R156, R136.reuse, R12, RZ ;  /* 0x0000000c889c723c */ /* 0x048ff000000418ff */
[----:B------:R-:W-:Y:S01]  /*6ad0*/  HMMA.16816.F32.BF16 R136, R136, R14, RZ ;  /* 0x0000000e8888723c */ /* 0x000fe200000418ff */
[----:B------:R-:W1:Y:S07]  /*6ae0*/  LDSM.16.M88.4 R12, [R186] ;  /* 0x00000000ba0c783b */ /* 0x000e6e0000000200 */
[C---:B----4-:R-:W-:Y:S08]  /*6af0*/  HMMA.16816.F32.BF16 R4, R148.reuse, R16, R4 ;  /* 0x000000109404723c */ /* 0x050ff00000041804 */
[C---:B------:R-:W-:Y:S01]  /*6b00*/  HMMA.16816.F32.BF16 R8, R148.reuse, R18, R8 ;  /* 0x000000129408723c */ /* 0x040fe20000041808 */
[----:B------:R-:W2:Y:S07]  /*6b10*/  LDSM.16.M88.4 R16, [R199+0x6800] ;  /* 0x00680000c710783b */ /* 0x000eae0000000200 */
[C---:B------:R-:W-:Y:S08]  /*6b20*/  HMMA.16816.F32.BF16 R20, R148.reuse, R32, R20 ;  /* 0x000000209414723c */ /* 0x040ff00000041814 */
        /* <DEDUP_REMOVED lines=9> */
[C---:B-1----:R-:W-:Y:S08]  /*6bc0*/  HMMA.16816.F32.BF16 R4, R12.reuse, R24, R4 ;  /* 0x000000180c04723c */ /* 0x042ff00000041804 */
[C---:B------:R-:W-:Y:S01]  /*6bd0*/  HMMA.16816.F32.BF16 R8, R12.reuse, R26, R8 ;  /* 0x0000001a0c08723c */ /* 0x040fe20000041808 */
[----:B------:R-:W-:Y:S07]  /*6be0*/  LDSM.16.M88.4 R24, [R184+UR5+0x8000] ;  /* 0x00800005b818783b */ /* 0x000fee0008000200 */
[C---:B--2---:R-:W-:Y:S08]  /*6bf0*/  HMMA.16816.F32.BF16 R20, R12.reuse, R16, R20 ;  /* 0x000000100c14723c */ /* 0x044ff00000041814 */
[C---:B------:R-:W-:Y:S01]  /*6c00*/  HMMA.16816.F32.BF16 R144, R12.reuse, R18, R144 ;  /* 0x000000120c90723c */ /* 0x040fe20000041890 */
[----:B------:R-:W1:Y:S07]  /*6c10*/  LDSM.16.M88.4 R16, [R181+0x2000] ;  /* 0x00200000b510783b */ /* 0x000e6e0000000200 */
[C---:B------:R-:W-:Y:S08]  /*6c20*/  HMMA.16816.F32.BF16 R140, R12.reuse, R172, R140 ;  /* 0x000000ac0c8c723c */ /* 0x040ff0000004188c */
[C---:B------:R-:W-:Y:S01]  /*6c30*/  HMMA.16816.F32.BF16 R160, R12.reuse, R174, R160 ;  /* 0x000000ae0ca0723c */ /* 0x040fe200000418a0 */
[----:B------:R-:W-:Y:S07]  /*6c40*/  LDSM.16.M88.4 R172, [R199+0x9000] ;  /* 0x00900000c7ac783b */ /* 0x000fee0000000200 */
[C---:B---3--:R-:W-:Y:S08]  /*6c50*/  HMMA.16816.F32.BF16 R156, R12.reuse, R32, R156 ;  /* 0x000000200c9c723c */ /* 0x048ff0000004189c */
[----:B------:R-:W-:Y:S01]  /*6c60*/  HMMA.16816.F32.BF16 R136, R12, R34, R136 ;  /* 0x000000220c88723c */ /* 0x000fe20000041888 */
[----:B------:R-:W2:Y:S04]  /*6c70*/  LDSM.16.M88.4 R12, [R184+UR5+0x8800] ;  /* 0x00880005b80c783b */ /* 0x000ea80008000200 */
[----:B------:R-:W3:Y:S03]  /*6c80*/  LDSM.16.M88.4 R32, [R184+UR5+0x9000] ;  /* 0x00900005b820783b */ /* 0x000ee60008000200 */
[C---:B----4-:R-:W-:Y:S08]  /*6c90*/  HMMA.16816.F32.BF16 R4, R28.reuse, R152, R4 ;  /* 0x000000981c04723c */ /* 0x050ff00000041804 */
[C---:B------:R-:W-:Y:S01]  /*6ca0*/  HMMA.16816.F32.BF16 R8, R28.reuse, R154, R8 ;  /* 0x0000009a1c08723c */ /* 0x040fe20000041808 */
[----:B------:R-:W4:Y:S07]  /*6cb0*/  LDSM.16.M88.4 R152, [R184+UR5+0x9800] ;  /* 0x00980005b898783b */ /* 0x000f2e0008000200 */
[C---:B------:R-:W-:Y:S08]  /*6cc0*/  HMMA.16816.F32.BF16 R20, R28.reuse, R168, R20 ;  /* 0x000000a81c14723c */ /* 0x040ff00000041814 */
[C---:B------:R-:W-:Y:S01]  /*6cd0*/  HMMA.16816.F32.BF16 R144, R28.reuse, R170, R144 ;  /* 0x000000aa1c90723c */ /* 0x040fe20000041890 */
[----:B------:R-:W-:Y:S07]  /*6ce0*/  LDSM.16.M88.4 R168, [R199+0x9800] ;  /* 0x00980000c7a8783b */ /* 0x000fee0000000200 */
[C---:B-----5:R-:W-:Y:S08]  /*6cf0*/  HMMA.16816.F32.BF16 R140, R28.reuse, R164, R140 ;  /* 0x000000a41c8c723c */ /* 0x060ff0000004188c */
        /* <DEDUP_REMOVED lines=34> */
[----:B------:R-:W4:Y:S07]  /*6f20*/  LDSM.16.M88.4 R16, [R184+UR5+0xa000] ;  /* 0x00a00005b810783b */ /* 0x000f2e0008000200 */
[C---:B------:R-:W-:Y:S08]  /*6f30*/  HMMA.16816.F32.BF16 R20, R152.reuse, R176, R20 ;  /* 0x000000b09814723c */ /* 0x040ff00000041814 */
[C---:B------:R-:W-:Y:S01]  /*6f40*/  HMMA.16816.F32.BF16 R144, R152.reuse, R178, R144 ;  /* 0x000000b29890723c */ /* 0x040fe20000041890 */
[----:B------:R-:W4:Y:S07]  /*6f50*/  LDSM.16.M88.4 R176, [R184+UR5+0xb800] ;  /* 0x00b80005b8b0783b */ /* 0x000f2e0008000200 */
[C---:B------:R-:W-:Y:S08]  /*6f60*/  HMMA.16816.F32.BF16 R140, R152.reuse, R172, R140 ;  /* 0x000000ac988c723c */ /* 0x040ff0000004188c */
[C---:B------:R-:W-:Y:S01]  /*6f70*/  HMMA.16816.F32.BF16 R160, R152.reuse, R174, R160 ;  /* 0x000000ae98a0723c */ /* 0x040fe200000418a0 */
[----:B------:R-:W-:Y:S07]  /*6f80*/  LDSM.16.M88.4 R172, [R200+0xa000] ;  /* 0x00a00000c8ac783b */ /* 0x000fee0000000200 */
[C---:B------:R-:W-:Y:S08]  /*6f90*/  HMMA.16816.F32.BF16 R156, R152.reuse, R168, R156 ;  /* 0x000000a8989c723c */ /* 0x040ff0000004189c */
[----:B------:R-:W-:Y:S01]  /*6fa0*/  HMMA.16816.F32.BF16 R136, R152, R170, R136 ;  /* 0x000000aa9888723c */ /* 0x000fe20000041888 */
[----:B------:R-:W-:Y:S04]  /*6fb0*/  LDSM.16.M88.4 R152, [R180+0x4000] ;  /* 0x00400000b498783b */ /* 0x000fe80000000200 */
[----:B------:R-:W-:Y:S03]  /*6fc0*/  LDSM.16.M88.4 R168, [R185+0xa800] ;  /* 0x00a80000b9a8783b */ /* 0x000fe60000000200 */
[C---:B-1----:R-:W-:Y:S01]  /*6fd0*/  HMMA.16816.F32.BF16 R4, R12.reuse, R28, R4 ;  /* 0x0000001c0c04723c */ /* 0x042fe20000041804 */
[----:B------:R-:W-:Y:S07]  /*6fe0*/  LDSM.16.M88.4 R180, [R184+UR5+0xb000] ;  /* 0x00b00005b8b4783b */ /* 0x000fee0008000200 */
[C---:B------:R-:W-:Y:S01]  /*6ff0*/  HMMA.16816.F32.BF16 R8, R12.reuse, R30, R8 ;  /* 0x0000001e0c08723c */ /* 0x040fe20000041808 */
[----:B------:R-:W1:Y:S07]  /*7000*/  LDSM.16.M88.4 R28, [R185+0xa000] ;  /* 0x00a00000b91c783b */ /* 0x000e6e0000000200 */
[C---:B--2---:R-:W-:Y:S08]  /*7010*/  HMMA.16816.F32.BF16 R20, R12.reuse, R148, R20 ;  /* 0x000000940c14723c */ /* 0x044ff00000041814 */
[C---:B------:R-:W-:Y:S01]  /*7020*/  HMMA.16816.F32.BF16 R144, R12.reuse, R150, R144 ;  /* 0x000000960c90723c */ /* 0x040fe20000041890 */
[----:B------:R-:W-:Y:S07]  /*7030*/  LDSM.16.M88.4 R148, [R185+0xb800] ;  /* 0x00b80000b994783b */ /* 0x000fee0000000200 */
[C---:B---3--:R-:W-:Y:S08]  /*7040*/  HMMA.16816.F32.BF16 R140, R12.reuse, R24, R140 ;  /* 0x000000180c8c723c */ /* 0x048ff0000004188c */
[C---:B------:R-:W-:Y:S01]  /*7050*/  HMMA.16816.F32.BF16 R160, R12.reuse, R26, R160 ;  /* 0x0000001a0ca0723c */ /* 0x040fe200000418a0 */
[----:B------:R-:W2:Y:S07]  /*7060*/  LDSM.16.M88.4 R24, [R184+UR5+0xa800] ;  /* 0x00a80005b818783b */ /* 0x000eae0008000200 */
[C---:B-----5:R-:W-:Y:S08]  /*7070*/  HMMA.16816.F32.BF16 R156, R12.reuse, R32, R156 ;  /* 0x000000200c9c723c */ /* 0x060ff0000004189c */
[----:B------:R-:W-:Y:S01]  /*7080*/  HMMA.16816.F32.BF16 R136, R12, R34, R136 ;  /* 0x000000220c88723c */ /* 0x000fe20000041888 */
[----:B------:R-:W-:Y:S04]  /*7090*/  LDSM.16.M88.4 R32, [R186+0x4000] ;  /* 0x00400000ba20783b */ /* 0x000fe80000000200 */
[----:B------:R-:W3:Y:S03]  /*70a0*/  LDSM.16.M88.4 R12, [R199+0xa000] ;  /* 0x00a00000c70c783b */ /* 0x000ee60000000200 */
[C---:B----4-:R-:W-:Y:S08]  /*70b0*/  HMMA.16816.F32.BF16 R4, R164.reuse, R16, R4 ;  /* 0x00000010a404723c */ /* 0x050ff00000041804 */
[C---:B------:R-:W-:Y:S01]  /*70c0*/  HMMA.16816.F32.BF16 R8, R164.reuse, R18, R8 ;  /* 0x00000012a408723c */ /* 0x040fe20000041808 */
[----:B------:R-:W4:Y:S04]  /*70d0*/  LDSM.16.M88.4 R16, [R187+0x4000] ;  /* 0x00400000bb10783b */ /* 0x000f280000000200 */
[----:B------:R-:W-:Y:S03]  /*70e0*/  LDSM.16.M88.4 R184, [R185+0xb000] ;  /* 0x00b00000b9b8783b */ /* 0x000fe60000000200 */
[----:B------:R-:W-:Y:S08]  /*70f0*/  HMMA.16816.F32.BF16 R136, R164, R178, R136 ;  /* 0x000000b2a488723c */ /* 0x000ff00000041888 */
[C---:B-1----:R-:W-:Y:S08]  /*7100*/  HMMA.16816.F32.BF16 R4, R152.reuse, R28, R4 ;  /* 0x0000001c9804723c */ /* 0x042ff00000041804 */
[----:B------:R-:W-:Y:S01]  /*7110*/  HMMA.16816.F32.BF16 R8, R152, R30, R8 ;  /* 0x0000001e9808723c */ /* 0x000fe20000041808 */
[----:B------:R-:W1:Y:S07]  /*7120*/  LDSM.16.M88.4 R28, [R199+0xa800] ;  /* 0x00a80000c71c783b */ /* 0x000e6e0000000200 */
[----:B--2---:R-:W-:Y:S08]  /*7130*/  HMMA.16816.F32.BF16 R20, R164, R24, R20 ;  /* 0x00000018a414723c */ /* 0x004ff00000041814 */
[----:B---3--:R-:W-:Y:S08]  /*7140*/  HMMA.16816.F32.BF16 R4, R32, R12, R4 ;  /* 0x0000000c2004723c */ /* 0x008ff00000041804 */
[----:B------:R-:W-:Y:S01]  /*7150*/  HMMA.16816.F32.BF16 R144, R164, R26, R144 ;  /* 0x0000001aa490723c */ /* 0x000fe20000041890 */
[----:B------:R-:W2:Y:S07]  /*7160*/  LDSM.16.M88.4 R24, [R199+0xb800] ;  /* 0x00b80000c718783b */ /* 0x000eae0000000200 */
[----:B------:R-:W-:Y:S01]  /*7170*/  HMMA.16816.F32.BF16 R8, R32, R14, R8 ;  /* 0x0000000e2008723c */ /* 0x000fe20000041808 */
[----:B------:R-:W3:Y:S07]  /*7180*/  LDSM.16.M88.4 R12, [R200+0xa800] ;  /* 0x00a80000c80c783b */ /* 0x000eee0000000200 */
[----:B----4-:R-:W-:Y:S08]  /*7190*/  HMMA.16816.F32.BF16 R4, R16, R172, R4 ;  /* 0x000000ac1004723c */ /* 0x010ff00000041804 */
[----:B------:R-:W-:Y:S08]  /*71a0*/  HMMA.16816.F32.BF16 R20, R152, R168, R20 ;  /* 0x000000a89814723c */ /* 0x000ff00000041814 */
[----:B------:R-:W-:Y:S01]  /*71b0*/  HMMA.16816.F32.BF16 R8, R16, R174, R8 ;  /* 0x000000ae1008723c */ /* 0x000fe20000041808 */
[----:B------:R-:W4:Y:S02]  /*71c0*/  LDSM.16.M88.4 R172, [R200+0xb800] ;  /* 0x00b80000c8ac783b */ /* 0x000f240000000200 */
[----:B------:R-:W-:Y:S01]  /*71d0*/  FMUL.FTZ R4, R4, UR4 ;  /* 0x0000000404047c20 */ /* 0x000fe20008410000 */
[----:B------:R-:W-:Y:S01]  /*71e0*/  FMUL.FTZ R5, R5, UR4 ;  /* 0x0000000405057c20 */ /* 0x000fe20008410000 */
[----:B------:R-:W-:-:S02]  /*71f0*/  FMUL.FTZ R6, R6, UR4 ;  /* 0x0000000406067c20 */ /* 0x000fc40008410000 */
[----:B------:R-:W-:Y:S01]  /*7200*/  MUFU.TANH R169, R4 ;  /* 0x0000000400a97308 */ /* 0x000fe20000002400 */
[----:B------:R-:W-:Y:S07]  /*7210*/  HMMA.16816.F32.BF16 R136, R152, R150, R136 ;  /* 0x000000969888723c */ /* 0x000fee0000041888 */
[----:B------:R-:W-:Y:S01]  /*7220*/  MUFU.TANH R151, R5 ;  /* 0x0000000500977308 */ /* 0x000fe20000002400 */
[----:B-1----:R-:W-:Y:S01]  /*7230*/  HMMA.16816.F32.BF16 R20, R32, R28, R20 ;  /* 0x0000001c2014723c */ /* 0x002fe20000041814 */
[----:B------:R-:W-:-:S02]  /*7240*/  FMUL.FTZ R29, R7, UR4 ;  /* 0x00000004071d7c20 */ /* 0x000fc40008410000 */
[----:B------:R-:W-:Y:S01]  /*7250*/  FMUL.FTZ R8, R8, UR4 ;  /* 0x0000000408087c20 */ /* 0x000fe20008410000 */
[----:B------:R-:W-:-:S03]  /*7260*/  FMUL.FTZ R9, R9, UR4 ;  /* 0x0000000409097c20 */ /* 0x000fc60008410000 */
[----:B------:R1:W5:Y:S01]  /*7270*/  MUFU.TANH R179, R6 ;  /* 0x0000000600b37308 */ /* 0x0003620000002400 */
[----:B------:R-:W-:Y:S01]  /*7280*/  HMMA.16816.F32.BF16 R144, R152, R170, R144 ;  /* 0x000000aa9890723c */ /* 0x000fe20000041890 */
[----:B------:R-:W-:-:S06]  /*7290*/  FMUL.FTZ R171, R10, UR4 ;  /* 0x000000040aab7c20 */ /* 0x000fcc0008410000 */
[----:B------:R-:W-:Y:S01]  /*72a0*/  MUFU.TANH R29, R29 ;  /* 0x0000001d001d7308 */ /* 0x000fe20000002400 */
[----:B------:R-:W-:Y:S07]  /*72b0*/  HMMA.16816.F32.BF16 R140, R164, R180, R140 ;  /* 0x000000b4a48c723c */ /* 0x000fee000004188c */
[----:B------:R-:W-:Y:S01]  /*72c0*/  MUFU.TANH R171, R171 ;  /* 0x000000ab00ab7308 */ /* 0x000fe20000002400 */
[----:B-1----:R-:W1:Y:S01]  /*72d0*/  LDSM.16.M88.4 R4, [R199+0xb000] ;  /* 0x00b00000c704783b */ /* 0x002e620000000200 */
[----:B--2---:R-:W-:Y:S06]  /*72e0*/  HMMA.16816.F32.BF16 R136, R32, R26, R136 ;  /* 0x0000001a2088723c */ /* 0x004fec0000041888 */
[----:B------:R-:W-:Y:S02]  /*72f0*/  MUFU.TANH R27, R8 ;  /* 0x00000008001b7308 */ /* 0x000fe40000002400 */
[----:B---3--:R-:W-:Y:S01]  /*7300*/  HMMA.16816.F32.BF16 R20, R16, R12, R20 ;  /* 0x0000000c1014723c */ /* 0x008fe20000041814 */
[----:B------:R-:W-:-:S05]  /*7310*/  IMAD.SHL.U32 R12, R192, 0x2, RZ ;  /* 0x00000002c00c7824 */ /* 0x000fca00078e00ff */
[----:B------:R2:W-:Y:S01]  /*7320*/  MUFU.TANH R13, R9 ;  /* 0x00000009000d7308 */ /* 0x0005e20000002400 */
[----:B------:R-:W-:Y:S01]  /*7330*/  LOP3.LUT R12, R12, 0x6, RZ, 0xc0, !PT ;  /* 0x000000060c0c7812 */ /* 0x000fe200078ec0ff */
[----:B------:R-:W-:Y:S01]  /*7340*/  HMMA.16816.F32.BF16 R144, R32, R30, R144 ;  /* 0x0000001e2090723c */ /* 0x000fe20000041890 */
[----:B------:R-:W-:-:S03]  /*7350*/  FMUL.FTZ R31, R11, UR4 ;  /* 0x000000040b1f7c20 */ /* 0x000fc60008410000 */
[----:B------:R-:W-:-:S03]  /*7360*/  IMAD R12, R189, 0x40, R12 ;  /* 0x00000040bd0c7824 */ /* 0x000fc600078e020c */
[----:B------:R-:W-:Y:S01]  /*7370*/  MUFU.TANH R31, R31 ;  /* 0x0000001f001f7308 */ /* 0x000fe20000002400 */
[----:B------:R-:W-:Y:S03]  /*7380*/  HMMA.16816.F32.BF16 R140, R152, R184, R140 ;  /* 0x000000b8988c723c */ /* 0x000fe6000004188c */
[----:B------:R-:W-:Y:S01]  /*7390*/  FMUL.FTZ R20, R20, UR4 ;  /* 0x0000000414147c20 */ /* 0x000fe20008410000 */
[----:B------:R-:W-:Y:S01]  /*73a0*/  FMUL.FTZ R22, R22, UR4 ;  /* 0x0000000416167c20 */ /* 0x000fe20008410000 */
[----:B------:R-:W-:Y:S01]  /*73b0*/  FMUL.FTZ R21, R21, UR4 ;  /* 0x0000000415157c20 */ /* 0x000fe20008410000 */
[----:B------:R-:W-:Y:S01]  /*73c0*/  FMUL.FTZ R23, R23, UR4 ;  /* 0x0000000417177c20 */ /* 0x000fe20008410000 */
[----:B--2---:R-:W2:Y:S01]  /*73d0*/  LDSM.16.M88.4 R8, [R200+0xb000] ;  /* 0x00b00000c808783b */ /* 0x004ea20000000200 */
[----:B------:R-:W-:Y:S01]  /*73e0*/  HMMA.16816.F32.BF16 R160, R164, R182, R160 ;  /* 0x000000b6a4a0723c */ /* 0x000fe200000418a0 */
[----:B------:R-:W-:-:S04]  /*73f0*/  DEPBAR.LE SB0, 0x0 ;  /* 0x000080000000791a */ /* 0x000fc80000000000 */
[----:B------:R-:W-:Y:S03]  /*7400*/  MUFU.TANH R21, R21 ;  /* 0x0000001500157308 */ /* 0x000fe60000002400 */
[----:B----4-:R-:W-:Y:S05]  /*7410*/  HMMA.16816.F32.BF16 R136, R16, R174, R136 ;  /* 0x000000ae1088723c */ /* 0x010fea0000041888 */
[----:B------:R-:W-:Y:S03]  /*7420*/  MUFU.TANH R175, R20 ;  /* 0x0000001400af7308 */ /* 0x000fe60000002400 */
[----:B-1----:R-:W-:Y:S01]  /*7430*/  HMMA.16816.F32.BF16 R140, R32, R4, R140 ;  /* 0x00000004208c723c */ /* 0x002fe2000004188c */
[----:B------:R-:W-:-:S05]  /*7440*/  VIADD R5, R12, 0xffffff80 ;  /* 0xffffff800c057836 */ /* 0x000fca0000000000 */
[----:B------:R-:W-:Y:S02]  /*7450*/  I2FP.F32.U32 R4, R5 ;  /* 0x0000000500047245 */ /* 0x000fe40000201000 */
[----:B------:R-:W-:Y:S01]  /*7460*/  HMMA.16816.F32.BF16 R160, R152, R186, R160 ;  /* 0x000000ba98a0723c */ /* 0x000fe200000418a0 */
[C---:B------:R-:W-:Y:S02]  /*7470*/  ISETP.GE.AND P5, PT, R5.reuse, R135, PT ;  /* 0x000000870500720c */ /* 0x040fe40003fa6270 */
[----:B------:R-:W-:Y:S01]  /*7480*/  FMUL.FTZ R136, R136, UR4 ;  /* 0x0000000488887c20 */ /* 0x000fe20008410000 */
[----:B------:R-:W-:Y:S01]  /*7490*/  FMUL.FTZ R138, R138, UR4 ;  /* 0x000000048a8a7c20 */ /* 0x000fe20008410000 */
[----:B------:R-:W-:Y:S01]  /*74a0*/  BAR.SYNC.DEFER_BLOCKING 0x0 ;  /* 0x0000000000007b1d */ /* 0x000fe20000010000 */
[----:B------:R-:W-:Y:S01]  /*74b0*/  ISETP.GE.AND P6, PT, R5, R134, PT ;  /* 0x000000860500720c */ /* 0x000fe20003fc6270 */
[----:B-----5:R-:W-:Y:S01]  /*74c0*/  FFMA.FTZ R5, R4, R0, R179 ;  /* 0x0000000004057223 */ /* 0x020fe200000100b3 */
[----:B------:R-:W-:Y:S03]  /*74d0*/  HMMA.16816.F32.BF16 R156, R164, R176, R156 ;  /* 0x000000b0a49c723c */ /* 0x000fe6000004189c */
[----:B------:R-:W1:Y:S01]  /*74e0*/  MUFU.TANH R165, R136 ;  /* 0x0000008800a57308 */ /* 0x000e620000002400 */
[----:B------:R-:W-:-:S04]  /*74f0*/  FSEL R5, R5, -INF , !P6 ;  /* 0xff80000005057808 */ /* 0x000fc80007000000 */
[C---:B------:R-:W-:Y:S01]  /*7500*/  HMMA.16816.F32.BF16 R144, R16.reuse, R14, R144 ;  /* 0x0000000e1090723c */ /* 0x040fe20000041890 */
[----:B------:R-:W-:Y:S02]  /*7510*/  VIADD R14, R12, 0xffffffb8 ;  /* 0xffffffb80c0e7836 */ /* 0x000fe40000000000 */
[----:B------:R-:W-:Y:S01]  /*7520*/  FFMA.FTZ R15, R4, R0, R169 ;  /* 0x00000000040f7223 */ /* 0x000fe200000100a9 */
[----:B------:R-:W3:Y:S02]  /*7530*/  MUFU.TANH R181, R138 ;  /* 0x0000008a00b57308 */ /* 0x000ee40000002400 */
[----:B------:R-:W-:Y:S02]  /*7540*/  I2FP.F32.U32 R4, R14 ;  /* 0x0000000e00047245 */ /* 0x000fe40000201000 */
[----:B--2---:R-:W-:Y:S01]  /*7550*/  HMMA.16816.F32.BF16 R140, R16, R8, R140 ;  /* 0x00000008108c723c */ /* 0x004fe2000004188c */
[----:B------:R-:W-:Y:S01]  /*7560*/  VIADD R8, R12, 0xffffff81 ;  /* 0xffffff810c087836 */ /* 0x000fe20000000000 */
[----:B------:R-:W-:-:S02]  /*7570*/  FSEL R15, R15, -INF , !P5 ;  /* 0xff8000000f0f7808 */ /* 0x000fc40006800000 */
[----:B------:R-:W2:Y:S01]  /*7580*/  MUFU.TANH R167, R22 ;  /* 0x0000001600a77308 */ /* 0x000ea20000002400 */
[----:B-1----:R-:W-:Y:S01]  /*7590*/  FFMA.FTZ R165, R4, R0, R165 ;  /* 0x0000000004a57223 */ /* 0x002fe200000100a5 */
[CC--:B------:R-:W-:Y:S02]  /*75a0*/  ISETP.GE.AND P5, PT, R14.reuse, R135.reuse, PT ;  /* 0x000000870e00720c */ /* 0x0c0fe40003fa6270 */
[----:B------:R-:W-:Y:S01]  /*75b0*/  ISETP.GE.AND P6, PT, R14, R134, PT ;  /* 0x000000860e00720c */ /* 0x000fe20003fc6270 */
[----:B------:R-:W-:Y:S01]  /*75c0*/  HMMA.16816.F32.BF16 R160, R32, R6, R160 ;  /* 0x0000000620a0723c */ /* 0x000fe200000418a0 */
[----:B------:R-:W-:Y:S01]  /*75d0*/  FSEL R165, R165, -INF , !P5 ;  /* 0xff800000a5a57808 */ /* 0x000fe20006800000 */
[----:B------:R-:W-:Y:S01]  /*75e0*/  VIADD R6, R12, 0xffffff88 ;  /* 0xffffff880c067836 */ /* 0x000fe20000000000 */
[-C--:B------:R-:W-:Y:S01]  /*75f0*/  ISETP.GE.AND P5, PT, R8, R135.reuse, PT ;  /* 0x000000870800720c */ /* 0x080fe20003fa6270 */
[----:B---3--:R-:W-:Y:S01]  /*7600*/  FFMA.FTZ R164, R4, R0, R181 ;  /* 0x0000000004a47223 */ /* 0x008fe200000100b5 */
[----:B------:R-:W-:Y:S01]  /*7610*/  I2FP.F32.U32 R4, R8 ;  /* 0x0000000800047245 */ /* 0x000fe20000201000 */
[----:B------:R1:W3:Y:S01]  /*7620*/  MUFU.TANH R169, R23 ;  /* 0x0000001700a97308 */ /* 0x0002e20000002400 */
[----:B------:R-:W-:Y:S01]  /*7630*/  FMUL.FTZ R144, R144, UR4 ;  /* 0x0000000490907c20 */ /* 0x000fe20008410000 */
[----:B------:R-:W-:Y:S01]  /*7640*/  HMMA.16816.F32.BF16 R156, R152, R148, R156 ;  /* 0x00000094989c723c */ /* 0x000fe2000004189c */
[----:B------:R-:W-:Y:S01]  /*7650*/  FSEL R164, R164, -INF , !P6 ;  /* 0xff800000a4a47808 */ /* 0x000fe20007000000 */
[CC--:B------:R-:W-:Y:S01]  /*7660*/  FFMA.FTZ R9, R4.reuse, R0.reuse, R151 ;  /* 0x0000000004097223 */ /* 0x0c0fe20000010097 */
[----:B------:R-:W-:Y:S01]  /*7670*/  FFMA.FTZ R7, R4, R0, R29 ;  /* 0x0000000004077223 */ /* 0x000fe2000001001d */
[----:B------:R-:W-:Y:S01]  /*7680*/  ISETP.GE.AND P6, PT, R8, R134, PT ;  /* 0x000000860800720c */ /* 0x000fe20003fc6270 */
[----:B------:R-:W-:Y:S01]  /*7690*/  FMUL.FTZ R146, R146, UR4 ;  /* 0x0000000492927c20 */ /* 0x000fe20008410000 */
[----:B------:R-:W-:Y:S01]  /*76a0*/  I2FP.F32.U32 R4, R6 ;  /* 0x0000000600047245 */ /* 0x000fe20000201000 */
[----:B------:R-:W4:Y:S01]  /*76b0*/  MUFU.TANH R177, R144 ;  /* 0x0000009000b17308 */ /* 0x000f220000002400 */
[----:B------:R-:W-:Y:S01]  /*76c0*/  FSEL R9, R9, -INF , !P5 ;  /* 0xff80000009097808 */ /* 0x000fe20006800000 */
[----:B------:R-:W-:Y:S01]  /*76d0*/  FMUL.FTZ R145, R145, UR4 ;  /* 0x0000000491917c20 */ /* 0x000fe20008410000 */
[----:B------:R-:W-:Y:S01]  /*76e0*/  FSEL R7, R7, -INF , !P6 ;  /* 0xff80000007077808 */ /* 0x000fe20007000000 */
[----:B------:R-:W-:Y:S01]  /*76f0*/  FFMA.FTZ R27, R4, R0, R27 ;  /* 0x00000000041b7223 */ /* 0x000fe2000001001b */
[C---:B------:R-:W-:Y:S01]  /*7700*/  ISETP.GE.AND P5, PT, R6.reuse, R135, PT ;  /* 0x000000870600720c */ /* 0x040fe20003fa6270 */
[----:B------:R-:W-:Y:S01]  /*7710*/  HMMA.16816.F32.BF16 R160, R16, R10, R160 ;  /* 0x0000000a10a0723c */ /* 0x000fe200000418a0 */
[----:B------:R-:W-:Y:S01]  /*7720*/  ISETP.GE.AND P6, PT, R6, R134, PT ;  /* 0x000000860600720c */ /* 0x000fe20003fc6270 */
[----:B------:R-:W-:-:S02]  /*7730*/  VIADD R6, R12, 0xffffff89 ;  /* 0xffffff890c067836 */ /* 0x000fc40000000000 */
[----:B-1----:R-:W-:Y:S01]  /*7740*/  FFMA.FTZ R23, R4, R0, R171 ;  /* 0x0000000004177223 */ /* 0x002fe200000100ab */
[----:B------:R-:W-:Y:S01]  /*7750*/  VIADD R10, R12, 0xffffff90 ;  /* 0xffffff900c0a7836 */ /* 0x000fe20000000000 */
[----:B------:R-:W-:Y:S01]  /*7760*/  FSEL R27, R27, -INF , !P5 ;  /* 0xff8000001b1b7808 */ /* 0x000fe20006800000 */
[----:B------:R-:W1:Y:S01]  /*7770*/  MUFU.TANH R151, R146 ;  /* 0x0000009200977308 */ /* 0x000e620000002400 */
[----:B------:R-:W-:Y:S01]  /*7780*/  I2FP.F32.U32 R4, R6 ;  /* 0x0000000600047245 */ /* 0x000fe20000201000 */
[----:B------:R-:W-:Y:S01]  /*7790*/  FMUL.FTZ R29, R147, UR4 ;  /* 0x00000004931d7c20 */ /* 0x000fe20008410000 */
[----:B------:R-:W-:Y:S01]  /*77a0*/  FSEL R23, R23, -INF , !P6 ;  /* 0xff80000017177808 */ /* 0x000fe20007000000 */
[----:B------:R-:W-:Y:S01]  /*77b0*/  HMMA.16816.F32.BF16 R156, R32, R24, R156 ;  /* 0x00000018209c723c */ /* 0x000fe2000004189c */
[-C--:B------:R-:W-:Y:S01]  /*77c0*/  ISETP.GE.AND P5, PT, R6, R135.reuse, PT ;  /* 0x000000870600720c */ /* 0x080fe20003fa6270 */
[----:B------:R-:W-:Y:S01]  /*77d0*/  FFMA.FTZ R13, R4, R0, R13 ;  /* 0x00000000040d7223 */ /* 0x000fe2000001000d */
[----:B------:R-:W-:Y:S01]  /*77e0*/  ISETP.GE.AND P6, PT, R6, R134, PT ;  /* 0x000000860600720c */ /* 0x000fe20003fc6270 */
[----:B------:R-:W-:Y:S01]  /*77f0*/  FFMA.FTZ R11, R4, R0, R31 ;  /* 0x00000000040b7223 */ /* 0x000fe2000001001f */
[----:B------:R-:W-:Y:S01]  /*7800*/  I2FP.F32.U32 R8, R10 ;  /* 0x0000000a00087245 */ /* 0x000fe20000201000 */
[----:B------:R-:W-:Y:S01]  /*7810*/  FMUL.FTZ R6, R141, UR4 ;  /* 0x000000048d067c20 */ /* 0x000fe20008410000 */
[----:B------:R-:W-:Y:S01]  /*7820*/  VIADD R4, R12, 0xffffff91 ;  /* 0xffffff910c047836 */ /* 0x000fe20000000000 */
[----:B------:R-:W-:Y:S01]  /*7830*/  FSEL R13, R13, -INF , !P5 ;  /* 0xff8000000d0d7808 */ /* 0x000fe20006800000 */
[----:B------:R-:W5:Y:S01]  /*7840*/  MUFU.TANH R145, R145 ;  /* 0x0000009100917308 */ /* 0x000f620000002400 */
[----:B------:R-:W-:Y:S01]  /*7850*/  FSEL R11, R11, -INF , !P6 ;  /* 0xff8000000b0b7808 */ /* 0x000fe20007000000 */
[CC--:B------:R-:W-:Y:S01]  /*7860*/  FFMA.FTZ R175, R8.reuse, R0.reuse, R175 ;  /* 0x0000000008af7223 */ /* 0x0c0fe200000100af */
[----:B--2---:R-:W-:Y:S01]  /*7870*/  FFMA.FTZ R167, R8, R0, R167 ;  /* 0x0000000008a77223 */ /* 0x004fe200000100a7 */
[-C--:B------:R-:W-:Y:S01]  /*7880*/  ISETP.GE.AND P5, PT, R10, R135.reuse, PT ;  /* 0x000000870a00720c */ /* 0x080fe20003fa6270 */
[----:B------:R-:W-:Y:S01]  /*7890*/  FMUL.FTZ R141, R142, UR4 ;  /* 0x000000048e8d7c20 */ /* 0x000fe20008410000 */
[-C--:B------:R-:W-:Y:S01]  /*78a0*/  ISETP.GE.AND P6, PT, R10, R134.reuse, PT ;  /* 0x000000860a00720c */ /* 0x080fe20003fc6270 */
[----:B------:R-:W-:Y:S01]  /*78b0*/  FMUL.FTZ R140, R140, UR4 ;  /* 0x000000048c8c7c20 */ /* 0x000fe20008410000 */
[----:B------:R2:W-:Y:S01]  /*78c0*/  MUFU.TANH R31, R6 ;  /* 0x00000006001f7308 */ /* 0x0005e20000002400 */
[----:B------:R-:W-:Y:S01]  /*78d0*/  FSEL R207, R175, -INF , !P5 ;  /* 0xff800000afcf7808 */ /* 0x000fe20006800000 */
[----:B------:R-:W-:Y:S01]  /*78e0*/  FMUL.FTZ R25, R143, UR4 ;  /* 0x000000048f197c20 */ /* 0x000fe20008410000 */
[----:B------:R-:W-:Y:S01]  /*78f0*/  FSEL R201, R167, -INF , !P6 ;  /* 0xff800000a7c97808 */ /* 0x000fe20007000000 */
[----:B------:R-:W-:Y:S01]  /*7900*/  FMUL.FTZ R160, R160, UR4 ;  /* 0x00000004a0a07c20 */ /* 0x000fe20008410000 */
[C---:B------:R-:W-:Y:S01]  /*7910*/  ISETP.GE.AND P5, PT, R4.reuse, R135, PT ;  /* 0x000000870400720c */ /* 0x040fe20003fa6270 */
[----:B------:R-:W-:Y:S01]  /*7920*/  HMMA.16816.F32.BF16 R156, R16, R172, R156 ;  /* 0x000000ac109c723c */ /* 0x000fe2000004189c */
[----:B------:R-:W-:Y:S01]  /*7930*/  ISETP.GE.AND P6, PT, R4, R134, PT ;  /* 0x000000860400720c */ /* 0x000fe20003fc6270 */
[----:B------:R-:W5:Y:S01]  /*7940*/  MUFU.TANH R29, R29 ;  /* 0x0000001d001d7308 */ /* 0x000f620000002400 */
[----:B------:R-:W-:Y:S01]  /*7950*/  FMUL.FTZ R162, R162, UR4 ;  /* 0x00000004a2a27c20 */ /* 0x000fe20008410000 */
[----:B------:R-:W-:Y:S01]  /*7960*/  FMUL.FTZ R161, R161, UR4 ;  /* 0x00000004a1a17c20 */ /* 0x000fe20008410000 */
[----:B------:R-:W-:-:S05]  /*7970*/  FMUL.FTZ R17, R163, UR4 ;  /* 0x00000004a3117c20 */ /* 0x000fca0008410000 */
[----:B------:R-:W5:Y:S01]  /*7980*/  MUFU.TANH R147, R140 ;  /* 0x0000008c00937308 */ /* 0x000f620000002400 */
[----:B--2---:R-:W-:Y:S01]  /*7990*/  I2FP.F32.U32 R6, R4 ;  /* 0x0000000400067245 */ /* 0x004fe20000201000 */
[----:B------:R-:W-:-:S04]  /*79a0*/  VIADD R4, R12, 0xffffff98 ;  /* 0xffffff980c047836 */ /* 0x000fc80000000000 */
[CC--:B------:R-:W-:Y:S01]  /*79b0*/  FFMA.FTZ R21, R6.reuse, R0.reuse, R21 ;  /* 0x0000000006157223 */ /* 0x0c0fe20000010015 */
[----:B---3--:R-:W-:Y:S01]  /*79c0*/  FFMA.FTZ R169, R6, R0, R169 ;  /* 0x0000000006a97223 */ /* 0x008fe200000100a9 */
[----:B------:R-:W-:Y:S01]  /*79d0*/  I2FP.F32.U32 R6, R4 ;  /* 0x0000000400067245 */ /* 0x000fe20000201000 */
[----:B------:R-:W2:Y:S01]  /*79e0*/  MUFU.TANH R141, R141 ;  /* 0x0000008d008d7308 */ /* 0x000ea20000002400 */
[----:B------:R-:W-:Y:S01]  /*79f0*/  FMUL.FTZ R19, R156, UR4 ;  /* 0x000000049c137c20 */ /* 0x000fe20008410000 */
[----:B------:R-:W-:Y:S01]  /*7a00*/  FSEL R203, R21, -INF , !P5 ;  /* 0xff80000015cb7808 */ /* 0x000fe20006800000 */
[----:B------:R-:W-:Y:S01]  /*7a10*/  FMUL.FTZ R158, R158, UR4 ;  /* 0x000000049e9e7c20 */ /* 0x000fe20008410000 */
[----:B------:R-:W-:Y:S01]  /*7a20*/  FSEL R169, R169, -INF , !P6 ;  /* 0xff800000a9a97808 */ /* 0x000fe20007000000 */
[-C--:B----4-:R-:W-:Y:S01]  /*7a30*/  FFMA.FTZ R177, R6, R0.reuse, R177 ;  /* 0x0000000006b17223 */ /* 0x090fe200000100b1 */
[-C--:B------:R-:W-:Y:S01]  /*7a40*/  ISETP.GE.AND P5, PT, R4, R135.reuse, PT ;  /* 0x000000870400720c */ /* 0x080fe20003fa6270 */
[----:B-1----:R-:W-:Y:S01]  /*7a50*/  FFMA.FTZ R151, R6, R0, R151 ;  /* 0x0000000006977223 */ /* 0x002fe20000010097 */
[----:B------:R-:W-:Y:S01]  /*7a60*/  ISETP.GE.AND P6, PT, R4, R134, PT ;  /* 0x000000860400720c */ /* 0x000fe20003fc6270 */
[----:B------:R-:W-:Y:S01]  /*7a70*/  VIADD R4, R12, 0xffffff99 ;  /* 0xffffff990c047836 */ /* 0x000fe20000000000 */
[----:B------:R-:W-:Y:S01]  /*7a80*/  FSEL R205, R177, -INF , !P5 ;  /* 0xff800000b1cd7808 */ /* 0x000fe20006800000 */
[----:B------:R-:W1:Y:S01]  /*7a90*/  MUFU.TANH R25, R25 ;  /* 0x0000001900197308 */ /* 0x000e620000002400 */
[----:B------:R-:W-:Y:S01]  /*7aa0*/  FSEL R171, R151, -INF , !P6 ;  /* 0xff80000097ab7808 */ /* 0x000fe20007000000 */
[----:B------:R-:W-:Y:S01]  /*7ab0*/  FMUL.FTZ R157, R157, UR4 ;  /* 0x000000049d9d7c20 */ /* 0x000fe20008410000 */
[----:B------:R-:W-:Y:S01]  /*7ac0*/  I2FP.F32.U32 R6, R4 ;  /* 0x0000000400067245 */ /* 0x000fe20000201000 */
[----:B------:R-:W-:Y:S01]  /*7ad0*/  FMUL.FTZ R159, R159, UR4 ;  /* 0x000000049f9f7c20 */ /* 0x000fe20008410000 */
[----:B------:R-:W-:-:S02]  /*7ae0*/  ISETP.GE.AND P5, PT, R4, R135, PT ;  /* 0x000000870400720c */ /* 0x000fc40003fa6270 */
[----:B------:R-:W-:Y:S01]  /*7af0*/  ISETP.GE.AND P6, PT, R4, R134, PT ;  /* 0x000000860400720c */ /* 0x000fe20003fc6270 */
[CC--:B-----5:R-:W-:Y:S01]  /*7b00*/  FFMA.FTZ R145, R6.reuse, R0.reuse, R145 ;  /* 0x0000000006917223 */ /* 0x0e0fe20000010091 */
[----:B------:R-:W-:Y:S01]  /*7b10*/  FFMA.FTZ R199, R6, R0, R29 ;  /* 0x0000000006c77223 */ /* 0x000fe2000001001d */
[----:B------:R-:W-:Y:S01]  /*7b20*/  VIADD R6, R12, 0xffffffa0 ;  /* 0xffffffa00c067836 */ /* 0x000fe20000000000 */
[----:B------:R-:W3:Y:S02]  /*7b30*/  MUFU.TANH R21, R160 ;  /* 0x000000a000157308 */ /* 0x000ee40000002400 */
[----:B------:R-:W-:Y:S02]  /*7b40*/  FSEL R167, R145, -INF , !P5 ;  /* 0xff80000091a77808 */ /* 0x000fe40006800000 */
[----:B------:R-:W-:Y:S02]  /*7b50*/  I2FP.F32.U32 R4, R6 ;  /* 0x0000000600047245 */ /* 0x000fe40000201000 */
[----:B------:R-:W-:-:S02]  /*7b60*/  FSEL R199, R199, -INF , !P6 ;  /* 0xff800000c7c77808 */ /* 0x000fc40007000000 */
[----:B------:R-:W-:Y:S01]  /*7b70*/  ISETP.GE.AND P5, PT, R6, R135, PT ;  /* 0x000000870600720c */ /* 0x000fe20003fa6270 */
[----:B------:R-:W-:Y:S01]  /*7b80*/  FFMA.FTZ R147, R4, R0, R147 ;  /* 0x0000000004937223 */ /* 0x000fe20000010093 */
[----:B------:R-:W-:Y:S01]  /*7b90*/  ISETP.GE.AND P6, PT, R6, R134, PT ;  /* 0x000000860600720c */ /* 0x000fe20003fc6270 */
[----:B------:R-:W-:Y:S02]  /*7ba0*/  VIADD R6, R12, 0xffffffa1 ;  /* 0xffffffa10c067836 */ /* 0x000fe40000000000 */
[----:B--2---:R-:W-:Y:S01]  /*7bb0*/  FFMA.FTZ R141, R4, R0, R141 ;  /* 0x00000000048d7223 */ /* 0x004fe2000001008d */
[----:B------:R-:W2:Y:S01]  /*7bc0*/  MUFU.TANH R29, R162 ;  /* 0x000000a2001d7308 */ /* 0x000ea20000002400 */
[----:B------:R-:W-:Y:S01]  /*7bd0*/  VIADD R4, R12, 0xffffffa8 ;  /* 0xffffffa80c047836 */ /* 0x000fe20000000000 */
[----:B------:R-:W-:Y:S02]  /*7be0*/  FSEL R187, R147, -INF , !P5 ;  /* 0xff80000093bb7808 */ /* 0x000fe40006800000 */
[----:B------:R-:W-:-:S02]  /*7bf0*/  I2FP.F32.U32 R8, R6 ;  /* 0x0000000600087245 */ /* 0x000fc40000201000 */
[----:B------:R-:W-:Y:S02]  /*7c00*/  FSEL R179, R141, -INF , !P6 ;  /* 0xff8000008db37808 */ /* 0x000fe40007000000 */
[-C--:B------:R-:W-:Y:S01]  /*7c10*/  ISETP.GE.AND P5, PT, R6, R135.reuse, PT ;  /* 0x000000870600720c */ /* 0x080fe20003fa6270 */
[----:B------:R-:W-:Y:S01]  /*7c20*/  FFMA.FTZ R31, R8, R0, R31 ;  /* 0x00000000081f7223 */ /* 0x000fe2000001001f */
[----:B------:R-:W-:Y:S01]  /*7c30*/  ISETP.GE.AND P6, PT, R6, R134, PT ;  /* 0x000000860600720c */ /* 0x000fe20003fc6270 */
[----:B-1----:R-:W-:Y:S01]  /*7c40*/  FFMA.FTZ R177, R8, R0, R25 ;  /* 0x0000000008b17223 */ /* 0x002fe20000010019 */
[----:B------:R-:W-:Y:S01]  /*7c50*/  I2FP.F32.U32 R6, R4 ;  /* 0x0000000400067245 */ /* 0x000fe20000201000 */
[----:B------:R-:W1:Y:S01]  /*7c60*/  MUFU.TANH R161, R161 ;  /* 0x000000a100a17308 */ /* 0x000e620000002400 */
[----:B------:R-:W-:Y:S01]  /*7c70*/  FSEL R185, R31, -INF , !P5 ;  /* 0xff8000001fb97808 */ /* 0x000fe20006800000 */
[----:B------:R-:W-:Y:S01]  /*7c80*/  FMUL.FTZ R8, R137, UR4 ;  /* 0x0000000489087c20 */ /* 0x000fe20008410000 */
[----:B------:R-:W-:Y:S01]  /*7c90*/  ISETP.GE.AND P5, PT, R4, R135, PT ;  /* 0x000000870400720c */ /* 0x000fe20003fa6270 */
[CC--:B---3--:R-:W-:Y:S01]  /*7ca0*/  FFMA.FTZ R21, R6.reuse, R0.reuse, R21 ;  /* 0x0000000006157223 */ /* 0x0c8fe20000010015 */
[----:B------:R-:W-:Y:S01]  /*7cb0*/  FSEL R177, R177, -INF , !P6 ;  /* 0xff800000b1b17808 */ /* 0x000fe20007000000 */
[----:B--2---:R-:W-:Y:S01]  /*7cc0*/  FFMA.FTZ R29, R6, R0, R29 ;  /* 0x00000000061d7223 */ /* 0x004fe2000001001d */
[----:B------:R-:W-:Y:S01]  /*7cd0*/  ISETP.GE.AND P6, PT, R4, R134, PT ;  /* 0x000000860400720c */ /* 0x000fe20003fc6270 */
[----:B------:R-:W2:Y:S01]  /*7ce0*/  MUFU.TANH R17, R17 ;  /* 0x0000001100117308 */ /* 0x000ea20000002400 */
[----:B------:R-:W-:Y:S01]  /*7cf0*/  FSEL R183, R21, -INF , !P5 ;  /* 0xff80000015b77808 */ /* 0x000fe20006800000 */
[----:B------:R-:W-:Y:S01]  /*7d00*/  VIADD R4, R12, 0xffffffa9 ;  /* 0xffffffa90c047836 */ /* 0x000fe20000000000 */
[----:B------:R-:W-:-:S04]  /*7d10*/  FSEL R175, R29, -INF , !P6 ;  /* 0xff8000001daf7808 */ /* 0x000fc80007000000 */
[CC--:B------:R-:W-:Y:S01]  /*7d20*/  ISETP.GE.AND P5, PT, R4.reuse, R135.reuse, PT ;  /* 0x000000870400720c */ /* 0x0c0fe20003fa6270 */
[----:B------:R-:W3:Y:S01]  /*7d30*/  MUFU.TANH R19, R19 ;  /* 0x0000001300137308 */ /* 0x000ee20000002400 */
[----:B------:R-:W-:Y:S02]  /*7d40*/  I2FP.F32.U32 R6, R4 ;  /* 0x0000000400067245 */ /* 0x000fe40000201000 */
[----:B------:R-:W-:Y:S01]  /*7d50*/  ISETP.GE.AND P6, PT, R4, R134, PT ;  /* 0x000000860400720c */ /* 0x000fe20003fc6270 */
[----:B------:R-:W-:Y:S02]  /*7d60*/  VIADD R4, R12, 0xffffffb0 ;  /* 0xffffffb00c047836 */ /* 0x000fe40000000000 */
[CC--:B-1----:R-:W-:Y:S02]  /*7d70*/  FFMA.FTZ R161, R6.reuse, R0.reuse, R161 ;  /* 0x0000000006a17223 */ /* 0x0c2fe400000100a1 */
[----:B------:R-:W1:Y:S01]  /*7d80*/  MUFU.TANH R21, R158 ;  /* 0x0000009e00157308 */ /* 0x000e620000002400 */
[----:B--2---:R-:W-:Y:S01]  /*7d90*/  FFMA.FTZ R173, R6, R0, R17 ;  /* 0x0000000006ad7223 */ /* 0x004fe20000010011 */
[----:B------:R-:W-:Y:S01]  /*7da0*/  I2FP.F32.U32 R10, R4 ;  /* 0x00000004000a7245 */ /* 0x000fe20000201000 */
[C---:B------:R-:W-:Y:S01]  /*7db0*/  VIADD R6, R12.reuse, 0xffffffb1 ;  /* 0xffffffb10c067836 */ /* 0x040fe20000000000 */
[----:B------:R-:W-:Y:S01]  /*7dc0*/  FSEL R181, R161, -INF , !P5 ;  /* 0xff800000a1b57808 */ /* 0x000fe20006800000 */
[----:B------:R-:W-:Y:S01]  /*7dd0*/  VIADD R12, R12, 0xffffffb9 ;  /* 0xffffffb90c0c7836 */ /* 0x000fe20000000000 */
[----:B------:R-:W-:-:S02]  /*7de0*/  ISETP.GE.AND P5, PT, R4, R135, PT ;  /* 0x000000870400720c */ /* 0x000fc40003fa6270 */
[----:B------:R-:W2:Y:S01]  /*7df0*/  MUFU.TANH R25, R157 ;  /* 0x0000009d00197308 */ /* 0x000ea20000002400 */
[----:B---3--:R-:W-:Y:S01]  /*7e00*/  FFMA.FTZ R19, R10, R0, R19 ;  /* 0x000000000a137223 */ /* 0x008fe20000010013 */
[----:B------:R-:W-:Y:S02]  /*7e10*/  FSEL R173, R173, -INF , !P6 ;  /* 0xff800000adad7808 */ /* 0x000fe40007000000 */
[----:B------:R-:W-:Y:S01]  /*7e20*/  ISETP.GE.AND P6, PT, R4, R134, PT ;  /* 0x000000860400720c */ /* 0x000fe20003fc6270 */
[----:B------:R-:W-:Y:S01]  /*7e30*/  FMUL.FTZ R4, R139, UR4 ;  /* 0x000000048b047c20 */ /* 0x000fe20008410000 */
[----:B------:R-:W-:Y:S02]  /*7e40*/  FSEL R161, R19, -INF , !P5 ;  /* 0xff80000013a17808 */ /* 0x000fe40006800000 */
[----:B------:R-:W3:Y:S01]  /*7e50*/  MUFU.TANH R8, R8 ;  /* 0x0000000800087308 */ /* 0x000ee20000002400 */
[----:B-1----:R-:W-:Y:S01]  /*7e60*/  FFMA.FTZ R21, R10, R0, R21 ;  /* 0x000000000a157223 */ /* 0x002fe20000010015 */
[----:B------:R-:W-:-:S02]  /*7e70*/  I2FP.F32.U32 R10, R6 ;  /* 0x00000006000a7245 */ /* 0x000fc40000201000 */
[----:B------:R-:W-:Y:S02]  /*7e80*/  I2FP.F32.U32 R19, R12 ;  /* 0x0000000c00137245 */ /* 0x000fe40000201000 */
[----:B------:R-:W-:Y:S02]  /*7e90*/  ISETP.GE.AND P5, PT, R6, R135, PT ;  /* 0x000000870600720c */ /* 0x000fe40003fa6270 */
[----:B------:R1:W4:Y:S01]  /*7ea0*/  MUFU.TANH R17, R159 ;  /* 0x0000009f00117308 */ /* 0x0003220000002400 */
[----:B--2---:R-:W-:Y:S01]  /*7eb0*/  FFMA.FTZ R25, R10, R0, R25 ;  /* 0x000000000a197223 */ /* 0x004fe20000010019 */
[----:B------:R-:W-:Y:S02]  /*7ec0*/  FSEL R141, R21, -INF , !P6 ;  /* 0xff800000158d7808 */ /* 0x000fe40007000000 */
[----:B------:R-:W-:-:S04]  /*7ed0*/  ISETP.GE.AND P6, PT, R6, R134, PT ;  /* 0x000000860600720c */ /* 0x000fc80003fc6270 */
[----:B------:R-:W2:Y:S01]  /*7ee0*/  MUFU.TANH R4, R4 ;  /* 0x0000000400047308 */ /* 0x000ea20000002400 */
[-C--:B---3--:R-:W-:Y:S01]  /*7ef0*/  FFMA.FTZ R8, R19, R0.reuse, R8 ;  /* 0x0000000013087223 */ /* 0x088fe20000010008 */
[----:B-1----:R-:W-:Y:S01]  /*7f00*/  FSEL R159, R25, -INF , !P5 ;  /* 0xff800000199f7808 */ /* 0x002fe20006800000 */
[----:B----4-:R-:W-:Y:S01]  /*7f10*/  FFMA.FTZ R17, R10, R0, R17 ;  /* 0x000000000a117223 */ /* 0x010fe20000010011 */
[----:B------:R-:W-:-:S04]  /*7f20*/  ISETP.GE.AND P5, PT, R12, R135, PT ;  /* 0x000000870c00720c */ /* 0x000fc80003fa6270 */
[----:B------:R-:W-:Y:S02]  /*7f30*/  FSEL R140, R8, -INF , !P5 ;  /* 0xff800000088c7808 */ /* 0x000fe40006800000 */
[----:B------:R-:W-:Y:S01]  /*7f40*/  ISETP.GE.U32.AND P5, PT, R189, 0x3, PT ;  /* 0x00000003bd00780c */ /* 0x000fe20003fa6070 */
[----:B--2---:R-:W-:Y:S01]  /*7f50*/  FFMA.FTZ R4, R19, R0, R4 ;  /* 0x0000000013047223 */ /* 0x004fe20000010004 */
        /* <DEDUP_REMOVED lines=85> */
.L_x_916:
[----:B------:R2:W-:Y:S02]  /*84b0*/  STS.128 [R215+0xb800], RZ ;  /* 0x00b800ffd7007388 */ /* 0x0005e40000000c00 */
.L_x_917:
[----:B------:R-:W-:Y:S05]  /*84c0*/  BSYNC.RECONVERGENT B0 ;  /* 0x0000000000007941 */ /* 0x000fea0003800200 */
.L_x_915:
[----:B------:R-:W0:Y:S02]  /*84d0*/  LDGDEPBAR ;  /* 0x00000000000079af */ /* 0x000e240000000000 */
.L_x_914:
[----:B------:R-:W-:Y:S01]  /*84e0*/  FMNMX3.FTZ R6, R132, R5, R7, !PT ;  /* 0x0000000584067276 */ /* 0x000fe20007810007 */
[----:B------:R-:W4:Y:S01]  /*84f0*/  LDCU UR4, c[0x0][0x45c] ;  /* 0x00008b80ff0477ac */ /* 0x000f220008000800 */
[----:B------:R-:W-:Y:S01]  /*8500*/  FMNMX3.FTZ R2, R133, R15, R9, !PT ;  /* 0x0000000f85027276 */ /* 0x000fe20007810009 */
[----:B------:R-:W-:Y:S01]  /*8510*/  LDSM.16.MT88.4 R136, [R195+0xd000] ;  /* 0x00d00000c388783b */ /* 0x000fe20000004200 */
        /* <DEDUP_REMOVED lines=71> */
[-C--:B---3--:R-:W-:Y:S01]  /*8990*/  FMUL.FTZ R24, R112, R153.reuse ;  /* 0x0000009970187220 */ /* 0x088fe20000410000 */
        /* <DEDUP_REMOVED lines=8> */
[----:B------:R-:W3:Y:S01]  /*8a20*/  LDSM.16.MT88.4 R104, [R156+0xe000] ;  /* 0x00e000009c68783b */ /* 0x000ee20000004200 */
        /* <DEDUP_REMOVED lines=8> */
[----:B------:R-:W-:Y:S01]  /*8ab0*/  FMUL.FTZ R49, R49, R153 ;  /* 0x0000009931317220 */ /* 0x000fe20000410000 */
[-C--:B------:R-:W-:Y:S01]  /*8ac0*/  FMUL.FTZ R50, R50, R152.reuse ;  /* 0x0000009832327220 */ /* 0x080fe20000410000 */
[-C--:B------:R-:W-:Y:S01]  /*8ad0*/  FMUL.FTZ R51, R51, R152.reuse ;  /* 0x0000009833337220 */ /* 0x080fe20000410000 */
[----:B------:R-:W4:Y:S01]  /*8ae0*/  MUFU.EX2 R146, R146 ;  /* 0x0000009200927308 */ /* 0x000f220000000800 */
[----:B-1----:R-:W-:Y:S01]  /*8af0*/  F2FP.BF16.F32.PACK_AB R4, R148, R151 ;  /* 0x000000979404723e */ /* 0x002fe200000010ff */
[----:B------:R-:W1:Y:S01]  /*8b00*/  LDSM.16.MT88.4 R112, [R155+0x2000] ;  /* 0x002000009b70783b */ /* 0x000e620000004200 */
[-C--:B------:R-:W-:Y:S01]  /*8b10*/  FMUL.FTZ R16, R120, R153.reuse ;  /* 0x0000009978107220 */ /* 0x080fe20000410000 */
[-C--:B------:R-:W-:Y:S01]  /*8b20*/  FMUL.FTZ R17, R121, R153.reuse ;  /* 0x0000009979117220 */ /* 0x080fe20000410000 */
[-C--:B------:R-:W-:Y:S01]  /*8b30*/  FMUL.FTZ R18, R122, R152.reuse ;  /* 0x000000987a127220 */ /* 0x080fe20000410000 */
[-C--:B------:R-:W-:Y:S01]  /*8b40*/  FMUL.FTZ R19, R123, R152.reuse ;  /* 0x000000987b137220 */ /* 0x080fe20000410000 */
[-C--:B------:R-:W-:Y:S01]  /*8b50*/  FMUL.FTZ R116, R116, R153.reuse ;  /* 0x0000009974747220 */ /* 0x080fe20000410000 */
[----:B------:R-:W5:Y:S01]  /*8b60*/  MUFU.EX2 R145, R145 ;  /* 0x0000009100917308 */ /* 0x000f620000000800 */
[----:B------:R-:W-:Y:S01]  /*8b70*/  LDSM.16.MT88.4 R120, [R154] ;  /* 0x000000009a78783b */ /* 0x000fe20000004200 */
[-C--:B------:R-:W-:Y:S01]  /*8b80*/  FMUL.FTZ R117, R117, R153.reuse ;  /* 0x0000009975757220 */ /* 0x080fe20000410000 */
[-C--:B------:R-:W-:Y:S01]  /*8b90*/  FMUL.FTZ R118, R118, R152.reuse ;  /* 0x0000009876767220 */ /* 0x080fe20000410000 */
[-C--:B------:R-:W-:Y:S01]  /*8ba0*/  FMUL.FTZ R119, R119, R152.reuse ;  /* 0x0000009877777220 */ /* 0x080fe20000410000 */
[-C--:B------:R-:W-:Y:S01]  /*8bb0*/  FMUL.FTZ R52, R52, R153.reuse ;  /* 0x0000009934347220 */ /* 0x080fe20000410000 */
[----:B------:R-:W-:Y:S01]  /*8bc0*/  FMUL.FTZ R53, R53, R153 ;  /* 0x0000009935357220 */ /* 0x000fe20000410000 */
[-C--:B------:R-:W-:Y:S01]  /*8bd0*/  FMUL.FTZ R54, R54, R152.reuse ;  /* 0x0000009836367220 */ /* 0x080fe20000410000 */
[----:B------:R-:W-:Y:S01]  /*8be0*/  MUFU.EX2 R144, R144 ;  /* 0x0000009000907308 */ /* 0x000fe20000000800 */
[----:B----4-:R-:W-:Y:S01]  /*8bf0*/  F2FP.BF16.F32.PACK_AB R6, R146, R147 ;  /* 0x000000939206723e */ /* 0x010fe200000010ff */
[-C--:B------:R-:W-:Y:S01]  /*8c00*/  FMUL.FTZ R55, R55, R152.reuse ;  /* 0x0000009837377220 */ /* 0x080fe20000410000 */
[-C--:B------:R-:W-:Y:S01]  /*8c10*/  FMUL.FTZ R56, R56, R153.reuse ;  /* 0x0000009938387220 */ /* 0x080fe20000410000 */
[-C--:B------:R-:W-:Y:S01]  /*8c20*/  FMUL.FTZ R57, R57, R153.reuse ;  /* 0x0000009939397220 */ /* 0x080fe20000410000 */
[-C--:B------:R-:W-:Y:S01]  /*8c30*/  FMUL.FTZ R58, R58, R152.reuse ;  /* 0x000000983a3a7220 */ /* 0x080fe20000410000 */
[----:B------:R-:W-:Y:S01]  /*8c40*/  FMUL.FTZ R59, R59, R152 ;  /* 0x000000983b3b7220 */ /* 0x000fe20000410000 */
[-C--:B------:R-:W-:Y:S01]  /*8c50*/  FMUL.FTZ R60, R60, R153.reuse ;  /* 0x000000993c3c7220 */ /* 0x080fe20000410000 */
        /* <DEDUP_REMOVED lines=33> */
[----:B------:R-:W4:Y:S01]  /*8e70*/  LDSM.16.MT88.4 R108, [R154+0x2000] ;  /* 0x002000009a6c783b */ /* 0x000f220000004200 */
[-C--:B------:R-:W-:Y:S01]  /*8e80*/  FMUL.FTZ R8, R128, R153.reuse ;  /* 0x0000009980087220 */ /* 0x080fe20000410000 */
[-C--:B------:R-:W-:Y:S01]  /*8e90*/  FMUL.FTZ R9, R129, R153.reuse ;  /* 0x0000009981097220 */ /* 0x080fe20000410000 */
[-C--:B------:R-:W-:Y:S01]  /*8ea0*/  FMUL.FTZ R10, R130, R152.reuse ;  /* 0x00000098820a7220 */ /* 0x080fe20000410000 */
[-C--:B------:R-:W-:Y:S01]  /*8eb0*/  FMUL.FTZ R11, R131, R152.reuse ;  /* 0x00000098830b7220 */ /* 0x080fe20000410000 */
[-C--:B------:R-:W-:Y:S01]  /*8ec0*/  FMUL.FTZ R124, R124, R153.reuse ;  /* 0x000000997c7c7220 */ /* 0x080fe20000410000 */
[----:B------:R-:W5:Y:S01]  /*8ed0*/  MUFU.EX2 R163, R163 ;  /* 0x000000a300a37308 */ /* 0x000f620000000800 */
[C---:B---3--:R-:W-:Y:S01]  /*8ee0*/  HMMA.16816.F32.BF16 R44, R4.reuse, R104, R44 ;  /* 0x00000068042c723c */ /* 0x048fe2000004182c */
        /* <DEDUP_REMOVED lines=8> */
[----:B------:R-:W3:Y:S01]  /*8f70*/  LDSM.16.MT88.4 R104, [R195+0x10000] ;  /* 0x01000000c368783b */ /* 0x000ee20000004200 */
        /* <DEDUP_REMOVED lines=15> */
[----:B------:R-:W2:Y:S01]  /*9070*/  LDSM.16.MT88.4 R116, [R195+0xe000] ;  /* 0x00e00000c374783b */ /* 0x000ea20000004200 */
[-C--:B------:R-:W-:Y:S01]  /*9080*/  FMUL.FTZ R90, R90, R152.reuse ;  /* 0x000000985a5a7220 */ /* 0x080fe20000410000 */
[-C--:B------:R-:W-:Y:S01]  /*9090*/  FMUL.FTZ R91, R91, R152.reuse ;  /* 0x000000985b5b7220 */ /* 0x080fe20000410000 */
[-C--:B------:R-:W-:Y:S01]  /*90a0*/  FMUL.FTZ R92, R92, R153.reuse ;  /* 0x000000995c5c7220 */ /* 0x080fe20000410000 */
[-C--:B------:R-:W-:Y:S01]  /*90b0*/  FMUL.FTZ R93, R93, R153.reuse ;  /* 0x000000995d5d7220 */ /* 0x080fe20000410000 */
[-C--:B------:R-:W-:Y:S01]  /*90c0*/  FMUL.FTZ R94, R94, R152.reuse ;  /* 0x000000985e5e7220 */ /* 0x080fe20000410000 */
[----:B------:R-:W5:Y:S01]  /*90d0*/  MUFU.EX2 R169, R169 ;  /* 0x000000a900a97308 */ /* 0x000f620000000800 */
[C---:B-1----:R-:W-:Y:S01]  /*90e0*/  HMMA.16816.F32.BF16 R52, R4.reuse, R112, R52 ;  /* 0x000000700434723c */ /* 0x042fe20000041834 */
[-C--:B------:R-:W-:Y:S01]  /*90f0*/  FMUL.FTZ R95, R95, R152.reuse ;  /* 0x000000985f5f7220 */ /* 0x080fe20000410000 */
[-C--:B------:R-:W-:Y:S01]  /*9100*/  FMUL.FTZ R96, R96, R153.reuse ;  /* 0x0000009960607220 */ /* 0x080fe20000410000 */
[-C--:B------:R-:W-:Y:S01]  /*9110*/  FMUL.FTZ R97, R97, R153.reuse ;  /* 0x0000009961617220 */ /* 0x080fe20000410000 */
[-C--:B------:R-:W-:Y:S01]  /*9120*/  FMUL.FTZ R98, R98, R152.reuse ;  /* 0x0000009862627220 */ /* 0x080fe20000410000 */
[-C--:B------:R-:W-:Y:S01]  /*9130*/  FMUL.FTZ R99, R99, R152.reuse ;  /* 0x0000009863637220 */ /* 0x080fe20000410000 */
[----:B------:R-:W-:Y:S01]  /*9140*/  LDSM.16.MT88.4 R128, [R155+0x800] ;  /* 0x000800009b80783b */ /* 0x000fe20000004200 */
[----:B------:R-:W-:Y:S01]  /*9150*/  MUFU.EX2 R171, R171 ;  /* 0x000000ab00ab7308 */ /* 0x000fe20000000800 */
[C---:B------:R-:W-:Y:S01]  /*9160*/  HMMA.16816.F32.BF16 R56, R4.reuse, R114, R56 ;  /* 0x000000720438723c */ /* 0x040fe20000041838 */
[--C-:B------:R-:W-:Y:S01]  /*9170*/  FFMA.FTZ R174, R179, UR4, -R158.reuse ;  /* 0x00000004b3ae7c23 */ /* 0x100fe2000801089e */
[----:B------:R-:W1:Y:S01]  /*9180*/  LDSM.16.MT88.4 R112, [R156+0x10000] ;  /* 0x010000009c70783b */ /* 0x000e620000004200 */
[--C-:B------:R-:W-:Y:S01]  /*9190*/  FFMA.FTZ R177, R177, UR4, -R158.reuse ;  /* 0x00000004b1b17c23 */ /* 0x100fe2000801089e */
[--C-:B------:R-:W-:Y:S01]  /*91a0*/  FFMA.FTZ R175, R175, UR4, -R158.reuse ;  /* 0x00000004afaf7c23 */ /* 0x100fe2000801089e */
[----:B------:R-:W-:Y:S01]  /*91b0*/  FFMA.FTZ R176, R173, UR4, -R158 ;  /* 0x00000004adb07c23 */ /* 0x000fe2000801089e */
[--C-:B------:R-:W-:Y:S01]  /*91c0*/  FFMA.FTZ R178, R159, UR4, -R142.reuse ;  /* 0x000000049fb27c23 */ /* 0x100fe2000801088e */
[----:B------:R-:W5:Y:S01]  /*91d0*/  MUFU.EX2 R168, R168 ;  /* 0x000000a800a87308 */ /* 0x000f620000000800 */
[C---:B----4-:R-:W-:Y:S01]  /*91e0*/  HMMA.16816.F32.BF16 R60, R4.reuse, R108, R60 ;  /* 0x0000006c043c723c */ /* 0x050fe2000004183c */
[--C-:B------:R-:W-:Y:S01]  /*91f0*/  FFMA.FTZ R159, R165, UR4, -R142.reuse ;  /* 0x00000004a59f7c23 */ /* 0x100fe2000801088e */
[--C-:B------:R-:W-:Y:S01]  /*9200*/  FFMA.FTZ R161, R161, UR4, -R142.reuse ;  /* 0x00000004a1a17c23 */ /* 0x100fe2000801088e */
[----:B------:R-:W-:Y:S01]  /*9210*/  FFMA.FTZ R180, R140, UR4, -R142 ;  /* 0x000000048cb47c23 */ /* 0x000fe2000801088e */
[--C-:B------:R-:W-:Y:S01]  /*9220*/  FFMA.FTZ R165, R141, UR4, -R158.reuse ;  /* 0x000000048da57c23 */ /* 0x100fe2000801089e */
[--C-:B------:R-:W-:Y:S01]  /*9230*/  FFMA.FTZ R182, R143, UR4, -R158.reuse ;  /* 0x000000048fb67c23 */ /* 0x100fe2000801089e */
[--C-:B------:R-:W-:Y:S01]  /*9240*/  FFMA.FTZ R164, R164, UR4, -R158.reuse ;  /* 0x00000004a4a47c23 */ /* 0x100fe2000801089e */
[----:B------:R-:W-:Y:S01]  /*9250*/  MUFU.EX2 R170, R170 ;  /* 0x000000aa00aa7308 */ /* 0x000fe20000000800 */
[C---:B------:R-:W-:Y:S01]  /*9260*/  HMMA.16816.F32.BF16 R64, R4.reuse, R110, R64 ;  /* 0x0000006e0440723c */ /* 0x040fe20000041840 */
[----:B------:R-:W4:Y:S01]  /*9270*/  LDSM.16.MT88.4 R108, [R155+0x4000] ;  /* 0x004000009b6c783b */ /* 0x000f220000004200 */
[----:B------:R-:W-:Y:S01]  /*9280*/  FFMA.FTZ R157, R157, UR4, -R158 ;  /* 0x000000049d9d7c23 */ /* 0x000fe2000801089e */
[----:B------:R-:W-:Y:S01]  /*9290*/  FFMA.FTZ R151, R222, R153, R151 ;  /* 0x00000099de977223 */ /* 0x000fe20000010097 */
[----:B------:R-:W-:Y:S01]  /*92a0*/  FFMA.FTZ R150, R223, R152, R150 ;  /* 0x00000098df967223 */ /* 0x000fe20000010096 */
[----:B------:R-:W-:Y:S02]  /*92b0*/  LDSM.16.MT88.4 R140, [R195+0xf800] ;  /* 0x00f80000c38c783b */ /* 0x000fe40000004200 */
[----:B------:R-:W5:Y:S01]  /*92c0*/  MUFU.EX2 R185, R185 ;  /* 0x000000b900b97308 */ /* 0x000f620000000800 */
[----:B---3--:R-:W-:Y:S01]  /*92d0*/  HMMA.16816.F32.BF16 R68, R4, R104, R68 ;  /* 0x000000680444723c */ /* 0x008fe20000041844 */
[----:B------:R-:W-:Y:S01]  /*92e0*/  FADD.FTZ R148, R148, R151 ;  /* 0x0000009794947221 */ /* 0x000fe20000010000 */
[----:B------:R-:W-:-:S03]  /*92f0*/  FADD.FTZ R145, R145, R150 ;  /* 0x0000009691917221 */ /* 0x000fc60000010000 */
[----:B------:R-:W-:Y:S01]  /*9300*/  FADD.FTZ R147, R147, R148 ;  /* 0x0000009493937221 */ /* 0x000fe20000010000 */
[----:B------:R-:W-:Y:S01]  /*9310*/  FADD.FTZ R144, R144, R145 ;  /* 0x0000009190907221 */ /* 0x000fe20000010000 */
[----:B------:R-:W-:Y:S01]  /*9320*/  MUFU.EX2 R172, R172 ;  /* 0x000000ac00ac7308 */ /* 0x000fe20000000800 */
[----:B------:R-:W-:Y:S01]  /*9330*/  HMMA.16816.F32.BF16 R72, R4, R106, R72 ;  /* 0x0000006a0448723c */ /* 0x000fe20000041848 */
[----:B------:R-:W3:Y:S01]  /*9340*/  LDSM.16.MT88.4 R104, [R154+0x4000] ;  /* 0x004000009a68783b */ /* 0x000ee20000004200 */
[----:B------:R-:W-:Y:S01]  /*9350*/  FADD.FTZ R147, R146, R147 ;  /* 0x0000009392937221 */ /* 0x000fe20000010000 */
[----:B------:R-:W-:-:S04]  /*9360*/  FADD.FTZ R149, R149, R144 ;  /* 0x0000009095957221 */ /* 0x000fc80000010000 */
[----:B------:R-:W-:Y:S01]  /*9370*/  MUFU.EX2 R181, R181 ;  /* 0x000000b500b57308 */ /* 0x000fe20000000800 */
[C---:B------:R-:W-:Y:S07]  /*9380*/  HMMA.16816.F32.BF16 R32, R4.reuse, R120, R32 ;  /* 0x000000780420723c */ /* 0x040fee0000041820 */
[----:B------:R-:W-:Y:S01]  /*9390*/  MUFU.EX2 R174, R174 ;  /* 0x000000ae00ae7308 */ /* 0x000fe20000000800 */
[C---:B------:R-:W-:Y:S01]  /*93a0*/  HMMA.16816.F32.BF16 R100, R4.reuse, R122, R100 ;  /* 0x0000007a0464723c */ /* 0x040fe20000041864 */
[----:B------:R-:W5:Y:S06]  /*93b0*/  LDSM.16.MT88.4 R120, [R195+0xe800] ;  /* 0x00e80000c378783b */ /* 0x000f6c0000004200 */
[----:B------:R-:W5:Y:S01]  /*93c0*/  MUFU.EX2 R177, R177 ;  /* 0x000000b100b17308 */ /* 0x000f620000000800 */
[C---:B--2---:R-:W-:Y:S07]  /*93d0*/  HMMA.16816.F32.BF16 R36, R4.reuse, R116, R36 ;  /* 0x000000740424723c */ /* 0x044fee0000041824 */
[----:B------:R-:W-:Y:S01]  /*93e0*/  MUFU.EX2 R175, R175 ;  /* 0x000000af00af7308 */ /* 0x000fe20000000800 */
[C---:B------:R-:W-:Y:S01]  /*93f0*/  HMMA.16816.F32.BF16 R40, R4.reuse, R118, R40 ;  /* 0x000000760428723c */ /* 0x040fe20000041828 */
[----:B------:R-:W-:Y:S06]  /*9400*/  LDSM.16.MT88.4 R116, [R156+0xe800] ;  /* 0x00e800009c74783b */ /* 0x000fec0000004200 */
[----:B------:R-:W2:Y:S01]  /*9410*/  MUFU.EX2 R176, R176 ;  /* 0x000000b000b07308 */ /* 0x000ea20000000800 */
[C---:B------:R-:W-:Y:S07]  /*9420*/  HMMA.16816.F32.BF16 R8, R4.reuse, R12, R8 ;  /* 0x0000000c0408723c */ /* 0x040fee0000041808 */
[----:B------:R-:W-:Y:S01]  /*9430*/  MUFU.EX2 R161, R161 ;  /* 0x000000a100a17308 */ /* 0x000fe20000000800 */
[C---:B------:R-:W-:Y:S01]  /*9440*/  HMMA.16816.F32.BF16 R12, R4.reuse, R14, R124 ;  /* 0x0000000e040c723c */ /* 0x040fe2000004187c */
[----:B------:R-:W-:Y:S06]  /*9450*/  LDSM.16.MT88.4 R124, [R154+0x800] ;  /* 0x000800009a7c783b */ /* 0x000fec0000004200 */
[----:B------:R-:W2:Y:S01]  /*9460*/  MUFU.EX2 R178, R178 ;  /* 0x000000b200b27308 */ /* 0x000ea20000000800 */
[C---:B-1----:R-:W-:Y:S07]  /*9470*/  HMMA.16816.F32.BF16 R76, R4.reuse, R112, R76 ;  /* 0x00000070044c723c */ /* 0x042fee000004184c */
[----:B------:R-:W-:Y:S01]  /*9480*/  MUFU.EX2 R159, R159 ;  /* 0x0000009f009f7308 */ /* 0x000fe20000000800 */
[C---:B------:R-:W-:Y:S01]  /*9490*/  HMMA.16816.F32.BF16 R80, R4.reuse, R114, R80 ;  /* 0x000000720450723c */ /* 0x040fe20000041850 */
[----:B------:R-:W1:Y:S06]  /*94a0*/  LDSM.16.MT88.4 R112, [R156+0xc800] ;  /* 0x00c800009c70783b */ /* 0x000e6c0000004200 */
[----:B------:R-:W-:Y:S01]  /*94b0*/  MUFU.EX2 R180, R180 ;  /* 0x000000b400b47308 */ /* 0x000fe20000000800 */
[C---:B----4-:R-:W-:Y:S07]  /*94c0*/  HMMA.16816.F32.BF16 R84, R4.reuse, R108, R84 ;  /* 0x0000006c0454723c */ /* 0x050fee0000041854 */
[----:B------:R-:W-:Y:S01]  /*94d0*/  MUFU.EX2 R165, R165 ;  /* 0x000000a500a57308 */ /* 0x000fe20000000800 */
[C---:B------:R-:W-:Y:S01]  /*94e0*/  HMMA.16816.F32.BF16 R88, R4.reuse, R110, R88 ;  /* 0x0000006e0458723c */ /* 0x040fe20000041858 */
[----:B------:R-:W4:Y:S06]  /*94f0*/  LDSM.16.MT88.4 R108, [R155+0x2800] ;  /* 0x002800009b6c783b */ /* 0x000f2c0000004200 */
[----:B------:R-:W2:Y:S01]  /*9500*/  MUFU.EX2 R182, R182 ;  /* 0x000000b600b67308 */ /* 0x000ea20000000800 */
[C---:B---3--:R-:W-:Y:S07]  /*9510*/  HMMA.16816.F32.BF16 R92, R4.reuse, R104, R92 ;  /* 0x00000068045c723c */ /* 0x048fee000004185c */
[----:B------:R-:W-:Y:S01]  /*9520*/  MUFU.EX2 R164, R164 ;  /* 0x000000a400a47308 */ /* 0x000fe20000000800 */
[----:B------:R-:W-:Y:S01]  /*9530*/  HMMA.16816.F32.BF16 R4, R4, R106, R96 ;  /* 0x0000006a0404723c */ /* 0x000fe20000041860 */
[----:B-----5:R-:W-:Y:S01]  /*9540*/  F2FP.BF16.F32.PACK_AB R96, R163, R160 ;  /* 0x000000a0a360723e */ /* 0x020fe200000010ff */
[----:B------:R-:W-:Y:S01]  /*9550*/  LDSM.16.MT88.4 R104, [R154+0x2800] ;  /* 0x002800009a68783b */ /* 0x000fe20000004200 */
[----:B------:R-:W-:Y:S01]  /*9560*/  F2FP.BF16.F32.PACK_AB R97, R169, R166 ;  /* 0x000000a6a961723e */ /* 0x000fe200000010ff */
[----:B------:R-:W-:Y:S01]  /*9570*/  FADD.FTZ R160, R160, R147 ;  /* 0x00000093a0a07221 */ /* 0x000fe20000010000 */
[----:B------:R-:W-:Y:S01]  /*9580*/  F2FP.BF16.F32.PACK_AB R98, R167, R162 ;  /* 0x000000a2a762723e */ /* 0x000fe200000010ff */
[----:B------:R-:W-:Y:S01]  /*9590*/  FADD.FTZ R166, R166, R149 ;  /* 0x00000095a6a67221 */ /* 0x000fe20000010000 */
[----:B------:R-:W-:Y:S01]  /*95a0*/  F2FP.BF16.F32.PACK_AB R99, R168, R171 ;  /* 0x000000aba863723e */ /* 0x000fe200000010ff */
[----:B------:R-:W3:Y:S01]  /*95b0*/  MUFU.EX2 R157, R157 ;  /* 0x0000009d009d7308 */ /* 0x000ee20000000800 */
[----:B------:R-:W-:Y:S01]  /*95c0*/  FADD.FTZ R163, R163, R160 ;  /* 0x000000a0a3a37221 */ /* 0x000fe20000010000 */
[----:B------:R-:W-:-:S03]  /*95d0*/  FADD.FTZ R166, R169, R166 ;  /* 0x000000a6a9a67221 */ /* 0x000fc60000010000 */
[----:B------:R-:W-:Y:S01]  /*95e0*/  FADD.FTZ R162, R162, R163 ;  /* 0x000000a3a2a27221 */ /* 0x000fe20000010000 */
[----:B------:R-:W-:Y:S01]  /*95f0*/  HMMA.16816.F32.BF16 R36, R96, R120, R36 ;  /* 0x000000786024723c */ /* 0x000fe20000041824 */
[----:B------:R-:W-:Y:S02]  /*9600*/  FADD.FTZ R171, R171, R166 ;  /* 0x000000a6abab7221 */ /* 0x000fe40000010000 */
[----:B------:R-:W-:Y:S02]  /*9610*/  FADD.FTZ R167, R167, R162 ;  /* 0x000000a2a7a77221 */ /* 0x000fe40000010000 */
[----:B------:R-:W-:-:S03]  /*9620*/  FADD.FTZ R171, R168, R171 ;  /* 0x000000aba8ab7221 */ /* 0x000fc60000010000 */
        /* <DEDUP_REMOVED lines=8> */
[C---:B----4-:R-:W-:Y:S08]  /*96b0*/  HMMA.16816.F32.BF16 R52, R96.reuse, R108, R52 ;  /* 0x0000006c6034723c */ /* 0x050ff00000041834 */
[C---:B------:R-:W-:Y:S01]  /*96c0*/  HMMA.16816.F32.BF16 R56, R96.reuse, R110, R56 ;  /* 0x0000006e6038723c */ /* 0x040fe20000041838 */
[----:B------:R-:W4:Y:S07]  /*96d0*/  LDSM.16.MT88.4 R108, [R154+0x4800] ;  /* 0x004800009a6c783b */ /* 0x000f2e0000004200 */
        /* <DEDUP_REMOVED lines=11> */
[----:B------:R-:W3:Y:S07]  /*9790*/  LDSM.16.MT88.4 R124, [R154+0x1000] ;  /* 0x001000009a7c783b */ /* 0x000eee0000004200 */
        /* <DEDUP_REMOVED lines=9> */
[----:B----4-:R-:W-:Y:S01]  /*9830*/  HMMA.16816.F32.BF16 R92, R96, R108, R92 ;  /* 0x0000006c605c723c */ /* 0x010fe2000004185c */
        /* <DEDUP_REMOVED lines=17> */
[C---:B---3--:R-:W-:Y:S08]  /*9950*/  HMMA.16816.F32.BF16 R32, R108.reuse, R124, R32 ;  /* 0x0000007c6c20723c */ /* 0x048ff00000041820 */
        /* <DEDUP_REMOVED lines=63> */
[----:B------:R-:W-:-:S02]  /*9d50*/  MOV R132, R2 ;  /* 0x0000000200847202 */ /* 0x000fc40000000f00 */
[----:B------:R-:W-:-:S05]  /*9d60*/  MOV R133, R3 ;  /* 0x0000000300857202 */ /* 0x000fca0000000f00 */
        /* <DEDUP_REMOVED lines=8> */
.L_x_913:
[----:B------:R-:W-:-:S13]  /*9df0*/  ISETP.GE.AND P1, PT, R214, RZ, PT ;  /* 0x000000ffd600720c */ /* 0x000fda0003f26270 */
[----:B------:R-:W-:Y:S05]  /*9e00*/  @!P1 BRA `(.L_x_918) ;  /* 0x0000003800209947 */ /* 0x000fea0003800000 */
[----:B------:R-:W-:Y:S01]  /*9e10*/  SHF.R.U32.HI R3, RZ, 0x1, R192 ;  /* 0x00000001ff037819 */ /* 0x000fe200000116c0 */
[----:B------:R-:W-:Y:S01]  /*9e20*/  IMAD.SHL.U32 R207, R192, 0x2, RZ ;  /* 0x00000002c0cf7824 */ /* 0x000fe200078e00ff */
[----:B------:R-:W1:Y:S01]  /*9e30*/  LDC.64 R204, c[0x0][0x3c0] ;  /* 0x0000f000ffcc7b82 */ /* 0x000e620000000a00 */
[----:B------:R-:W2:Y:S01]  /*9e40*/  S2R R192, SR_TID.X ;  /* 0x0000000000c07919 */ /* 0x000ea20000002100 */
[----:B------:R-:W3:Y:S01]  /*9e50*/  LDCU UR4, c[0x0][0x440] ;  /* 0x00008800ff0477ac */ /* 0x000ee20008000800 */
[----:B------:R-:W-:Y:S01]  /*9e60*/  LOP3.LUT R3, R188, 0x8, R3, 0x78, !PT ;  /* 0x00000008bc037812 */ /* 0x000fe200078e7803 */
[----:B------:R-:W-:Y:S01]  /*9e70*/  IMAD.MOV.U32 R188, RZ, RZ, 0x20 ;  /* 0x00000020ffbc7424 */ /* 0x000fe200078e00ff */
[----:B------:R-:W-:Y:S01]  /*9e80*/  LOP3.LUT R207, R207, 0x6, RZ, 0xc0, !PT ;  /* 0x00000006cfcf7812 */ /* 0x000fe200078ec0ff */
        /* <DEDUP_REMOVED lines=24> */
.L_x_921:
        /* <DEDUP_REMOVED lines=16> */
[-C--:B------:R-:W-:Y:S02]  /*a110*/  LEA R12, P5, R4, R11.reuse, 0x5 ;  /* 0x0000000b040c7211 */ /* 0x080fe400078a28ff */
[----:B------:R-:W-:Y:S01]  /*a120*/  IADD3 R6, P4, PT, R6, R11, RZ ;  /* 0x0000000b06067210 */ /* 0x000fe20007f9e0ff */
[----:B------:R-:W-:Y:S01]  /*a130*/  @!PT LDS RZ, [RZ] ;  /* 0x00000000fffff984 */ /* 0x000fe20000000800 */
[----:B------:R-:W-:Y:S01]  /*a140*/  @!PT LDS RZ, [RZ] ;  /* 0x00000000fffff984 */ /* 0x000fe20000000800 */
[----:B------:R-:W-:Y:S01]  /*a150*/  @!PT LDS RZ, [RZ] ;  /* 0x00000000fffff984 */ /* 0x000fe20000000800 */
[----:B------:R1:W-:Y:S01]  /*a160*/  @!P3 LDGSTS.E.BYPASS.LTC128B.128 [R215+0x8000], desc[UR12][R14.64+0x80] ;  /* 0x080000800ed7bfae */ /* 0x0003e2000b981a0c */
[----:B------:R-:W-:Y:S02]  /*a170*/  LEA.HI.X R11, R11, R211, R9, 0x1, P6 ;  /* 0x000000d30b0b7211 */ /* 0x000fe400030f0c09 */
        /* <DEDUP_REMOVED lines=59> */
.L_x_919:
[----:B------:R-:W-:Y:S04]  /*a530*/  DEPBAR.LE SB0, 0x0 ;  /* 0x000080000000791a */ /* 0x000fe80000000000 */
[----:B------:R-:W-:Y:S01]  /*a540*/  BAR.SYNC.DEFER_BLOCKING 0x0 ;  /* 0x0000000000007b1d */ /* 0x000fe20000010000 */
[----:B------:R-:W-:Y:S01]  /*a550*/  SHF.L.U32 R221, R192, 0x3, RZ ;  /* 0x00000003c0dd7819 */ /* 0x000fe200000006ff */
[----:B------:R-:W-:Y:S01]  /*a560*/  IMAD.WIDE.U32 R194, R214, R204, RZ ;  /* 0x000000ccd6c27225 */ /* 0x000fe200078e00ff */
[----:B------:R-:W-:Y:S02]  /*a570*/  LOP3.LUT R193, R216, 0x7c00, RZ, 0xc0, !PT ;  /* 0x00007c00d8c17812 */ /* 0x000fe400078ec0ff */
[----:B------:R-:W-:Y:S01]  /*a580*/  LOP3.LUT R191, R221, 0x38, RZ, 0xc0, !PT ;  /* 0x00000038ddbf7812 */ /* 0x000fe200078ec0ff */
[----:B------:R-:W-:Y:S01]  /*a590*/  IMAD R195, R214, R205, R195 ;  /* 0x000000cdd6c37224 */ /* 0x000fe200078e02c3 */
[C---:B------:R-:W-:Y:S02]  /*a5a0*/  LEA R228, P2, R194.reuse, R210, 0x7 ;  /* 0x000000d2c2e47211 */ /* 0x040fe400078438ff */
[C---:B------:R-:W-:Y:S02]  /*a5b0*/  LOP3.LUT R220, R191.reuse, 0x40, RZ, 0xfc, !PT ;  /* 0x00000040bfdc7812 */ /* 0x040fe400078efcff */
[-CC-:B------:R-:W-:Y:S02]  /*a5c0*/  LEA.HI.X R229, R194, R209.reuse, R195.reuse, 0x7, P2 ;  /* 0x000000d1c2e57211 */ /* 0x180fe400010f3cc3 */
[----:B------:R-:W-:Y:S02]  /*a5d0*/  ISETP.GE.AND P3, PT, R220, UR9, PT ;  /* 0x00000009dc007c0c */ /* 0x000fe4000bf66270 */
[----:B------:R-:W-:Y:S02]  /*a5e0*/  LOP3.LUT R219, R191, 0x80, RZ, 0xfc, !PT ;  /* 0x00000080bfdb7812 */ /* 0x000fe400078efcff */
[C---:B------:R-:W-:Y:S02]  /*a5f0*/  LEA R225, P0, R194.reuse, R202, 0x6 ;  /* 0x000000cac2e17211 */ /* 0x040fe400078030ff */
[----:B------:R-:W-:Y:S02]  /*a600*/  ISETP.GE.AND P2, PT, R219, UR9, PT ;  /* 0x00000009db007c0c */ /* 0x000fe4000bf46270 */
[C---:B------:R-:W-:Y:S02]  /*a610*/  LEA R226, P5, R225.reuse, R210, 0x1 ;  /* 0x000000d2e1e27211 */ /* 0x040fe400078a08ff */
[----:B------:R-:W-:Y:S01]  /*a620*/  LEA.HI.X R195, R194, R206, R195, 0x6, P0 ;  /* 0x000000cec2c37211 */ /* 0x000fe200000f34c3 */
[----:B------:R-:W-:Y:S01]  /*a630*/  @!PT LDS RZ, [RZ] ;  /* 0x00000000fffff984 */ /* 0x000fe20000000800 */
[----:B------:R-:W-:Y:S01]  /*a640*/  @!PT LDS RZ, [RZ] ;  /* 0x00000000fffff984 */ /* 0x000fe20000000800 */
[----:B------:R-:W-:Y:S01]  /*a650*/  @!PT LDS RZ, [RZ] ;  /* 0x00000000fffff984 */ /* 0x000fe20000000800 */
[----:B------:R-:W-:Y:S01]  /*a660*/  @!P1 LDGSTS.E.BYPASS.LTC128B.128 [R215+0xc000], desc[UR12][R228.64] ;  /* 0x0c000000e4d79fae */ /* 0x000fe2000b981a0c */
[C---:B------:R-:W-:Y:S01]  /*a670*/  IADD3 R135, P4, PT, R225.reuse, R202, RZ ;  /* 0x000000cae1877210 */ /* 0x040fe20007f9e0ff */
[----:B------:R-:W-:Y:S01]  /*a680*/  UMOV UR5, UR7 ;  /* 0x0000000700057c82 */ /* 0x000fe20008000000 */
[----:B------:R-:W-:Y:S02]  /*a690*/  LEA.HI.X R227, R225, R209, R195, 0x1, P5 ;  /* 0x000000d1e1e37211 */ /* 0x000fe400028f0cc3 */
[----:B------:R-:W-:Y:S01]  /*a6a0*/  @P1 STS.128 [R215+0xc000], RZ ;  /* 0x00c000ffd7001388 */ /* 0x000fe20000000c00 */
[----:B------:R-:W-:Y:S01]  /*a6b0*/  ISETP.GE.AND P1, PT, R191, UR9, PT ;  /* 0x00000009bf007c0c */ /* 0x000fe2000bf26270 */
[----:B------:R-:W-:Y:S01]  /*a6c0*/  IMAD.X R136, R195, 0x1, R206, P4 ;  /* 0x00000001c3887824 */ /* 0x000fe200020e06ce */
[CC--:B------:R-:W-:Y:S02]  /*a6d0*/  LEA R224, P4, R135.reuse, R210.reuse, 0x1 ;  /* 0x000000d287e07211 */ /* 0x0c0fe400078808ff */
[----:B------:R-:W-:Y:S01]  /*a6e0*/  @!PT LDS RZ, [RZ] ;  /* 0x00000000fffff984 */ /* 0x000fe20000000800 */
[----:B------:R-:W-:Y:S01]  /*a6f0*/  @!PT LDS RZ, [RZ] ;  /* 0x00000000fffff984 */ /* 0x000fe20000000800 */
[----:B------:R-:W-:Y:S01]  /*a700*/  @!PT LDS RZ, [RZ] ;  /* 0x00000000fffff984 */ /* 0x000fe20000000800 */
[----:B------:R-:W-:Y:S01]  /*a710*/  @!P3 LDGSTS.E.BYPASS.LTC128B.128 [R215+0xe000], desc[UR12][R228.64+0x80] ;  /* 0x0e000080e4d7bfae */ /* 0x000fe2000b981a0c */
[C---:B------:R-:W-:Y:S02]  /*a720*/  LEA R137, P0, R204.reuse, R225, 0x5 ;  /* 0x000000e1cc897211 */ /* 0x040fe400078028ff */
[----:B------:R-:W-:Y:S02]  /*a730*/  LEA.HI.X R225, R135, R209, R136, 0x1, P4 ;  /* 0x000000d187e17211 */ /* 0x000fe400020f0c88 */
[----:B------:R-:W-:Y:S01]  /*a740*/  @P3 STS.128 [R215+0xe000], RZ ;  /* 0x00e000ffd7003388 */ /* 0x000fe20000000c00 */
[----:B------:R-:W-:Y:S02]  /*a750*/  LEA.HI.X R196, R204, R195, R205, 0x5, P0 ;  /* 0x000000c3ccc47211 */ /* 0x000fe400000f2ccd */
[C---:B------:R-:W-:Y:S02]  /*a760*/  LEA R134, P0, R137.reuse, R210, 0x1 ;  /* 0x000000d289867211 */ /* 0x040fe400078008ff */
[----:B------:R-:W-:Y:S01]  /*a770*/  @!PT LDS RZ, [RZ] ;  /* 0x00000000fffff984 */ /* 0x000fe20000000800 */
[----:B------:R-:W-:Y:S01]  /*a780*/  @!PT LDS RZ, [RZ] ;  /* 0x00000000fffff984 */ /* 0x000fe20000000800 */
[----:B------:R-:W-:Y:S01]  /*a790*/  @!PT LDS RZ, [RZ] ;  /* 0x00000000fffff984 */ /* 0x000fe20000000800 */
[----:B------:R-:W-:Y:S01]  /*a7a0*/  @!P2 LDGSTS.E.BYPASS.LTC128B.128 [R215+0x10000], desc[UR12][R228.64+0x100] ;  /* 0x10000100e4d7afae */ /* 0x000fe2000b981a0c */
[----:B------:R-:W-:Y:S02]  /*a7b0*/  SHF.R.U32.HI R194, RZ, 0x1, R192 ;  /* 0x00000001ffc27819 */ /* 0x000fe400000116c0 */
[----:B------:R-:W-:Y:S02]  /*a7c0*/  LEA.HI.X R135, R137, R209, R196, 0x1, P0 ;  /* 0x000000d189877211 */ /* 0x000fe400000f0cc4 */
[----:B------:R-:W-:Y:S01]  /*a7d0*/  @P2 STS.128 [R215+0x10000], RZ ;  /* 0x010000ffd7002388 */ /* 0x000fe20000000c00 */
[--C-:B------:R-:W-:Y:S02]  /*a7e0*/  LOP3.LUT R133, R193, 0x200, R186.reuse, 0xf8, !PT ;  /* 0x00000200c1857812 */ /* 0x100fe400078ef8ba */
[----:B------:R-:W-:Y:S02]  /*a7f0*/  LOP3.LUT R139, R191, 0x1c0, R186, 0xf8, !PT ;  /* 0x000001c0bf8b7812 */ /* 0x000fe400078ef8ba */
[----:B------:R-:W-:Y:S01]  /*a800*/  @!PT LDS RZ, [RZ] ;  /* 0x00000000fffff984 */ /* 0x000fe20000000800 */
[----:B------:R-:W-:Y:S01]  /*a810*/  @!PT LDS RZ, [RZ] ;  /* 0x00000000fffff984 */ /* 0x000fe20000000800 */
[----:B------:R-:W-:Y:S01]  /*a820*/  @!PT LDS RZ, [RZ] ;  /* 0x00000000fffff984 */ /* 0x000fe20000000800 */
[----:B------:R-:W-:Y:S01]  /*a830*/  @!P1 LDGSTS.E.BYPASS.LTC128B.128 [R215+0xc800], desc[UR12][R226.64] ;  /* 0x0c800000e2d79fae */ /* 0x000fe2000b981a0c */
[----:B------:R-:W-:Y:S02]  /*a840*/  LOP3.LUT R132, R194, 0x8, RZ, 0xc0, !PT ;  /* 0x00000008c2847812 */ /* 0x000fe400078ec0ff */
[----:B------:R-:W-:Y:S02]  /*a850*/  LOP3.LUT R138, R139, 0x8, R192, 0x78, !PT ;  /* 0x000000088b8a7812 */ /* 0x000fe400078e78c0 */
[----:B------:R-:W-:Y:S01]  /*a860*/  @P1 STS.128 [R215+0xc800], RZ ;  /* 0x00c800ffd7001388 */ /* 0x000fe20000000c00 */
[----:B------:R-:W-:Y:S02]  /*a870*/  LOP3.LUT R132, R133, R139, R132, 0xf6, !PT ;  /* 0x0000008b85847212 */ /* 0x000fe400078ef684 */
[----:B------:R-:W-:Y:S02]  /*a880*/  LEA R201, R138, R185, 0x1 ;  /* 0x000000b98ac97211 */ /* 0x000fe400078e08ff */
[----:B------:R-:W-:Y:S01]  /*a890*/  @!PT LDS RZ, [RZ] ;  /* 0x00000000fffff984 */ /* 0x000fe20000000800 */
[----:B------:R-:W-:Y:S01]  /*a8a0*/  @!PT LDS RZ, [RZ] ;  /* 0x00000000fffff984 */ /* 0x000fe20000000800 */
[----:B------:R-:W-:Y:S01]  /*a8b0*/  @!PT LDS RZ, [RZ] ;  /* 0x00000000fffff984 */ /* 0x000fe20000000800 */
[----:B------:R-:W-:Y:S01]  /*a8c0*/  @!P3 LDGSTS.E.BYPASS.LTC128B.128 [R215+0xe800], desc[UR12][R226.64+0x80] ;  /* 0x0e800080e2d7bfae */ /* 0x000fe2000b981a0c */
[----:B------:R-:W-:Y:S02]  /*a8d0*/  LEA R203, R132, UR5, 0x1 ;  /* 0x0000000584cb7c11 */ /* 0x000fe4000f8e08ff */
[----:B------:R-:W-:Y:S02]  /*a8e0*/  LOP3.LUT P0, RZ, R192, 0x4, RZ, 0xc0, !PT ;  /* 0x00000004c0ff7812 */ /* 0x000fe4000780c0ff */
[----:B------:R-:W-:Y:S01]  /*a8f0*/  @P3 STS.128 [R215+0xe800], RZ ;  /* 0x00e800ffd7003388 */ /* 0x000fe20000000c00 */
[----:B------:R-:W-:Y:S01]  /*a900*/  VIADD R197, R201, UR5 ;  /* 0x00000005c9c57c36 */ /* 0x000fe20008000000 */
[----:B------:R-:W-:Y:S03]  /*a910*/  IADD3 R200, PT, PT, R184, R203, RZ ;  /* 0x000000cbb8c87210 */ /* 0x000fe60007ffe0ff */
[----:B------:R-:W-:Y:S01]  /*a920*/  @!PT LDS RZ, [RZ] ;  /* 0x00000000fffff984 */ /* 0x000fe20000000800 */
[----:B------:R-:W-:Y:S01]  /*a930*/  @!PT LDS RZ, [RZ] ;  /* 0x00000000fffff984 */ /* 0x000fe20000000800 */
[----:B------:R-:W-:Y:S01]  /*a940*/  @!PT LDS RZ, [RZ] ;  /* 0x00000000fffff984 */ /* 0x000fe20000000800 */
[----:B------:R-:W-:Y:S01]  /*a950*/  @!P2 LDGSTS.E.BYPASS.LTC128B.128 [R215+0x10800], desc[UR12][R226.64+0x100] ;  /* 0x10800100e2d7afae */ /* 0x000fe2000b981a0c */
[----:B------:R-:W-:Y:S01]  /*a960*/  IMAD.IADD R198, R197, 0x1, R184 ;  /* 0x00000001c5c67824 */ /* 0x000fe200078e02b8 */
[----:B------:R-:W-:Y:S03]  /*a970*/  SEL R132, R187, 0xffffffc0, !P0 ;  /* 0xffffffc0bb847807 */ /* 0x000fe60004000000 */
[----:B------:R-:W-:Y:S01]  /*a980*/  @P2 STS.128 [R215+0x10800], RZ ;  /* 0x010800ffd7002388 */ /* 0x000fe20000000c00 */
[----:B------:R-:W-:Y:S02]  /*a990*/  LEA R249, R214, R207, 0x6 ;  /* 0x000000cfd6f97211 */ /* 0x000fe400078e30ff */
[----:B------:R-:W-:Y:S02]  /*a9a0*/  IADD3 R199, PT, PT, R132, R203, RZ ;  /* 0x000000cb84c77210 */ /* 0x000fe40007ffe0ff */
[----:B------:R-:W-:Y:S01]  /*a9b0*/  @!PT LDS RZ, [RZ] ;  /* 0x00000000fffff984 */ /* 0x000fe20000000800 */
[----:B------:R-:W-:Y:S01]  /*a9c0*/  @!PT LDS RZ, [RZ] ;  /* 0x00000000fffff984 */ /* 0x000fe20000000800 */
[----:B------:R-:W-:Y:S01]  /*a9d0*/  @!PT LDS RZ, [RZ] ;  /* 0x00000000fffff984 */ /* 0x000fe20000000800 */
[----:B------:R-:W-:Y:S01]  /*a9e0*/  @!P1 LDGSTS.E.BYPASS.LTC128B.128 [R215+0xd000], desc[UR12][R224.64] ;  /* 0x0d000000e0d79fae */ /* 0x000fe2000b981a0c */
[----:B------:R-:W-:Y:S01]  /*a9f0*/  IMAD.IADD R197, R197, 0x1, R132 ;  /* 0x00000001c5c57824 */ /* 0x000fe200078e0284 */
[C---:B------:R-:W-:Y:S03]  /*aa00*/  IADD3 R251, PT, PT, R249.reuse, 0x20, RZ ;  /* 0x00000020f9fb7810 */ /* 0x040fe60007ffe0ff */
[----:B------:R-:W-:Y:S01]  /*aa10*/  @P1 STS.128 [R215+0xd000], RZ ;  /* 0x00d000ffd7001388 */ /* 0x000fe20000000c00 */
[C---:B------:R-:W-:Y:S01]  /*aa20*/  IADD3 R196, PT, PT, R184.reuse, R199, RZ ;  /* 0x000000c7b8c47210 */ /* 0x040fe20007ffe0ff */
[----:B------:R-:W-:Y:S01]  /*aa30*/  IMAD.IADD R195, R184, 0x1, R197 ;  /* 0x00000001b8c37824 */ /* 0x000fe200078e02c5 */
[----:B------:R-:W-:Y:S02]  /*aa40*/  I2FP.F32.U32 R251, R251 ;  /* 0x000000fb00fb7245 */ /* 0x000fe40000201000 */
[----:B------:R-:W-:Y:S01]  /*aa50*/  @!PT LDS RZ, [RZ] ;  /* 0x00000000fffff984 */ /* 0x000fe20000000800 */
[----:B------:R-:W-:Y:S01]  /*aa60*/  @!PT LDS RZ, [RZ] ;  /* 0x00000000fffff984 */ /* 0x000fe20000000800 */
[----:B------:R-:W-:Y:S01]  /*aa70*/  @!PT LDS RZ, [RZ] ;  /* 0x00000000fffff984 */ /* 0x000fe20000000800 */
[----:B------:R-:W-:Y:S01]  /*aa80*/  @!P3 LDGSTS.E.BYPASS.LTC128B.128 [R215+0xf000], desc[UR12][R224.64+0x80] ;  /* 0x0f000080e0d7bfae */ /* 0x000fe2000b981a0c */
[C---:B------:R-:W-:Y:S02]  /*aa90*/  IADD3 R252, PT, PT, R249.reuse, 0x30, RZ ;  /* 0x00000030f9fc7810 */ /* 0x040fe40007ffe0ff */
[----:B------:R-:W-:Y:S02]  /*aaa0*/  ISETP.NE.AND P4, PT, R214, RZ, PT ;  /* 0x000000ffd600720c */ /* 0x000fe40003f85270 */
[----:B------:R-:W-:Y:S05]  /*aab0*/  @P3 STS.128 [R215+0xf000], RZ ;  /* 0x00f000ffd7003388 */ /* 0x000fea0000000c00 */
[----:B------:R-:W-:Y:S01]  /*aac0*/  @!PT LDS RZ, [RZ] ;  /* 0x00000000fffff984 */ /* 0x000fe20000000800 */
[----:B------:R-:W-:Y:S01]  /*aad0*/  @!PT LDS RZ, [RZ] ;  /* 0x00000000fffff984 */ /* 0x000fe20000000800 */
[----:B------:R-:W-:Y:S01]  /*aae0*/  @!PT LDS RZ, [RZ] ;  /* 0x00000000fffff984 */ /* 0x000fe20000000800 */
[----:B------:R1:W-:Y:S05]  /*aaf0*/  @!P2 LDGSTS.E.BYPASS.LTC128B.128 [R215+0x11000], desc[UR12][R224.64+0x100] ;  /* 0x11000100e0d7afae */ /* 0x0003ea000b981a0c */
        /* <DEDUP_REMOVED lines=14> */
[----:B------:R2:W-:Y:S01]  /*abe0*/  @!P2 LDGSTS.E.BYPASS.LTC128B.128 [R215+0x11800], desc[UR12][R134.64+0x100] ;  /* 0x1180010086d7afae */ /* 0x0005e2000b981a0c */
[----:B-1----:R-:W-:Y:S04]  /*abf0*/  VIADD R225, R249, 0x1 ;  /* 0x00000001f9e17836 */ /* 0x002fe80000000000 */
[----:B------:R-:W-:Y:S05]  /*ac00*/  @P2 STS.128 [R215+0x11800], RZ ;  /* 0x011800ffd7002388 */ /* 0x000fea0000000c00 */
[----:B------:R-:W-:Y:S01]  /*ac10*/  LDSM.16.M88.4 R140, [R203] ;  /* 0x00000000cb8c783b */ /* 0x000fe20000000200 */
[----:B------:R-:W-:Y:S04]  /*ac20*/  I2FP.F32.U32 R225, R225 ;  /* 0x000000e100e17245 */ /* 0x000fe80000201000 */
[----:B------:R-:W1:Y:S05]  /*ac30*/  LDSM.16.M88.4 R144, [R201+UR5+0x6000] ;  /* 0x00600005c990783b */ /* 0x000e6a0008000200 */
        /* <DEDUP_REMOVED lines=8> */
[C---:B-1----:R-:W-:Y:S04]  /*acc0*/  HMMA.16816.F32.BF16 R4, R140.reuse, R144, RZ ;  /* 0x000000908c04723c */ /* 0x042fe800000418ff */
[----:B------:R-:W-:Y:S04]  /*acd0*/  LDSM.16.M88.4 R176, [R199] ;  /* 0x00000000c7b0783b */ /* 0x000fe80000000200 */
[C---:B------:R-:W-:Y:S01]  /*ace0*/  HMMA.16816.F32.BF16 R8, R140.reuse, R146, RZ ;  /* 0x000000928c08723c */ /* 0x040fe200000418ff */
[----:B------:R-:W1:Y:S05]  /*acf0*/  LDSM.16.M88.4 R144, [R198+0x7800] ;  /* 0x00780000c690783b */ /* 0x000e6a0000000200 */
[----:B------:R-:W1:Y:S02]  /*ad00*/  LDSM.16.M88.4 R180, [R197+0x6000] ;  /* 0x00600000c5b4783b */ /* 0x000e640000000200 */
[C---:B---3--:R-:W-:Y:S03]  /*ad10*/  HMMA.16816.F32.BF16 R12, R140.reuse, R148, RZ ;  /* 0x000000948c0c723c */ /* 0x048fe600000418ff */
[----:B--2---:R-:W2:Y:S05]  /*ad20*/  LDSM.16.M88.4 R132, [R197+0x6800] ;  /* 0x00680000c584783b */ /* 0x004eaa0000000200 */
[C---:B------:R-:W-:Y:S01]  /*ad30*/  HMMA.16816.F32.BF16 R16, R140.reuse, R150, RZ ;  /* 0x000000968c10723c */ /* 0x040fe200000418ff */
[----:B------:R-:W3:Y:S05]  /*ad40*/  LDSM.16.M88.4 R136, [R197+0x7000] ;  /* 0x00700000c588783b */ /* 0x000eea0000000200 */
[----:B------:R-:W-:Y:S02]  /*ad50*/  LDSM.16.M88.4 R148, [R196] ;  /* 0x00000000c494783b */ /* 0x000fe40000000200 */
[C---:B----4-:R-:W-:Y:S08]  /*ad60*/  HMMA.16816.F32.BF16 R20, R140.reuse, R152, RZ ;  /* 0x000000988c14723c */ /* 0x050ff000000418ff */
[C---:B------:R-:W-:Y:S01]  /*ad70*/  HMMA.16816.F32.BF16 R24, R140.reuse, R154, RZ ;  /* 0x0000009a8c18723c */ /* 0x040fe200000418ff */
[----:B------:R-:W-:Y:S07]  /*ad80*/  LDSM.16.M88.4 R152, [R195+0x6000] ;  /* 0x00600000c398783b */ /* 0x000fee0000000200 */
[C---:B-----5:R-:W-:Y:S08]  /*ad90*/  HMMA.16816.F32.BF16 R28, R140.reuse, R156, RZ ;  /* 0x0000009c8c1c723c */ /* 0x060ff000000418ff */
[----:B------:R-:W-:Y:S01]  /*ada0*/  HMMA.16816.F32.BF16 R32, R140, R158, RZ ;  /* 0x0000009e8c20723c */ /* 0x000fe200000418ff */
[----:B------:R-:W4:Y:S05]  /*adb0*/  LDSM.16.M88.4 R140, [R197+0x7800] ;  /* 0x00780000c58c783b */ /* 0x000f2a0000000200 */
[----:B------:R-:W-:Y:S02]  /*adc0*/  LDSM.16.M88.4 R156, [R195+0x7000] ;  /* 0x00700000c39c783b */ /* 0x000fe40000000200 */
[C---:B------:R-:W-:Y:S08]  /*add0*/  HMMA.16816.F32.BF16 R4, R160.reuse, R164, R4 ;  /* 0x000000a4a004723c */ /* 0x040ff00000041804 */
        /* <DEDUP_REMOVED lines=8> */
[C---:B-1----:R-:W-:Y:S08]  /*ae60*/  HMMA.16816.F32.BF16 R28, R160.reuse, R144, R28 ;  /* 0x00000090a01c723c */ /* 0x042ff0000004181c */
[----:B------:R-:W-:Y:S01]  /*ae70*/  HMMA.16816.F32.BF16 R32, R160, R146, R32 ;  /* 0x00000092a020723c */ /* 0x000fe20000041820 */
[----:B------:R-:W1:Y:S05]  /*ae80*/  LDSM.16.M88.4 R144, [R195+0x6800] ;  /* 0x00680000c390783b */ /* 0x000e6a0000000200 */
[----:B------:R-:W5:Y:S02]  /*ae90*/  LDSM.16.M88.4 R160, [R195+0x7800] ;  /* 0x00780000c3a0783b */ /* 0x000f640000000200 */
[C---:B------:R-:W-:Y:S08]  /*aea0*/  HMMA.16816.F32.BF16 R4, R176.reuse, R180, R4 ;  /* 0x000000b4b004723c */ /* 0x040ff00000041804 */
[C---:B------:R-:W-:Y:S08]  /*aeb0*/  HMMA.16816.F32.BF16 R8, R176.reuse, R182, R8 ;  /* 0x000000b6b008723c */ /* 0x040ff00000041808 */
[C---:B--2---:R-:W-:Y:S08]  /*aec0*/  HMMA.16816.F32.BF16 R12, R176.reuse, R132, R12 ;  /* 0x00000084b00c723c */ /* 0x044ff0000004180c */
[C---:B------:R-:W-:Y:S01]  /*aed0*/  HMMA.16816.F32.BF16 R16, R176.reuse, R134, R16 ;  /* 0x00000086b010723c */ /* 0x040fe20000041810 */
[----:B------:R-:W2:Y:S07]  /*aee0*/  LDSM.16.M88.4 R132, [R201+UR5+0x8800] ;  /* 0x00880005c984783b */ /* 0x000eae0008000200 */
[C---:B---3--:R-:W-:Y:S08]  /*aef0*/  HMMA.16816.F32.BF16 R20, R176.reuse, R136, R20 ;  /* 0x00000088b014723c */ /* 0x048ff00000041814 */
[C---:B------:R-:W-:Y:S01]  /*af00*/  HMMA.16816.F32.BF16 R24, R176.reuse, R138, R24 ;  /* 0x0000008ab018723c */ /* 0x040fe20000041818 */
[----:B------:R-:W3:Y:S07]  /*af10*/  LDSM.16.M88.4 R136, [R201+UR5+0x9000] ;  /* 0x00900005c988783b */ /* 0x000eee0008000200 */
[C---:B----4-:R-:W-:Y:S08]  /*af20*/  HMMA.16816.F32.BF16 R28, R176.reuse, R140, R28 ;  /* 0x0000008cb01c723c */ /* 0x050ff0000004181c */
[----:B------:R-:W-:Y:S01]  /*af30*/  HMMA.16816.F32.BF16 R32, R176, R142, R32 ;  /* 0x0000008eb020723c */ /* 0x000fe20000041820 */
[----:B------:R-:W4:Y:S05]  /*af40*/  LDSM.16.M88.4 R140, [R201+UR5+0x9800] ;  /* 0x00980005c98c783b */ /* 0x000f2a0008000200 */
        /* <DEDUP_REMOVED lines=9> */
[----:B------:R-:W-:Y:S07]  /*afe0*/  LDSM.16.M88.4 R156, [R199+0x2000] ;  /* 0x00200000c79c783b */ /* 0x000fee0000000200 */
[C---:B-----5:R-:W-:Y:S08]  /*aff0*/  HMMA.16816.F32.BF16 R28, R148.reuse, R160, R28 ;  /* 0x000000a0941c723c */ /* 0x060ff0000004181c */
        /* <DEDUP_REMOVED lines=28> */
[----:B------:R-:W-:Y:S02]  /*b1c0*/  LDSM.16.M88.4 R172, [R201+UR5+0xa000] ;  /* 0x00a00005c9ac783b */ /* 0x000fe40008000200 */
[C---:B------:R-:W-:Y:S08]  /*b1d0*/  HMMA.16816.F32.BF16 R4, R156.reuse, R160, R4 ;  /* 0x000000a09c04723c */ /* 0x040ff00000041804 */
[C---:B------:R-:W-:Y:S01]  /*b1e0*/  HMMA.16816.F32.BF16 R8, R156.reuse, R162, R8 ;  /* 0x000000a29c08723c */ /* 0x040fe20000041808 */
[----:B------:R-:W5:Y:S07]  /*b1f0*/  LDSM.16.M88.4 R160, [R203+0x4000] ;  /* 0x00400000cba0783b */ /* 0x000f6e0000000200 */
        /* <DEDUP_REMOVED lines=37> */
[C---:B------:R-:W-:Y:S08]  /*b450*/  HMMA.16816.F32.BF16 R8, R156.reuse, R170, R8 ;  /* 0x000000aa9c08723c */ /* 0x040ff00000041808 */
[C---:B-1----:R-:W-:Y:S08]  /*b460*/  HMMA.16816.F32.BF16 R12, R156.reuse, R144, R12 ;  /* 0x000000909c0c723c */ /* 0x042ff0000004180c */
[C---:B------:R-:W-:Y:S08]  /*b470*/  HMMA.16816.F32.BF16 R16, R156.reuse, R146, R16 ;  /* 0x000000929c10723c */ /* 0x040ff00000041810 */
[C---:B-----5:R-:W-:Y:S08]  /*b480*/  HMMA.16816.F32.BF16 R20, R156.reuse, R148, R20 ;  /* 0x000000949c14723c */ /* 0x060ff00000041814 */
[C---:B------:R-:W-:Y:S08]  /*b490*/  HMMA.16816.F32.BF16 R24, R156.reuse, R150, R24 ;  /* 0x000000969c18723c */ /* 0x040ff00000041818 */
[C---:B------:R-:W-:Y:S08]  /*b4a0*/  HMMA.16816.F32.BF16 R28, R156.reuse, R152, R28 ;  /* 0x000000989c1c723c */ /* 0x040ff0000004181c */
[----:B------:R-:W-:Y:S08]  /*b4b0*/  HMMA.16816.F32.BF16 R32, R156, R154, R32 ;  /* 0x0000009a9c20723c */ /* 0x000ff00000041820 */
[C---:B------:R-:W-:Y:S08]  /*b4c0*/  HMMA.16816.F32.BF16 R4, R164.reuse, R172, R4 ;  /* 0x000000aca404723c */ /* 0x040ff00000041804 */
[C---:B------:R-:W-:Y:S08]  /*b4d0*/  HMMA.16816.F32.BF16 R8, R164.reuse, R174, R8 ;  /* 0x000000aea408723c */ /* 0x040ff00000041808 */
[C---:B--2---:R-:W-:Y:S08]  /*b4e0*/  HMMA.16816.F32.BF16 R12, R164.reuse, R132, R12 ;  /* 0x00000084a40c723c */ /* 0x044ff0000004180c */
[C---:B------:R-:W-:Y:S01]  /*b4f0*/  HMMA.16816.F32.BF16 R16, R164.reuse, R134, R16 ;  /* 0x00000086a410723c */ /* 0x040fe20000041810 */
[----:B------:R-:W1:Y:S07]  /*b500*/  LDSM.16.M88.4 R132, [R195+0xa800] ;  /* 0x00a80000c384783b */ /* 0x000e6e0000000200 */
[C---:B---3--:R-:W-:Y:S08]  /*b510*/  HMMA.16816.F32.BF16 R20, R164.reuse, R136, R20 ;  /* 0x00000088a414723c */ /* 0x048ff00000041814 */
[C---:B------:R-:W-:Y:S01]  /*b520*/  HMMA.16816.F32.BF16 R24, R164.reuse, R138, R24 ;  /* 0x0000008aa418723c */ /* 0x040fe20000041818 */
[----:B------:R-:W2:Y:S07]  /*b530*/  LDSM.16.M88.4 R136, [R195+0xb000] ;  /* 0x00b00000c388783b */ /* 0x000eae0000000200 */
[C---:B----4-:R-:W-:Y:S08]  /*b540*/  HMMA.16816.F32.BF16 R28, R164.reuse, R140, R28 ;  /* 0x0000008ca41c723c */ /* 0x050ff0000004181c */
[----:B------:R-:W-:Y:S08]  /*b550*/  HMMA.16816.F32.BF16 R32, R164, R142, R32 ;  /* 0x0000008ea420723c */ /* 0x000ff00000041820 */
[C---:B------:R-:W-:Y:S08]  /*b560*/  HMMA.16816.F32.BF16 R4, R160.reuse, R176, R4 ;  /* 0x000000b0a004723c */ /* 0x040ff00000041804 */
[C---:B------:R-:W-:Y:S08]  /*b570*/  HMMA.16816.F32.BF16 R8, R160.reuse, R178, R8 ;  /* 0x000000b2a008723c */ /* 0x040ff00000041808 */
[C---:B-1----:R-:W-:Y:S03]  /*b580*/  HMMA.16816.F32.BF16 R12, R160.reuse, R132, R12 ;  /* 0x00000084a00c723c */ /* 0x042fe6000004180c */
[----:B------:R-:W-:Y:S01]  /*b590*/  FMUL.FTZ R248, R5, UR6 ;  /* 0x0000000605f87c20 */ /* 0x000fe20008410000 */
[----:B------:R-:W-:Y:S01]  /*b5a0*/  FMUL.FTZ R245, R7, UR6 ;  /* 0x0000000607f57c20 */ /* 0x000fe20008410000 */
[----:B------:R-:W-:Y:S01]  /*b5b0*/  FMUL.FTZ R250, R4, UR6 ;  /* 0x0000000604fa7c20 */ /* 0x000fe20008410000 */
[----:B------:R-:W-:Y:S01]  /*b5c0*/  FMUL.FTZ R247, R6, UR6 ;  /* 0x0000000606f77c20 */ /* 0x000fe20008410000 */
[----:B------:R-:W-:Y:S01]  /*b5d0*/  IADD3 R7, PT, PT, R249, 0x38, RZ ;  /* 0x00000038f9077810 */ /* 0x000fe20007ffe0ff */
[C---:B------:R-:W-:Y:S01]  /*b5e0*/  HMMA.16816.F32.BF16 R16, R160.reuse, R134, R16 ;  /* 0x00000086a010723c */ /* 0x040fe20000041810 */
[----:B------:R-:W1:Y:S01]  /*b5f0*/  MUFU.TANH R248, R248 ;  /* 0x000000f800f87308 */ /* 0x000e620000002400 */
[----:B------:R3:W4:Y:S01]  /*b600*/  LDSM.16.M88.4 R132, [R195+0xb800] ;  /* 0x00b80000c384783b */ /* 0x0007220000000200 */
        /* <DEDUP_REMOVED lines=9> */
[----:B------:R-:W5:Y:S01]  /*b6a0*/  MUFU.TANH R250, R250 ;  /* 0x000000fa00fa7308 */ /* 0x000f620000002400 */
[----:B------:R-:W-:Y:S01]  /*b6b0*/  FMUL.FTZ R240, R12, UR6 ;  /* 0x000000060cf07c20 */ /* 0x000fe20008410000 */
[----:B------:R-:W-:Y:S01]  /*b6c0*/  FMUL.FTZ R237, R14, UR6 ;  /* 0x000000060eed7c20 */ /* 0x000fe20008410000 */
[-C--:B-1----:R-:W-:Y:S01]  /*b6d0*/  FFMA.FTZ R248, R225, R0.reuse, R248 ;  /* 0x00000000e1f87223 */ /* 0x082fe200000100f8 */
[----:B------:R-:W-:Y:S01]  /*b6e0*/  I2FP.F32.U32 R137, R249 ;  /* 0x000000f900897245 */ /* 0x000fe20000201000 */
[----:B------:R-:W-:Y:S01]  /*b6f0*/  FMUL.FTZ R242, R13, UR6 ;  /* 0x000000060df27c20 */ /* 0x000fe20008410000 */
[----:B------:R-:W-:Y:S04]  /*b700*/  FMUL.FTZ R239, R15, UR6 ;  /* 0x000000060fef7c20 */ /* 0x000fe80008410000 */
[----:B------:R-:W1:Y:S01]  /*b710*/  MUFU.TANH R247, R247 ;  /* 0x000000f700f77308 */ /* 0x000e620000002400 */
[-C--:B--2---:R-:W-:Y:S01]  /*b720*/  FFMA.FTZ R245, R225, R0.reuse, R245 ;  /* 0x00000000e1f57223 */ /* 0x084fe200000100f5 */
[----:B---3--:R-:W-:Y:S01]  /*b730*/  IADD3 R195, PT, PT, R249, 0x8, RZ ;  /* 0x00000008f9c37810 */ /* 0x008fe20007ffe0ff */
[----:B------:R-:W-:Y:S01]  /*b740*/  FMUL.FTZ R234, R20, UR6 ;  /* 0x0000000614ea7c20 */ /* 0x000fe20008410000 */
[----:B------:R-:W-:Y:S01]  /*b750*/  FMUL.FTZ R231, R22, UR6 ;  /* 0x0000000616e77c20 */ /* 0x000fe20008410000 */
[----:B------:R-:W-:Y:S01]  /*b760*/  FMUL.FTZ R238, R16, UR6 ;  /* 0x0000000610ee7c20 */ /* 0x000fe20008410000 */
[----:B------:R-:W-:Y:S01]  /*b770*/  FMUL.FTZ R235, R18, UR6 ;  /* 0x0000000612eb7c20 */ /* 0x000fe20008410000 */
[----:B------:R-:W-:Y:S03]  /*b780*/  FMUL.FTZ R236, R17, UR6 ;  /* 0x0000000611ec7c20 */ /* 0x000fe60008410000 */
[----:B------:R-:W2:Y:S01]  /*b790*/  MUFU.TANH R246, R246 ;  /* 0x000000f600f67308 */ /* 0x000ea20000002400 */
[-C--:B-----5:R-:W-:Y:S01]  /*b7a0*/  FFMA.FTZ R250, R137, R0.reuse, R250 ;  /* 0x0000000089fa7223 */ /* 0x0a0fe200000100fa */
[----:B------:R-:W-:Y:S01]  /*b7b0*/  FMUL.FTZ R196, R27, UR6 ;  /* 0x000000061bc47c20 */ /* 0x000fe20008410000 */
[----:B------:R-:W-:Y:S01]  /*b7c0*/  FMUL.FTZ R233, R19, UR6 ;  /* 0x0000000613e97c20 */ /* 0x000fe20008410000 */
[----:B------:R-:W-:Y:S01]  /*b7d0*/  I2FP.F32.U32 R195, R195 ;  /* 0x000000c300c37245 */ /* 0x000fe20000201000 */
[----:B------:R-:W-:Y:S02]  /*b7e0*/  VIADD R136, R249, 0x10 ;  /* 0x00000010f9887836 */ /* 0x000fe40000000000 */
[----:B------:R-:W-:Y:S01]  /*b7f0*/  FMUL.FTZ R232, R21, UR6 ;  /* 0x0000000615e87c20 */ /* 0x000fe20008410000 */
[----:B------:R-:W-:Y:S02]  /*b800*/  FMUL.FTZ R229, R23, UR6 ;  /* 0x0000000617e57c20 */ /* 0x000fe40008410000 */
[----:B------:R-:W3:Y:S01]  /*b810*/  MUFU.TANH R243, R243 ;  /* 0x000000f300f37308 */ /* 0x000ee20000002400 */
[C---:B----4-:R-:W-:Y:S03]  /*b820*/  HMMA.16816.F32.BF16 R28, R160.reuse, R132, R28 ;  /* 0x00000084a01c723c */ /* 0x050fe6000004181c */
[-C--:B-1----:R-:W-:Y:S01]  /*b830*/  FFMA.FTZ R247, R137, R0.reuse, R247 ;  /* 0x0000000089f77223 */ /* 0x082fe200000100f7 */
[----:B------:R-:W-:Y:S01]  /*b840*/  IADD3 R137, PT, PT, R249, 0x9, RZ ;  /* 0x00000009f9897810 */ /* 0x000fe20007ffe0ff */
[----:B------:R-:W-:Y:S01]  /*b850*/  FMUL.FTZ R230, R24, UR6 ;  /* 0x0000000618e67c20 */ /* 0x000fe20008410000 */
[----:B------:R-:W-:Y:S03]  /*b860*/  FMUL.FTZ R227, R26, UR6 ;  /* 0x000000061ae37c20 */ /* 0x000fe60008410000 */
[----:B------:R-:W1:Y:S01]  /*b870*/  MUFU.TANH R244, R244 ;  /* 0x000000f400f47308 */ /* 0x000e620000002400 */
[----:B------:R-:W-:Y:S01]  /*b880*/  I2FP.F32.U32 R137, R137 ;  /* 0x0000008900897245 */ /* 0x000fe20000201000 */
[-C--:B--2---:R-:W-:Y:S01]  /*b890*/  FFMA.FTZ R246, R195, R0.reuse, R246 ;  /* 0x00000000c3f67223 */ /* 0x084fe200000100f6 */
[----:B------:R-:W-:Y:S01]  /*b8a0*/  FMUL.FTZ R228, R25, UR6 ;  /* 0x0000000619e47c20 */ /* 0x000fe20008410000 */
[----:B------:R-:W-:Y:S03]  /*b8b0*/  HMMA.16816.F32.BF16 R32, R160, R134, R32 ;  /* 0x00000086a020723c */ /* 0x000fe60000041820 */
[----:B------:R-:W-:Y:S03]  /*b8c0*/  VIADD R134, R249, 0x19 ;  /* 0x00000019f9867836 */ /* 0x000fe60000000000 */
[----:B------:R-:W2:Y:S01]  /*b8d0*/  MUFU.TANH R241, R241 ;  /* 0x000000f100f17308 */ /* 0x000ea20000002400 */
[----:B---3--:R-:W-:Y:S01]  /*b8e0*/  FFMA.FTZ R243, R195, R0, R243 ;  /* 0x00000000c3f37223 */ /* 0x008fe200000100f3 */
[----:B------:R-:W-:Y:S01]  /*b8f0*/  I2FP.F32.U32 R195, R136 ;  /* 0x0000008800c37245 */ /* 0x000fe20000201000 */
[----:B------:R-:W-:Y:S01]  /*b900*/  FMUL.FTZ R226, R28, UR6 ;  /* 0x000000061ce27c20 */ /* 0x000fe20008410000 */
[----:B------:R-:W-:Y:S01]  /*b910*/  IADD3 R136, PT, PT, R249, 0x18, RZ ;  /* 0x00000018f9887810 */ /* 0x000fe20007ffe0ff */
[----:B------:R-:W-:Y:S01]  /*b920*/  FMUL.FTZ R224, R29, UR6 ;  /* 0x000000061de07c20 */ /* 0x000fe20008410000 */
[----:B------:R-:W-:Y:S04]  /*b930*/  I2FP.F32.U32 R7, R7 ;  /* 0x0000000700077245 */ /* 0x000fe80000201000 */
[----:B------:R3:W-:Y:S01]  /*b940*/  MUFU.TANH R225, R196 ;  /* 0x000000c400e17308 */ /* 0x0007e20000002400 */
[----:B-1----:R-:W-:Y:S01]  /*b950*/  FFMA.FTZ R244, R137, R0, R244 ;  /* 0x0000000089f47223 */ /* 0x002fe200000100f4 */
[----:B------:R-:W-:Y:S01]  /*b960*/  I2FP.F32.U32 R135, R136 ;  /* 0x0000008800877245 */ /* 0x000fe20000201000 */
[----:B------:R-:W-:Y:S07]  /*b970*/  FMUL.FTZ R136, R31, UR6 ;  /* 0x000000061f887c20 */ /* 0x000fee0008410000 */
[----:B------:R-:W1:Y:S01]  /*b980*/  MUFU.TANH R240, R240 ;  /* 0x000000f000f07308 */ /* 0x000e620000002400 */
[-C--:B--2---:R-:W-:Y:S01]  /*b990*/  FFMA.FTZ R241, R137, R0.reuse, R241 ;  /* 0x0000000089f17223 */ /* 0x084fe200000100f1 */
[----:B------:R-:W-:Y:S08]  /*b9a0*/  IADD3 R137, PT, PT, R249, 0x11, RZ ;  /* 0x00000011f9897810 */ /* 0x000ff00007ffe0ff */
[----:B------:R-:W2:Y:S01]  /*b9b0*/  MUFU.TANH R237, R237 ;  /* 0x000000ed00ed7308 */ /* 0x000ea20000002400 */
[----:B---3--:R-:W-:Y:S09]  /*b9c0*/  FMUL.FTZ R196, R30, UR6 ;  /* 0x000000061ec47c20 */ /* 0x008ff20008410000 */
[----:B------:R-:W3:Y:S01]  /*b9d0*/  MUFU.TANH R242, R242 ;  /* 0x000000f200f27308 */ /* 0x000ee20000002400 */
[CC--:B-1----:R-:W-:Y:S09]  /*b9e0*/  FFMA.FTZ R240, R195.reuse, R0.reuse, R240 ;  /* 0x00000000c3f07223 */ /* 0x0c2ff200000100f0 */
[----:B------:R-:W1:Y:S01]  /*b9f0*/  MUFU.TANH R239, R239 ;  /* 0x000000ef00ef7308 */ /* 0x000e620000002400 */
[-C--:B--2---:R-:W-:Y:S01]  /*ba00*/  FFMA.FTZ R237, R195, R0.reuse, R237 ;  /* 0x00000000c3ed7223 */ /* 0x084fe200000100ed */
[----:B------:R-:W-:Y:S08]  /*ba10*/  I2FP.F32.U32 R195, R137 ;  /* 0x0000008900c37245 */ /* 0x000ff00000201000 */
[----:B------:R-:W2:Y:S01]  /*ba20*/  MUFU.TANH R234, R234 ;  /* 0x000000ea00ea7308 */ /* 0x000ea20000002400 */
[CC--:B---3--:R-:W-:Y:S09]  /*ba30*/  FFMA.FTZ R242, R195.reuse, R0.reuse, R242 ;  /* 0x00000000c3f27223 */ /* 0x0c8ff200000100f2 */
[----:B------:R-:W3:Y:S01]  /*ba40*/  MUFU.TANH R231, R231 ;  /* 0x000000e700e77308 */ /* 0x000ee20000002400 */
[----:B-1----:R-:W-:Y:S01]  /*ba50*/  FFMA.FTZ R239, R195, R0, R239 ;  /* 0x00000000c3ef7223 */ /* 0x002fe200000100ef */
[----:B------:R-:W-:Y:S01]  /*ba60*/  I2FP.F32.U32 R195, R134 ;  /* 0x0000008600c37245 */ /* 0x000fe20000201000 */
[----:B------:R-:W-:Y:S07]  /*ba70*/  VIADD R134, R249, 0x28 ;  /* 0x00000028f9867836 */ /* 0x000fee0000000000 */
[----:B------:R-:W1:Y:S01]  /*ba80*/  MUFU.TANH R238, R238 ;  /* 0x000000ee00ee7308 */ /* 0x000e620000002400 */
[CC--:B--2---:R-:W-:Y:S09]  /*ba90*/  FFMA.FTZ R234, R251.reuse, R0.reuse, R234 ;  /* 0x00000000fbea7223 */ /* 0x0c4ff200000100ea */
[----:B------:R-:W2:Y:S01]  /*baa0*/  MUFU.TANH R235, R235 ;  /* 0x000000eb00eb7308 */ /* 0x000ea20000002400 */
[-C--:B---3--:R-:W-:Y:S01]  /*bab0*/  FFMA.FTZ R231, R251, R0.reuse, R231 ;  /* 0x00000000fbe77223 */ /* 0x088fe200000100e7 */
[----:B------:R-:W-:Y:S08]  /*bac0*/  IADD3 R251, PT, PT, R249, 0x29, RZ ;  /* 0x00000029f9fb7810 */ /* 0x000ff00007ffe0ff */
[----:B------:R-:W3:Y:S01]  /*bad0*/  MUFU.TANH R236, R236 ;  /* 0x000000ec00ec7308 */ /* 0x000ee20000002400 */
[CC--:B-1----:R-:W-:Y:S09]  /*bae0*/  FFMA.FTZ R238, R135.reuse, R0.reuse, R238 ;  /* 0x0000000087ee7223 */ /* 0x0c2ff200000100ee */
[----:B------:R-:W1:Y:S01]  /*baf0*/  MUFU.TANH R233, R233 ;  /* 0x000000e900e97308 */ /* 0x000e620000002400 */
[-C--:B--2---:R-:W-:Y:S01]  /*bb00*/  FFMA.FTZ R235, R135, R0.reuse, R235 ;  /* 0x0000000087eb7223 */ /* 0x084fe200000100eb */
[----:B------:R-:W-:Y:S04]  /*bb10*/  IADD3 R135, PT, PT, R249, 0x21, RZ ;  /* 0x00000021f9877810 */ /* 0x000fe80007ffe0ff */
[----:B------:R-:W-:Y:S04]  /*bb20*/  I2FP.F32.U32 R135, R135 ;  /* 0x0000008700877245 */ /* 0x000fe80000201000 */
[----:B------:R-:W2:Y:S01]  /*bb30*/  MUFU.TANH R232, R232 ;  /* 0x000000e800e87308 */ /* 0x000ea20000002400 */
[CC--:B---3--:R-:W-:Y:S09]  /*bb40*/  FFMA.FTZ R236, R195.reuse, R0.reuse, R236 ;  /* 0x00000000c3ec7223 */ /* 0x0c8ff200000100ec */
[----:B------:R-:W3:Y:S01]  /*bb50*/  MUFU.TANH R229, R229 ;  /* 0x000000e500e57308 */ /* 0x000ee20000002400 */
[----:B-1----:R-:W-:Y:S01]  /*bb60*/  FFMA.FTZ R233, R195, R0, R233 ;  /* 0x00000000c3e97223 */ /* 0x002fe200000100e9 */
[----:B------:R-:W-:Y:S02]  /*bb70*/  I2FP.F32.U32 R195, R134 ;  /* 0x0000008600c37245 */ /* 0x000fe40000201000 */
[----:B------:R-:W-:Y:S02]  /*bb80*/  I2FP.F32.U32 R134, R251 ;  /* 0x000000fb00867245 */ /* 0x000fe40000201000 */
[----:B------:R-:W-:Y:S01]  /*bb90*/  I2FP.F32.U32 R251, R252 ;  /* 0x000000fc00fb7245 */ /* 0x000fe20000201000 */
[----:B------:R-:W-:Y:S03]  /*bba0*/  VIADD R252, R249, 0x31 ;  /* 0x00000031f9fc7836 */ /* 0x000fe60000000000 */
[----:B------:R-:W1:Y:S01]  /*bbb0*/  MUFU.TANH R230, R230 ;  /* 0x000000e600e67308 */ /* 0x000e620000002400 */
[-C--:B--2---:R-:W-:Y:S01]  /*bbc0*/  FFMA.FTZ R232, R135, R0.reuse, R232 ;  /* 0x0000000087e87223 */ /* 0x084fe200000100e8 */
[----:B------:R-:W-:Y:S01]  /*bbd0*/  FFMA.FTZ R225, R134, R0, R225 ;  /* 0x0000000086e17223 */ /* 0x000fe200000100e1 */
[----:B------:R-:W-:Y:S02]  /*bbe0*/  I2FP.F32.U32 R5, R252 ;  /* 0x000000fc00057245 */ /* 0x000fe40000201000 */
[----:B------:R-:W-:Y:S05]  /*bbf0*/  FMNMX3.FTZ R252, R3, R247, R245, !PT ;  /* 0x000000f703fc7276 */ /* 0x000fea00078100f5 */
[----:B------:R-:W2:Y:S01]  /*bc00*/  MUFU.TANH R227, R227 ;  /* 0x000000e300e37308 */ /* 0x000ea20000002400 */
[-C--:B---3--:R-:W-:Y:S01]  /*bc10*/  FFMA.FTZ R229, R135, R0.reuse, R229 ;  /* 0x0000000087e57223 */ /* 0x088fe200000100e5 */
[----:B------:R-:W-:Y:S01]  /*bc20*/  FMUL.FTZ R135, R34, UR6 ;  /* 0x0000000622877c20 */ /* 0x000fe20008410000 */
[----:B------:R-:W-:Y:S04]  /*bc30*/  FMNMX3.FTZ R252, R252, R243, R241, !PT ;  /* 0x000000f3fcfc7276 */ /* 0x000fe800078100f1 */
[----:B------:R-:W-:Y:S03]  /*bc40*/  FMNMX3.FTZ R252, R252, R237, R239, !PT ;  /* 0x000000edfcfc7276 */ /* 0x000fe600078100ef */
[----:B------:R-:W3:Y:S01]  /*bc50*/  MUFU.TANH R226, R226 ;  /* 0x000000e200e27308 */ /* 0x000ee20000002400 */
[CC--:B-1----:R-:W-:Y:S01]  /*bc60*/  FFMA.FTZ R230, R195.reuse, R0.reuse, R230 ;  /* 0x00000000c3e67223 */ /* 0x0c2fe200000100e6 */
[----:B------:R-:W-:Y:S04]  /*bc70*/  FMNMX3.FTZ R252, R252, R235, R233, !PT ;  /* 0x000000ebfcfc7276 */ /* 0x000fe800078100e9 */
[----:B------:R-:W-:Y:S04]  /*bc80*/  FMNMX3.FTZ R252, R252, R231, R229, !PT ;  /* 0x000000e7fcfc7276 */ /* 0x000fe800078100e5 */
[----:B------:R-:W1:Y:S01]  /*bc90*/  MUFU.TANH R137, R196 ;  /* 0x000000c400897308 */ /* 0x000e620000002400 */
[-C--:B--2---:R-:W-:Y:S01]  /*bca0*/  FFMA.FTZ R227, R195, R0.reuse, R227 ;  /* 0x00000000c3e37223 */ /* 0x084fe200000100e3 */
[----:B------:R-:W-:Y:S08]  /*bcb0*/  FMUL.FTZ R195, R33, UR6 ;  /* 0x0000000621c37c20 */ /* 0x000ff00008410000 */
[----:B------:R-:W2:Y:S01]  /*bcc0*/  MUFU.TANH R228, R228 ;  /* 0x000000e400e47308 */ /* 0x000ea20000002400 */
[CC--:B---3--:R-:W-:Y:S09]  /*bcd0*/  FFMA.FTZ R226, R251.reuse, R0.reuse, R226 ;  /* 0x00000000fbe27223 */ /* 0x0c8ff200000100e2 */
[----:B------:R-:W3:Y:S01]  /*bce0*/  MUFU.TANH R224, R224 ;  /* 0x000000e000e07308 */ /* 0x000ee20000002400 */
[----:B-1----:R-:W-:Y:S01]  /*bcf0*/  FFMA.FTZ R137, R251, R0, R137 ;  /* 0x00000000fb897223 */ /* 0x002fe20000010089 */
[----:B------:R-:W-:Y:S01]  /*bd00*/  FMUL.FTZ R196, R32, UR6 ;  /* 0x0000000620c47c20 */ /* 0x000fe20008410000 */
[----:B------:R-:W-:Y:S04]  /*bd10*/  FMNMX3.FTZ R251, R2, R250, R248, !PT ;  /* 0x000000fa02fb7276 */ /* 0x000fe800078100f8 */
[----:B------:R-:W-:Y:S03]  /*bd20*/  FMNMX3.FTZ R251, R251, R246, R244, !PT ;  /* 0x000000f6fbfb7276 */ /* 0x000fe600078100f4 */
[----:B------:R-:W1:Y:S01]  /*bd30*/  MUFU.TANH R136, R136 ;  /* 0x0000008800887308 */ /* 0x000e620000002400 */
[----:B--2---:R-:W-:Y:S01]  /*bd40*/  FFMA.FTZ R228, R134, R0, R228 ;  /* 0x0000000086e47223 */ /* 0x004fe200000100e4 */
[----:B------:R-:W-:Y:S01]  /*bd50*/  FMUL.FTZ R134, R35, UR6 ;  /* 0x0000000623867c20 */ /* 0x000fe20008410000 */
[----:B------:R-:W-:Y:S02]  /*bd60*/  FMNMX3.FTZ R9, R251, R240, R242, !PT ;  /* 0x000000f0fb097276 */ /* 0x000fe400078100f2 */
[----:B------:R-:W-:Y:S02]  /*bd70*/  IADD3 R251, PT, PT, R249, 0x39, RZ ;  /* 0x00000039f9fb7810 */ /* 0x000fe40007ffe0ff */
[----:B------:R-:W-:Y:S03]  /*bd80*/  FMNMX3.FTZ R249, R9, R238, R236, !PT ;  /* 0x000000ee09f97276 */ /* 0x000fe600078100ec */
[----:B------:R-:W2:Y:S01]  /*bd90*/  MUFU.TANH R196, R196 ;  /* 0x000000c400c47308 */ /* 0x000ea20000002400 */
[----:B---3--:R-:W-:Y:S01]  /*bda0*/  FFMA.FTZ R224, R5, R0, R224 ;  /* 0x0000000005e07223 */ /* 0x008fe200000100e0 */
[----:B------:R-:W-:Y:S04]  /*bdb0*/  FMNMX3.FTZ R249, R249, R234, R232, !PT ;  /* 0x000000eaf9f97276 */ /* 0x000fe800078100e8 */
[----:B------:R-:W-:Y:S04]  /*bdc0*/  FMNMX3.FTZ R249, R249, R230, R228, !PT ;  /* 0x000000e6f9f97276 */ /* 0x000fe800078100e4 */
[----:B------:R-:W3:Y:S01]  /*bdd0*/  MUFU.TANH R135, R135 ;  /* 0x0000008700877308 */ /* 0x000ee20000002400 */
[----:B-1----:R-:W-:Y:S01]  /*bde0*/  FFMA.FTZ R136, R5, R0, R136 ;  /* 0x0000000005887223 */ /* 0x002fe20000010088 */
[----:B------:R-:W-:Y:S02]  /*bdf0*/  I2FP.F32.U32 R5, R251 ;  /* 0x000000fb00057245 */ /* 0x000fe40000201000 */
[----:B------:R-:W-:Y:S06]  /*be00*/  FMNMX3.FTZ R249, R249, R226, R224, !PT ;  /* 0x000000e2f9f97276 */ /* 0x000fec00078100e0 */
[----:B------:R-:W1:Y:S01]  /*be10*/  MUFU.TANH R195, R195 ;  /* 0x000000c300c37308 */ /* 0x000e620000002400 */
[CC--:B--2---:R-:W-:Y:S09]  /*be20*/  FFMA.FTZ R196, R7.reuse, R0.reuse, R196 ;  /* 0x0000000007c47223 */ /* 0x0c4ff200000100c4 */
[----:B------:R-:W2:Y:S01]  /*be30*/  MUFU.TANH R134, R134 ;  /* 0x0000008600867308 */ /* 0x000ea20000002400 */
[-C--:B---3--:R-:W-:Y:S01]  /*be40*/  FFMA.FTZ R135, R7, R0.reuse, R135 ;  /* 0x0000000007877223 */ /* 0x088fe20000010087 */
[----:B------:R-:W-:Y:S04]  /*be50*/  FMNMX3.FTZ R7, R252, R227, R225, !PT ;  /* 0x000000e3fc077276 */ /* 0x000fe800078100e1 */
[----:B------:R-:W-:Y:S01]  /*be60*/  FMNMX3.FTZ R7, R7, R137, R136, !PT ;  /* 0x0000008907077276 */ /* 0x000fe20007810088 */
[----:B-1----:R-:W-:Y:S05]  /*be70*/  FFMA.FTZ R195, R5, R0, R195 ;  /* 0x0000000005c37223 */ /* 0x002fea00000100c3 */
[----:B------:R-:W-:Y:S01]  /*be80*/  FMNMX3.FTZ R249, R249, R196, R195, !PT ;  /* 0x000000c4f9f97276 */ /* 0x000fe200078100c3 */
[----:B--2---:R-:W-:Y:S01]  /*be90*/  FFMA.FTZ R134, R5, R0, R134 ;  /* 0x0000000005867223 */ /* 0x004fe20000010086 */
[----:B------:R-:W-:Y:S06]  /*bea0*/  @P4 BRA `(.L_x_921) ;  /* 0xffffffe000584947 */ /* 0x000fec000383ffff */
.L_x_920:
[----:B------:R-:W2:Y:S01]  /*beb0*/  SHFL.BFLY PT, R8, R249, 0x2, 0x1f ;  /* 0x0c401f00f9087f89 */ /* 0x000ea200000e0000 */
[----:B------:R-:W-:Y:S02]  /*bec0*/  FMNMX3.FTZ R7, R7, R135, R134, !PT ;  /* 0x0000008707077276 */ /* 0x000fe40007810086 */
        /* <DEDUP_REMOVED lines=14> */
[----:B-1----:R-:W-:Y:S05]  /*bfb0*/  FMNMX.FTZ R5, R7, R4, !PT ;  /* 0x0000000407057209 */ /* 0x002fea0007810000 */
[----:B------:R-:W1:Y:S08]  /*bfc0*/  SHFL.BFLY PT, R133, R6, 0x1, 0x1f ;  /* 0x0c201f0006857f89 */ /* 0x000e7000000e0000 */
[----:B------:R-:W2:Y:S01]  /*bfd0*/  SHFL.BFLY PT, R132, R5, 0x1, 0x1f ;  /* 0x0c201f0005847f89 */ /* 0x000ea200000e0000 */
[----:B-1----:R-:W-:Y:S02]  /*bfe0*/  FMNMX.FTZ R133, R6, R133, !PT ;  /* 0x0000008506857209 */ /* 0x002fe40007810000 */
[----:B--2---:R-:W-:Y:S03]  /*bff0*/  FMNMX.FTZ R132, R5, R132, !PT ;  /* 0x0000008405847209 */ /* 0x004fe60007810000 */
[C---:B------:R-:W-:Y:S01]  /*c000*/  FMUL.FTZ R139, R133.reuse, UR4 ;  /* 0x00000004858b7c20 */ /* 0x040fe20008410000 */
[C---:B------:R-:W-:Y:S01]  /*c010*/  FSETP.NEU.FTZ.AND P2, PT, R133.reuse, -INF , PT ;  /* 0xff8000008500780b */ /* 0x040fe20003f5d000 */
[----:B------:R-:W-:Y:S01]  /*c020*/  FADD.FTZ R2, -R133, R2 ;  /* 0x0000000285027221 */ /* 0x000fe20000010100 */
[----:B------:R-:W-:Y:S02]  /*c030*/  FMUL.FTZ R138, R132, UR4 ;  /* 0x00000004848a7c20 */ /* 0x000fe40008410000 */
[----:B------:R-:W-:Y:S01]  /*c040*/  FSEL R139, R139, RZ, P2 ;  /* 0x000000ff8b8b7208 */ /* 0x000fe20001000000 */
[----:B------:R-:W-:Y:S01]  /*c050*/  FMUL.FTZ R4, R2, UR4 ;  /* 0x0000000402047c20 */ /* 0x000fe20008410000 */
[C---:B------:R-:W-:Y:S01]  /*c060*/  FSETP.NEU.FTZ.AND P2, PT, R132.reuse, -INF , PT ;  /* 0xff8000008400780b */ /* 0x040fe20003f5d000 */
[----:B------:R-:W-:Y:S02]  /*c070*/  FADD.FTZ R2, -R132, R3 ;  /* 0x0000000384027221 */ /* 0x000fe40000010100 */
        /* <DEDUP_REMOVED lines=33> */
[C---:B------:R-:W-:Y:S03]  /*c290*/  FMUL.FTZ R24, R3.reuse, R108 ;  /* 0x0000006c03187220 */ /* 0x040fe60000410000 */
[----:B------:R-:W1:Y:S01]  /*c2a0*/  MUFU.EX2 R172, R172 ;  /* 0x000000ac00ac7308 */ /* 0x000e620000000800 */
[C---:B--2---:R-:W-:Y:S01]  /*c2b0*/  FMUL.FTZ R6, R2.reuse, R130 ;  /* 0x0000008202067220 */ /* 0x044fe20000410000 */
[C---:B------:R-:W-:Y:S01]  /*c2c0*/  FMUL.FTZ R7, R2.reuse, R131 ;  /* 0x0000008302077220 */ /* 0x040fe20000410000 */
[C---:B------:R-:W-:Y:S01]  /*c2d0*/  FMUL.FTZ R10, R2.reuse, R126 ;  /* 0x0000007e020a7220 */ /* 0x040fe20000410000 */
[C---:B------:R-:W-:Y:S01]  /*c2e0*/  FMUL.FTZ R11, R2.reuse, R127 ;  /* 0x0000007f020b7220 */ /* 0x040fe20000410000 */
[C---:B------:R-:W-:Y:S01]  /*c2f0*/  FMUL.FTZ R18, R2.reuse, R118 ;  /* 0x0000007602127220 */ /* 0x040fe20000410000 */
[C---:B------:R-:W-:Y:S01]  /*c300*/  FMUL.FTZ R19, R2.reuse, R119 ;  /* 0x0000007702137220 */ /* 0x040fe20000410000 */
[----:B------:R-:W-:Y:S03]  /*c310*/  LDSM.16.MT88.4 R124, [R189+0xe800] ;  /* 0x00e80000bd7c783b */ /* 0x000fe60000004200 */
[----:B------:R-:W-:Y:S01]  /*c320*/  MUFU.EX2 R171, R171 ;  /* 0x000000ab00ab7308 */ /* 0x000fe20000000800 */
[C---:B------:R-:W-:Y:S01]  /*c330*/  FMUL.FTZ R25, R3.reuse, R109 ;  /* 0x0000006d03197220 */ /* 0x040fe20000410000 */
[C---:B------:R-:W-:Y:S01]  /*c340*/  FMUL.FTZ R26, R2.reuse, R110 ;  /* 0x0000006e021a7220 */ /* 0x040fe20000410000 */
[C---:B------:R-:W-:Y:S01]  /*c350*/  FMUL.FTZ R27, R2.reuse, R111 ;  /* 0x0000006f021b7220 */ /* 0x040fe20000410000 */
[C---:B------:R-:W-:Y:S01]  /*c360*/  FMUL.FTZ R32, R3.reuse, R100 ;  /* 0x0000006403207220 */ /* 0x040fe20000410000 */
[C---:B------:R-:W-:Y:S01]  /*c370*/  FMUL.FTZ R33, R3.reuse, R101 ;  /* 0x0000006503217220 */ /* 0x040fe20000410000 */
[----:B------:R-:W-:Y:S01]  /*c380*/  FMUL.FTZ R34, R2, R102 ;  /* 0x0000006602227220 */ /* 0x000fe20000410000 */
[----:B------:R-:W-:Y:S03]  /*c390*/  LDSM.16.MT88.4 R108, [R164+0x2000] ;  /* 0x00200000a46c783b */ /* 0x000fe60000004200 */
[----:B------:R-:W2:Y:S01]  /*c3a0*/  MUFU.EX2 R168, R168 ;  /* 0x000000a800a87308 */ /* 0x000ea20000000800 */
[----:B-1----:R-:W-:Y:S01]  /*c3b0*/  F2FP.BF16.F32.PACK_AB R128, R172, R174 ;  /* 0x000000aeac80723e */ /* 0x002fe200000010ff */
        /* <DEDUP_REMOVED lines=10> */
[----:B------:R-:W-:Y:S01]  /*c460*/  FMUL.FTZ R43, R2, R43 ;  /* 0x0000002b022b7220 */ /* 0x000fe20000410000 */
[C---:B------:R-:W-:Y:S01]  /*c470*/  FMUL.FTZ R44, R3.reuse, R44 ;  /* 0x0000002c032c7220 */ /* 0x040fe20000410000 */
[C---:B------:R-:W-:Y:S01]  /*c480*/  FMUL.FTZ R45, R3.reuse, R45 ;  /* 0x0000002d032d7220 */ /* 0x040fe20000410000 */
[----:B------:R-:W-:Y:S03]  /*c490*/  LDSM.16.MT88.4 R116, [R188+0xc800] ;  /* 0x00c80000bc74783b */ /* 0x000fe60000004200 */
[----:B------:R-:W1:Y:S01]  /*c4a0*/  MUFU.EX2 R169, R169 ;  /* 0x000000a900a97308 */ /* 0x000e620000000800 */
[----:B--2---:R-:W-:Y:S01]  /*c4b0*/  F2FP.BF16.F32.PACK_AB R129, R168, R171 ;  /* 0x000000aba881723e */ /* 0x004fe200000010ff */
[C---:B------:R-:W-:Y:S01]  /*c4c0*/  FMUL.FTZ R46, R2.reuse, R46 ;  /* 0x0000002e022e7220 */ /* 0x040fe20000410000 */
[C---:B------:R-:W-:Y:S01]  /*c4d0*/  FMUL.FTZ R47, R2.reuse, R47 ;  /* 0x0000002f022f7220 */ /* 0x040fe20000410000 */
[C---:B------:R-:W-:Y:S01]  /*c4e0*/  FMUL.FTZ R48, R3.reuse, R48 ;  /* 0x0000003003307220 */ /* 0x040fe20000410000 */
[C---:B------:R-:W-:Y:S01]  /*c4f0*/  FMUL.FTZ R49, R3.reuse, R49 ;  /* 0x0000003103317220 */ /* 0x040fe20000410000 */
[C---:B------:R-:W-:Y:S01]  /*c500*/  FMUL.FTZ R50, R2.reuse, R50 ;  /* 0x0000003202327220 */ /* 0x040fe20000410000 */
[C---:B------:R-:W-:Y:S03]  /*c510*/  FMUL.FTZ R51, R2.reuse, R51 ;  /* 0x0000003302337220 */ /* 0x040fe60000410000 */
[----:B------:R-:W-:Y:S01]  /*c520*/  MUFU.EX2 R167, R167 ;  /* 0x000000a700a77308 */ /* 0x000fe20000000800 */
[C---:B------:R-:W-:Y:S01]  /*c530*/  FMUL.FTZ R52, R3.reuse, R52 ;  /* 0x0000003403347220 */ /* 0x040fe20000410000 */
[C---:B------:R-:W-:Y:S01]  /*c540*/  FMUL.FTZ R53, R3.reuse, R53 ;  /* 0x0000003503357220 */ /* 0x040fe20000410000 */
[C---:B------:R-:W-:Y:S01]  /*c550*/  FMUL.FTZ R54, R2.reuse, R54 ;  /* 0x0000003602367220 */ /* 0x040fe20000410000 */
[C---:B------:R-:W-:Y:S01]  /*c560*/  FMUL.FTZ R55, R2.reuse, R55 ;  /* 0x0000003702377220 */ /* 0x040fe20000410000 */
[C---:B------:R-:W-:Y:S01]  /*c570*/  FMUL.FTZ R56, R3.reuse, R56 ;  /* 0x0000003803387220 */ /* 0x040fe20000410000 */
[----:B------:R-:W-:Y:S01]  /*c580*/  FMUL.FTZ R57, R3, R57 ;  /* 0x0000003903397220 */ /* 0x000fe20000410000 */
[C---:B------:R-:W-:Y:S03]  /*c590*/  FMUL.FTZ R58, R2.reuse, R58 ;  /* 0x0000003a023a7220 */ /* 0x040fe60000410000 */
[----:B------:R-:W2:Y:S01]  /*c5a0*/  MUFU.EX2 R166, R166 ;  /* 0x000000a600a67308 */ /* 0x000ea20000000800 */
[----:B-1----:R-:W-:Y:S01]  /*c5b0*/  F2FP.BF16.F32.PACK_AB R130, R169, R170 ;  /* 0x000000aaa982723e */ /* 0x002fe200000010ff */
        /* <DEDUP_REMOVED lines=15> */
[----:B--2---:R-:W-:Y:S01]  /*c6b0*/  F2FP.BF16.F32.PACK_AB R131, R166, R167 ;  /* 0x000000a7a683723e */ /* 0x004fe200000010ff */
[C---:B------:R-:W-:Y:S01]  /*c6c0*/  FMUL.FTZ R74, R2.reuse, R74 ;  /* 0x0000004a024a7220 */ /* 0x040fe20000410000 */
[C---:B------:R-:W-:Y:S01]  /*c6d0*/  FMUL.FTZ R75, R2.reuse, R75 ;  /* 0x0000004b024b7220 */ /* 0x040fe20000410000 */
[C---:B------:R-:W-:Y:S01]  /*c6e0*/  FMUL.FTZ R76, R3.reuse, R76 ;  /* 0x0000004c034c7220 */ /* 0x040fe20000410000 */
[C---:B------:R-:W-:Y:S01]  /*c6f0*/  FMUL.FTZ R77, R3.reuse, R77 ;  /* 0x0000004d034d7220 */ /* 0x040fe20000410000 */
[C---:B------:R-:W-:Y:S01]  /*c700*/  FMUL.FTZ R78, R2.reuse, R78 ;  /* 0x0000004e024e7220 */ /* 0x040fe20000410000 */
[C---:B------:R-:W-:Y:S01]  /*c710*/  FMUL.FTZ R79, R2.reuse, R79 ;  /* 0x0000004f024f7220 */ /* 0x040fe20000410000 */
[C---:B------:R-:W-:Y:S01]  /*c720*/  HMMA.16816.F32.BF16 R4, R128.reuse, R12, R4 ;  /* 0x0000000c8004723c */ /* 0x040fe20000041804 */
[----:B------:R-:W-:Y:S04]  /*c730*/  MUFU.EX2 R173, R173 ;  /* 0x000000ad00ad7308 */ /* 0x000fe80000000800 */
[C---:B------:R-:W-:Y:S01]  /*c740*/  FMUL.FTZ R12, R3.reuse, R120 ;  /* 0x00000078030c7220 */ /* 0x040fe20000410000 */
[C---:B------:R-:W-:Y:S01]  /*c750*/  FMUL.FTZ R13, R3.reuse, R121 ;  /* 0x00000079030d7220 */ /* 0x040fe20000410000 */
[C---:B------:R-:W-:Y:S01]  /*c760*/  FMUL.FTZ R80, R3.reuse, R80 ;  /* 0x0000005003507220 */ /* 0x040fe20000410000 */
[C---:B------:R-:W-:Y:S03]  /*c770*/  HMMA.16816.F32.BF16 R8, R128.reuse, R14, R8 ;  /* 0x0000000e8008723c */ /* 0x040fe60000041808 */
[----:B------:R-:W1:Y:S01]  /*c780*/  MUFU.EX2 R176, R176 ;  /* 0x000000b000b07308 */ /* 0x000e620000000800 */
[C---:B------:R-:W-:Y:S01]  /*c790*/  FMUL.FTZ R14, R2.reuse, R122 ;  /* 0x0000007a020e7220 */ /* 0x040fe20000410000 */
[C---:B------:R-:W-:Y:S01]  /*c7a0*/  FMUL.FTZ R15, R2.reuse, R123 ;  /* 0x0000007b020f7220 */ /* 0x040fe20000410000 */
[C---:B------:R-:W-:Y:S01]  /*c7b0*/  FMUL.FTZ R81, R3.reuse, R81 ;  /* 0x0000005103517220 */ /* 0x040fe20000410000 */
[----:B------:R-:W2:Y:S01]  /*c7c0*/  LDSM.16.MT88.4 R120, [R164] ;  /* 0x00000000a478783b */ /* 0x000ea20000004200 */
[C---:B------:R-:W-:Y:S01]  /*c7d0*/  FMUL.FTZ R82, R2.reuse, R82 ;  /* 0x0000005202527220 */ /* 0x040fe20000410000 */
[C---:B------:R-:W-:Y:S01]  /*c7e0*/  FMUL.FTZ R83, R2.reuse, R83 ;  /* 0x0000005302537220 */ /* 0x040fe20000410000 */
[C---:B------:R-:W-:Y:S01]  /*c7f0*/  FMUL.FTZ R84, R3.reuse, R84 ;  /* 0x0000005403547220 */ /* 0x040fe20000410000 */
[C---:B------:R-:W-:Y:S01]  /*c800*/  FMUL.FTZ R85, R3.reuse, R85 ;  /* 0x0000005503557220 */ /* 0x040fe20000410000 */
[C---:B------:R-:W-:Y:S01]  /*c810*/  HMMA.16816.F32.BF16 R12, R128.reuse, R20, R12 ;  /* 0x00000014800c723c */ /* 0x040fe2000004180c */
[----:B------:R-:W-:Y:S02]  /*c820*/  MUFU.EX2 R178, R178 ;  /* 0x000000b200b27308 */ /* 0x000fe40000000800 */
[C---:B------:R-:W-:Y:S01]  /*c830*/  FMUL.FTZ R20, R3.reuse, R112 ;  /* 0x0000007003147220 */ /* 0x040fe20000410000 */
[C---:B------:R-:W-:Y:S01]  /*c840*/  FMUL.FTZ R21, R3.reuse, R113 ;  /* 0x0000007103157220 */ /* 0x040fe20000410000 */
[C---:B------:R-:W-:Y:S01]  /*c850*/  FMUL.FTZ R86, R2.reuse, R86 ;  /* 0x0000005602567220 */ /* 0x040fe20000410000 */
[C---:B------:R-:W-:Y:S01]  /*c860*/  FMUL.FTZ R87, R2.reuse, R87 ;  /* 0x0000005702577220 */ /* 0x040fe20000410000 */
[C---:B------:R-:W-:Y:S01]  /*c870*/  FMUL.FTZ R88, R3.reuse, R88 ;  /* 0x0000005803587220 */ /* 0x040fe20000410000 */
[C---:B------:R-:W-:Y:S03]  /*c880*/  HMMA.16816.F32.BF16 R16, R128.reuse, R22, R16 ;  /* 0x000000168010723c */ /* 0x040fe60000041810 */
[----:B------:R-:W3:Y:S01]  /*c890*/  MUFU.EX2 R175, R175 ;  /* 0x000000af00af7308 */ /* 0x000ee20000000800 */
[C---:B------:R-:W-:Y:S01]  /*c8a0*/  FMUL.FTZ R22, R2.reuse, R114 ;  /* 0x0000007202167220 */ /* 0x040fe20000410000 */
[C---:B------:R-:W-:Y:S01]  /*c8b0*/  FMUL.FTZ R23, R2.reuse, R115 ;  /* 0x0000007302177220 */ /* 0x040fe20000410000 */
[C---:B------:R-:W-:Y:S01]  /*c8c0*/  FMUL.FTZ R89, R3.reuse, R89 ;  /* 0x0000005903597220 */ /* 0x040fe20000410000 */
[----:B------:R-:W4:Y:S01]  /*c8d0*/  LDSM.16.MT88.4 R112, [R189+0xe000] ;  /* 0x00e00000bd70783b */ /* 0x000f220000004200 */
        /* <DEDUP_REMOVED lines=71> */
[----:B------:R-:W4:Y:S01]  /*cd50*/  MUFU.EX2 R226, R226 ;  /* 0x000000e200e27308 */ /* 0x000f220000000800 */
        /* <DEDUP_REMOVED lines=11> */
[----:B------:R-:W-:Y:S01]  /*ce10*/  MOV R2, R133 ;  /* 0x0000008500027202 */ /* 0x000fe20000000f00 */
[C---:B-----5:R-:W-:Y:S04]  /*ce20*/  HMMA.16816.F32.BF16 R84, R128.reuse, R108, R84 ;  /* 0x0000006c8054723c */ /* 0x060fe80000041854 */
[----:B------:R-:W1:Y:S01]  /*ce30*/  MUFU.EX2 R195, R139 ;  /* 0x0000008b00c37308 */ /* 0x000e620000000800 */
[----:B----4-:R-:W-:Y:S01]  /*ce40*/  F2FP.BF16.F32.PACK_AB R137, R226, R203 ;  /* 0x000000cbe289723e */ /* 0x010fe200000010ff */
[----:B------:R-:W-:Y:S01]  /*ce50*/  FADD.FTZ R177, R177, R176 ;  /* 0x000000b0b1b17221 */ /* 0x000fe20000010000 */
[----:B------:R-:W-:Y:S01]  /*ce60*/  FADD.FTZ R179, R179, R178 ;  /* 0x000000b2b3b37221 */ /* 0x000fe20000010000 */
[C---:B------:R-:W-:Y:S01]  /*ce70*/  HMMA.16816.F32.BF16 R88, R128.reuse, R110, R88 ;  /* 0x0000006e8058723c */ /* 0x040fe20000041858 */
[----:B------:R-:W2:Y:S05]  /*ce80*/  LDSM.16.MT88.4 R108, [R165+0x800] ;  /* 0x00080000a56c783b */ /* 0x000eaa0000004200 */
[----:B------:R-:W-:Y:S01]  /*ce90*/  MUFU.EX2 R135, R135 ;  /* 0x0000008700877308 */ /* 0x000fe20000000800 */
[----:B------:R-:W-:Y:S01]  /*cea0*/  FADD.FTZ R180, R180, R177 ;  /* 0x000000b1b4b47221 */ /* 0x000fe20000010000 */
[----:B------:R-:W-:Y:S01]  /*ceb0*/  FADD.FTZ R182, R182, R179 ;  /* 0x000000b3b6b67221 */ /* 0x000fe20000010000 */
[C---:B------:R-:W-:Y:S07]  /*cec0*/  HMMA.16816.F32.BF16 R92, R128.reuse, R104, R92 ;  /* 0x00000068805c723c */ /* 0x040fee000004185c */
[----:B------:R1:W3:Y:S01]  /*ced0*/  MUFU.EX2 R134, R138 ;  /* 0x0000008a00867308 */ /* 0x0002e20000000800 */
[----:B------:R-:W-:Y:S01]  /*cee0*/  HMMA.16816.F32.BF16 R96, R128, R106, R96 ;  /* 0x0000006a8060723c */ /* 0x000fe20000041860 */
[----:B------:R-:W4:Y:S07]  /*cef0*/  LDSM.16.MT88.4 R104, [R165+0x2800] ;  /* 0x00280000a568783b */ /* 0x000f2e0000004200 */
[C---:B------:R-:W-:Y:S01]  /*cf00*/  HMMA.16816.F32.BF16 R4, R100.reuse, R112, R4 ;  /* 0x000000706404723c */ /* 0x040fe20000041804 */
[----:B------:R-:W5:Y:S04]  /*cf10*/  LDSM.16.MT88.4 R128, [R164+0x2800] ;  /* 0x00280000a480783b */ /* 0x000f680000004200 */
[----:B-1----:R-:W-:Y:S02]  /*cf20*/  F2FP.BF16.F32.PACK_AB R138, R195, R196 ;  /* 0x000000c4c38a723e */ /* 0x002fe400000010ff */
[----:B---3--:R-:W-:Y:S01]  /*cf30*/  F2FP.BF16.F32.PACK_AB R139, R134, R135 ;  /* 0x00000087868b723e */ /* 0x008fe200000010ff */
        /* <DEDUP_REMOVED lines=20> */
[C---:B-----5:R-:W-:Y:S08]  /*d080*/  HMMA.16816.F32.BF16 R60, R100.reuse, R128, R60 ;  /* 0x00000080643c723c */ /* 0x060ff0000004183c */
        /* <DEDUP_REMOVED lines=10> */
[----:B------:R-:W2:Y:S07]  /*d130*/  LDSM.16.MT88.4 R104, [R164+0x1000] ;  /* 0x00100000a468783b */ /* 0x000eae0000004200 */
        /* <DEDUP_REMOVED lines=13> */
[C---:B-1----:R-:W-:Y:S03]  /*d210*/  HMMA.16816.F32.BF16 R4, R100.reuse, R108, R4 ;  /* 0x0000006c6404723c */ /* 0x042fe60000041804 */
[----:B------:R-:W-:Y:S01]  /*d220*/  FADD.FTZ R228, R228, R197 ;  /* 0x000000c5e4e47221 */ /* 0x000fe20000010000 */
[----:B------:R-:W-:Y:S03]  /*d230*/  FADD.FTZ R230, R230, R199 ;  /* 0x000000c7e6e67221 */ /* 0x000fe60000010000 */
[----:B------:R-:W-:Y:S01]  /*d240*/  FADD.FTZ R3, R201, R228 ;  /* 0x000000e4c9037221 */ /* 0x000fe20000010000 */
[C---:B------:R-:W-:Y:S01]  /*d250*/  HMMA.16816.F32.BF16 R8, R100.reuse, R110, R8 ;  /* 0x0000006e6408723c */ /* 0x040fe20000041808 */
[----:B------:R-:W1:Y:S02]  /*d260*/  LDSM.16.MT88.4 R108, [R189+0x11000] ;  /* 0x01100000bd6c783b */ /* 0x000e640000004200 */
        /* <DEDUP_REMOVED lines=63> */
[----:B------:R-:W-:Y:S01]  /*d660*/  HMMA.16816.F32.BF16 R96, R136, R14, R96 ;  /* 0x0000000e8860723c */ /* 0x000fe20000041860 */
[----:B------:R-:W-:Y:S08]  /*d670*/  @!UPT UIADD3 URZ, UPT, UPT, URZ, URZ, URZ ;  /* 0x000000fffffff290 */ /* 0x000ff0000fffe0ff */
[----:B------:R-:W-:Y:S11]  /*d680*/  @P2 BRA `(.L_x_919) ;  /* 0xffffffcc00a82947 */ /* 0x000ff6000383ffff */
.L_x_918:
[----:B------:R-:W1:Y:S01]  /*d690*/  SHFL.BFLY PT, R0, R223, 0x2, 0x1f ;  /* 0x0c401f00df007f89 */ /* 0x000e6200000e0000 */
[C---:B------:R-:W-:Y:S01]  /*d6a0*/  SHF.L.U32 R5, R192.reuse, 0x4, RZ ;  /* 0x00000004c0057819 */ /* 0x040fe200000006ff */
[----:B------:R-:W2:Y:S01]  /*d6b0*/  LDC R12, c[0x0][0x434] ;  /* 0x00010d00ff0c7b82 */ /* 0x000ea20000000800 */
[C---:B------:R-:W-:Y:S01]  /*d6c0*/  LOP3.LUT P3, RZ, R192.reuse, 0x10, RZ, 0xc0, !PT ;  /* 0x00000010c0ff7812 */ /* 0x040fe2000786c0ff */
[----:B------:R-:W3:Y:S01]  /*d6d0*/  SHFL.BFLY PT, R3, R222, 0x2, 0x1f ;  /* 0x0c401f00de037f89 */ /* 0x000ee200000e0000 */
[----:B------:R-:W-:Y:S02]  /*d6e0*/  LOP3.LUT R5, R5, 0x1c0, RZ, 0xc0, !PT ;  /* 0x000001c005057812 */ /* 0x000fe400078ec0ff */
[----:B------:R-:W-:Y:S01]  /*d6f0*/  LOP3.LUT P4, RZ, R192, 0x8, RZ, 0xc0, !PT ;  /* 0x00000008c0ff7812 */ /* 0x000fe2000788c0ff */
[----:B------:R-:W4:Y:S02]  /*d700*/  S2R R21, SR_CTAID.Z ;  /* 0x0000000000157919 */ /* 0x000f240000002700 */
[----:B------:R-:W2:Y:S01]  /*d710*/  LDC R14, c[0x0][0x434] ;  /* 0x00010d00ff0e7b82 */ /* 0x000ea20000000800 */
[----:B------:R-:W-:-:S07]  /*d720*/  SEL R190, R190, 0xffffffe0, !P4 ;  /* 0xffffffe0bebe7807 */ /* 0x000fce0006000000 */
[----:B------:R-:W2:Y:S01]  /*d730*/  LDC.U8 R20, c[0x0][0x548] ;  /* 0x00015200ff147b82 */ /* 0x000ea20000000000 */
[----:B-1----:R-:W-:Y:S01]  /*d740*/  FADD.FTZ R7, R0, R223 ;  /* 0x000000df00077221 */ /* 0x002fe20000010000 */
[----:B------:R-:W-:Y:S01]  /*d750*/  SHF.L.U32 R0, R192, 0x1, RZ ;  /* 0x00000001c0007819 */ /* 0x000fe200000006ff */
[----:B---3--:R-:W-:-:S03]  /*d760*/  FADD.FTZ R8, R3, R222 ;  /* 0x000000de03087221 */ /* 0x008fc60000010000 */
[----:B------:R-:W1:Y:S01]  /*d770*/  SHFL.BFLY PT, R2, R7, 0x1, 0x1f ;  /* 0x0c201f0007027f89 */ /* 0x000e6200000e0000 */
[--C-:B------:R-:W-:Y:S02]  /*d780*/  LOP3.LUT R193, R193, 0x6, R0.reuse, 0xf8, !PT ;  /* 0x00000006c1c17812 */ /* 0x100fe400078ef800 */
[----:B------:R-:W-:Y:S01]  /*d790*/  LOP3.LUT R0, R5, 0x38, R0, 0xf8, !PT ;  /* 0x0000003805007812 */ /* 0x000fe200078ef800 */
[----:B------:R-:W3:Y:S03]  /*d7a0*/  SHFL.BFLY PT, R3, R8, 0x1, 0x1f ;  /* 0x0c201f0008037f89 */ /* 0x000ee600000e0000 */
[----:B------:R-:W-:-:S04]  /*d7b0*/  LOP3.LUT R0, R193, R0, RZ, 0xfc, !PT ;  /* 0x00000000c1007212 */ /* 0x000fc800078efcff */
[----:B------:R-:W-:Y:S02]  /*d7c0*/  LEA R5, R0, UR5, 0x1 ;  /* 0x0000000500057c11 */ /* 0x000fe4000f8e08ff */
[----:B------:R-:W5:Y:S02]  /*d7d0*/  LDC.U8 R0, c[0x0][0x549] ;  /* 0x00015240ff007b82 */ /* 0x000f640000000000 */
[C---:B------:R-:W-:Y:S02]  /*d7e0*/  IADD3 R11, PT, PT, R5.reuse, 0x40, RZ ;  /* 0x00000040050b7810 */ /* 0x040fe40007ffe0ff */
[C---:B------:R-:W-:Y:S02]  /*d7f0*/  IADD3 R9, PT, PT, R5.reuse, R190, RZ ;  /* 0x000000be05097210 */ /* 0x040fe40007ffe0ff */
[----:B------:R-:W-:-:S04]  /*d800*/  @P3 IADD3 R11, PT, PT, R5, -0x40, RZ ;  /* 0xffffffc0050b3810 */ /* 0x000fc80007ffe0ff */
[----:B------:R-:W-:Y:S01]  /*d810*/  IADD3 R17, PT, PT, R190, R11, RZ ;  /* 0x0000000bbe117210 */ /* 0x000fe20007ffe0ff */
[----:B-1----:R-:W-:Y:S01]  /*d820*/  FADD.FTZ R2, R7, R2 ;  /* 0x0000000207027221 */ /* 0x002fe20000010000 */
[----:B---3--:R-:W-:-:S03]  /*d830*/  FADD.FTZ R3, R8, R3 ;  /* 0x0000000308037221 */ /* 0x008fc60000010000 */
[----:B------:R-:W1:Y:S01]  /*d840*/  MUFU.RCP R4, R2 ;  /* 0x0000000200047308 */ /* 0x000e620000001000 */
[----:B------:R-:W-:Y:S02]  /*d850*/  FSETP.NE.FTZ.AND P1, PT, R2, RZ, PT ;  /* 0x000000ff0200720b */ /* 0x000fe40003f35000 */
[----:B------:R-:W-:-:S05]  /*d860*/  FSETP.NE.FTZ.AND P2, PT, R3, RZ, PT ;  /* 0x000000ff0300720b */ /* 0x000fca0003f55000 */
[----:B------:R-:W3:Y:S01]  /*d870*/  MUFU.RCP R6, R3 ;  /* 0x0000000300067308 */ /* 0x000ee20000001000 */
[----:B-----5:R-:W-:Y:S02]  /*d880*/  ISETP.NE.AND P3, PT, R0, RZ, PT ;  /* 0x000000ff0000720c */ /* 0x020fe40003f65270 */
[----:B------:R-:W2:Y:S01]  /*d890*/  S2R R0, SR_CTAID.X ;  /* 0x0000000000007919 */ /* 0x000ea20000002500 */
[----:B-1----:R-:W-:-:S05]  /*d8a0*/  FSEL R4, R4, 1, P1 ;  /* 0x3f80000004047808 */ /* 0x002fca0000800000 */
[C---:B------:R-:W-:Y:S01]  /*d8b0*/  FMUL.FTZ R130, R4.reuse, R130 ;  /* 0x0000008204827220 */ /* 0x040fe20000410000 */
[C---:B------:R-:W-:Y:S01]  /*d8c0*/  FMUL.FTZ R131, R4.reuse, R131 ;  /* 0x0000008304837220 */ /* 0x040fe20000410000 */
[----:B------:R-:W-:Y:S01]  /*d8d0*/  FMUL.FTZ R126, R4, R126 ;  /* 0x0000007e047e7220 */ /* 0x000fe20000410000 */
        /* <DEDUP_REMOVED lines=60> */
[----:B------:R-:W-:Y:S01]  /*dca0*/  F2FP.BF16.F32.PACK_AB R128, R129, R128 ;  /* 0x000000808180723e */ /* 0x000fe200000010ff */
[C---:B------:R-:W-:Y:S01]  /*dcb0*/  FMUL.FTZ R104, R6.reuse, R104 ;  /* 0x0000006806687220 */ /* 0x040fe20000410000 */
[----:B------:R-:W-:Y:S01]  /*dcc0*/  F2FP.BF16.F32.PACK_AB R130, R131, R130 ;  /* 0x000000828382723e */ /* 0x000fe200000010ff */
[C---:B------:R-:W-:Y:S01]  /*dcd0*/  FMUL.FTZ R105, R6.reuse, R105 ;  /* 0x0000006906697220 */ /* 0x040fe20000410000 */
[----:B------:R-:W-:Y:S01]  /*dce0*/  F2FP.BF16.F32.PACK_AB R124, R125, R124 ;  /* 0x0000007c7d7c723e */ /* 0x000fe200000010ff */
[C---:B------:R-:W-:Y:S01]  /*dcf0*/  FMUL.FTZ R100, R6.reuse, R100 ;  /* 0x0000006406647220 */ /* 0x040fe20000410000 */
[----:B------:R-:W-:Y:S01]  /*dd00*/  F2FP.BF16.F32.PACK_AB R126, R127, R126 ;  /* 0x0000007e7f7e723e */ /* 0x000fe200000010ff */
[C---:B------:R-:W-:Y:S01]  /*dd10*/  FMUL.FTZ R101, R6.reuse, R101 ;  /* 0x0000006506657220 */ /* 0x040fe20000410000 */
[----:B------:R-:W-:Y:S01]  /*dd20*/  IADD3 R7, PT, PT, R5, R4, RZ ;  /* 0x0000000405077210 */ /* 0x000fe20007ffe0ff */
        /* <DEDUP_REMOVED lines=8> */
[----:B------:R-:W-:Y:S01]  /*ddb0*/  FMUL.FTZ R44, R6, R44 ;  /* 0x0000002c062c7220 */ /* 0x000fe20000410000 */
[----:B------:R-:W-:Y:S01]  /*ddc0*/  IADD3 R13, PT, PT, R4, R9, RZ ;  /* 0x00000009040d7210 */ /* 0x000fe20007ffe0ff */
[C---:B------:R-:W-:Y:S01]  /*ddd0*/  FMUL.FTZ R45, R6.reuse, R45 ;  /* 0x0000002d062d7220 */ /* 0x040fe20000410000 */
[----:B------:R-:W-:Y:S01]  /*dde0*/  F2FP.BF16.F32.PACK_AB R112, R113, R112 ;  /* 0x000000707170723e */ /* 0x000fe200000010ff */
[----:B------:R-:W-:Y:S01]  /*ddf0*/  STS [R5], R128 ;  /* 0x0000008005007388 */ /* 0x000fe20000000800 */
[----:B------:R-:W-:Y:S01]  /*de00*/  F2FP.BF16.F32.PACK_AB R114, R115, R114 ;  /* 0x000000727372723e */ /* 0x000fe200000010ff */
[C---:B------:R-:W-:Y:S01]  /*de10*/  FMUL.FTZ R48, R6.reuse, R48 ;  /* 0x0000003006307220 */ /* 0x040fe20000410000 */
[----:B------:R-:W-:Y:S01]  /*de20*/  F2FP.BF16.F32.PACK_AB R108, R109, R108 ;  /* 0x0000006c6d6c723e */ /* 0x000fe200000010ff */
[----:B------:R-:W-:Y:S01]  /*de30*/  STS [R5+0x400], R130 ;  /* 0x0004008205007388 */ /* 0x000fe20000000800 */
[----:B------:R-:W-:Y:S01]  /*de40*/  F2FP.BF16.F32.PACK_AB R110, R111, R110 ;  /* 0x0000006e6f6e723e */ /* 0x000fe200000010ff */
[----:B------:R-:W-:Y:S01]  /*de50*/  FMUL.FTZ R49, R6, R49 ;  /* 0x0000003106317220 */ /* 0x000fe20000410000 */
[----:B------:R-:W-:Y:S01]  /*de60*/  IADD3 R15, PT, PT, R4, R11, RZ ;  /* 0x0000000b040f7210 */ /* 0x000fe20007ffe0ff */
[----:B------:R-:W-:Y:S01]  /*de70*/  STS [R7], R124 ;  /* 0x0000007c07007388 */ /* 0x000fe20000000800 */
[----:B------:R-:W-:Y:S01]  /*de80*/  F2FP.BF16.F32.PACK_AB R104, R105, R104 ;  /* 0x000000686968723e */ /* 0x000fe200000010ff */
[C---:B------:R-:W-:Y:S01]  /*de90*/  FMUL.FTZ R52, R6.reuse, R52 ;  /* 0x0000003406347220 */ /* 0x040fe20000410000 */
[----:B------:R-:W-:Y:S01]  /*dea0*/  F2FP.BF16.F32.PACK_AB R106, R107, R106 ;  /* 0x0000006a6b6a723e */ /* 0x000fe200000010ff */
[----:B------:R-:W-:Y:S01]  /*deb0*/  STS [R7+0x400], R126 ;  /* 0x0004007e07007388 */ /* 0x000fe20000000800 */
[C---:B------:R-:W-:Y:S01]  /*dec0*/  FMUL.FTZ R53, R6.reuse, R53 ;  /* 0x0000003506357220 */ /* 0x040fe20000410000 */
[----:B------:R-:W-:Y:S01]  /*ded0*/  F2FP.BF16.F32.PACK_AB R100, R101, R100 ;  /* 0x000000646564723e */ /* 0x000fe200000010ff */
[----:B------:R-:W-:Y:S01]  /*dee0*/  FMUL.FTZ R56, R6, R56 ;  /* 0x0000003806387220 */ /* 0x000fe20000410000 */
[----:B------:R-:W-:Y:S01]  /*def0*/  F2FP.BF16.F32.PACK_AB R102, R103, R102 ;  /* 0x000000666766723e */ /* 0x000fe200000010ff */
[----:B------:R-:W-:Y:S01]  /*df00*/  STS [R9], R120 ;  /* 0x0000007809007388 */ /* 0x000fe20000000800 */
[----:B------:R-:W-:Y:S01]  /*df10*/  IADD3 R19, PT, PT, R4, R17, RZ ;  /* 0x0000001104137210 */ /* 0x000fe20007ffe0ff */
[C---:B------:R-:W-:Y:S01]  /*df20*/  FMUL.FTZ R57, R6.reuse, R57 ;  /* 0x0000003906397220 */ /* 0x040fe20000410000 */
[----:B------:R-:W-:Y:S01]  /*df30*/  F2FP.BF16.F32.PACK_AB R36, R37, R36 ;  /* 0x000000242524723e */ /* 0x000fe200000010ff */
[----:B------:R-:W-:Y:S01]  /*df40*/  STS [R9+0x400], R122 ;  /* 0x0004007a09007388 */ /* 0x000fe20000000800 */
[----:B------:R-:W-:Y:S01]  /*df50*/  F2FP.BF16.F32.PACK_AB R38, R39, R38 ;  /* 0x000000262726723e */ /* 0x000fe200000010ff */
[C---:B------:R-:W-:Y:S01]  /*df60*/  FMUL.FTZ R60, R6.reuse, R60 ;  /* 0x0000003c063c7220 */ /* 0x040fe20000410000 */
[C---:B------:R-:W-:Y:S01]  /*df70*/  FMUL.FTZ R61, R6.reuse, R61 ;  /* 0x0000003d063d7220 */ /* 0x040fe20000410000 */
[----:B------:R-:W-:Y:S01]  /*df80*/  STS [R13], R116 ;  /* 0x000000740d007388 */ /* 0x000fe20000000800 */
[----:B------:R-:W-:Y:S01]  /*df90*/  F2FP.BF16.F32.PACK_AB R40, R41, R40 ;  /* 0x000000282928723e */ /* 0x000fe200000010ff */
[C---:B------:R-:W-:Y:S01]  /*dfa0*/  FMUL.FTZ R64, R6.reuse, R64 ;  /* 0x0000004006407220 */ /* 0x040fe20000410000 */
[----:B------:R-:W-:Y:S01]  /*dfb0*/  F2FP.BF16.F32.PACK_AB R42, R43, R42 ;  /* 0x0000002a2b2a723e */ /* 0x000fe200000010ff */
[----:B------:R-:W-:Y:S01]  /*dfc0*/  STS [R13+0x400], R118 ;  /* 0x000400760d007388 */ /* 0x000fe20000000800 */
[C---:B------:R-:W-:Y:S01]  /*dfd0*/  FMUL.FTZ R65, R6.reuse, R65 ;  /* 0x0000004106417220 */ /* 0x040fe20000410000 */
[----:B------:R-:W-:Y:S01]  /*dfe0*/  F2FP.BF16.F32.PACK_AB R44, R45, R44 ;  /* 0x0000002c2d2c723e */ /* 0x000fe200000010ff */
[C---:B------:R-:W-:Y:S01]  /*dff0*/  FMUL.FTZ R68, R6.reuse, R68 ;  /* 0x0000004406447220 */ /* 0x040fe20000410000 */
[----:B------:R-:W-:Y:S01]  /*e000*/  STS [R11], R112 ;  /* 0x000000700b007388 */ /* 0x000fe20000000800 */
[----:B------:R-:W-:Y:S01]  /*e010*/  F2FP.BF16.F32.PACK_AB R46, R47, R46 ;  /* 0x0000002e2f2e723e */ /* 0x000fe200000010ff */
        /* <DEDUP_REMOVED lines=27> */
[----:B------:R-:W-:Y:S01]  /*e1d0*/  ISETP.NE.AND P0, PT, R213, -0x1, PT ;  /* 0xffffffffd500780c */ /* 0x000fe20003f05270 */
[C---:B------:R-:W-:Y:S01]  /*e1e0*/  FMUL.FTZ R89, R6.reuse, R89 ;  /* 0x0000005906597220 */ /* 0x040fe20000410000 */
[----:B------:R-:W-:Y:S01]  /*e1f0*/  F2FP.BF16.F32.PACK_AB R68, R69, R68 ;  /* 0x000000444544723e */ /* 0x000fe200000010ff */
[----:B------:R-:W-:Y:S01]  /*e200*/  STS [R5+0x2000], R36 ;  /* 0x0020002405007388 */ /* 0x000fe20000000800 */
[----:B------:R-:W-:Y:S01]  /*e210*/  F2FP.BF16.F32.PACK_AB R70, R71, R70 ;  /* 0x000000464746723e */ /* 0x000fe200000010ff */
[C---:B------:R-:W-:Y:S01]  /*e220*/  FMUL.FTZ R92, R6.reuse, R92 ;  /* 0x0000005c065c7220 */ /* 0x040fe20000410000 */
[C---:B------:R-:W-:Y:S01]  /*e230*/  FMUL.FTZ R93, R6.reuse, R93 ;  /* 0x0000005d065d7220 */ /* 0x040fe20000410000 */
[----:B------:R-:W-:Y:S01]  /*e240*/  STS [R5+0x2400], R38 ;  /* 0x0024002605007388 */ /* 0x000fe20000000800 */
[----:B------:R-:W-:Y:S01]  /*e250*/  F2FP.BF16.F32.PACK_AB R72, R73, R72 ;  /* 0x000000484948723e */ /* 0x000fe200000010ff */
[C---:B------:R-:W-:Y:S01]  /*e260*/  FMUL.FTZ R96, R6.reuse, R96 ;  /* 0x0000006006607220 */ /* 0x040fe20000410000 */
[----:B------:R-:W-:Y:S01]  /*e270*/  F2FP.BF16.F32.PACK_AB R74, R75, R74 ;  /* 0x0000004a4b4a723e */ /* 0x000fe200000010ff */
[----:B------:R-:W-:Y:S01]  /*e280*/  STS [R7+0x2000], R40 ;  /* 0x0020002807007388 */ /* 0x000fe20000000800 */
[----:B------:R-:W-:Y:S01]  /*e290*/  FMUL.FTZ R97, R6, R97 ;  /* 0x0000006106617220 */ /* 0x000fe20000410000 */
[----:B------:R-:W-:Y:S01]  /*e2a0*/  F2FP.BF16.F32.PACK_AB R76, R77, R76 ;  /* 0x0000004c4d4c723e */ /* 0x000fe200000010ff */
[----:B------:R-:W2:Y:S01]  /*e2b0*/  @P3 LDC R23, c[0x0][0x430] ;  /* 0x00010c00ff173b82 */ /* 0x000ea20000000800 */
        /* <DEDUP_REMOVED lines=17> */
[----:B--2---:R-:W-:Y:S02]  /*e3d0*/  @P3 IMAD R14, R23, R12, RZ ;  /* 0x0000000c170e3224 */ /* 0x004fe400078e02ff */
[----:B------:R-:W-:Y:S01]  /*e3e0*/  STS [R11+0x2400], R54 ;  /* 0x002400360b007388 */ /* 0x000fe20000000800 */
[----:B------:R-:W-:-:S03]  /*e3f0*/  @P3 MOV R16, 0x1 ;  /* 0x0000000100103802 */ /* 0x000fc60000000f00 */
        /* <DEDUP_REMOVED lines=23> */
[----:B------:R3:W-:Y:S01]  /*e570*/  STS [R17+0x4400], R94 ;  /* 0x0044005e11007388 */ /* 0x0007e20000000800 */
[----:B-----5:R-:W1:Y:S03]  /*e580*/  S2R R13, SR_CTAID.Y ;  /* 0x00000000000d7919 */ /* 0x020e660000002600 */
[----:B------:R1:W-:Y:S04]  /*e590*/  STS [R19+0x4000], R96 ;  /* 0x0040006013007388 */ /* 0x0003e80000000800 */
[----:B------:R1:W-:Y:S01]  /*e5a0*/  STS [R19+0x4400], R98 ;  /* 0x0044006213007388 */ /* 0x0003e20000000800 */
[----:B----4-:R-:W-:-:S04]  /*e5b0*/  LOP3.LUT R15, R8, 0x1e00, R221, 0xf8, !PT ;  /* 0x00001e00080f7812 */ /* 0x010fc800078ef8dd */
[----:B------:R-:W-:Y:S01]  /*e5c0*/  LEA R15, R15, UR5, 0x1 ;  /* 0x000000050f0f7c11 */ /* 0x000fe2000f8e08ff */
[----:B---3--:R-:W3:Y:S01]  /*e5d0*/  @P3 LDC R17, c[0x0][0x430] ;  /* 0x00010c00ff113b82 */ /* 0x008ee20000000800 */
[----:B------:R-:W-:Y:S05]  /*e5e0*/  @P3 BRA `(.L_x_922) ;  /* 0x0000000000203947 */ /* 0x000fea0003800000 */
[----:B------:R-:W-:Y:S01]  /*e5f0*/  ISETP.NE.AND P4, PT, R20, RZ, PT ;  /* 0x000000ff1400720c */ /* 0x000fe20003f85270 */
[----:B------:R-:W4:-:S12]  /*e600*/  LDC R9, c[0x0][0x3e0] ;  /* 0x0000f800ff097b82 */ /* 0x000f180000000800 */
[----:B------:R-:W4:Y:S01]  /*e610*/  @P4 LDC R16, c[0x0][0x454] ;  /* 0x00011500ff104b82 */ /* 0x000f220000000800 */
[----:B---3--:R-:W-:Y:S02]  /*e620*/  @P4 MOV R17, 0x1 ;  /* 0x0000000100114802 */ /* 0x008fe40000000f00 */
[----:B------:R-:W-:-:S05]  /*e630*/  @!P4 MOV R17, 0x1 ;  /* 0x000000010011c802 */ /* 0x000fca0000000f00 */
[----:B------:R-:W3:Y:S01]  /*e640*/  @P4 LDC R14, c[0x0][0x454] ;  /* 0x00011500ff0e4b82 */ /* 0x000ee20000000800 */
[-C--:B----4-:R-:W-:Y:S02]  /*e650*/  @P4 IMAD R16, R16, R9.reuse, RZ ;  /* 0x0000000910104224 */ /* 0x090fe400078e02ff */
[----:B------:R-:W-:-:S07]  /*e660*/  @!P4 IMAD R16, R12, R9, RZ ;  /* 0x000000090c10c224 */ /* 0x000fce00078e02ff */
.L_x_922:
[----:B------:R-:W-:Y:S01]  /*e670*/  BAR.SYNC.DEFER_BLOCKING 0x0 ;  /* 0x0000000000007b1d */ /* 0x000fe20000010000 */
[----:B-12---:R-:W-:Y:S01]  /*e680*/  @!P0 IMAD.WIDE.U32 R18, R13, R6, RZ ;  /* 0x000000060d128225 */ /* 0x006fe200078e00ff */
[----:B------:R-:W-:Y:S02]  /*e690*/  ISETP.NE.AND P4, PT, R213, -0x1, PT ;  /* 0xffffffffd500780c */ /* 0x000fe40003f85270 */
[----:B------:R-:W-:Y:S01]  /*e6a0*/  ISETP.NE.AND P3, PT, R20, RZ, !P3 ;  /* 0x000000ff1400720c */ /* 0x000fe20005f65270 */
[----:B------:R-:W-:-:S03]  /*e6b0*/  @!P0 IMAD R7, R13, R7, R19 ;  /* 0x000000070d078224 */ /* 0x000fc600078e0213 */
[----:B------:R-:W1:Y:S01]  /*e6c0*/  @P2 LDC R20, c[0x0][0x458] ;  /* 0x00011600ff142b82 */ /* 0x000e620000000800 */
[----:B------:R-:W2:Y:S01]  /*e6d0*/  @P2 MUFU.LG2 R3, R3 ;  /* 0x0000000300032308 */ /* 0x000ea20000000c00 */
[C---:B------:R-:W-:Y:S01]  /*e6e0*/  @P0 IMAD.WIDE.U32 R24, R213.reuse, R4, RZ ;  /* 0x00000004d5180225 */ /* 0x040fe200078e00ff */
[----:B------:R-:W-:Y:S01]  /*e6f0*/  LOP3.LUT P5, RZ, R192, 0x3, RZ, 0xc0, !PT ;  /* 0x00000003c0ff7812 */ /* 0x000fe200078ac0ff */
[----:B------:R-:W-:Y:S01]  /*e700*/  BSSY.RECONVERGENT B0, `(.L_x_923) ;  /* 0x000002c000007945 */ /* 0x000fe20003800200 */
[----:B------:R-:W-:Y:S01]  /*e710*/  LOP3.LUT R6, R194, 0x30, RZ, 0xc0, !PT ;  /* 0x00000030c2067812 */ /* 0x000fe200078ec0ff */
[----:B------:R-:W-:Y:S01]  /*e720*/  @P0 IMAD R7, R213, R5, R25 ;  /* 0x00000005d5070224 */ /* 0x000fe200078e0219 */
[----:B------:R-:W-:Y:S01]  /*e730*/  SHF.R.U32.HI R23, RZ, 0x2, R192 ;  /* 0x00000002ff177819 */ /* 0x000fe200000116c0 */
[----:B------:R-:W4:Y:S01]  /*e740*/  @P1 LDC R19, c[0x0][0x458] ;  /* 0x00011600ff131b82 */ /* 0x000f220000000800 */
        /* <DEDUP_REMOVED lines=12> */
[----:B--2---:R-:W-:Y:S01]  /*e810*/  @P2 FMUL.FTZ R22, R3, 0.69314718246459960938 ;  /* 0x3f31721803162820 */ /* 0x004fe20000410000 */
[--C-:B------:R-:W-:Y:S01]  /*e820*/  SHF.R.S32.HI R23, RZ, 0x1f, R14.reuse ;  /* 0x0000001fff177819 */ /* 0x100fe2000001140e */
[----:B------:R-:W-:Y:S01]  /*e830*/  IMAD.MOV.U32 R13, RZ, RZ, 0x7f800000 ;  /* 0x7f800000ff0d7424 */ /* 0x000fe200078e00ff */
[----:B------:R-:W-:Y:S01]  /*e840*/  IADD3 R16, P4, P3, R5, R16, R14 ;  /* 0x0000001005107210 */ /* 0x000fe20007b9e00e */
[----:B-1----:R-:W-:Y:S01]  /*e850*/  @P2 FFMA.FTZ R13, R133, R20, R22 ;  /* 0x00000014850d2223 */ /* 0x002fe20000010016 */
[----:B-----5:R-:W-:Y:S01]  /*e860*/  @P1 FMUL.FTZ R3, R2, 0.69314718246459960938 ;  /* 0x3f31721802031820 */ /* 0x020fe20000410000 */
[----:B------:R-:W-:-:S04]  /*e870*/  SHF.R.S32.HI R5, RZ, 0x1f, R5 ;  /* 0x0000001fff057819 */ /* 0x000fc80000011405 */
[----:B------:R-:W-:Y:S01]  /*e880*/  IADD3.X R23, PT, PT, R5, R4, R23, P4, P3 ;  /* 0x0000000405177210 */ /* 0x000fe200027e6417 */
[----:B----4-:R-:W-:Y:S01]  /*e890*/  @P1 FFMA.FTZ R12, R132, R19, R3 ;  /* 0x00000013840c1223 */ /* 0x010fe20000010003 */
        /* <DEDUP_REMOVED lines=18> */
.L_x_924:
[----:B------:R-:W-:Y:S05]  /*e9c0*/  BSYNC.RECONVERGENT B0 ;  /* 0x0000000000007941 */ /* 0x000fea0003800200 */
.L_x_923:
[----:B------:R-:W2:Y:S01]  /*e9d0*/  LDCU.64 UR4, c[0x0][0x410] ;  /* 0x00008200ff0477ac */ /* 0x000ea20008000a00 */
[----:B------:R-:W-:Y:S01]  /*e9e0*/  @P0 IMAD.MOV.U32 R18, RZ, RZ, R24 ;  /* 0x000000ffff120224 */ /* 0x000fe200078e0018 */
[----:B-1----:R-:W-:Y:S01]  /*e9f0*/  SHF.R.U32.HI R12, RZ, 0x3, R192 ;  /* 0x00000003ff0c7819 */ /* 0x002fe200000116c0 */
[----:B------:R-:W-:Y:S03]  /*ea00*/  BSSY.RECONVERGENT B0, `(.L_x_925) ;  /* 0x0000022000007945 */ /* 0x000fe60003800200 */
[----:B------:R-:W-:Y:S01]  /*ea10*/  IADD3 R18, P0, PT, R191, R18, RZ ;  /* 0x00000012bf127210 */ /* 0x000fe20007f1e0ff */
[C---:B------:R-:W-:Y:S01]  /*ea20*/  VIADD R3, R12.reuse, 0x30 ;  /* 0x000000300c037836 */ /* 0x040fe20000000000 */
[C---:B------:R-:W-:Y:S01]  /*ea30*/  IADD3 R5, PT, PT, R12.reuse, 0x20, RZ ;  /* 0x000000200c057810 */ /* 0x040fe20007ffe0ff */
[----:B------:R-:W-:Y:S01]  /*ea40*/  VIADD R13, R12, 0x10 ;  /* 0x000000100c0d7836 */ /* 0x000fe20000000000 */
[----:B------:R-:W-:-:S02]  /*ea50*/  IADD3.X R19, PT, PT, RZ, R7, RZ, P0, !PT ;  /* 0x00000007ff137210 */ /* 0x000fc400007fe4ff */
[-C--:B------:R-:W-:Y:S02]  /*ea60*/  ISETP.GE.AND P0, PT, R3, R208.reuse, PT ;  /* 0x000000d00300720c */ /* 0x080fe40003f06270 */
[-C--:B------:R-:W-:Y:S02]  /*ea70*/  ISETP.GE.AND P1, PT, R5, R208.reuse, PT ;  /* 0x000000d00500720c */ /* 0x080fe40003f26270 */
[----:B------:R1:W4:Y:S01]  /*ea80*/  LDS.128 R4, [R15+0x4000] ;  /* 0x004000000f047984 */ /* 0x0003220000000c00 */
[-C--:B------:R-:W-:Y:S01]  /*ea90*/  ISETP.GE.AND P3, PT, R12, R208.reuse, PT ;  /* 0x000000d00c00720c */ /* 0x080fe20003f66270 */
[----:B--2---:R-:W-:Y:S01]  /*eaa0*/  IMAD.WIDE.U32 R2, R21, UR4, R18 ;  /* 0x0000000415027c25 */ /* 0x004fe2000f8e0012 */
[----:B------:R-:W-:Y:S01]  /*eab0*/  ISETP.GE.AND P2, PT, R13, R208, PT ;  /* 0x000000d00d00720c */ /* 0x000fe20003f46270 */
[----:B------:R1:W2:Y:S02]  /*eac0*/  LDS.128 R16, [R15+0x2000] ;  /* 0x002000000f107984 */ /* 0x0002a40000000c00 */
[----:B------:R-:W-:-:S02]  /*ead0*/  IMAD R25, R21, UR5, R3 ;  /* 0x0000000515197c24 */ /* 0x000fc4000f8e0203 */
[----:B------:R1:W1:Y:S01]  /*eae0*/  LDS.128 R20, [R15] ;  /* 0x000000000f147984 */ /* 0x0002620000000c00 */
[----:B------:R-:W-:Y:S02]  /*eaf0*/  IMAD.MOV.U32 R13, RZ, RZ, RZ ;  /* 0x000000ffff0d7224 */ /* 0x000fe400078e00ff */
[----:B------:R-:W-:-:S03]  /*eb00*/  IMAD.WIDE.U32 R12, R0, 0x40, R12 ;  /* 0x00000040000c7825 */ /* 0x000fc600078e000c */
[----:B------:R-:W-:Y:S05]  /*eb10*/  @P3 BRA `(.L_x_926) ;  /* 0x0000000000403947 */ /* 0x000fea0003800000 */
[----:B------:R-:W5:Y:S01]  /*eb20*/  LDCU.64 UR6, c[0x0][0x408] ;  /* 0x00008100ff0677ac */ /* 0x000f620008000a00 */
[----:B------:R-:W-:Y:S01]  /*eb30*/  IMAD.MOV.U32 R24, RZ, RZ, R2 ;  /* 0x000000ffff187224 */ /* 0x000fe200078e0002 */
[----:B------:R-:W3:Y:S01]  /*eb40*/  LDCU UR8, c[0x0][0x440] ;  /* 0x00008800ff0877ac */ /* 0x000ee20008000800 */
[----:B------:R-:W4:Y:S01]  /*eb50*/  LDCU.64 UR4, c[0x0][0x3f0] ;  /* 0x00007e00ff0477ac */ /* 0x000f220008000a00 */
[----:B-----5:R-:W-:Y:S02]  /*eb60*/  IMAD R27, R13, UR6, RZ ;  /* 0x000000060d1b7c24 */ /* 0x020fe4000f8e02ff */
        /* <DEDUP_REMOVED lines=9> */
[----:B--2---:R1:W-:Y:S04]  /*ec00*/  @!P4 STG.E.128 desc[UR12][R26.64+0x80], R16 ;  /* 0x000080101a00c986 */ /* 0x0043e8000c101d0c */
[----:B------:R1:W-:Y:S02]  /*ec10*/  @!P3 STG.E.128 desc[UR12][R26.64+0x100], R4 ;  /* 0x000100041a00b986 */ /* 0x0003e4000c101d0c */
.L_x_926:
[----:B------:R-:W-:Y:S05]  /*ec20*/  BSYNC.RECONVERGENT B0 ;  /* 0x0000000000007941 */ /* 0x000fea0003800200 */
.L_x_925:
[----:B-1----:R1:W1:Y:S01]  /*ec30*/  LDS.128 R20, [R15+0x800] ;  /* 0x000800000f147984 */ /* 0x0022620000000c00 */
[----:B------:R-:W-:Y:S03]  /*ec40*/  BSSY.RECONVERGENT B0, `(.L_x_927) ;  /* 0x0000017000007945 */ /* 0x000fe60003800200 */
[----:B--2---:R2:W1:Y:S04]  /*ec50*/  LDS.128 R16, [R15+0x2800] ;  /* 0x002800000f107984 */ /* 0x0044680000000c00 */
[----:B----4-:R2:W4:Y:S01]  /*ec60*/  LDS.128 R4, [R15+0x4800] ;  /* 0x004800000f047984 */ /* 0x0105220000000c00 */
[----:B------:R-:W-:Y:S05]  /*ec70*/  @P2 BRA `(.L_x_928) ;  /* 0x00000000004c2947 */ /* 0x000fea0003800000 */
[----:B------:R-:W5:Y:S01]  /*ec80*/  LDCU.64 UR6, c[0x0][0x408] ;  /* 0x00008100ff0677ac */ /* 0x000f620008000a00 */
[----:B------:R-:W-:Y:S01]  /*ec90*/  IADD3 R27, P2, PT, R12, 0x10, RZ ;  /* 0x000000100c1b7810 */ /* 0x000fe20007f5e0ff */
[----:B------:R-:W-:Y:S01]  /*eca0*/  IMAD.MOV.U32 R28, RZ, RZ, R2 ;  /* 0x000000ffff1c7224 */ /* 0x000fe200078e0002 */
[----:B------:R-:W-:Y:S01]  /*ecb0*/  MOV R29, R25 ;  /* 0x00000019001d7202 */ /* 0x000fe20000000f00 */
[----:B------:R-:W3:Y:S02]  /*ecc0*/  LDCU UR8, c[0x0][0x440] ;  /* 0x00008800ff0877ac */ /* 0x000ee40008000800 */
[----:B------:R-:W-:Y:S01]  /*ecd0*/  IMAD.X R0, RZ, RZ, R13, P2 ;  /* 0x000000ffff007224 */ /* 0x000fe200010e060d */
[----:B------:R-:W2:Y:S03]  /*ece0*/  LDCU.64 UR4, c[0x0][0x3f0] ;  /* 0x00007e00ff0477ac */ /* 0x000ea60008000a00 */
[----:B-----5:R-:W-:-:S02]  /*ecf0*/  IMAD R0, R0, UR6, RZ ;  /* 0x0000000600007c24 */ /* 0x020fc4000f8e02ff */
        /* <DEDUP_REMOVED lines=9> */
[----:B------:R1:W-:Y:S04]  /*ed90*/  @!P3 STG.E.128 desc[UR12][R26.64+0x80], R16 ;  /* 0x000080101a00b986 */ /* 0x0003e8000c101d0c */
[----:B----4-:R1:W-:Y:S02]  /*eda0*/  @!P2 STG.E.128 desc[UR12][R26.64+0x100], R4 ;  /* 0x000100041a00a986 */ /* 0x0103e4000c101d0c */
.L_x_928:
[----:B------:R-:W-:Y:S05]  /*edb0*/  BSYNC.RECONVERGENT B0 ;  /* 0x0000000000007941 */ /* 0x000fea0003800200 */
.L_x_927:
[----:B-1----:R1:W1:Y:S01]  /*edc0*/  LDS.128 R20, [R15+0x1000] ;  /* 0x001000000f147984 */ /* 0x0022620000000c00 */
[----:B------:R-:W-:Y:S03]  /*edd0*/  BSSY.RECONVERGENT B0, `(.L_x_929) ;  /* 0x0000017000007945 */ /* 0x000fe60003800200 */
[----:B------:R1:W1:Y:S04]  /*ede0*/  LDS.128 R16, [R15+0x3000] ;  /* 0x003000000f107984 */ /* 0x0002680000000c00 */
[----:B----4-:R4:W1:Y:S01]  /*edf0*/  LDS.128 R4, [R15+0x5000] ;  /* 0x005000000f047984 */ /* 0x0108620000000c00 */
[----:B------:R-:W-:Y:S05]  /*ee00*/  @P1 BRA `(.L_x_930) ;  /* 0x00000000004c1947 */ /* 0x000fea0003800000 */
[----:B------:R-:W5:Y:S01]  /*ee10*/  LDCU.64 UR6, c[0x0][0x408] ;  /* 0x00008100ff0677ac */ /* 0x000f620008000a00 */
[----:B------:R-:W-:Y:S01]  /*ee20*/  IADD3 R27, P1, PT, R12, 0x20, RZ ;  /* 0x000000200c1b7810 */ /* 0x000fe20007f3e0ff */
[----:B------:R-:W-:Y:S01]  /*ee30*/  IMAD.MOV.U32 R28, RZ, RZ, R2 ;  /* 0x000000ffff1c7224 */ /* 0x000fe200078e0002 */
[----:B------:R-:W-:Y:S01]  /*ee40*/  MOV R29, R25 ;  /* 0x00000019001d7202 */ /* 0x000fe20000000f00 */
[----:B------:R-:W2:Y:S02]  /*ee50*/  LDCU UR8, c[0x0][0x440] ;  /* 0x00008800ff0877ac */ /* 0x000ea40008000800 */
[----:B------:R-:W-:Y:S01]  /*ee60*/  IMAD.X R0, RZ, RZ, R13, P1 ;  /* 0x000000ffff007224 */ /* 0x000fe200008e060d */
[----:B------:R-:W3:Y:S03]  /*ee70*/  LDCU.64 UR4, c[0x0][0x3f0] ;  /* 0x00007e00ff0477ac */ /* 0x000ee60008000a00 */
        /* <DEDUP_REMOVED lines=9> */
[----:B-1----:R1:W-:Y:S04]  /*ef10*/  @!P3 STG.E.128 desc[UR12][R26.64], R20 ;  /* 0x000000141a00b986 */ /* 0x0023e8000c101d0c */
[----:B------:R1:W-:Y:S04]  /*ef20*/  @!P2 STG.E.128 desc[UR12][R26.64+0x80], R16 ;  /* 0x000080101a00a986 */ /* 0x0003e8000c101d0c */
[----:B------:R1:W-:Y:S02]  /*ef30*/  @!P1 STG.E.128 desc[UR12][R26.64+0x100], R4 ;  /* 0x000100041a009986 */ /* 0x0003e4000c101d0c */
.L_x_930:
[----:B------:R-:W-:Y:S05]  /*ef40*/  BSYNC.RECONVERGENT B0 ;  /* 0x0000000000007941 */ /* 0x000fea0003800200 */
.L_x_929:
[----:B-1----:R1:W1:Y:S01]  /*ef50*/  LDS.128 R4, [R15+0x3800] ;  /* 0x003800000f047984 */ /* 0x0022620000000c00 */
[----:B------:R-:W-:Y:S05]  /*ef60*/  @P0 EXIT ;  /* 0x000000000000094d */ /* 0x000fea0003800000 */
[----:B------:R-:W5:Y:S01]  /*ef70*/  LDCU.64 UR6, c[0x0][0x408] ;  /* 0x00008100ff0677ac */ /* 0x000f620008000a00 */
[----:B------:R1:W1:Y:S01]  /*ef80*/  LDS.128 R16, [R15+0x5800] ;  /* 0x005800000f107984 */ /* 0x0002620000000c00 */
        /* <DEDUP_REMOVED lines=16> */
[----:B-1----:R2:W-:Y:S01]  /*f090*/  @!P1 STG.E.128 desc[UR12][R2.64+0x80], R4 ;  /* 0x0000800402009986 */ /* 0x0025e2000c101d0c */
[----:B------:R-:W-:Y:S05]  /*f0a0*/  @P0 EXIT ;  /* 0x000000000000094d */ /* 0x000fea0003800000 */
[----:B------:R-:W-:Y:S01]  /*f0b0*/  STG.E.128 desc[UR12][R2.64+0x100], R16 ;  /* 0x0001001002007986 */ /* 0x000fe2000c101d0c */
[----:B------:R-:W-:Y:S05]  /*f0c0*/  EXIT ;  /* 0x000000000000794d */ /* 0x000fea0003800000 */
.L_x_931:
        /* <DEDUP_REMOVED lines=11> */
.L_x_945:


//--------------------- .nv.shared._ZN5flash16flash_fwd_kernelI23Flash_fwd_kernel_traitsILi192ELi128ELi64ELi8ELb0ELb0EN7cutlass10bfloat16_tE19Flash_kernel_traitsILi192ELi128ELi64ELi8ES3_EELb0ELb1ELb0ELb0ELb0ELb1ELb0ELb0EEEvNS_16Flash_fwd_paramsE --------------------------
	.section	.nv.shared._ZN5flash16flash_fwd_kernelI23Flash_fwd_kernel_traitsILi192ELi128ELi64ELi8ELb0ELb0EN7cutlass10bfloat16_tE19Flash_kernel_traitsILi192ELi128ELi64ELi8ES3_EELb0ELb1ELb0ELb0ELb0ELb1ELb0ELb0EEEvNS_16Flash_fwd_paramsE,"aw",@nobits
	.sectionflags	@""
	.align	16
	.zero		1024


//--------------------- .nv.shared.reserved.0     --------------------------
	.section	.nv.shared.reserved.0,"aw",@nobits
	.weak		__nv_reservedSMEM_offset_0_alias
	.size		__nv_reservedSMEM_offset_0_alias, 0, 64
	.other		__nv_reservedSMEM_offset_0_alias,@"STO_CUDA_RESERVED_SHARED STV_DEFAULT"
__nv_reservedSMEM_offset_0_alias:
	.zero		0
	.zero		64


//--------------------- .nv.global                --------------------------
	.section	.nv.global,"aw",@nobits
.nv.global:
	.type		_ZN73_INTERNAL_c3e29e2a_37_flash_fwd_hdim192_bf16_causal_sm80_cu_a6473388_28444cute1_E,@object
	.size		_ZN73_INTERNAL_c3e29e2a_37_flash_fwd_hdim192_bf16_causal_sm80_cu_a6473388_28444cute1_E,(_ZN73_INTERNAL_c3e29e2a_37_flash_fwd_hdim192_bf16_causal_sm80_cu_a6473388_28444cuda3std3__45__cpo6cbeginE - _ZN73_INTERNAL_c3e29e2a_37_flash_fwd_hdim192_bf16_causal_sm80_cu_a6473388_28444cute1_E)
_ZN73_INTERNAL_c3e29e2a_37_flash_fwd_hdim192_bf16_causal_sm80_cu_a6473388_28444cute1_E:
	.zero		1
	.type		_ZN73_INTERNAL_c3e29e2a_37_flash_fwd_hdim192_bf16_causal_sm80_cu_a6473388_28444cuda3std3__45__cpo6cbeginE,@object
	.size		_ZN73_INTERNAL_c3e29e2a_37_flash_fwd_hdim192_bf16_causal_sm80_cu_a6473388_28444cuda3std3__45__cpo6cbeginE,(_ZN73_INTERNAL_c3e29e2a_37_flash_fwd_hdim192_bf16_causal_sm80_cu_a6473388_28444cuda3std3__48in_placeE - _ZN73_INTERNAL_c3e29e2a_37_flash_fwd_hdim192_bf16_causal_sm80_cu_a6473388_28444cuda3std3__45__cpo6cbeginE)
_ZN73_INTERNAL_c3e29e2a_37_flash_fwd_hdim192_bf16_causal_sm80_cu_a6473388_28444cuda3std3__45__cpo6cbeginE:
	.zero		1
	.type		_ZN73_INTERNAL_c3e29e2a_37_flash_fwd_hdim192_bf16_causal_sm80_cu_a6473388_28444cuda3std3__48in_placeE,@object
	.size		_ZN73_INTERNAL_c3e29e2a_37_flash_fwd_hdim192_bf16_causal_sm80_cu_a6473388_28444cuda3std3__48in_placeE,(_ZN73_INTERNAL_c3e29e2a_37_flash_fwd_hdim192_bf16_causal_sm80_cu_a6473388_28444cuda3std6ranges3__45__cpo9iter_moveE - _ZN73_INTERNAL_c3e29e2a_37_flash_fwd_hdim192_bf16_causal_sm80_cu_a6473388_28444cuda3std3__48in_placeE)
_ZN73_INTERNAL_c3e29e2a_37_flash_fwd_hdim192_bf16_causal_sm80_cu_a6473388_28444cuda3std3__48in_placeE:
	.zero		1
	.type		_ZN73_INTERNAL_c3e29e2a_37_flash_fwd_hdim192_bf16_causal_sm80_cu_a6473388_28444cuda3std6ranges3__45__cpo9iter_moveE,@object
	.size		_ZN73_INTERNAL_c3e29e2a_37_flash_fwd_hdim192_bf16_causal_sm80_cu_a6473388_28444cuda3std6ranges3__45__cpo9iter_moveE,(_ZN73_INTERNAL_c3e29e2a_37_flash_fwd_hdim192_bf16_causal_sm80_cu_a6473388_28444cuda3std3__45__cpo5beginE - _ZN73_INTERNAL_c3e29e2a_37_flash_fwd_hdim192_bf16_causal_sm80_cu_a6473388_28444cuda3std6ranges3__45__cpo9iter_moveE)
_ZN73_INTERNAL_c3e29e2a_37_flash_fwd_hdim192_bf16_causal_sm80_cu_a6473388_28444cuda3std6ranges3__45__cpo9iter_moveE:
	.zero		1
	.type		_ZN73_INTERNAL_c3e29e2a_37_flash_fwd_hdim192_bf16_causal_sm80_cu_a6473388_28444cuda3std3__45__cpo5beginE,@object
	.size		_ZN73_INTERNAL_c3e29e2a_37_flash_fwd_hdim192_bf16_causal_sm80_cu_a6473388_28444cuda3std3__45__cpo5beginE,(_ZN73_INTERNAL_c3e29e2a_37_flash_fwd_hdim192_bf16_causal_sm80_cu_a6473388_28444cuda3std3__475_GLOBAL__N__c3e29e2a_37_flash_fwd_hdim192_bf16_causal_sm80_cu_a6473388_28446ignoreE - _ZN73_INTERNAL_c3e29e2a_37_flash_fwd_hdim192_bf16_causal_sm80_cu_a6473388_28444cuda3std3__45__cpo5beginE)
_ZN73_INTERNAL_c3e29e2a_37_flash_fwd_hdim192_bf16_causal_sm80_cu_a6473388_28444cuda3std3__45__cpo5beginE:
	.zero		1
	.type		_ZN73_INTERNAL_c3e29e2a_37_flash_fwd_hdim192_bf16_causal_sm80_cu_a6473388_28444cuda3std3__475_GLOBAL__N__c3e29e2a_37_flash_fwd_hdim192_bf16_causal_sm80_cu_a6473388_28446ignoreE,@object
	.size		_ZN73_INTERNAL_c3e29e2a_37_flash_fwd_hdim192_bf16_causal_sm80_cu_a6473388_28444cuda3std3__475_GLOBAL__N__c3e29e2a_37_flash_fwd_hdim192_bf16_causal_sm80_cu_a6473388_28446ignoreE,(_ZN73_INTERNAL_c3e29e2a_37_flash_fwd_hdim192_bf16_causal_sm80_cu_a6473388_28444cute7productE - _ZN73_INTERNAL_c3e29e2a_37_flash_fwd_hdim192_bf16_causal_sm80_cu_a6473388_28444cuda3std3__475_GLOBAL__N__c3e29e2a_37_flash_fwd_hdim192_bf16_causal_sm80_cu_a6473388_28446ignoreE)
_ZN73_INTERNAL_c3e29e2a_37_flash_fwd_hdim192_bf16_causal_sm80_cu_a6473388_28444cuda3std3__475_GLOBAL__N__c3e29e2a_37_flash_fwd_hdim192_bf16_causal_sm80_cu_a6473388_28446ignoreE:
	.zero		1
	.type		_ZN73_INTERNAL_c3e29e2a_37_flash_fwd_hdim192_bf16_causal_sm80_cu_a6473388_28444cute7productE,@object
	.size		_ZN73_INTERNAL_c3e29e2a_37_flash_fwd_hdim192_bf16_causal_sm80_cu_a6473388_28444cute7productE,(_ZN73_INTERNAL_c3e29e2a_37_flash_fwd_hdim192_bf16_causal_sm80_cu_a6473388_28444cuda3std3__45__cpo3endE - _ZN73_INTERNAL_c3e29e2a_37_flash_fwd_hdim192_bf16_causal_sm80_cu_a6473388_28444cute7productE)
_ZN73_INTERNAL_c3e29e2a_37_flash_fwd_hdim192_bf16_causal_sm80_cu_a6473388_28444cute7productE:
	.zero		1
	.type		_ZN73_INTERNAL_c3e29e2a_37_flash_fwd_hdim192_bf16_causal_sm80_cu_a6473388_28444cuda3std3__45__cpo3endE,@object
	.size		_ZN73_INTERNAL_c3e29e2a_37_flash_fwd_hdim192_bf16_causal_sm80_cu_a6473388_28444cuda3std3__45__cpo3endE,(_ZN73_INTERNAL_c3e29e2a_37_flash_fwd_hdim192_bf16_causal_sm80_cu_a6473388_28444cuda3std3__419piecewise_constructE - _ZN73_INTERNAL_c3e29e2a_37_flash_fwd_hdim192_bf16_causal_sm80_cu_a6473388_28444cuda3std3__45__cpo3endE)
_ZN73_INTERNAL_c3e29e2a_37_flash_fwd_hdim192_bf16_causal_sm80_cu_a6473388_28444cuda3std3__45__cpo3endE:
	.zero		1
	.type		_ZN73_INTERNAL_c3e29e2a_37_flash_fwd_hdim192_bf16_causal_sm80_cu_a6473388_28444cuda3std3__419piecewise_constructE,@object
	.size		_ZN73_INTERNAL_c3e29e2a_37_flash_fwd_hdim192_bf16_causal_sm80_cu_a6473388_28444cuda3std3__419piecewise_constructE,(_ZN73_INTERNAL_c3e29e2a_37_flash_fwd_hdim192_bf16_causal_sm80_cu_a6473388_28444cuda3std3__45__cpo4cendE - _ZN73_INTERNAL_c3e29e2a_37_flash_fwd_hdim192_bf16_causal_sm80_cu_a6473388_28444cuda3std3__419piecewise_constructE)
_ZN73_INTERNAL_c3e29e2a_37_flash_fwd_hdim192_bf16_causal_sm80_cu_a6473388_28444cuda3std3__419piecewise_constructE:
	.zero		1
	.type		_ZN73_INTERNAL_c3e29e2a_37_flash_fwd_hdim192_bf16_causal_sm80_cu_a6473388_28444cuda3std3__45__cpo4cendE,@object
	.size		_ZN73_INTERNAL_c3e29e2a_37_flash_fwd_hdim192_bf16_causal_sm80_cu_a6473388_28444cuda3std3__45__cpo4cendE,(_ZN73_INTERNAL_c3e29e2a_37_flash_fwd_hdim192_bf16_causal_sm80_cu_a6473388_28444cuda3std6ranges3__45__cpo4swapE - _ZN73_INTERNAL_c3e29e2a_37_flash_fwd_hdim192_bf16_causal_sm80_cu_a6473388_28444cuda3std3__45__cpo4cendE)
_ZN73_INTERNAL_c3e29e2a_37_flash_fwd_hdim192_bf16_causal_sm80_cu_a6473388_28444cuda3std3__45__cpo4cendE:
	.zero		1
	.type		_ZN73_INTERNAL_c3e29e2a_37_flash_fwd_hdim192_bf16_causal_sm80_cu_a6473388_28444cuda3std6ranges3__45__cpo4swapE,@object
	.size		_ZN73_INTERNAL_c3e29e2a_37_flash_fwd_hdim192_bf16_causal_sm80_cu_a6473388_28444cuda3std6ranges3__45__cpo4swapE,(.L_7 - _ZN73_INTERNAL_c3e29e2a_37_flash_fwd_hdim192_bf16_causal_sm80_cu_a6473388_28444cuda3std6ranges3__45__cpo4swapE)
_ZN73_INTERNAL_c3e29e2a_37_flash_fwd_hdim192_bf16_causal_sm80_cu_a6473388_28444cuda3std6ranges3__45__cpo4swapE:
	.zero		1
.L_7:


//--------------------- .nv.shared._ZN5flash16flash_fwd_kernelI23Flash_fwd_kernel_traitsILi192ELi128ELi64ELi8ELb0ELb0EN7cutlass10bfloat16_tE19Flash_kernel_traitsILi192ELi128ELi64ELi8ES3_EELb0ELb1ELb0ELb0ELb0ELb1ELb1ELb0EEEvNS_16Flash_fwd_paramsE --------------------------
	.section	.nv.shared._ZN5flash16flash_fwd_kernelI23Flash_fwd_kernel_traitsILi192ELi128ELi64ELi8ELb0ELb0EN7cutlass10bfloat16_tE19Flash_kernel_traitsILi192ELi128ELi64ELi8ES3_EELb0ELb1ELb0ELb0ELb0ELb1ELb1ELb0EEEvNS_16Flash_fwd_paramsE,"aw",@nobits
	.sectionflags	@""
	.align	16
	.zero		1024


//--------------------- .nv.shared._ZN5flash16flash_fwd_kernelI23Flash_fwd_kernel_traitsILi192ELi128ELi64ELi8ELb0ELb0EN7cutlass10bfloat16_tE19Flash_kernel_traitsILi192ELi128ELi64ELi8ES3_EELb0ELb1ELb0ELb0ELb0ELb0ELb0ELb0EEEvNS_16Flash_fwd_paramsE --------------------------
	.section	.nv.shared._ZN5flash16flash_fwd_kernelI23Flash_fwd_kernel_traitsILi192ELi128ELi64ELi8ELb0ELb0EN7cutlass10bfloat16_tE19Flash_kernel_traitsILi192ELi128ELi64ELi8ES3_EELb0ELb1ELb0ELb0ELb0ELb0ELb0ELb0EEEvNS_16Flash_fwd_paramsE,"aw",@nobits
	.sectionflags	@""
	.align	16
	.zero		1024


//--------------------- .nv.shared._ZN5flash16flash_fwd_kernelI23Flash_fwd_kernel_traitsILi192ELi128ELi64ELi8ELb0ELb0EN7cutlass10bfloat16_tE19Flash_kernel_traitsILi192ELi128ELi64ELi8ES3_EELb0ELb1ELb0ELb0ELb0ELb0ELb1ELb0EEEvNS_16Flash_fwd_paramsE --------------------------
	.section	.nv.shared._ZN5flash16flash_fwd_kernelI23Flash_fwd_kernel_traitsILi192ELi128ELi64ELi8ELb0ELb0EN7cutlass10bfloat16_tE19Flash_kernel_traitsILi192ELi128ELi64ELi8ES3_EELb0ELb1ELb0ELb0ELb0ELb0ELb1ELb0EEEvNS_16Flash_fwd_paramsE,"aw",@nobits
	.sectionflags	@""
	.align	16
	.zero		1024


//--------------------- .nv.shared._ZN5flash16flash_fwd_kernelI23Flash_fwd_kernel_traitsILi192ELi128ELi64ELi8ELb0ELb0EN7cutlass10bfloat16_tE19Flash_kernel_traitsILi192ELi128ELi64ELi8ES3_EELb0ELb1ELb0ELb1ELb0ELb0ELb0ELb0EEEvNS_16Flash_fwd_paramsE --------------------------
	.section	.nv.shared._ZN5flash16flash_fwd_kernelI23Flash_fwd_kernel_traitsILi192ELi128ELi64ELi8ELb0ELb0EN7cutlass10bfloat16_tE19Flash_kernel_traitsILi192ELi128ELi64ELi8ES3_EELb0ELb1ELb0ELb1ELb0ELb0ELb0ELb0EEEvNS_16Flash_fwd_paramsE,"aw",@nobits
	.sectionflags	@""
	.align	16
	.zero		1024


//--------------------- .nv.shared._ZN5flash16flash_fwd_kernelI23Flash_fwd_kernel_traitsILi192ELi128ELi64ELi8ELb0ELb0EN7cutlass10bfloat16_tE19Flash_kernel_traitsILi192ELi128ELi64ELi8ES3_EELb0ELb1ELb0ELb1ELb0ELb0ELb1ELb0EEEvNS_16Flash_fwd_paramsE --------------------------
	.section	.nv.shared._ZN5flash16flash_fwd_kernelI23Flash_fwd_kernel_traitsILi192ELi128ELi64ELi8ELb0ELb0EN7cutlass10bfloat16_tE19Flash_kernel_traitsILi192ELi128ELi64ELi8ES3_EELb0ELb1ELb0ELb1ELb0ELb0ELb1ELb0EEEvNS_16Flash_fwd_paramsE,"aw",@nobits
	.sectionflags	@""
	.align	16
	.zero		1024


//--------------------- .nv.shared._ZN5flash16flash_fwd_kernelI23Flash_fwd_kernel_traitsILi192ELi64ELi64ELi4ELb0ELb0EN7cutlass10bfloat16_tE19Flash_kernel_traitsILi192ELi64ELi64ELi4ES3_EELb1ELb1ELb0ELb0ELb0ELb0ELb0ELb0EEEvNS_16Flash_fwd_paramsE --------------------------
	.section	.nv.shared._ZN5flash16flash_fwd_kernelI23Flash_fwd_kernel_traitsILi192ELi64ELi64ELi4ELb0ELb0EN7cutlass10bfloat16_tE19Flash_kernel_traitsILi192ELi64ELi64ELi4ES3_EELb1ELb1ELb0ELb0ELb0ELb0ELb0ELb0EEEvNS_16Flash_fwd_paramsE,"aw",@nobits
	.sectionflags	@""
	.align	16
	.zero		1024


//--------------------- .nv.shared._ZN5flash16flash_fwd_kernelI23Flash_fwd_kernel_traitsILi192ELi64ELi64ELi4ELb0ELb0EN7cutlass10bfloat16_tE19Flash_kernel_traitsILi192ELi64ELi64ELi4ES3_EELb1ELb1ELb0ELb0ELb0ELb1ELb0ELb0EEEvNS_16Flash_fwd_paramsE --------------------------
	.section	.nv.shared._ZN5flash16flash_fwd_kernelI23Flash_fwd_kernel_traitsILi192ELi64ELi64ELi4ELb0ELb0EN7cutlass10bfloat16_tE19Flash_kernel_traitsILi192ELi64ELi64ELi4ES3_EELb1ELb1ELb0ELb0ELb0ELb1ELb0ELb0EEEvNS_16Flash_fwd_paramsE,"aw",@nobits
	.sectionflags	@""
	.align	16
	.zero		1024


//--------------------- .nv.shared._ZN5flash16flash_fwd_kernelI23Flash_fwd_kernel_traitsILi192ELi64ELi64ELi4ELb0ELb0EN7cutlass10bfloat16_tE19Flash_kernel_traitsILi192ELi64ELi64ELi4ES3_EELb0ELb1ELb0ELb0ELb0ELb1ELb1ELb0EEEvNS_16Flash_fwd_paramsE --------------------------
	.section	.nv.shared._ZN5flash16flash_fwd_kernelI23Flash_fwd_kernel_traitsILi192ELi64ELi64ELi4ELb0ELb0EN7cutlass10bfloat16_tE19Flash_kernel_traitsILi192ELi64ELi64ELi4ES3_EELb0ELb1ELb0ELb0ELb0ELb1ELb1ELb0EEEvNS_16Flash_fwd_paramsE,"aw",@nobits
	.sectionflags	@""
	.align	16
	.zero		1024


//--------------------- .nv.shared._ZN5flash16flash_fwd_kernelI23Flash_fwd_kernel_traitsILi192ELi64ELi64ELi4ELb0ELb0EN7cutlass10bfloat16_tE19Flash_kernel_traitsILi192ELi64ELi64ELi4ES3_EELb1ELb1ELb0ELb1ELb0ELb0ELb0ELb0EEEvNS_16Flash_fwd_paramsE --------------------------
	.section	.nv.shared._ZN5flash16flash_fwd_kernelI23Flash_fwd_kernel_traitsILi192ELi64ELi64ELi4ELb0ELb0EN7cutlass10bfloat16_tE19Flash_kernel_traitsILi192ELi64ELi64ELi4ES3_EELb1ELb1ELb0ELb1ELb0ELb0ELb0ELb0EEEvNS_16Flash_fwd_paramsE,"aw",@nobits
	.sectionflags	@""
	.align	16
	.zero		1024


//--------------------- .nv.shared._ZN5flash16flash_fwd_kernelI23Flash_fwd_kernel_traitsILi192ELi64ELi64ELi4ELb0ELb0EN7cutlass10bfloat16_tE19Flash_kernel_traitsILi192ELi64ELi64ELi4ES3_EELb1ELb1ELb0ELb0ELb0ELb0ELb0ELb1EEEvNS_16Flash_fwd_paramsE --------------------------
	.section	.nv.shared._ZN5flash16flash_fwd_kernelI23Flash_fwd_kernel_traitsILi192ELi64ELi64ELi4ELb0ELb0EN7cutlass10bfloat16_tE19Flash_kernel_traitsILi192ELi64ELi64ELi4ES3_EELb1ELb1ELb0ELb0ELb0ELb0ELb0ELb1EEEvNS_16Flash_fwd_paramsE,"aw",@nobits
	.sectionflags	@""
	.align	16
	.zero		1024


//--------------------- .nv.shared._ZN5flash16flash_fwd_kernelI23Flash_fwd_kernel_traitsILi192ELi64ELi64ELi4ELb0ELb0EN7cutlass10bfloat16_tE19Flash_kernel_traitsILi192ELi64ELi64ELi4ES3_EELb0ELb1ELb0ELb0ELb0ELb0ELb1ELb0EEEvNS_16Flash_fwd_paramsE --------------------------
	.section	.nv.shared._ZN5flash16flash_fwd_kernelI23Flash_fwd_kernel_traitsILi192ELi64ELi64ELi4ELb0ELb0EN7cutlass10bfloat16_tE19Flash_kernel_traitsILi192ELi64ELi64ELi4ES3_EELb0ELb1ELb0ELb0ELb0ELb0ELb1ELb0EEEvNS_16Flash_fwd_paramsE,"aw",@nobits
	.sectionflags	@""
	.align	16
	.zero		1024


//--------------------- .nv.shared._ZN5flash16flash_fwd_kernelI23Flash_fwd_kernel_traitsILi192ELi64ELi64ELi4ELb0ELb0EN7cutlass10bfloat16_tE19Flash_kernel_traitsILi192ELi64ELi64ELi4ES3_EELb1ELb1ELb0ELb1ELb0ELb0ELb0ELb1EEEvNS_16Flash_fwd_paramsE --------------------------
	.section	.nv.shared._ZN5flash16flash_fwd_kernelI23Flash_fwd_kernel_traitsILi192ELi64ELi64ELi4ELb0ELb0EN7cutlass10bfloat16_tE19Flash_kernel_traitsILi192ELi64ELi64ELi4ES3_EELb1ELb1ELb0ELb1ELb0ELb0ELb0ELb1EEEvNS_16Flash_fwd_paramsE,"aw",@nobits
	.sectionflags	@""
	.align	16
	.zero		1024


//--------------------- .nv.shared._ZN5flash16flash_fwd_kernelI23Flash_fwd_kernel_traitsILi192ELi64ELi64ELi4ELb0ELb0EN7cutlass10bfloat16_tE19Flash_kernel_traitsILi192ELi64ELi64ELi4ES3_EELb0ELb1ELb0ELb1ELb0ELb0ELb1ELb0EEEvNS_16Flash_fwd_paramsE --------------------------
	.section	.nv.shared._ZN5flash16flash_fwd_kernelI23Flash_fwd_kernel_traitsILi192ELi64ELi64ELi4ELb0ELb0EN7cutlass10bfloat16_tE19Flash_kernel_traitsILi192ELi64ELi64ELi4ES3_EELb0ELb1ELb0ELb1ELb0ELb0ELb1ELb0EEEvNS_16Flash_fwd_paramsE,"aw",@nobits
	.sectionflags	@""
	.align	16
	.zero		1024


//--------------------- .nv.constant0._ZN5flash16flash_fwd_kernelI23Flash_fwd_kernel_traitsILi192ELi128ELi64ELi8ELb0ELb0EN7cutlass10bfloat16_tE19Flash_kernel_traitsILi192ELi128ELi64ELi8ES3_EELb0ELb1ELb0ELb0ELb0ELb1ELb0ELb0EEEvNS_16Flash_fwd_paramsE --------------------------
	.section	.nv.constant0._ZN5flash16flash_fwd_kernelI23Flash_fwd_kernel_traitsILi192ELi128ELi64ELi8ELb0ELb0EN7cutlass10bfloat16_tE19Flash_kernel_traitsILi192ELi128ELi64ELi8ES3_EELb0ELb1ELb0ELb0ELb0ELb1ELb0ELb0EEEvNS_16Flash_fwd_paramsE,"a",@progbits
	.sectionflags	@""
	.align	4
.nv.constant0._ZN5flash16flash_fwd_kernelI23Flash_fwd_kernel_traitsILi192ELi128ELi64ELi8ELb0ELb0EN7cutlass10bfloat16_tE19Flash_kernel_traitsILi192ELi128ELi64ELi8ES3_EELb0ELb1ELb0ELb0ELb0ELb1ELb0ELb0EEEvNS_16Flash_fwd_paramsE:
	.zero		1360


//--------------------- .nv.constant0._ZN5flash16flash_fwd_kernelI23Flash_fwd_kernel_traitsILi192ELi128ELi64ELi8ELb0ELb0EN7cutlass10bfloat16_tE19Flash_kernel_traitsILi192ELi128ELi64ELi8ES3_EELb0ELb1ELb0ELb0ELb0ELb1ELb1ELb0EEEvNS_16Flash_fwd_paramsE --------------------------
	.section	.nv.constant0._ZN5flash16flash_fwd_kernelI23Flash_fwd_kernel_traitsILi192ELi128ELi64ELi8ELb0ELb0EN7cutlass10bfloat16_tE19Flash_kernel_traitsILi192ELi128ELi64ELi8ES3_EELb0ELb1ELb0ELb0ELb0ELb1ELb1ELb0EEEvNS_16Flash_fwd_paramsE,"a",@progbits
	.sectionflags	@""
	.align	4
.nv.constant0._ZN5flash16flash_fwd_kernelI23Flash_fwd_kernel_traitsILi192ELi128ELi64ELi8ELb0ELb0EN7cutlass10bfloat16_tE19Flash_kernel_traitsILi192ELi128ELi64ELi8ES3_EELb0ELb1ELb0ELb0ELb0ELb1ELb1ELb0EEEvNS_16Flash_fwd_paramsE:
	.zero		1360


//--------------------- .nv.constant0._ZN5flash16flash_fwd_kernelI23Flash_fwd_kernel_traitsILi192ELi128ELi64ELi8ELb0ELb0EN7cutlass10bfloat16_tE19Flash_kernel_traitsILi192ELi128ELi64ELi8ES3_EELb0ELb1ELb0ELb0ELb0ELb0ELb0ELb0EEEvNS_16Flash_fwd_paramsE --------------------------
	.section	.nv.constant0._ZN5flash16flash_fwd_kernelI23Flash_fwd_kernel_traitsILi192ELi128ELi64ELi8ELb0ELb0EN7cutlass10bfloat16_tE19Flash_kernel_traitsILi192ELi128ELi64ELi8ES3_EELb0ELb1ELb0ELb0ELb0ELb0ELb0ELb0EEEvNS_16Flash_fwd_paramsE,"a",@progbits
	.sectionflags	@""
	.align	4
.nv.constant0._ZN5flash16flash_fwd_kernelI23Flash_fwd_kernel_traitsILi192ELi128ELi64ELi8ELb0ELb0EN7cutlass10bfloat16_tE19Flash_kernel_traitsILi192ELi128ELi64ELi8ES3_EELb0ELb1ELb0ELb0ELb0ELb0ELb0ELb0EEEvNS_16Flash_fwd_paramsE:
	.zero		1360


//--------------------- .nv.constant0._ZN5flash16flash_fwd_kernelI23Flash_fwd_kernel_traitsILi192ELi128ELi64ELi8ELb0ELb0EN7cutlass10bfloat16_tE19Flash_kernel_traitsILi192ELi128ELi64ELi8ES3_EELb0ELb1ELb0ELb0ELb0ELb0ELb1ELb0EEEvNS_16Flash_fwd_paramsE --------------------------
	.section	.nv.constant0._ZN5flash16flash_fwd_kernelI23Flash_fwd_kernel_traitsILi192ELi128ELi64ELi8ELb0ELb0EN7cutlass10bfloat16_tE19Flash_kernel_traitsILi192ELi128ELi64ELi8ES3_EELb0ELb1ELb0ELb0ELb0ELb0ELb1ELb0EEEvNS_16Flash_fwd_paramsE,"a",@progbits
	.sectionflags	@""
	.align	4
.nv.constant0._ZN5flash16flash_fwd_kernelI23Flash_fwd_kernel_traitsILi192ELi128ELi64ELi8ELb0ELb0EN7cutlass10bfloat16_tE19Flash_kernel_traitsILi192ELi128ELi64ELi8ES3_EELb0ELb1ELb0ELb0ELb0ELb0ELb1ELb0EEEvNS_16Flash_fwd_paramsE:
	.zero		1360


//--------------------- .nv.constant0._ZN5flash16flash_fwd_kernelI23Flash_fwd_kernel_traitsILi192ELi128ELi64ELi8ELb0ELb0EN7cutlass10bfloat16_tE19Flash_kernel_traitsILi192ELi128ELi64ELi8ES3_EELb0ELb1ELb0ELb1ELb0ELb0ELb0ELb0EEEvNS_16Flash_fwd_paramsE --------------------------
	.section	.nv.constant0._ZN5flash16flash_fwd_kernelI23Flash_fwd_kernel_traitsILi192ELi128ELi64ELi8ELb0ELb0EN7cutlass10bfloat16_tE19Flash_kernel_traitsILi192ELi128ELi64ELi8ES3_EELb0ELb1ELb0ELb1ELb0ELb0ELb0ELb0EEEvNS_16Flash_fwd_paramsE,"a",@progbits
	.sectionflags	@""
	.align	4
.nv.constant0._ZN5flash16flash_fwd_kernelI23Flash_fwd_kernel_traitsILi192ELi128ELi64ELi8ELb0ELb0EN7cutlass10bfloat16_tE19Flash_kernel_traitsILi192ELi128ELi64ELi8ES3_EELb0ELb1ELb0ELb1ELb0ELb0ELb0ELb0EEEvNS_16Flash_fwd_paramsE:
	.zero		1360


//--------------------- .nv.constant0._ZN5flash16flash_fwd_kernelI23Flash_fwd_kernel_traitsILi192ELi128ELi64ELi8ELb0ELb0EN7cutlass10bfloat16_tE19Flash_kernel_traitsILi192ELi128ELi64ELi8ES3_EELb0ELb1ELb0ELb1ELb0ELb0ELb1ELb0EEEvNS_16Flash_fwd_paramsE --------------------------
	.section	.nv.constant0._ZN5flash16flash_fwd_kernelI23Flash_fwd_kernel_traitsILi192ELi128ELi64ELi8ELb0ELb0EN7cutlass10bfloat16_tE19Flash_kernel_traitsILi192ELi128ELi64ELi8ES3_EELb0ELb1ELb0ELb1ELb0ELb0ELb1ELb0EEEvNS_16Flash_fwd_paramsE,"a",@progbits
	.sectionflags	@""
	.align	4
.nv.constant0._ZN5flash16flash_fwd_kernelI23Flash_fwd_kernel_traitsILi192ELi128ELi64ELi8ELb0ELb0EN7cutlass10bfloat16_tE19Flash_kernel_traitsILi192ELi128ELi64ELi8ES3_EELb0ELb1ELb0ELb1ELb0ELb0ELb1ELb0EEEvNS_16Flash_fwd_paramsE:
	.zero		1360


//--------------------- .nv.constant0._ZN5flash16flash_fwd_kernelI23Flash_fwd_kernel_traitsILi192ELi64ELi64ELi4ELb0ELb0EN7cutlass10bfloat16_tE19Flash_kernel_traitsILi192ELi64ELi64ELi4ES3_EELb1ELb1ELb0ELb0ELb0ELb0ELb0ELb0EEEvNS_16Flash_fwd_paramsE --------------------------
	.section	.nv.constant0._ZN5flash16flash_fwd_kernelI23Flash_fwd_kernel_traitsILi192ELi64ELi64ELi4ELb0ELb0EN7cutlass10bfloat16_tE19Flash_kernel_traitsILi192ELi64ELi64ELi4ES3_EELb1ELb1ELb0ELb0ELb0ELb0ELb0ELb0EEEvNS_16Flash_fwd_paramsE,"a",@progbits
	.sectionflags	@""
	.align	4
.nv.constant0._ZN5flash16flash_fwd_kernelI23Flash_fwd_kernel_traitsILi192ELi64ELi64ELi4ELb0ELb0EN7cutlass10bfloat16_tE19Flash_kernel_traitsILi192ELi64ELi64ELi4ES3_EELb1ELb1ELb0ELb0ELb0ELb0ELb0ELb0EEEvNS_16Flash_fwd_paramsE:
	.zero		1360


//--------------------- .nv.constant0._ZN5flash16flash_fwd_kernelI23Flash_fwd_kernel_traitsILi192ELi64ELi64ELi4ELb0ELb0EN7cutlass10bfloat16_tE19Flash_kernel_traitsILi192ELi64ELi64ELi4ES3_EELb1ELb1ELb0ELb0ELb0ELb1ELb0ELb0EEEvNS_16Flash_fwd_paramsE --------------------------
	.section	.nv.constant0._ZN5flash16flash_fwd_kernelI23Flash_fwd_kernel_traitsILi192ELi64ELi64ELi4ELb0ELb0EN7cutlass10bfloat16_tE19Flash_kernel_traitsILi192ELi64ELi64ELi4ES3_EELb1ELb1ELb0ELb0ELb0ELb1ELb0ELb0EEEvNS_16Flash_fwd_paramsE,"a",@progbits
	.sectionflags	@""
	.align	4
.nv.constant0._ZN5flash16flash_fwd_kernelI23Flash_fwd_kernel_traitsILi192ELi64ELi64ELi4ELb0ELb0EN7cutlass10bfloat16_tE19Flash_kernel_traitsILi192ELi64ELi64ELi4ES3_EELb1ELb1ELb0ELb0ELb0ELb1ELb0ELb0EEEvNS_16Flash_fwd_paramsE:
	.zero		1360


//--------------------- .nv.constant0._ZN5flash16flash_fwd_kernelI23Flash_fwd_kernel_traitsILi192ELi64ELi64ELi4ELb0ELb0EN7cutlass10bfloat16_tE19Flash_kernel_traitsILi192ELi64ELi64ELi4ES3_EELb0ELb1ELb0ELb0ELb0ELb1ELb1ELb0EEEvNS_16Flash_fwd_paramsE --------------------------
	.section	.nv.constant0._ZN5flash16flash_fwd_kernelI23Flash_fwd_kernel_traitsILi192ELi64ELi64ELi4ELb0ELb0EN7cutlass10bfloat16_tE19Flash_kernel_traitsILi192ELi64ELi64ELi4ES3_EELb0ELb1ELb0ELb0ELb0ELb1ELb1ELb0EEEvNS_16Flash_fwd_paramsE,"a",@progbits
	.sectionflags	@""
	.align	4
.nv.constant0._ZN5flash16flash_fwd_kernelI23Flash_fwd_kernel_traitsILi192ELi64ELi64ELi4ELb0ELb0EN7cutlass10bfloat16_tE19Flash_kernel_traitsILi192ELi64ELi64ELi4ES3_EELb0ELb1ELb0ELb0ELb0ELb1ELb1ELb0EEEvNS_16Flash_fwd_paramsE:
	.zero		1360


//--------------------- .nv.constant0._ZN5flash16flash_fwd_kernelI23Flash_fwd_kernel_traitsILi192ELi64ELi64ELi4ELb0ELb0EN7cutlass10bfloat16_tE19Flash_kernel_traitsILi192ELi64ELi64ELi4ES3_EELb1ELb1ELb0ELb1ELb0ELb0ELb0ELb0EEEvNS_16Flash_fwd_paramsE --------------------------
	.section	.nv.constant0._ZN5flash16flash_fwd_kernelI23Flash_fwd_kernel_traitsILi192ELi64ELi64ELi4ELb0ELb0EN7cutlass10bfloat16_tE19Flash_kernel_traitsILi192ELi64ELi64ELi4ES3_EELb1ELb1ELb0ELb1ELb0ELb0ELb0ELb0EEEvNS_16Flash_fwd_paramsE,"a",@progbits
	.sectionflags	@""
	.align	4
.nv.constant0._ZN5flash16flash_fwd_kernelI23Flash_fwd_kernel_traitsILi192ELi64ELi64ELi4ELb0ELb0EN7cutlass10bfloat16_tE19Flash_kernel_traitsILi192ELi64ELi64ELi4ES3_EELb1ELb1ELb0ELb1ELb0ELb0ELb0ELb0EEEvNS_16Flash_fwd_paramsE:
	.zero		1360


//--------------------- .nv.constant0._ZN5flash16flash_fwd_kernelI23Flash_fwd_kernel_traitsILi192ELi64ELi64ELi4ELb0ELb0EN7cutlass10bfloat16_tE19Flash_kernel_traitsILi192ELi64ELi64ELi4ES3_EELb1ELb1ELb0ELb0ELb0ELb0ELb0ELb1EEEvNS_16Flash_fwd_paramsE --------------------------
	.section	.nv.constant0._ZN5flash16flash_fwd_kernelI23Flash_fwd_kernel_traitsILi192ELi64ELi64ELi4ELb0ELb0EN7cutlass10bfloat16_tE19Flash_kernel_traitsILi192ELi64ELi64ELi4ES3_EELb1ELb1ELb0ELb0ELb0ELb0ELb0ELb1EEEvNS_16Flash_fwd_paramsE,"a",@progbits
	.sectionflags	@""
	.align	4
.nv.constant0._ZN5flash16flash_fwd_kernelI23Flash_fwd_kernel_traitsILi192ELi64ELi64ELi4ELb0ELb0EN7cutlass10bfloat16_tE19Flash_kernel_traitsILi192ELi64ELi64ELi4ES3_EELb1ELb1ELb0ELb0ELb0ELb0ELb0ELb1EEEvNS_16Flash_fwd_paramsE:
	.zero		1360


//--------------------- .nv.constant0._ZN5flash16flash_fwd_kernelI23Flash_fwd_kernel_traitsILi192ELi64ELi64ELi4ELb0ELb0EN7cutlass10bfloat16_tE19Flash_kernel_traitsILi192ELi64ELi64ELi4ES3_EELb0ELb1ELb0ELb0ELb0ELb0ELb1ELb0EEEvNS_16Flash_fwd_paramsE --------------------------
	.section	.nv.constant0._ZN5flash16flash_fwd_kernelI23Flash_fwd_kernel_traitsILi192ELi64ELi64ELi4ELb0ELb0EN7cutlass10bfloat16_tE19Flash_kernel_traitsILi192ELi64ELi64ELi4ES3_EELb0ELb1ELb0ELb0ELb0ELb0ELb1ELb0EEEvNS_16Flash_fwd_paramsE,"a",@progbits
	.sectionflags	@""
	.align	4
.nv.constant0._ZN5flash16flash_fwd_kernelI23Flash_fwd_kernel_traitsILi192ELi64ELi64ELi4ELb0ELb0EN7cutlass10bfloat16_tE19Flash_kernel_traitsILi192ELi64ELi64ELi4ES3_EELb0ELb1ELb0ELb0ELb0ELb0ELb1ELb0EEEvNS_16Flash_fwd_paramsE:
	.zero		1360


//--------------------- .nv.constant0._ZN5flash16flash_fwd_kernelI23Flash_fwd_kernel_traitsILi192ELi64ELi64ELi4ELb0ELb0EN7cutlass10bfloat16_tE19Flash_kernel_traitsILi192ELi64ELi64ELi4ES3_EELb1ELb1ELb0ELb1ELb0ELb0ELb0ELb1EEEvNS_16Flash_fwd_paramsE --------------------------
	.section	.nv.constant0._ZN5flash16flash_fwd_kernelI23Flash_fwd_kernel_traitsILi192ELi64ELi64ELi4ELb0ELb0EN7cutlass10bfloat16_tE19Flash_kernel_traitsILi192ELi64ELi64ELi4ES3_EELb1ELb1ELb0ELb1ELb0ELb0ELb0ELb1EEEvNS_16Flash_fwd_paramsE,"a",@progbits
	.sectionflags	@""
	.align	4
.nv.constant0._ZN5flash16flash_fwd_kernelI23Flash_fwd_kernel_traitsILi192ELi64ELi64ELi4ELb0ELb0EN7cutlass10bfloat16_tE19Flash_kernel_traitsILi192ELi64ELi64ELi4ES3_EELb1ELb1ELb0ELb1ELb0ELb0ELb0ELb1EEEvNS_16Flash_fwd_paramsE:
	.zero		1360


//--------------------- .nv.constant0._ZN5flash16flash_fwd_kernelI23Flash_fwd_kernel_traitsILi192ELi64ELi64ELi4ELb0ELb0EN7cutlass10bfloat16_tE19Flash_kernel_traitsILi192ELi64ELi64ELi4ES3_EELb0ELb1ELb0ELb1ELb0ELb0ELb1ELb0EEEvNS_16Flash_fwd_paramsE --------------------------
	.section	.nv.constant0._ZN5flash16flash_fwd_kernelI23Flash_fwd_kernel_traitsILi192ELi64ELi64ELi4ELb0ELb0EN7cutlass10bfloat16_tE19Flash_kernel_traitsILi192ELi64ELi64ELi4ES3_EELb0ELb1ELb0ELb1ELb0ELb0ELb1ELb0EEEvNS_16Flash_fwd_paramsE,"a",@progbits
	.sectionflags	@""
	.align	4
.nv.constant0._ZN5flash16flash_fwd_kernelI23Flash_fwd_kernel_traitsILi192ELi64ELi64ELi4ELb0ELb0EN7cutlass10bfloat16_tE19Flash_kernel_traitsILi192ELi64ELi64ELi4ES3_EELb0ELb1ELb0ELb1ELb0ELb0ELb1ELb0EEEvNS_16Flash_fwd_paramsE:
	.zero		1360


//--------------------- SYMBOLS --------------------------

	.type		.nv.reservedSmem.offset0,@object
	.size		.nv.reservedSmem.offset0,0x4
	.type		.nv.reservedSmem.cap,@object
	.size		.nv.reservedSmem.cap,0x4
